//
// Generated by NVIDIA NVVM Compiler
//
// Compiler Build ID: CL-36424714
// Cuda compilation tools, release 13.0, V13.0.88
// Based on NVVM 20.0.0
//

.version 9.0
.target sm_100
.address_size 64

	// .globl	_Z9cuda_gemmIiLj512ELj1ELj1ELj128ELj2ELj2ELj128ELj0ELj1EEvjjjPKT_S2_PS0_jjj
// _ZZ9cuda_gemmIiLj512ELj1ELj1ELj128ELj2ELj2ELj128ELj0ELj1EEvjjjPKT_S2_PS0_jjjE11kron_fac_sh has been demoted
// _ZZ9cuda_gemmIiLj512ELj1ELj1ELj128ELj2ELj2ELj128ELj0ELj1EEvjjjPKT_S2_PS0_jjjE3Ash has been demoted
// _ZZ9cuda_gemmIiLj512ELj1ELj1ELj128ELj2ELj2ELj128ELj0ELj1EEvjjjPKT_S2_PS0_jjjE3Csh has been demoted
// _ZZ9cuda_gemmIiLj512ELj1ELj1ELj128ELj2ELj2ELj128ELj1ELj1EEvjjjPKT_S2_PS0_jjjE11kron_fac_sh has been demoted
// _ZZ9cuda_gemmIiLj512ELj1ELj1ELj128ELj2ELj2ELj128ELj1ELj1EEvjjjPKT_S2_PS0_jjjE3Ash has been demoted
// _ZZ9cuda_gemmIiLj512ELj1ELj1ELj128ELj2ELj2ELj128ELj1ELj1EEvjjjPKT_S2_PS0_jjjE3Csh has been demoted
// _ZZ9cuda_gemmIiLj512ELj1ELj1ELj128ELj4ELj4ELj128ELj0ELj1EEvjjjPKT_S2_PS0_jjjE11kron_fac_sh has been demoted
// _ZZ9cuda_gemmIiLj512ELj1ELj1ELj128ELj4ELj4ELj128ELj0ELj1EEvjjjPKT_S2_PS0_jjjE3Ash has been demoted
// _ZZ9cuda_gemmIiLj512ELj1ELj1ELj128ELj4ELj4ELj128ELj0ELj1EEvjjjPKT_S2_PS0_jjjE3Csh has been demoted
// _ZZ9cuda_gemmIiLj512ELj1ELj1ELj128ELj4ELj4ELj128ELj1ELj1EEvjjjPKT_S2_PS0_jjjE11kron_fac_sh has been demoted
// _ZZ9cuda_gemmIiLj512ELj1ELj1ELj128ELj4ELj4ELj128ELj1ELj1EEvjjjPKT_S2_PS0_jjjE3Ash has been demoted
// _ZZ9cuda_gemmIiLj512ELj1ELj1ELj128ELj4ELj4ELj128ELj1ELj1EEvjjjPKT_S2_PS0_jjjE3Csh has been demoted
// _ZZ9cuda_gemmIiLj512ELj1ELj1ELj128ELj8ELj8ELj128ELj0ELj1EEvjjjPKT_S2_PS0_jjjE11kron_fac_sh has been demoted
// _ZZ9cuda_gemmIiLj512ELj1ELj1ELj128ELj8ELj8ELj128ELj0ELj1EEvjjjPKT_S2_PS0_jjjE3Ash has been demoted
// _ZZ9cuda_gemmIiLj512ELj1ELj1ELj128ELj8ELj8ELj128ELj0ELj1EEvjjjPKT_S2_PS0_jjjE3Csh has been demoted
// _ZZ9cuda_gemmIiLj512ELj1ELj1ELj128ELj8ELj8ELj128ELj1ELj1EEvjjjPKT_S2_PS0_jjjE11kron_fac_sh has been demoted
// _ZZ9cuda_gemmIiLj512ELj1ELj1ELj128ELj8ELj8ELj128ELj1ELj1EEvjjjPKT_S2_PS0_jjjE3Ash has been demoted
// _ZZ9cuda_gemmIiLj512ELj1ELj1ELj128ELj8ELj8ELj128ELj1ELj1EEvjjjPKT_S2_PS0_jjjE3Csh has been demoted
// _ZZ9cuda_gemmIiLj512ELj1ELj1ELj128ELj16ELj16ELj128ELj0ELj1EEvjjjPKT_S2_PS0_jjjE11kron_fac_sh has been demoted
// _ZZ9cuda_gemmIiLj512ELj1ELj1ELj128ELj16ELj16ELj128ELj0ELj1EEvjjjPKT_S2_PS0_jjjE3Ash has been demoted
// _ZZ9cuda_gemmIiLj512ELj1ELj1ELj128ELj16ELj16ELj128ELj0ELj1EEvjjjPKT_S2_PS0_jjjE3Csh has been demoted
// _ZZ9cuda_gemmIiLj512ELj1ELj1ELj128ELj16ELj16ELj128ELj1ELj1EEvjjjPKT_S2_PS0_jjjE11kron_fac_sh has been demoted
// _ZZ9cuda_gemmIiLj512ELj1ELj1ELj128ELj16ELj16ELj128ELj1ELj1EEvjjjPKT_S2_PS0_jjjE3Ash has been demoted
// _ZZ9cuda_gemmIiLj512ELj1ELj1ELj128ELj16ELj16ELj128ELj1ELj1EEvjjjPKT_S2_PS0_jjjE3Csh has been demoted
// _ZZ9cuda_gemmIiLj512ELj1ELj1ELj128ELj32ELj32ELj128ELj0ELj1EEvjjjPKT_S2_PS0_jjjE11kron_fac_sh has been demoted
// _ZZ9cuda_gemmIiLj512ELj1ELj1ELj128ELj32ELj32ELj128ELj0ELj1EEvjjjPKT_S2_PS0_jjjE3Ash has been demoted
// _ZZ9cuda_gemmIiLj512ELj1ELj1ELj128ELj32ELj32ELj128ELj0ELj1EEvjjjPKT_S2_PS0_jjjE3Csh has been demoted
// _ZZ9cuda_gemmIiLj512ELj1ELj1ELj128ELj32ELj32ELj128ELj1ELj1EEvjjjPKT_S2_PS0_jjjE11kron_fac_sh has been demoted
// _ZZ9cuda_gemmIiLj512ELj1ELj1ELj128ELj32ELj32ELj128ELj1ELj1EEvjjjPKT_S2_PS0_jjjE3Ash has been demoted
// _ZZ9cuda_gemmIiLj512ELj1ELj1ELj128ELj32ELj32ELj128ELj1ELj1EEvjjjPKT_S2_PS0_jjjE3Csh has been demoted
// _ZZ9cuda_gemmIiLj512ELj1ELj1ELj128ELj64ELj64ELj128ELj0ELj1EEvjjjPKT_S2_PS0_jjjE11kron_fac_sh has been demoted
// _ZZ9cuda_gemmIiLj512ELj1ELj1ELj128ELj64ELj64ELj128ELj0ELj1EEvjjjPKT_S2_PS0_jjjE3Ash has been demoted
// _ZZ9cuda_gemmIiLj512ELj1ELj1ELj128ELj64ELj64ELj128ELj0ELj1EEvjjjPKT_S2_PS0_jjjE3Csh has been demoted
// _ZZ9cuda_gemmIiLj512ELj1ELj1ELj128ELj64ELj64ELj128ELj1ELj1EEvjjjPKT_S2_PS0_jjjE11kron_fac_sh has been demoted
// _ZZ9cuda_gemmIiLj512ELj1ELj1ELj128ELj64ELj64ELj128ELj1ELj1EEvjjjPKT_S2_PS0_jjjE3Ash has been demoted
// _ZZ9cuda_gemmIiLj512ELj1ELj1ELj128ELj64ELj64ELj128ELj1ELj1EEvjjjPKT_S2_PS0_jjjE3Csh has been demoted
// _ZZ9cuda_gemmIiLj512ELj1ELj1ELj128ELj128ELj128ELj128ELj0ELj1EEvjjjPKT_S2_PS0_jjjE11kron_fac_sh has been demoted
// _ZZ9cuda_gemmIiLj512ELj1ELj1ELj128ELj128ELj128ELj128ELj0ELj1EEvjjjPKT_S2_PS0_jjjE3Ash has been demoted
// _ZZ9cuda_gemmIiLj512ELj1ELj1ELj128ELj128ELj128ELj128ELj0ELj1EEvjjjPKT_S2_PS0_jjjE3Csh has been demoted
// _ZZ9cuda_gemmIiLj512ELj1ELj1ELj128ELj128ELj128ELj128ELj1ELj1EEvjjjPKT_S2_PS0_jjjE11kron_fac_sh has been demoted
// _ZZ9cuda_gemmIiLj512ELj1ELj1ELj128ELj128ELj128ELj128ELj1ELj1EEvjjjPKT_S2_PS0_jjjE3Ash has been demoted
// _ZZ9cuda_gemmIiLj512ELj1ELj1ELj128ELj128ELj128ELj128ELj1ELj1EEvjjjPKT_S2_PS0_jjjE3Csh has been demoted
// _ZZ9cuda_gemmIiLj512ELj1ELj1ELj256ELj2ELj2ELj128ELj0ELj1EEvjjjPKT_S2_PS0_jjjE11kron_fac_sh has been demoted
// _ZZ9cuda_gemmIiLj512ELj1ELj1ELj256ELj2ELj2ELj128ELj0ELj1EEvjjjPKT_S2_PS0_jjjE3Ash has been demoted
// _ZZ9cuda_gemmIiLj512ELj1ELj1ELj256ELj2ELj2ELj128ELj0ELj1EEvjjjPKT_S2_PS0_jjjE3Csh has been demoted
// _ZZ9cuda_gemmIiLj512ELj1ELj1ELj256ELj2ELj2ELj128ELj1ELj1EEvjjjPKT_S2_PS0_jjjE11kron_fac_sh has been demoted
// _ZZ9cuda_gemmIiLj512ELj1ELj1ELj256ELj2ELj2ELj128ELj1ELj1EEvjjjPKT_S2_PS0_jjjE3Ash has been demoted
// _ZZ9cuda_gemmIiLj512ELj1ELj1ELj256ELj2ELj2ELj128ELj1ELj1EEvjjjPKT_S2_PS0_jjjE3Csh has been demoted
// _ZZ9cuda_gemmIiLj512ELj1ELj1ELj256ELj4ELj4ELj128ELj0ELj1EEvjjjPKT_S2_PS0_jjjE11kron_fac_sh has been demoted
// _ZZ9cuda_gemmIiLj512ELj1ELj1ELj256ELj4ELj4ELj128ELj0ELj1EEvjjjPKT_S2_PS0_jjjE3Ash has been demoted
// _ZZ9cuda_gemmIiLj512ELj1ELj1ELj256ELj4ELj4ELj128ELj0ELj1EEvjjjPKT_S2_PS0_jjjE3Csh has been demoted
// _ZZ9cuda_gemmIiLj512ELj1ELj1ELj256ELj4ELj4ELj128ELj1ELj1EEvjjjPKT_S2_PS0_jjjE11kron_fac_sh has been demoted
// _ZZ9cuda_gemmIiLj512ELj1ELj1ELj256ELj4ELj4ELj128ELj1ELj1EEvjjjPKT_S2_PS0_jjjE3Ash has been demoted
// _ZZ9cuda_gemmIiLj512ELj1ELj1ELj256ELj4ELj4ELj128ELj1ELj1EEvjjjPKT_S2_PS0_jjjE3Csh has been demoted
// _ZZ9cuda_gemmIiLj512ELj1ELj1ELj256ELj8ELj8ELj128ELj0ELj1EEvjjjPKT_S2_PS0_jjjE11kron_fac_sh has been demoted
// _ZZ9cuda_gemmIiLj512ELj1ELj1ELj256ELj8ELj8ELj128ELj0ELj1EEvjjjPKT_S2_PS0_jjjE3Ash has been demoted
// _ZZ9cuda_gemmIiLj512ELj1ELj1ELj256ELj8ELj8ELj128ELj0ELj1EEvjjjPKT_S2_PS0_jjjE3Csh has been demoted
// _ZZ9cuda_gemmIiLj512ELj1ELj1ELj256ELj8ELj8ELj128ELj1ELj1EEvjjjPKT_S2_PS0_jjjE11kron_fac_sh has been demoted
// _ZZ9cuda_gemmIiLj512ELj1ELj1ELj256ELj8ELj8ELj128ELj1ELj1EEvjjjPKT_S2_PS0_jjjE3Ash has been demoted
// _ZZ9cuda_gemmIiLj512ELj1ELj1ELj256ELj8ELj8ELj128ELj1ELj1EEvjjjPKT_S2_PS0_jjjE3Csh has been demoted
// _ZZ9cuda_gemmIiLj512ELj1ELj1ELj256ELj16ELj16ELj128ELj0ELj1EEvjjjPKT_S2_PS0_jjjE11kron_fac_sh has been demoted
// _ZZ9cuda_gemmIiLj512ELj1ELj1ELj256ELj16ELj16ELj128ELj0ELj1EEvjjjPKT_S2_PS0_jjjE3Ash has been demoted
// _ZZ9cuda_gemmIiLj512ELj1ELj1ELj256ELj16ELj16ELj128ELj0ELj1EEvjjjPKT_S2_PS0_jjjE3Csh has been demoted
// _ZZ9cuda_gemmIiLj512ELj1ELj1ELj256ELj16ELj16ELj128ELj1ELj1EEvjjjPKT_S2_PS0_jjjE11kron_fac_sh has been demoted
// _ZZ9cuda_gemmIiLj512ELj1ELj1ELj256ELj16ELj16ELj128ELj1ELj1EEvjjjPKT_S2_PS0_jjjE3Ash has been demoted
// _ZZ9cuda_gemmIiLj512ELj1ELj1ELj256ELj16ELj16ELj128ELj1ELj1EEvjjjPKT_S2_PS0_jjjE3Csh has been demoted
// _ZZ9cuda_gemmIiLj512ELj1ELj1ELj256ELj32ELj32ELj128ELj0ELj1EEvjjjPKT_S2_PS0_jjjE11kron_fac_sh has been demoted
// _ZZ9cuda_gemmIiLj512ELj1ELj1ELj256ELj32ELj32ELj128ELj0ELj1EEvjjjPKT_S2_PS0_jjjE3Ash has been demoted
// _ZZ9cuda_gemmIiLj512ELj1ELj1ELj256ELj32ELj32ELj128ELj0ELj1EEvjjjPKT_S2_PS0_jjjE3Csh has been demoted
// _ZZ9cuda_gemmIiLj512ELj1ELj1ELj256ELj32ELj32ELj128ELj1ELj1EEvjjjPKT_S2_PS0_jjjE11kron_fac_sh has been demoted
// _ZZ9cuda_gemmIiLj512ELj1ELj1ELj256ELj32ELj32ELj128ELj1ELj1EEvjjjPKT_S2_PS0_jjjE3Ash has been demoted
// _ZZ9cuda_gemmIiLj512ELj1ELj1ELj256ELj32ELj32ELj128ELj1ELj1EEvjjjPKT_S2_PS0_jjjE3Csh has been demoted
// _ZZ9cuda_gemmIiLj512ELj1ELj1ELj256ELj64ELj64ELj128ELj0ELj1EEvjjjPKT_S2_PS0_jjjE11kron_fac_sh has been demoted
// _ZZ9cuda_gemmIiLj512ELj1ELj1ELj256ELj64ELj64ELj128ELj0ELj1EEvjjjPKT_S2_PS0_jjjE3Ash has been demoted
// _ZZ9cuda_gemmIiLj512ELj1ELj1ELj256ELj64ELj64ELj128ELj0ELj1EEvjjjPKT_S2_PS0_jjjE3Csh has been demoted
// _ZZ9cuda_gemmIiLj512ELj1ELj1ELj256ELj64ELj64ELj128ELj1ELj1EEvjjjPKT_S2_PS0_jjjE11kron_fac_sh has been demoted
// _ZZ9cuda_gemmIiLj512ELj1ELj1ELj256ELj64ELj64ELj128ELj1ELj1EEvjjjPKT_S2_PS0_jjjE3Ash has been demoted
// _ZZ9cuda_gemmIiLj512ELj1ELj1ELj256ELj64ELj64ELj128ELj1ELj1EEvjjjPKT_S2_PS0_jjjE3Csh has been demoted
// _ZZ9cuda_gemmIiLj512ELj1ELj1ELj256ELj128ELj128ELj128ELj0ELj1EEvjjjPKT_S2_PS0_jjjE11kron_fac_sh has been demoted
// _ZZ9cuda_gemmIiLj512ELj1ELj1ELj256ELj128ELj128ELj128ELj0ELj1EEvjjjPKT_S2_PS0_jjjE3Ash has been demoted
// _ZZ9cuda_gemmIiLj512ELj1ELj1ELj256ELj128ELj128ELj128ELj0ELj1EEvjjjPKT_S2_PS0_jjjE3Csh has been demoted
// _ZZ9cuda_gemmIiLj512ELj1ELj1ELj256ELj128ELj128ELj128ELj1ELj1EEvjjjPKT_S2_PS0_jjjE11kron_fac_sh has been demoted
// _ZZ9cuda_gemmIiLj512ELj1ELj1ELj256ELj128ELj128ELj128ELj1ELj1EEvjjjPKT_S2_PS0_jjjE3Ash has been demoted
// _ZZ9cuda_gemmIiLj512ELj1ELj1ELj256ELj128ELj128ELj128ELj1ELj1EEvjjjPKT_S2_PS0_jjjE3Csh has been demoted
// _ZZ9cuda_gemmIiLj512ELj1ELj1ELj512ELj2ELj2ELj128ELj0ELj1EEvjjjPKT_S2_PS0_jjjE11kron_fac_sh has been demoted
// _ZZ9cuda_gemmIiLj512ELj1ELj1ELj512ELj2ELj2ELj128ELj0ELj1EEvjjjPKT_S2_PS0_jjjE3Ash has been demoted
// _ZZ9cuda_gemmIiLj512ELj1ELj1ELj512ELj2ELj2ELj128ELj0ELj1EEvjjjPKT_S2_PS0_jjjE3Csh has been demoted
// _ZZ9cuda_gemmIiLj512ELj1ELj1ELj512ELj2ELj2ELj128ELj1ELj1EEvjjjPKT_S2_PS0_jjjE11kron_fac_sh has been demoted
// _ZZ9cuda_gemmIiLj512ELj1ELj1ELj512ELj2ELj2ELj128ELj1ELj1EEvjjjPKT_S2_PS0_jjjE3Ash has been demoted
// _ZZ9cuda_gemmIiLj512ELj1ELj1ELj512ELj2ELj2ELj128ELj1ELj1EEvjjjPKT_S2_PS0_jjjE3Csh has been demoted
// _ZZ9cuda_gemmIiLj512ELj1ELj1ELj512ELj4ELj4ELj128ELj0ELj1EEvjjjPKT_S2_PS0_jjjE11kron_fac_sh has been demoted
// _ZZ9cuda_gemmIiLj512ELj1ELj1ELj512ELj4ELj4ELj128ELj0ELj1EEvjjjPKT_S2_PS0_jjjE3Ash has been demoted
// _ZZ9cuda_gemmIiLj512ELj1ELj1ELj512ELj4ELj4ELj128ELj0ELj1EEvjjjPKT_S2_PS0_jjjE3Csh has been demoted
// _ZZ9cuda_gemmIiLj512ELj1ELj1ELj512ELj4ELj4ELj128ELj1ELj1EEvjjjPKT_S2_PS0_jjjE11kron_fac_sh has been demoted
// _ZZ9cuda_gemmIiLj512ELj1ELj1ELj512ELj4ELj4ELj128ELj1ELj1EEvjjjPKT_S2_PS0_jjjE3Ash has been demoted
// _ZZ9cuda_gemmIiLj512ELj1ELj1ELj512ELj4ELj4ELj128ELj1ELj1EEvjjjPKT_S2_PS0_jjjE3Csh has been demoted
// _ZZ9cuda_gemmIiLj512ELj1ELj1ELj512ELj8ELj8ELj128ELj0ELj1EEvjjjPKT_S2_PS0_jjjE11kron_fac_sh has been demoted
// _ZZ9cuda_gemmIiLj512ELj1ELj1ELj512ELj8ELj8ELj128ELj0ELj1EEvjjjPKT_S2_PS0_jjjE3Ash has been demoted
// _ZZ9cuda_gemmIiLj512ELj1ELj1ELj512ELj8ELj8ELj128ELj0ELj1EEvjjjPKT_S2_PS0_jjjE3Csh has been demoted
// _ZZ9cuda_gemmIiLj512ELj1ELj1ELj512ELj8ELj8ELj128ELj1ELj1EEvjjjPKT_S2_PS0_jjjE11kron_fac_sh has been demoted
// _ZZ9cuda_gemmIiLj512ELj1ELj1ELj512ELj8ELj8ELj128ELj1ELj1EEvjjjPKT_S2_PS0_jjjE3Ash has been demoted
// _ZZ9cuda_gemmIiLj512ELj1ELj1ELj512ELj8ELj8ELj128ELj1ELj1EEvjjjPKT_S2_PS0_jjjE3Csh has been demoted
// _ZZ9cuda_gemmIiLj512ELj1ELj1ELj512ELj16ELj16ELj128ELj0ELj1EEvjjjPKT_S2_PS0_jjjE11kron_fac_sh has been demoted
// _ZZ9cuda_gemmIiLj512ELj1ELj1ELj512ELj16ELj16ELj128ELj0ELj1EEvjjjPKT_S2_PS0_jjjE3Ash has been demoted
// _ZZ9cuda_gemmIiLj512ELj1ELj1ELj512ELj16ELj16ELj128ELj0ELj1EEvjjjPKT_S2_PS0_jjjE3Csh has been demoted
// _ZZ9cuda_gemmIiLj512ELj1ELj1ELj512ELj16ELj16ELj128ELj1ELj1EEvjjjPKT_S2_PS0_jjjE11kron_fac_sh has been demoted
// _ZZ9cuda_gemmIiLj512ELj1ELj1ELj512ELj16ELj16ELj128ELj1ELj1EEvjjjPKT_S2_PS0_jjjE3Ash has been demoted
// _ZZ9cuda_gemmIiLj512ELj1ELj1ELj512ELj16ELj16ELj128ELj1ELj1EEvjjjPKT_S2_PS0_jjjE3Csh has been demoted
// _ZZ9cuda_gemmIiLj512ELj1ELj1ELj512ELj32ELj32ELj128ELj0ELj1EEvjjjPKT_S2_PS0_jjjE11kron_fac_sh has been demoted
// _ZZ9cuda_gemmIiLj512ELj1ELj1ELj512ELj32ELj32ELj128ELj0ELj1EEvjjjPKT_S2_PS0_jjjE3Ash has been demoted
// _ZZ9cuda_gemmIiLj512ELj1ELj1ELj512ELj32ELj32ELj128ELj0ELj1EEvjjjPKT_S2_PS0_jjjE3Csh has been demoted
// _ZZ9cuda_gemmIiLj512ELj1ELj1ELj512ELj32ELj32ELj128ELj1ELj1EEvjjjPKT_S2_PS0_jjjE11kron_fac_sh has been demoted
// _ZZ9cuda_gemmIiLj512ELj1ELj1ELj512ELj32ELj32ELj128ELj1ELj1EEvjjjPKT_S2_PS0_jjjE3Ash has been demoted
// _ZZ9cuda_gemmIiLj512ELj1ELj1ELj512ELj32ELj32ELj128ELj1ELj1EEvjjjPKT_S2_PS0_jjjE3Csh has been demoted
// _ZZ9cuda_gemmIiLj512ELj1ELj1ELj512ELj64ELj64ELj128ELj0ELj1EEvjjjPKT_S2_PS0_jjjE11kron_fac_sh has been demoted
// _ZZ9cuda_gemmIiLj512ELj1ELj1ELj512ELj64ELj64ELj128ELj0ELj1EEvjjjPKT_S2_PS0_jjjE3Ash has been demoted
// _ZZ9cuda_gemmIiLj512ELj1ELj1ELj512ELj64ELj64ELj128ELj0ELj1EEvjjjPKT_S2_PS0_jjjE3Csh has been demoted
// _ZZ9cuda_gemmIiLj512ELj1ELj1ELj512ELj64ELj64ELj128ELj1ELj1EEvjjjPKT_S2_PS0_jjjE11kron_fac_sh has been demoted
// _ZZ9cuda_gemmIiLj512ELj1ELj1ELj512ELj64ELj64ELj128ELj1ELj1EEvjjjPKT_S2_PS0_jjjE3Ash has been demoted
// _ZZ9cuda_gemmIiLj512ELj1ELj1ELj512ELj64ELj64ELj128ELj1ELj1EEvjjjPKT_S2_PS0_jjjE3Csh has been demoted
// _ZZ9cuda_gemmIiLj512ELj1ELj1ELj512ELj128ELj128ELj128ELj0ELj1EEvjjjPKT_S2_PS0_jjjE11kron_fac_sh has been demoted
// _ZZ9cuda_gemmIiLj512ELj1ELj1ELj512ELj128ELj128ELj128ELj0ELj1EEvjjjPKT_S2_PS0_jjjE3Ash has been demoted
// _ZZ9cuda_gemmIiLj512ELj1ELj1ELj512ELj128ELj128ELj128ELj0ELj1EEvjjjPKT_S2_PS0_jjjE3Csh has been demoted
// _ZZ9cuda_gemmIiLj512ELj1ELj1ELj512ELj128ELj128ELj128ELj1ELj1EEvjjjPKT_S2_PS0_jjjE11kron_fac_sh has been demoted
// _ZZ9cuda_gemmIiLj512ELj1ELj1ELj512ELj128ELj128ELj128ELj1ELj1EEvjjjPKT_S2_PS0_jjjE3Ash has been demoted
// _ZZ9cuda_gemmIiLj512ELj1ELj1ELj512ELj128ELj128ELj128ELj1ELj1EEvjjjPKT_S2_PS0_jjjE3Csh has been demoted
// _ZZ9cuda_gemmIiLj512ELj1ELj1ELj1024ELj2ELj2ELj128ELj0ELj1EEvjjjPKT_S2_PS0_jjjE11kron_fac_sh has been demoted
// _ZZ9cuda_gemmIiLj512ELj1ELj1ELj1024ELj2ELj2ELj128ELj0ELj1EEvjjjPKT_S2_PS0_jjjE3Ash has been demoted
// _ZZ9cuda_gemmIiLj512ELj1ELj1ELj1024ELj2ELj2ELj128ELj0ELj1EEvjjjPKT_S2_PS0_jjjE3Csh has been demoted
// _ZZ9cuda_gemmIiLj512ELj1ELj1ELj1024ELj2ELj2ELj128ELj1ELj1EEvjjjPKT_S2_PS0_jjjE11kron_fac_sh has been demoted
// _ZZ9cuda_gemmIiLj512ELj1ELj1ELj1024ELj2ELj2ELj128ELj1ELj1EEvjjjPKT_S2_PS0_jjjE3Ash has been demoted
// _ZZ9cuda_gemmIiLj512ELj1ELj1ELj1024ELj2ELj2ELj128ELj1ELj1EEvjjjPKT_S2_PS0_jjjE3Csh has been demoted
// _ZZ9cuda_gemmIiLj512ELj1ELj1ELj1024ELj4ELj4ELj128ELj0ELj1EEvjjjPKT_S2_PS0_jjjE11kron_fac_sh has been demoted
// _ZZ9cuda_gemmIiLj512ELj1ELj1ELj1024ELj4ELj4ELj128ELj0ELj1EEvjjjPKT_S2_PS0_jjjE3Ash has been demoted
// _ZZ9cuda_gemmIiLj512ELj1ELj1ELj1024ELj4ELj4ELj128ELj0ELj1EEvjjjPKT_S2_PS0_jjjE3Csh has been demoted
// _ZZ9cuda_gemmIiLj512ELj1ELj1ELj1024ELj4ELj4ELj128ELj1ELj1EEvjjjPKT_S2_PS0_jjjE11kron_fac_sh has been demoted
// _ZZ9cuda_gemmIiLj512ELj1ELj1ELj1024ELj4ELj4ELj128ELj1ELj1EEvjjjPKT_S2_PS0_jjjE3Ash has been demoted
// _ZZ9cuda_gemmIiLj512ELj1ELj1ELj1024ELj4ELj4ELj128ELj1ELj1EEvjjjPKT_S2_PS0_jjjE3Csh has been demoted
// _ZZ9cuda_gemmIiLj512ELj1ELj1ELj1024ELj8ELj8ELj128ELj0ELj1EEvjjjPKT_S2_PS0_jjjE11kron_fac_sh has been demoted
// _ZZ9cuda_gemmIiLj512ELj1ELj1ELj1024ELj8ELj8ELj128ELj0ELj1EEvjjjPKT_S2_PS0_jjjE3Ash has been demoted
// _ZZ9cuda_gemmIiLj512ELj1ELj1ELj1024ELj8ELj8ELj128ELj0ELj1EEvjjjPKT_S2_PS0_jjjE3Csh has been demoted
// _ZZ9cuda_gemmIiLj512ELj1ELj1ELj1024ELj8ELj8ELj128ELj1ELj1EEvjjjPKT_S2_PS0_jjjE11kron_fac_sh has been demoted
// _ZZ9cuda_gemmIiLj512ELj1ELj1ELj1024ELj8ELj8ELj128ELj1ELj1EEvjjjPKT_S2_PS0_jjjE3Ash has been demoted
// _ZZ9cuda_gemmIiLj512ELj1ELj1ELj1024ELj8ELj8ELj128ELj1ELj1EEvjjjPKT_S2_PS0_jjjE3Csh has been demoted
// _ZZ9cuda_gemmIiLj512ELj1ELj1ELj1024ELj16ELj16ELj128ELj0ELj1EEvjjjPKT_S2_PS0_jjjE11kron_fac_sh has been demoted
// _ZZ9cuda_gemmIiLj512ELj1ELj1ELj1024ELj16ELj16ELj128ELj0ELj1EEvjjjPKT_S2_PS0_jjjE3Ash has been demoted
// _ZZ9cuda_gemmIiLj512ELj1ELj1ELj1024ELj16ELj16ELj128ELj0ELj1EEvjjjPKT_S2_PS0_jjjE3Csh has been demoted
// _ZZ9cuda_gemmIiLj512ELj1ELj1ELj1024ELj16ELj16ELj128ELj1ELj1EEvjjjPKT_S2_PS0_jjjE11kron_fac_sh has been demoted
// _ZZ9cuda_gemmIiLj512ELj1ELj1ELj1024ELj16ELj16ELj128ELj1ELj1EEvjjjPKT_S2_PS0_jjjE3Ash has been demoted
// _ZZ9cuda_gemmIiLj512ELj1ELj1ELj1024ELj16ELj16ELj128ELj1ELj1EEvjjjPKT_S2_PS0_jjjE3Csh has been demoted
// _ZZ9cuda_gemmIiLj512ELj1ELj1ELj1024ELj32ELj32ELj128ELj0ELj1EEvjjjPKT_S2_PS0_jjjE11kron_fac_sh has been demoted
// _ZZ9cuda_gemmIiLj512ELj1ELj1ELj1024ELj32ELj32ELj128ELj0ELj1EEvjjjPKT_S2_PS0_jjjE3Ash has been demoted
// _ZZ9cuda_gemmIiLj512ELj1ELj1ELj1024ELj32ELj32ELj128ELj0ELj1EEvjjjPKT_S2_PS0_jjjE3Csh has been demoted
// _ZZ9cuda_gemmIiLj512ELj1ELj1ELj1024ELj32ELj32ELj128ELj1ELj1EEvjjjPKT_S2_PS0_jjjE11kron_fac_sh has been demoted
// _ZZ9cuda_gemmIiLj512ELj1ELj1ELj1024ELj32ELj32ELj128ELj1ELj1EEvjjjPKT_S2_PS0_jjjE3Ash has been demoted
// _ZZ9cuda_gemmIiLj512ELj1ELj1ELj1024ELj32ELj32ELj128ELj1ELj1EEvjjjPKT_S2_PS0_jjjE3Csh has been demoted
// _ZZ9cuda_gemmIiLj512ELj1ELj1ELj1024ELj64ELj64ELj128ELj0ELj1EEvjjjPKT_S2_PS0_jjjE11kron_fac_sh has been demoted
// _ZZ9cuda_gemmIiLj512ELj1ELj1ELj1024ELj64ELj64ELj128ELj0ELj1EEvjjjPKT_S2_PS0_jjjE3Ash has been demoted
// _ZZ9cuda_gemmIiLj512ELj1ELj1ELj1024ELj64ELj64ELj128ELj0ELj1EEvjjjPKT_S2_PS0_jjjE3Csh has been demoted
// _ZZ9cuda_gemmIiLj512ELj1ELj1ELj1024ELj64ELj64ELj128ELj1ELj1EEvjjjPKT_S2_PS0_jjjE11kron_fac_sh has been demoted
// _ZZ9cuda_gemmIiLj512ELj1ELj1ELj1024ELj64ELj64ELj128ELj1ELj1EEvjjjPKT_S2_PS0_jjjE3Ash has been demoted
// _ZZ9cuda_gemmIiLj512ELj1ELj1ELj1024ELj64ELj64ELj128ELj1ELj1EEvjjjPKT_S2_PS0_jjjE3Csh has been demoted
// _ZZ9cuda_gemmIiLj512ELj1ELj1ELj1024ELj128ELj128ELj128ELj0ELj1EEvjjjPKT_S2_PS0_jjjE11kron_fac_sh has been demoted
// _ZZ9cuda_gemmIiLj512ELj1ELj1ELj1024ELj128ELj128ELj128ELj0ELj1EEvjjjPKT_S2_PS0_jjjE3Ash has been demoted
// _ZZ9cuda_gemmIiLj512ELj1ELj1ELj1024ELj128ELj128ELj128ELj0ELj1EEvjjjPKT_S2_PS0_jjjE3Csh has been demoted
// _ZZ9cuda_gemmIiLj512ELj1ELj1ELj1024ELj128ELj128ELj128ELj1ELj1EEvjjjPKT_S2_PS0_jjjE11kron_fac_sh has been demoted
// _ZZ9cuda_gemmIiLj512ELj1ELj1ELj1024ELj128ELj128ELj128ELj1ELj1EEvjjjPKT_S2_PS0_jjjE3Ash has been demoted
// _ZZ9cuda_gemmIiLj512ELj1ELj1ELj1024ELj128ELj128ELj128ELj1ELj1EEvjjjPKT_S2_PS0_jjjE3Csh has been demoted
// _ZZ9cuda_gemmIiLj512ELj1ELj1ELj2048ELj2ELj2ELj128ELj0ELj1EEvjjjPKT_S2_PS0_jjjE11kron_fac_sh has been demoted
// _ZZ9cuda_gemmIiLj512ELj1ELj1ELj2048ELj2ELj2ELj128ELj0ELj1EEvjjjPKT_S2_PS0_jjjE3Ash has been demoted
// _ZZ9cuda_gemmIiLj512ELj1ELj1ELj2048ELj2ELj2ELj128ELj0ELj1EEvjjjPKT_S2_PS0_jjjE3Csh has been demoted
// _ZZ9cuda_gemmIiLj512ELj1ELj1ELj2048ELj2ELj2ELj128ELj1ELj1EEvjjjPKT_S2_PS0_jjjE11kron_fac_sh has been demoted
// _ZZ9cuda_gemmIiLj512ELj1ELj1ELj2048ELj2ELj2ELj128ELj1ELj1EEvjjjPKT_S2_PS0_jjjE3Ash has been demoted
// _ZZ9cuda_gemmIiLj512ELj1ELj1ELj2048ELj2ELj2ELj128ELj1ELj1EEvjjjPKT_S2_PS0_jjjE3Csh has been demoted
// _ZZ9cuda_gemmIiLj512ELj1ELj1ELj2048ELj4ELj4ELj128ELj0ELj1EEvjjjPKT_S2_PS0_jjjE11kron_fac_sh has been demoted
// _ZZ9cuda_gemmIiLj512ELj1ELj1ELj2048ELj4ELj4ELj128ELj0ELj1EEvjjjPKT_S2_PS0_jjjE3Ash has been demoted
// _ZZ9cuda_gemmIiLj512ELj1ELj1ELj2048ELj4ELj4ELj128ELj0ELj1EEvjjjPKT_S2_PS0_jjjE3Csh has been demoted
// _ZZ9cuda_gemmIiLj512ELj1ELj1ELj2048ELj4ELj4ELj128ELj1ELj1EEvjjjPKT_S2_PS0_jjjE11kron_fac_sh has been demoted
// _ZZ9cuda_gemmIiLj512ELj1ELj1ELj2048ELj4ELj4ELj128ELj1ELj1EEvjjjPKT_S2_PS0_jjjE3Ash has been demoted
// _ZZ9cuda_gemmIiLj512ELj1ELj1ELj2048ELj4ELj4ELj128ELj1ELj1EEvjjjPKT_S2_PS0_jjjE3Csh has been demoted
// _ZZ9cuda_gemmIiLj512ELj1ELj1ELj2048ELj8ELj8ELj128ELj0ELj1EEvjjjPKT_S2_PS0_jjjE11kron_fac_sh has been demoted
// _ZZ9cuda_gemmIiLj512ELj1ELj1ELj2048ELj8ELj8ELj128ELj0ELj1EEvjjjPKT_S2_PS0_jjjE3Ash has been demoted
// _ZZ9cuda_gemmIiLj512ELj1ELj1ELj2048ELj8ELj8ELj128ELj0ELj1EEvjjjPKT_S2_PS0_jjjE3Csh has been demoted
// _ZZ9cuda_gemmIiLj512ELj1ELj1ELj2048ELj8ELj8ELj128ELj1ELj1EEvjjjPKT_S2_PS0_jjjE11kron_fac_sh has been demoted
// _ZZ9cuda_gemmIiLj512ELj1ELj1ELj2048ELj8ELj8ELj128ELj1ELj1EEvjjjPKT_S2_PS0_jjjE3Ash has been demoted
// _ZZ9cuda_gemmIiLj512ELj1ELj1ELj2048ELj8ELj8ELj128ELj1ELj1EEvjjjPKT_S2_PS0_jjjE3Csh has been demoted
// _ZZ9cuda_gemmIiLj512ELj1ELj1ELj2048ELj16ELj16ELj128ELj0ELj1EEvjjjPKT_S2_PS0_jjjE11kron_fac_sh has been demoted
// _ZZ9cuda_gemmIiLj512ELj1ELj1ELj2048ELj16ELj16ELj128ELj0ELj1EEvjjjPKT_S2_PS0_jjjE3Ash has been demoted
// _ZZ9cuda_gemmIiLj512ELj1ELj1ELj2048ELj16ELj16ELj128ELj0ELj1EEvjjjPKT_S2_PS0_jjjE3Csh has been demoted
// _ZZ9cuda_gemmIiLj512ELj1ELj1ELj2048ELj16ELj16ELj128ELj1ELj1EEvjjjPKT_S2_PS0_jjjE11kron_fac_sh has been demoted
// _ZZ9cuda_gemmIiLj512ELj1ELj1ELj2048ELj16ELj16ELj128ELj1ELj1EEvjjjPKT_S2_PS0_jjjE3Ash has been demoted
// _ZZ9cuda_gemmIiLj512ELj1ELj1ELj2048ELj16ELj16ELj128ELj1ELj1EEvjjjPKT_S2_PS0_jjjE3Csh has been demoted
// _ZZ9cuda_gemmIiLj512ELj1ELj1ELj2048ELj32ELj32ELj128ELj0ELj1EEvjjjPKT_S2_PS0_jjjE11kron_fac_sh has been demoted
// _ZZ9cuda_gemmIiLj512ELj1ELj1ELj2048ELj32ELj32ELj128ELj0ELj1EEvjjjPKT_S2_PS0_jjjE3Ash has been demoted
// _ZZ9cuda_gemmIiLj512ELj1ELj1ELj2048ELj32ELj32ELj128ELj0ELj1EEvjjjPKT_S2_PS0_jjjE3Csh has been demoted
// _ZZ9cuda_gemmIiLj512ELj1ELj1ELj2048ELj32ELj32ELj128ELj1ELj1EEvjjjPKT_S2_PS0_jjjE11kron_fac_sh has been demoted
// _ZZ9cuda_gemmIiLj512ELj1ELj1ELj2048ELj32ELj32ELj128ELj1ELj1EEvjjjPKT_S2_PS0_jjjE3Ash has been demoted
// _ZZ9cuda_gemmIiLj512ELj1ELj1ELj2048ELj32ELj32ELj128ELj1ELj1EEvjjjPKT_S2_PS0_jjjE3Csh has been demoted
// _ZZ9cuda_gemmIiLj512ELj1ELj1ELj2048ELj64ELj64ELj128ELj0ELj1EEvjjjPKT_S2_PS0_jjjE11kron_fac_sh has been demoted
// _ZZ9cuda_gemmIiLj512ELj1ELj1ELj2048ELj64ELj64ELj128ELj0ELj1EEvjjjPKT_S2_PS0_jjjE3Ash has been demoted
// _ZZ9cuda_gemmIiLj512ELj1ELj1ELj2048ELj64ELj64ELj128ELj0ELj1EEvjjjPKT_S2_PS0_jjjE3Csh has been demoted
// _ZZ9cuda_gemmIiLj512ELj1ELj1ELj2048ELj64ELj64ELj128ELj1ELj1EEvjjjPKT_S2_PS0_jjjE11kron_fac_sh has been demoted
// _ZZ9cuda_gemmIiLj512ELj1ELj1ELj2048ELj64ELj64ELj128ELj1ELj1EEvjjjPKT_S2_PS0_jjjE3Ash has been demoted
// _ZZ9cuda_gemmIiLj512ELj1ELj1ELj2048ELj64ELj64ELj128ELj1ELj1EEvjjjPKT_S2_PS0_jjjE3Csh has been demoted
// _ZZ9cuda_gemmIiLj512ELj1ELj1ELj2048ELj128ELj128ELj128ELj0ELj1EEvjjjPKT_S2_PS0_jjjE11kron_fac_sh has been demoted
// _ZZ9cuda_gemmIiLj512ELj1ELj1ELj2048ELj128ELj128ELj128ELj0ELj1EEvjjjPKT_S2_PS0_jjjE3Ash has been demoted
// _ZZ9cuda_gemmIiLj512ELj1ELj1ELj2048ELj128ELj128ELj128ELj0ELj1EEvjjjPKT_S2_PS0_jjjE3Csh has been demoted
// _ZZ9cuda_gemmIiLj512ELj1ELj1ELj2048ELj128ELj128ELj128ELj1ELj1EEvjjjPKT_S2_PS0_jjjE11kron_fac_sh has been demoted
// _ZZ9cuda_gemmIiLj512ELj1ELj1ELj2048ELj128ELj128ELj128ELj1ELj1EEvjjjPKT_S2_PS0_jjjE3Ash has been demoted
// _ZZ9cuda_gemmIiLj512ELj1ELj1ELj2048ELj128ELj128ELj128ELj1ELj1EEvjjjPKT_S2_PS0_jjjE3Csh has been demoted
// _ZZ9cuda_gemmIiLj512ELj1ELj1ELj4096ELj2ELj2ELj128ELj0ELj1EEvjjjPKT_S2_PS0_jjjE11kron_fac_sh has been demoted
// _ZZ9cuda_gemmIiLj512ELj1ELj1ELj4096ELj2ELj2ELj128ELj0ELj1EEvjjjPKT_S2_PS0_jjjE3Ash has been demoted
// _ZZ9cuda_gemmIiLj512ELj1ELj1ELj4096ELj2ELj2ELj128ELj0ELj1EEvjjjPKT_S2_PS0_jjjE3Csh has been demoted
// _ZZ9cuda_gemmIiLj512ELj1ELj1ELj4096ELj2ELj2ELj128ELj1ELj1EEvjjjPKT_S2_PS0_jjjE11kron_fac_sh has been demoted
// _ZZ9cuda_gemmIiLj512ELj1ELj1ELj4096ELj2ELj2ELj128ELj1ELj1EEvjjjPKT_S2_PS0_jjjE3Ash has been demoted
// _ZZ9cuda_gemmIiLj512ELj1ELj1ELj4096ELj2ELj2ELj128ELj1ELj1EEvjjjPKT_S2_PS0_jjjE3Csh has been demoted
// _ZZ9cuda_gemmIiLj512ELj1ELj1ELj4096ELj4ELj4ELj128ELj0ELj1EEvjjjPKT_S2_PS0_jjjE11kron_fac_sh has been demoted
// _ZZ9cuda_gemmIiLj512ELj1ELj1ELj4096ELj4ELj4ELj128ELj0ELj1EEvjjjPKT_S2_PS0_jjjE3Ash has been demoted
// _ZZ9cuda_gemmIiLj512ELj1ELj1ELj4096ELj4ELj4ELj128ELj0ELj1EEvjjjPKT_S2_PS0_jjjE3Csh has been demoted
// _ZZ9cuda_gemmIiLj512ELj1ELj1ELj4096ELj4ELj4ELj128ELj1ELj1EEvjjjPKT_S2_PS0_jjjE11kron_fac_sh has been demoted
// _ZZ9cuda_gemmIiLj512ELj1ELj1ELj4096ELj4ELj4ELj128ELj1ELj1EEvjjjPKT_S2_PS0_jjjE3Ash has been demoted
// _ZZ9cuda_gemmIiLj512ELj1ELj1ELj4096ELj4ELj4ELj128ELj1ELj1EEvjjjPKT_S2_PS0_jjjE3Csh has been demoted
// _ZZ9cuda_gemmIiLj512ELj1ELj1ELj4096ELj8ELj8ELj128ELj0ELj1EEvjjjPKT_S2_PS0_jjjE11kron_fac_sh has been demoted
// _ZZ9cuda_gemmIiLj512ELj1ELj1ELj4096ELj8ELj8ELj128ELj0ELj1EEvjjjPKT_S2_PS0_jjjE3Ash has been demoted
// _ZZ9cuda_gemmIiLj512ELj1ELj1ELj4096ELj8ELj8ELj128ELj0ELj1EEvjjjPKT_S2_PS0_jjjE3Csh has been demoted
// _ZZ9cuda_gemmIiLj512ELj1ELj1ELj4096ELj8ELj8ELj128ELj1ELj1EEvjjjPKT_S2_PS0_jjjE11kron_fac_sh has been demoted
// _ZZ9cuda_gemmIiLj512ELj1ELj1ELj4096ELj8ELj8ELj128ELj1ELj1EEvjjjPKT_S2_PS0_jjjE3Ash has been demoted
// _ZZ9cuda_gemmIiLj512ELj1ELj1ELj4096ELj8ELj8ELj128ELj1ELj1EEvjjjPKT_S2_PS0_jjjE3Csh has been demoted
// _ZZ9cuda_gemmIiLj512ELj1ELj1ELj4096ELj16ELj16ELj128ELj0ELj1EEvjjjPKT_S2_PS0_jjjE11kron_fac_sh has been demoted
// _ZZ9cuda_gemmIiLj512ELj1ELj1ELj4096ELj16ELj16ELj128ELj0ELj1EEvjjjPKT_S2_PS0_jjjE3Ash has been demoted
// _ZZ9cuda_gemmIiLj512ELj1ELj1ELj4096ELj16ELj16ELj128ELj0ELj1EEvjjjPKT_S2_PS0_jjjE3Csh has been demoted
// _ZZ9cuda_gemmIiLj512ELj1ELj1ELj4096ELj16ELj16ELj128ELj1ELj1EEvjjjPKT_S2_PS0_jjjE11kron_fac_sh has been demoted
// _ZZ9cuda_gemmIiLj512ELj1ELj1ELj4096ELj16ELj16ELj128ELj1ELj1EEvjjjPKT_S2_PS0_jjjE3Ash has been demoted
// _ZZ9cuda_gemmIiLj512ELj1ELj1ELj4096ELj16ELj16ELj128ELj1ELj1EEvjjjPKT_S2_PS0_jjjE3Csh has been demoted
// _ZZ9cuda_gemmIiLj512ELj1ELj1ELj4096ELj32ELj32ELj128ELj0ELj1EEvjjjPKT_S2_PS0_jjjE11kron_fac_sh has been demoted
// _ZZ9cuda_gemmIiLj512ELj1ELj1ELj4096ELj32ELj32ELj128ELj0ELj1EEvjjjPKT_S2_PS0_jjjE3Ash has been demoted
// _ZZ9cuda_gemmIiLj512ELj1ELj1ELj4096ELj32ELj32ELj128ELj0ELj1EEvjjjPKT_S2_PS0_jjjE3Csh has been demoted
// _ZZ9cuda_gemmIiLj512ELj1ELj1ELj4096ELj32ELj32ELj128ELj1ELj1EEvjjjPKT_S2_PS0_jjjE11kron_fac_sh has been demoted
// _ZZ9cuda_gemmIiLj512ELj1ELj1ELj4096ELj32ELj32ELj128ELj1ELj1EEvjjjPKT_S2_PS0_jjjE3Ash has been demoted
// _ZZ9cuda_gemmIiLj512ELj1ELj1ELj4096ELj32ELj32ELj128ELj1ELj1EEvjjjPKT_S2_PS0_jjjE3Csh has been demoted
// _ZZ9cuda_gemmIiLj512ELj1ELj1ELj4096ELj64ELj64ELj128ELj0ELj1EEvjjjPKT_S2_PS0_jjjE11kron_fac_sh has been demoted
// _ZZ9cuda_gemmIiLj512ELj1ELj1ELj4096ELj64ELj64ELj128ELj0ELj1EEvjjjPKT_S2_PS0_jjjE3Ash has been demoted
// _ZZ9cuda_gemmIiLj512ELj1ELj1ELj4096ELj64ELj64ELj128ELj0ELj1EEvjjjPKT_S2_PS0_jjjE3Csh has been demoted
// _ZZ9cuda_gemmIiLj512ELj1ELj1ELj4096ELj64ELj64ELj128ELj1ELj1EEvjjjPKT_S2_PS0_jjjE11kron_fac_sh has been demoted
// _ZZ9cuda_gemmIiLj512ELj1ELj1ELj4096ELj64ELj64ELj128ELj1ELj1EEvjjjPKT_S2_PS0_jjjE3Ash has been demoted
// _ZZ9cuda_gemmIiLj512ELj1ELj1ELj4096ELj64ELj64ELj128ELj1ELj1EEvjjjPKT_S2_PS0_jjjE3Csh has been demoted
// _ZZ9cuda_gemmIiLj512ELj1ELj1ELj4096ELj128ELj128ELj128ELj0ELj1EEvjjjPKT_S2_PS0_jjjE11kron_fac_sh has been demoted
// _ZZ9cuda_gemmIiLj512ELj1ELj1ELj4096ELj128ELj128ELj128ELj0ELj1EEvjjjPKT_S2_PS0_jjjE3Ash has been demoted
// _ZZ9cuda_gemmIiLj512ELj1ELj1ELj4096ELj128ELj128ELj128ELj0ELj1EEvjjjPKT_S2_PS0_jjjE3Csh has been demoted
// _ZZ9cuda_gemmIiLj512ELj1ELj1ELj4096ELj128ELj128ELj128ELj1ELj1EEvjjjPKT_S2_PS0_jjjE11kron_fac_sh has been demoted
// _ZZ9cuda_gemmIiLj512ELj1ELj1ELj4096ELj128ELj128ELj128ELj1ELj1EEvjjjPKT_S2_PS0_jjjE3Ash has been demoted
// _ZZ9cuda_gemmIiLj512ELj1ELj1ELj4096ELj128ELj128ELj128ELj1ELj1EEvjjjPKT_S2_PS0_jjjE3Csh has been demoted

.visible .entry _Z9cuda_gemmIiLj512ELj1ELj1ELj128ELj2ELj2ELj128ELj0ELj1EEvjjjPKT_S2_PS0_jjj(
	.param .u32 _Z9cuda_gemmIiLj512ELj1ELj1ELj128ELj2ELj2ELj128ELj0ELj1EEvjjjPKT_S2_PS0_jjj_param_0,
	.param .u32 _Z9cuda_gemmIiLj512ELj1ELj1ELj128ELj2ELj2ELj128ELj0ELj1EEvjjjPKT_S2_PS0_jjj_param_1,
	.param .u32 _Z9cuda_gemmIiLj512ELj1ELj1ELj128ELj2ELj2ELj128ELj0ELj1EEvjjjPKT_S2_PS0_jjj_param_2,
	.param .u64 .ptr .align 1 _Z9cuda_gemmIiLj512ELj1ELj1ELj128ELj2ELj2ELj128ELj0ELj1EEvjjjPKT_S2_PS0_jjj_param_3,
	.param .u64 .ptr .align 1 _Z9cuda_gemmIiLj512ELj1ELj1ELj128ELj2ELj2ELj128ELj0ELj1EEvjjjPKT_S2_PS0_jjj_param_4,
	.param .u64 .ptr .align 1 _Z9cuda_gemmIiLj512ELj1ELj1ELj128ELj2ELj2ELj128ELj0ELj1EEvjjjPKT_S2_PS0_jjj_param_5,
	.param .u32 _Z9cuda_gemmIiLj512ELj1ELj1ELj128ELj2ELj2ELj128ELj0ELj1EEvjjjPKT_S2_PS0_jjj_param_6,
	.param .u32 _Z9cuda_gemmIiLj512ELj1ELj1ELj128ELj2ELj2ELj128ELj0ELj1EEvjjjPKT_S2_PS0_jjj_param_7,
	.param .u32 _Z9cuda_gemmIiLj512ELj1ELj1ELj128ELj2ELj2ELj128ELj0ELj1EEvjjjPKT_S2_PS0_jjj_param_8
)
.maxntid 512
{
	.reg .pred 	%p<24>;
	.reg .b32 	%r<275>;
	.reg .b64 	%rd<27>;
	// demoted variable
	.shared .align 128 .b8 _ZZ9cuda_gemmIiLj512ELj1ELj1ELj128ELj2ELj2ELj128ELj0ELj1EEvjjjPKT_S2_PS0_jjjE11kron_fac_sh[24];
	// demoted variable
	.shared .align 128 .b8 _ZZ9cuda_gemmIiLj512ELj1ELj1ELj128ELj2ELj2ELj128ELj0ELj1EEvjjjPKT_S2_PS0_jjjE3Ash[512];
	// demoted variable
	.shared .align 128 .b8 _ZZ9cuda_gemmIiLj512ELj1ELj1ELj128ELj2ELj2ELj128ELj0ELj1EEvjjjPKT_S2_PS0_jjjE3Csh[512];
	ld.param.u32 	%r94, [_Z9cuda_gemmIiLj512ELj1ELj1ELj128ELj2ELj2ELj128ELj0ELj1EEvjjjPKT_S2_PS0_jjj_param_1];
	ld.param.u32 	%r95, [_Z9cuda_gemmIiLj512ELj1ELj1ELj128ELj2ELj2ELj128ELj0ELj1EEvjjjPKT_S2_PS0_jjj_param_2];
	ld.param.u64 	%rd4, [_Z9cuda_gemmIiLj512ELj1ELj1ELj128ELj2ELj2ELj128ELj0ELj1EEvjjjPKT_S2_PS0_jjj_param_3];
	ld.param.u64 	%rd3, [_Z9cuda_gemmIiLj512ELj1ELj1ELj128ELj2ELj2ELj128ELj0ELj1EEvjjjPKT_S2_PS0_jjj_param_4];
	ld.param.u64 	%rd5, [_Z9cuda_gemmIiLj512ELj1ELj1ELj128ELj2ELj2ELj128ELj0ELj1EEvjjjPKT_S2_PS0_jjj_param_5];
	cvta.to.global.u64 	%rd1, %rd4;
	cvta.to.global.u64 	%rd2, %rd5;
	mov.u32 	%r1, %tid.x;
	setp.ne.s32 	%p1, %r1, 0;
	@%p1 bra 	$L__BB0_2;
	cvta.to.global.u64 	%rd6, %rd3;
	ld.global.nc.v4.u32 	{%r96, %r97, %r98, %r99}, [%rd6];
	st.shared.u32 	[_ZZ9cuda_gemmIiLj512ELj1ELj1ELj128ELj2ELj2ELj128ELj0ELj1EEvjjjPKT_S2_PS0_jjjE11kron_fac_sh+12], %r97;
	st.shared.v2.u32 	[_ZZ9cuda_gemmIiLj512ELj1ELj1ELj128ELj2ELj2ELj128ELj0ELj1EEvjjjPKT_S2_PS0_jjjE11kron_fac_sh], {%r96, %r98};
	st.shared.u32 	[_ZZ9cuda_gemmIiLj512ELj1ELj1ELj128ELj2ELj2ELj128ELj0ELj1EEvjjjPKT_S2_PS0_jjjE11kron_fac_sh+16], %r99;
$L__BB0_2:
	mov.u32 	%r2, %ctaid.y;
	mov.u32 	%r100, %nctaid.y;
	setp.ge.u32 	%p2, %r2, %r100;
	@%p2 bra 	$L__BB0_25;
	and.b32  	%r3, %r1, 63;
	mov.u32 	%r4, %ntid.x;
	shl.b32 	%r269, %r1, 2;
	mov.u32 	%r6, %ctaid.x;
	shl.b32 	%r7, %r6, 7;
	shl.b32 	%r8, %r4, 2;
	setp.gt.u32 	%p3, %r1, 127;
	shr.u32 	%r9, %r95, 1;
	@%p3 bra 	$L__BB0_10;
	add.s32 	%r101, %r1, %r4;
	max.u32 	%r102, %r101, 128;
	setp.lt.u32 	%p4, %r101, 128;
	selp.u32 	%r103, 1, 0, %p4;
	add.s32 	%r104, %r101, %r103;
	sub.s32 	%r105, %r102, %r104;
	div.u32 	%r106, %r105, %r4;
	add.s32 	%r10, %r106, %r103;
	and.b32  	%r107, %r10, 3;
	setp.eq.s32 	%p5, %r107, 3;
	mov.u32 	%r254, %r1;
	@%p5 bra 	$L__BB0_7;
	add.s32 	%r108, %r10, 1;
	and.b32  	%r109, %r108, 3;
	mov.u32 	%r110, _ZZ9cuda_gemmIiLj512ELj1ELj1ELj128ELj2ELj2ELj128ELj0ELj1EEvjjjPKT_S2_PS0_jjjE3Csh;
	add.s32 	%r251, %r110, %r269;
	neg.s32 	%r250, %r109;
	mad.lo.s32 	%r254, %r4, %r109, %r1;
$L__BB0_6:
	.pragma "nounroll";
	mov.b32 	%r111, 0;
	st.shared.u32 	[%r251], %r111;
	add.s32 	%r251, %r251, %r8;
	add.s32 	%r250, %r250, 1;
	setp.ne.s32 	%p6, %r250, 0;
	@%p6 bra 	$L__BB0_6;
$L__BB0_7:
	setp.lt.u32 	%p7, %r10, 3;
	@%p7 bra 	$L__BB0_10;
	shl.b32 	%r112, %r254, 2;
	mov.u32 	%r113, _ZZ9cuda_gemmIiLj512ELj1ELj1ELj128ELj2ELj2ELj128ELj0ELj1EEvjjjPKT_S2_PS0_jjjE3Csh;
	add.s32 	%r253, %r113, %r112;
	shl.b32 	%r20, %r4, 4;
	shl.b32 	%r21, %r4, 3;
	mul.lo.s32 	%r22, %r4, 12;
$L__BB0_9:
	mov.b32 	%r114, 0;
	st.shared.u32 	[%r253], %r114;
	add.s32 	%r115, %r253, %r8;
	st.shared.u32 	[%r115], %r114;
	add.s32 	%r116, %r253, %r21;
	st.shared.u32 	[%r116], %r114;
	add.s32 	%r117, %r253, %r22;
	st.shared.u32 	[%r117], %r114;
	add.s32 	%r254, %r254, %r8;
	add.s32 	%r253, %r253, %r20;
	setp.lt.u32 	%p8, %r254, 128;
	@%p8 bra 	$L__BB0_9;
$L__BB0_10:
	setp.gt.u32 	%p9, %r1, 31;
	@%p9 bra 	$L__BB0_17;
	mul.lo.s32 	%r27, %r2, %r95;
	add.s32 	%r118, %r269, %r8;
	max.u32 	%r119, %r118, 128;
	setp.lt.u32 	%p10, %r118, 128;
	selp.u32 	%r120, 1, 0, %p10;
	add.s32 	%r121, %r118, %r120;
	sub.s32 	%r122, %r119, %r121;
	div.u32 	%r123, %r122, %r8;
	add.s32 	%r28, %r123, %r120;
	and.b32  	%r124, %r28, 3;
	setp.eq.s32 	%p11, %r124, 3;
	mov.u32 	%r259, %r269;
	@%p11 bra 	$L__BB0_14;
	shl.b32 	%r125, %r1, 4;
	mov.u32 	%r126, _ZZ9cuda_gemmIiLj512ELj1ELj1ELj128ELj2ELj2ELj128ELj0ELj1EEvjjjPKT_S2_PS0_jjjE3Ash;
	add.s32 	%r257, %r126, %r125;
	shl.b32 	%r30, %r4, 4;
	add.s32 	%r127, %r27, %r7;
	add.s32 	%r256, %r127, %r269;
	add.s32 	%r128, %r28, 1;
	and.b32  	%r129, %r128, 3;
	neg.s32 	%r255, %r129;
	mov.u32 	%r259, %r269;
$L__BB0_13:
	.pragma "nounroll";
	mul.wide.u32 	%rd7, %r256, 4;
	add.s64 	%rd8, %rd1, %rd7;
	ld.global.nc.v4.u32 	{%r130, %r131, %r132, %r133}, [%rd8];
	st.shared.v4.u32 	[%r257], {%r130, %r131, %r132, %r133};
	add.s32 	%r259, %r259, %r8;
	add.s32 	%r257, %r257, %r30;
	add.s32 	%r256, %r256, %r8;
	add.s32 	%r255, %r255, 1;
	setp.ne.s32 	%p12, %r255, 0;
	@%p12 bra 	$L__BB0_13;
$L__BB0_14:
	setp.lt.u32 	%p13, %r28, 3;
	@%p13 bra 	$L__BB0_17;
	add.s32 	%r134, %r259, %r27;
	add.s32 	%r260, %r134, %r7;
	mad.lo.s32 	%r264, %r4, 12, %r260;
	shl.b32 	%r44, %r4, 4;
	shl.b32 	%r135, %r4, 3;
	add.s32 	%r263, %r260, %r135;
	add.s32 	%r262, %r260, %r8;
	mul.lo.s32 	%r47, %r4, 48;
	shl.b32 	%r136, %r259, 2;
	mov.u32 	%r137, _ZZ9cuda_gemmIiLj512ELj1ELj1ELj128ELj2ELj2ELj128ELj0ELj1EEvjjjPKT_S2_PS0_jjjE3Ash;
	add.s32 	%r261, %r137, %r136;
	shl.b32 	%r49, %r4, 6;
	shl.b32 	%r50, %r4, 5;
$L__BB0_16:
	mul.wide.u32 	%rd9, %r260, 4;
	add.s64 	%rd10, %rd1, %rd9;
	ld.global.nc.v4.u32 	{%r138, %r139, %r140, %r141}, [%rd10];
	st.shared.v4.u32 	[%r261], {%r138, %r139, %r140, %r141};
	add.s32 	%r142, %r259, %r8;
	mul.wide.u32 	%rd11, %r262, 4;
	add.s64 	%rd12, %rd1, %rd11;
	ld.global.nc.v4.u32 	{%r143, %r144, %r145, %r146}, [%rd12];
	add.s32 	%r147, %r261, %r44;
	st.shared.v4.u32 	[%r147], {%r143, %r144, %r145, %r146};
	add.s32 	%r148, %r142, %r8;
	mul.wide.u32 	%rd13, %r263, 4;
	add.s64 	%rd14, %rd1, %rd13;
	ld.global.nc.v4.u32 	{%r149, %r150, %r151, %r152}, [%rd14];
	add.s32 	%r153, %r261, %r50;
	st.shared.v4.u32 	[%r153], {%r149, %r150, %r151, %r152};
	add.s32 	%r154, %r148, %r8;
	mul.wide.u32 	%rd15, %r264, 4;
	add.s64 	%rd16, %rd1, %rd15;
	ld.global.nc.v4.u32 	{%r155, %r156, %r157, %r158}, [%rd16];
	add.s32 	%r159, %r261, %r47;
	st.shared.v4.u32 	[%r159], {%r155, %r156, %r157, %r158};
	add.s32 	%r259, %r154, %r8;
	add.s32 	%r264, %r264, %r44;
	add.s32 	%r263, %r263, %r44;
	add.s32 	%r262, %r262, %r44;
	add.s32 	%r261, %r261, %r49;
	add.s32 	%r260, %r260, %r44;
	setp.lt.u32 	%p14, %r259, 128;
	@%p14 bra 	$L__BB0_16;
$L__BB0_17:
	shl.b32 	%r63, %r3, 1;
	setp.lt.u32 	%p15, %r1, 128;
	bar.sync 	0;
	@%p15 bra 	$L__BB0_26;
$L__BB0_18:
	setp.gt.u32 	%p18, %r1, 31;
	bar.sync 	0;
	@%p18 bra 	$L__BB0_25;
	shl.b32 	%r189, %r6, 6;
	mad.lo.s32 	%r64, %r2, %r94, %r189;
	add.s32 	%r190, %r269, %r8;
	max.u32 	%r191, %r190, 128;
	setp.lt.u32 	%p19, %r190, 128;
	selp.u32 	%r192, 1, 0, %p19;
	add.s32 	%r193, %r190, %r192;
	sub.s32 	%r194, %r191, %r193;
	div.u32 	%r195, %r194, %r8;
	add.s32 	%r65, %r195, %r192;
	and.b32  	%r196, %r65, 3;
	setp.eq.s32 	%p20, %r196, 3;
	@%p20 bra 	$L__BB0_22;
	shl.b32 	%r197, %r1, 4;
	mov.u32 	%r198, _ZZ9cuda_gemmIiLj512ELj1ELj1ELj128ELj2ELj2ELj128ELj0ELj1EEvjjjPKT_S2_PS0_jjjE3Csh;
	add.s32 	%r267, %r198, %r197;
	shl.b32 	%r67, %r4, 4;
	add.s32 	%r199, %r65, 1;
	and.b32  	%r200, %r199, 3;
	neg.s32 	%r266, %r200;
$L__BB0_21:
	.pragma "nounroll";
	shr.u32 	%r201, %r269, 6;
	and.b32  	%r202, %r269, 60;
	add.s32 	%r203, %r64, %r202;
	mad.lo.s32 	%r204, %r201, %r9, %r203;
	mul.wide.u32 	%rd17, %r204, 4;
	add.s64 	%rd18, %rd2, %rd17;
	ld.shared.v4.u32 	{%r205, %r206, %r207, %r208}, [%r267];
	st.global.v4.u32 	[%rd18], {%r205, %r206, %r207, %r208};
	add.s32 	%r269, %r269, %r8;
	add.s32 	%r267, %r267, %r67;
	add.s32 	%r266, %r266, 1;
	setp.ne.s32 	%p21, %r266, 0;
	@%p21 bra 	$L__BB0_21;
$L__BB0_22:
	setp.lt.u32 	%p22, %r65, 3;
	@%p22 bra 	$L__BB0_25;
	mad.lo.s32 	%r273, %r4, 12, %r269;
	shl.b32 	%r77, %r4, 4;
	shl.b32 	%r209, %r4, 3;
	add.s32 	%r272, %r269, %r209;
	add.s32 	%r271, %r269, %r8;
	mul.lo.s32 	%r80, %r4, 48;
	shl.b32 	%r210, %r269, 2;
	mov.u32 	%r211, _ZZ9cuda_gemmIiLj512ELj1ELj1ELj128ELj2ELj2ELj128ELj0ELj1EEvjjjPKT_S2_PS0_jjjE3Csh;
	add.s32 	%r270, %r211, %r210;
	shl.b32 	%r82, %r4, 6;
	shl.b32 	%r83, %r4, 5;
$L__BB0_24:
	shr.u32 	%r212, %r269, 6;
	and.b32  	%r213, %r269, 60;
	add.s32 	%r214, %r64, %r213;
	mad.lo.s32 	%r215, %r212, %r9, %r214;
	mul.wide.u32 	%rd19, %r215, 4;
	add.s64 	%rd20, %rd2, %rd19;
	ld.shared.v4.u32 	{%r216, %r217, %r218, %r219}, [%r270];
	st.global.v4.u32 	[%rd20], {%r216, %r217, %r218, %r219};
	add.s32 	%r220, %r269, %r8;
	shr.u32 	%r221, %r271, 6;
	and.b32  	%r222, %r271, 60;
	add.s32 	%r223, %r64, %r222;
	mad.lo.s32 	%r224, %r221, %r9, %r223;
	mul.wide.u32 	%rd21, %r224, 4;
	add.s64 	%rd22, %rd2, %rd21;
	add.s32 	%r225, %r270, %r77;
	ld.shared.v4.u32 	{%r226, %r227, %r228, %r229}, [%r225];
	st.global.v4.u32 	[%rd22], {%r226, %r227, %r228, %r229};
	add.s32 	%r230, %r220, %r8;
	shr.u32 	%r231, %r272, 6;
	and.b32  	%r232, %r272, 60;
	add.s32 	%r233, %r64, %r232;
	mad.lo.s32 	%r234, %r231, %r9, %r233;
	mul.wide.u32 	%rd23, %r234, 4;
	add.s64 	%rd24, %rd2, %rd23;
	add.s32 	%r235, %r270, %r83;
	ld.shared.v4.u32 	{%r236, %r237, %r238, %r239}, [%r235];
	st.global.v4.u32 	[%rd24], {%r236, %r237, %r238, %r239};
	add.s32 	%r240, %r230, %r8;
	shr.u32 	%r241, %r273, 6;
	and.b32  	%r242, %r273, 60;
	add.s32 	%r243, %r64, %r242;
	mad.lo.s32 	%r244, %r241, %r9, %r243;
	mul.wide.u32 	%rd25, %r244, 4;
	add.s64 	%rd26, %rd2, %rd25;
	add.s32 	%r245, %r270, %r80;
	ld.shared.v4.u32 	{%r246, %r247, %r248, %r249}, [%r245];
	st.global.v4.u32 	[%rd26], {%r246, %r247, %r248, %r249};
	add.s32 	%r269, %r240, %r8;
	add.s32 	%r273, %r273, %r77;
	add.s32 	%r272, %r272, %r77;
	add.s32 	%r271, %r271, %r77;
	add.s32 	%r270, %r270, %r82;
	setp.lt.u32 	%p23, %r269, 128;
	@%p23 bra 	$L__BB0_24;
$L__BB0_25:
	ret;
$L__BB0_26:
	and.b32  	%r160, %r1, 1;
	xor.b32  	%r161, %r160, 1;
	and.b32  	%r162, %r1, 64;
	or.b32  	%r163, %r162, %r3;
	shl.b32 	%r164, %r163, 2;
	mov.u32 	%r165, _ZZ9cuda_gemmIiLj512ELj1ELj1ELj128ELj2ELj2ELj128ELj0ELj1EEvjjjPKT_S2_PS0_jjjE3Csh;
	add.s32 	%r166, %r165, %r164;
	add.s32 	%r167, %r63, %r161;
	shl.b32 	%r168, %r167, 2;
	mov.u32 	%r169, _ZZ9cuda_gemmIiLj512ELj1ELj1ELj128ELj2ELj2ELj128ELj0ELj1EEvjjjPKT_S2_PS0_jjjE3Ash;
	add.s32 	%r170, %r169, %r168;
	ld.shared.u32 	%r171, [%r170];
	add.s32 	%r172, %r63, %r160;
	shl.b32 	%r173, %r172, 2;
	add.s32 	%r174, %r169, %r173;
	ld.shared.u32 	%r175, [%r174];
	shr.u32 	%r176, %r1, 6;
	mov.u32 	%r177, _ZZ9cuda_gemmIiLj512ELj1ELj1ELj128ELj2ELj2ELj128ELj0ELj1EEvjjjPKT_S2_PS0_jjjE11kron_fac_sh;
	mad.lo.s32 	%r178, %r176, 12, %r177;
	shl.b32 	%r179, %r1, 2;
	and.b32  	%r180, %r179, 4;
	add.s32 	%r181, %r178, %r180;
	ld.shared.u32 	%r182, [%r181];
	shfl.sync.idx.b32	%r183|%p16, %r182, %r160, 7711, -1;
	mul.lo.s32 	%r184, %r183, %r175;
	shfl.sync.idx.b32	%r185|%p17, %r182, %r161, 7711, -1;
	mad.lo.s32 	%r186, %r185, %r171, %r184;
	ld.shared.u32 	%r187, [%r166];
	add.s32 	%r188, %r187, %r186;
	st.shared.u32 	[%r166], %r188;
	bra.uni 	$L__BB0_18;

}
	// .globl	_Z9cuda_gemmIiLj512ELj1ELj1ELj128ELj2ELj2ELj128ELj1ELj1EEvjjjPKT_S2_PS0_jjj
.visible .entry _Z9cuda_gemmIiLj512ELj1ELj1ELj128ELj2ELj2ELj128ELj1ELj1EEvjjjPKT_S2_PS0_jjj(
	.param .u32 _Z9cuda_gemmIiLj512ELj1ELj1ELj128ELj2ELj2ELj128ELj1ELj1EEvjjjPKT_S2_PS0_jjj_param_0,
	.param .u32 _Z9cuda_gemmIiLj512ELj1ELj1ELj128ELj2ELj2ELj128ELj1ELj1EEvjjjPKT_S2_PS0_jjj_param_1,
	.param .u32 _Z9cuda_gemmIiLj512ELj1ELj1ELj128ELj2ELj2ELj128ELj1ELj1EEvjjjPKT_S2_PS0_jjj_param_2,
	.param .u64 .ptr .align 1 _Z9cuda_gemmIiLj512ELj1ELj1ELj128ELj2ELj2ELj128ELj1ELj1EEvjjjPKT_S2_PS0_jjj_param_3,
	.param .u64 .ptr .align 1 _Z9cuda_gemmIiLj512ELj1ELj1ELj128ELj2ELj2ELj128ELj1ELj1EEvjjjPKT_S2_PS0_jjj_param_4,
	.param .u64 .ptr .align 1 _Z9cuda_gemmIiLj512ELj1ELj1ELj128ELj2ELj2ELj128ELj1ELj1EEvjjjPKT_S2_PS0_jjj_param_5,
	.param .u32 _Z9cuda_gemmIiLj512ELj1ELj1ELj128ELj2ELj2ELj128ELj1ELj1EEvjjjPKT_S2_PS0_jjj_param_6,
	.param .u32 _Z9cuda_gemmIiLj512ELj1ELj1ELj128ELj2ELj2ELj128ELj1ELj1EEvjjjPKT_S2_PS0_jjj_param_7,
	.param .u32 _Z9cuda_gemmIiLj512ELj1ELj1ELj128ELj2ELj2ELj128ELj1ELj1EEvjjjPKT_S2_PS0_jjj_param_8
)
.maxntid 512
{
	.reg .pred 	%p<24>;
	.reg .b32 	%r<249>;
	.reg .b64 	%rd<35>;
	// demoted variable
	.shared .align 128 .b8 _ZZ9cuda_gemmIiLj512ELj1ELj1ELj128ELj2ELj2ELj128ELj1ELj1EEvjjjPKT_S2_PS0_jjjE11kron_fac_sh[24];
	// demoted variable
	.shared .align 128 .b8 _ZZ9cuda_gemmIiLj512ELj1ELj1ELj128ELj2ELj2ELj128ELj1ELj1EEvjjjPKT_S2_PS0_jjjE3Ash[512];
	// demoted variable
	.shared .align 128 .b8 _ZZ9cuda_gemmIiLj512ELj1ELj1ELj128ELj2ELj2ELj128ELj1ELj1EEvjjjPKT_S2_PS0_jjjE3Csh[512];
	ld.param.u64 	%rd12, [_Z9cuda_gemmIiLj512ELj1ELj1ELj128ELj2ELj2ELj128ELj1ELj1EEvjjjPKT_S2_PS0_jjj_param_3];
	ld.param.u64 	%rd11, [_Z9cuda_gemmIiLj512ELj1ELj1ELj128ELj2ELj2ELj128ELj1ELj1EEvjjjPKT_S2_PS0_jjj_param_4];
	ld.param.u64 	%rd13, [_Z9cuda_gemmIiLj512ELj1ELj1ELj128ELj2ELj2ELj128ELj1ELj1EEvjjjPKT_S2_PS0_jjj_param_5];
	cvta.to.global.u64 	%rd1, %rd12;
	cvta.to.global.u64 	%rd2, %rd13;
	mov.u32 	%r1, %tid.x;
	setp.ne.s32 	%p1, %r1, 0;
	@%p1 bra 	$L__BB1_2;
	cvta.to.global.u64 	%rd14, %rd11;
	ld.global.nc.v4.u32 	{%r91, %r92, %r93, %r94}, [%rd14];
	st.shared.u32 	[_ZZ9cuda_gemmIiLj512ELj1ELj1ELj128ELj2ELj2ELj128ELj1ELj1EEvjjjPKT_S2_PS0_jjjE11kron_fac_sh+12], %r92;
	st.shared.v2.u32 	[_ZZ9cuda_gemmIiLj512ELj1ELj1ELj128ELj2ELj2ELj128ELj1ELj1EEvjjjPKT_S2_PS0_jjjE11kron_fac_sh], {%r91, %r93};
	st.shared.u32 	[_ZZ9cuda_gemmIiLj512ELj1ELj1ELj128ELj2ELj2ELj128ELj1ELj1EEvjjjPKT_S2_PS0_jjjE11kron_fac_sh+16], %r94;
$L__BB1_2:
	mov.u32 	%r2, %ctaid.y;
	mov.u32 	%r95, %nctaid.y;
	setp.ge.u32 	%p2, %r2, %r95;
	@%p2 bra 	$L__BB1_25;
	and.b32  	%r3, %r1, 63;
	mov.u32 	%r4, %ntid.x;
	shl.b32 	%r242, %r1, 2;
	shl.b32 	%r6, %r4, 2;
	setp.gt.u32 	%p3, %r1, 127;
	@%p3 bra 	$L__BB1_10;
	add.s32 	%r96, %r1, %r4;
	max.u32 	%r97, %r96, 128;
	setp.lt.u32 	%p4, %r96, 128;
	selp.u32 	%r98, 1, 0, %p4;
	add.s32 	%r99, %r96, %r98;
	sub.s32 	%r100, %r97, %r99;
	div.u32 	%r101, %r100, %r4;
	add.s32 	%r7, %r101, %r98;
	and.b32  	%r102, %r7, 3;
	setp.eq.s32 	%p5, %r102, 3;
	mov.u32 	%r228, %r1;
	@%p5 bra 	$L__BB1_7;
	add.s32 	%r103, %r7, 1;
	and.b32  	%r104, %r103, 3;
	mov.u32 	%r105, _ZZ9cuda_gemmIiLj512ELj1ELj1ELj128ELj2ELj2ELj128ELj1ELj1EEvjjjPKT_S2_PS0_jjjE3Csh;
	add.s32 	%r225, %r105, %r242;
	neg.s32 	%r224, %r104;
	mad.lo.s32 	%r228, %r4, %r104, %r1;
$L__BB1_6:
	.pragma "nounroll";
	mov.b32 	%r106, 0;
	st.shared.u32 	[%r225], %r106;
	add.s32 	%r225, %r225, %r6;
	add.s32 	%r224, %r224, 1;
	setp.ne.s32 	%p6, %r224, 0;
	@%p6 bra 	$L__BB1_6;
$L__BB1_7:
	setp.lt.u32 	%p7, %r7, 3;
	@%p7 bra 	$L__BB1_10;
	shl.b32 	%r107, %r228, 2;
	mov.u32 	%r108, _ZZ9cuda_gemmIiLj512ELj1ELj1ELj128ELj2ELj2ELj128ELj1ELj1EEvjjjPKT_S2_PS0_jjjE3Csh;
	add.s32 	%r227, %r108, %r107;
	shl.b32 	%r17, %r4, 4;
	shl.b32 	%r18, %r4, 3;
	mul.lo.s32 	%r19, %r4, 12;
$L__BB1_9:
	mov.b32 	%r109, 0;
	st.shared.u32 	[%r227], %r109;
	add.s32 	%r110, %r227, %r6;
	st.shared.u32 	[%r110], %r109;
	add.s32 	%r111, %r227, %r18;
	st.shared.u32 	[%r111], %r109;
	add.s32 	%r112, %r227, %r19;
	st.shared.u32 	[%r112], %r109;
	add.s32 	%r228, %r228, %r6;
	add.s32 	%r227, %r227, %r17;
	setp.lt.u32 	%p8, %r228, 128;
	@%p8 bra 	$L__BB1_9;
$L__BB1_10:
	setp.gt.u32 	%p9, %r1, 31;
	@%p9 bra 	$L__BB1_17;
	shl.b32 	%r24, %r2, 7;
	add.s32 	%r113, %r242, %r6;
	max.u32 	%r114, %r113, 128;
	setp.lt.u32 	%p10, %r113, 128;
	selp.u32 	%r115, 1, 0, %p10;
	add.s32 	%r116, %r113, %r115;
	sub.s32 	%r117, %r114, %r116;
	div.u32 	%r118, %r117, %r6;
	add.s32 	%r25, %r118, %r115;
	and.b32  	%r119, %r25, 3;
	setp.eq.s32 	%p11, %r119, 3;
	mov.u32 	%r232, %r242;
	@%p11 bra 	$L__BB1_14;
	shl.b32 	%r120, %r1, 4;
	mov.u32 	%r121, _ZZ9cuda_gemmIiLj512ELj1ELj1ELj128ELj2ELj2ELj128ELj1ELj1EEvjjjPKT_S2_PS0_jjjE3Ash;
	add.s32 	%r230, %r121, %r120;
	shl.b32 	%r27, %r4, 4;
	add.s32 	%r122, %r24, %r242;
	mul.wide.u32 	%rd15, %r122, 4;
	add.s64 	%rd33, %rd1, %rd15;
	mul.wide.u32 	%rd4, %r4, 16;
	add.s32 	%r123, %r25, 1;
	and.b32  	%r124, %r123, 3;
	neg.s32 	%r229, %r124;
	mov.u32 	%r232, %r242;
$L__BB1_13:
	.pragma "nounroll";
	ld.global.nc.v4.u32 	{%r125, %r126, %r127, %r128}, [%rd33];
	st.shared.v4.u32 	[%r230], {%r125, %r126, %r127, %r128};
	add.s32 	%r232, %r232, %r6;
	add.s32 	%r230, %r230, %r27;
	add.s64 	%rd33, %rd33, %rd4;
	add.s32 	%r229, %r229, 1;
	setp.ne.s32 	%p12, %r229, 0;
	@%p12 bra 	$L__BB1_13;
$L__BB1_14:
	setp.lt.u32 	%p13, %r25, 3;
	@%p13 bra 	$L__BB1_17;
	add.s32 	%r233, %r232, %r24;
	mad.lo.s32 	%r237, %r4, 12, %r233;
	shl.b32 	%r38, %r4, 4;
	shl.b32 	%r129, %r4, 3;
	add.s32 	%r236, %r233, %r129;
	add.s32 	%r235, %r233, %r6;
	mul.lo.s32 	%r41, %r4, 48;
	shl.b32 	%r130, %r232, 2;
	mov.u32 	%r131, _ZZ9cuda_gemmIiLj512ELj1ELj1ELj128ELj2ELj2ELj128ELj1ELj1EEvjjjPKT_S2_PS0_jjjE3Ash;
	add.s32 	%r234, %r131, %r130;
	shl.b32 	%r43, %r4, 6;
	shl.b32 	%r44, %r4, 5;
$L__BB1_16:
	mul.wide.u32 	%rd16, %r233, 4;
	add.s64 	%rd17, %rd1, %rd16;
	ld.global.nc.v4.u32 	{%r132, %r133, %r134, %r135}, [%rd17];
	st.shared.v4.u32 	[%r234], {%r132, %r133, %r134, %r135};
	add.s32 	%r136, %r232, %r6;
	mul.wide.u32 	%rd18, %r235, 4;
	add.s64 	%rd19, %rd1, %rd18;
	ld.global.nc.v4.u32 	{%r137, %r138, %r139, %r140}, [%rd19];
	add.s32 	%r141, %r234, %r38;
	st.shared.v4.u32 	[%r141], {%r137, %r138, %r139, %r140};
	add.s32 	%r142, %r136, %r6;
	mul.wide.u32 	%rd20, %r236, 4;
	add.s64 	%rd21, %rd1, %rd20;
	ld.global.nc.v4.u32 	{%r143, %r144, %r145, %r146}, [%rd21];
	add.s32 	%r147, %r234, %r44;
	st.shared.v4.u32 	[%r147], {%r143, %r144, %r145, %r146};
	add.s32 	%r148, %r142, %r6;
	mul.wide.u32 	%rd22, %r237, 4;
	add.s64 	%rd23, %rd1, %rd22;
	ld.global.nc.v4.u32 	{%r149, %r150, %r151, %r152}, [%rd23];
	add.s32 	%r153, %r234, %r41;
	st.shared.v4.u32 	[%r153], {%r149, %r150, %r151, %r152};
	add.s32 	%r232, %r148, %r6;
	add.s32 	%r237, %r237, %r38;
	add.s32 	%r236, %r236, %r38;
	add.s32 	%r235, %r235, %r38;
	add.s32 	%r234, %r234, %r43;
	add.s32 	%r233, %r233, %r38;
	setp.lt.u32 	%p14, %r232, 128;
	@%p14 bra 	$L__BB1_16;
$L__BB1_17:
	shl.b32 	%r57, %r3, 1;
	setp.lt.u32 	%p15, %r1, 128;
	bar.sync 	0;
	@%p15 bra 	$L__BB1_26;
$L__BB1_18:
	setp.gt.u32 	%p18, %r1, 31;
	bar.sync 	0;
	@%p18 bra 	$L__BB1_25;
	shl.b32 	%r58, %r2, 7;
	add.s32 	%r183, %r242, %r6;
	max.u32 	%r184, %r183, 128;
	setp.lt.u32 	%p19, %r183, 128;
	selp.u32 	%r185, 1, 0, %p19;
	add.s32 	%r186, %r183, %r185;
	sub.s32 	%r187, %r184, %r186;
	div.u32 	%r188, %r187, %r6;
	add.s32 	%r59, %r188, %r185;
	and.b32  	%r189, %r59, 3;
	setp.eq.s32 	%p20, %r189, 3;
	@%p20 bra 	$L__BB1_22;
	shl.b32 	%r190, %r1, 4;
	mov.u32 	%r191, _ZZ9cuda_gemmIiLj512ELj1ELj1ELj128ELj2ELj2ELj128ELj1ELj1EEvjjjPKT_S2_PS0_jjjE3Csh;
	add.s32 	%r240, %r191, %r190;
	shl.b32 	%r61, %r4, 4;
	add.s32 	%r192, %r58, %r242;
	mul.wide.u32 	%rd24, %r192, 4;
	add.s64 	%rd34, %rd2, %rd24;
	mul.wide.u32 	%rd8, %r4, 16;
	add.s32 	%r193, %r59, 1;
	and.b32  	%r194, %r193, 3;
	neg.s32 	%r239, %r194;
$L__BB1_21:
	.pragma "nounroll";
	ld.shared.v4.u32 	{%r195, %r196, %r197, %r198}, [%r240];
	st.global.v4.u32 	[%rd34], {%r195, %r196, %r197, %r198};
	add.s32 	%r242, %r242, %r6;
	add.s32 	%r240, %r240, %r61;
	add.s64 	%rd34, %rd34, %rd8;
	add.s32 	%r239, %r239, 1;
	setp.ne.s32 	%p21, %r239, 0;
	@%p21 bra 	$L__BB1_21;
$L__BB1_22:
	setp.lt.u32 	%p22, %r59, 3;
	@%p22 bra 	$L__BB1_25;
	add.s32 	%r243, %r242, %r58;
	mad.lo.s32 	%r247, %r4, 12, %r243;
	shl.b32 	%r72, %r4, 4;
	shl.b32 	%r199, %r4, 3;
	add.s32 	%r246, %r243, %r199;
	add.s32 	%r245, %r243, %r6;
	mul.lo.s32 	%r75, %r4, 48;
	shl.b32 	%r200, %r242, 2;
	mov.u32 	%r201, _ZZ9cuda_gemmIiLj512ELj1ELj1ELj128ELj2ELj2ELj128ELj1ELj1EEvjjjPKT_S2_PS0_jjjE3Csh;
	add.s32 	%r244, %r201, %r200;
	shl.b32 	%r77, %r4, 6;
	shl.b32 	%r78, %r4, 5;
$L__BB1_24:
	mul.wide.u32 	%rd25, %r243, 4;
	add.s64 	%rd26, %rd2, %rd25;
	ld.shared.v4.u32 	{%r202, %r203, %r204, %r205}, [%r244];
	st.global.v4.u32 	[%rd26], {%r202, %r203, %r204, %r205};
	add.s32 	%r206, %r242, %r6;
	mul.wide.u32 	%rd27, %r245, 4;
	add.s64 	%rd28, %rd2, %rd27;
	add.s32 	%r207, %r244, %r72;
	ld.shared.v4.u32 	{%r208, %r209, %r210, %r211}, [%r207];
	st.global.v4.u32 	[%rd28], {%r208, %r209, %r210, %r211};
	add.s32 	%r212, %r206, %r6;
	mul.wide.u32 	%rd29, %r246, 4;
	add.s64 	%rd30, %rd2, %rd29;
	add.s32 	%r213, %r244, %r78;
	ld.shared.v4.u32 	{%r214, %r215, %r216, %r217}, [%r213];
	st.global.v4.u32 	[%rd30], {%r214, %r215, %r216, %r217};
	add.s32 	%r218, %r212, %r6;
	mul.wide.u32 	%rd31, %r247, 4;
	add.s64 	%rd32, %rd2, %rd31;
	add.s32 	%r219, %r244, %r75;
	ld.shared.v4.u32 	{%r220, %r221, %r222, %r223}, [%r219];
	st.global.v4.u32 	[%rd32], {%r220, %r221, %r222, %r223};
	add.s32 	%r242, %r218, %r6;
	add.s32 	%r247, %r247, %r72;
	add.s32 	%r246, %r246, %r72;
	add.s32 	%r245, %r245, %r72;
	add.s32 	%r244, %r244, %r77;
	add.s32 	%r243, %r243, %r72;
	setp.lt.u32 	%p23, %r242, 128;
	@%p23 bra 	$L__BB1_24;
$L__BB1_25:
	ret;
$L__BB1_26:
	and.b32  	%r154, %r1, 1;
	xor.b32  	%r155, %r154, 1;
	and.b32  	%r156, %r1, 64;
	or.b32  	%r157, %r156, %r3;
	shl.b32 	%r158, %r157, 2;
	mov.u32 	%r159, _ZZ9cuda_gemmIiLj512ELj1ELj1ELj128ELj2ELj2ELj128ELj1ELj1EEvjjjPKT_S2_PS0_jjjE3Csh;
	add.s32 	%r160, %r159, %r158;
	add.s32 	%r161, %r57, %r155;
	shl.b32 	%r162, %r161, 2;
	mov.u32 	%r163, _ZZ9cuda_gemmIiLj512ELj1ELj1ELj128ELj2ELj2ELj128ELj1ELj1EEvjjjPKT_S2_PS0_jjjE3Ash;
	add.s32 	%r164, %r163, %r162;
	ld.shared.u32 	%r165, [%r164];
	add.s32 	%r166, %r57, %r154;
	shl.b32 	%r167, %r166, 2;
	add.s32 	%r168, %r163, %r167;
	ld.shared.u32 	%r169, [%r168];
	shr.u32 	%r170, %r1, 6;
	mov.u32 	%r171, _ZZ9cuda_gemmIiLj512ELj1ELj1ELj128ELj2ELj2ELj128ELj1ELj1EEvjjjPKT_S2_PS0_jjjE11kron_fac_sh;
	mad.lo.s32 	%r172, %r170, 12, %r171;
	shl.b32 	%r173, %r1, 2;
	and.b32  	%r174, %r173, 4;
	add.s32 	%r175, %r172, %r174;
	ld.shared.u32 	%r176, [%r175];
	shfl.sync.idx.b32	%r177|%p16, %r176, %r154, 7711, -1;
	mul.lo.s32 	%r178, %r177, %r169;
	shfl.sync.idx.b32	%r179|%p17, %r176, %r155, 7711, -1;
	mad.lo.s32 	%r180, %r179, %r165, %r178;
	ld.shared.u32 	%r181, [%r160];
	add.s32 	%r182, %r181, %r180;
	st.shared.u32 	[%r160], %r182;
	bra.uni 	$L__BB1_18;

}
	// .globl	_Z9cuda_gemmIiLj512ELj1ELj1ELj128ELj4ELj4ELj128ELj0ELj1EEvjjjPKT_S2_PS0_jjj
.visible .entry _Z9cuda_gemmIiLj512ELj1ELj1ELj128ELj4ELj4ELj128ELj0ELj1EEvjjjPKT_S2_PS0_jjj(
	.param .u32 _Z9cuda_gemmIiLj512ELj1ELj1ELj128ELj4ELj4ELj128ELj0ELj1EEvjjjPKT_S2_PS0_jjj_param_0,
	.param .u32 _Z9cuda_gemmIiLj512ELj1ELj1ELj128ELj4ELj4ELj128ELj0ELj1EEvjjjPKT_S2_PS0_jjj_param_1,
	.param .u32 _Z9cuda_gemmIiLj512ELj1ELj1ELj128ELj4ELj4ELj128ELj0ELj1EEvjjjPKT_S2_PS0_jjj_param_2,
	.param .u64 .ptr .align 1 _Z9cuda_gemmIiLj512ELj1ELj1ELj128ELj4ELj4ELj128ELj0ELj1EEvjjjPKT_S2_PS0_jjj_param_3,
	.param .u64 .ptr .align 1 _Z9cuda_gemmIiLj512ELj1ELj1ELj128ELj4ELj4ELj128ELj0ELj1EEvjjjPKT_S2_PS0_jjj_param_4,
	.param .u64 .ptr .align 1 _Z9cuda_gemmIiLj512ELj1ELj1ELj128ELj4ELj4ELj128ELj0ELj1EEvjjjPKT_S2_PS0_jjj_param_5,
	.param .u32 _Z9cuda_gemmIiLj512ELj1ELj1ELj128ELj4ELj4ELj128ELj0ELj1EEvjjjPKT_S2_PS0_jjj_param_6,
	.param .u32 _Z9cuda_gemmIiLj512ELj1ELj1ELj128ELj4ELj4ELj128ELj0ELj1EEvjjjPKT_S2_PS0_jjj_param_7,
	.param .u32 _Z9cuda_gemmIiLj512ELj1ELj1ELj128ELj4ELj4ELj128ELj0ELj1EEvjjjPKT_S2_PS0_jjj_param_8
)
.maxntid 512
{
	.reg .pred 	%p<27>;
	.reg .b32 	%r<310>;
	.reg .b64 	%rd<33>;
	// demoted variable
	.shared .align 128 .b8 _ZZ9cuda_gemmIiLj512ELj1ELj1ELj128ELj4ELj4ELj128ELj0ELj1EEvjjjPKT_S2_PS0_jjjE11kron_fac_sh[80];
	// demoted variable
	.shared .align 128 .b8 _ZZ9cuda_gemmIiLj512ELj1ELj1ELj128ELj4ELj4ELj128ELj0ELj1EEvjjjPKT_S2_PS0_jjjE3Ash[512];
	// demoted variable
	.shared .align 128 .b8 _ZZ9cuda_gemmIiLj512ELj1ELj1ELj128ELj4ELj4ELj128ELj0ELj1EEvjjjPKT_S2_PS0_jjjE3Csh[512];
	ld.param.u32 	%r100, [_Z9cuda_gemmIiLj512ELj1ELj1ELj128ELj4ELj4ELj128ELj0ELj1EEvjjjPKT_S2_PS0_jjj_param_1];
	ld.param.u32 	%r101, [_Z9cuda_gemmIiLj512ELj1ELj1ELj128ELj4ELj4ELj128ELj0ELj1EEvjjjPKT_S2_PS0_jjj_param_2];
	ld.param.u64 	%rd8, [_Z9cuda_gemmIiLj512ELj1ELj1ELj128ELj4ELj4ELj128ELj0ELj1EEvjjjPKT_S2_PS0_jjj_param_3];
	ld.param.u64 	%rd7, [_Z9cuda_gemmIiLj512ELj1ELj1ELj128ELj4ELj4ELj128ELj0ELj1EEvjjjPKT_S2_PS0_jjj_param_4];
	ld.param.u64 	%rd9, [_Z9cuda_gemmIiLj512ELj1ELj1ELj128ELj4ELj4ELj128ELj0ELj1EEvjjjPKT_S2_PS0_jjj_param_5];
	cvta.to.global.u64 	%rd1, %rd8;
	cvta.to.global.u64 	%rd2, %rd9;
	mov.u32 	%r1, %tid.x;
	shl.b32 	%r304, %r1, 2;
	setp.gt.u32 	%p1, %r1, 3;
	@%p1 bra 	$L__BB2_3;
	mov.u32 	%r102, %ntid.x;
	shl.b32 	%r3, %r102, 2;
	add.s32 	%r283, %r304, 1;
	mul.wide.u32 	%rd10, %r1, 16;
	cvta.to.global.u64 	%rd11, %rd7;
	add.s64 	%rd32, %rd11, %rd10;
	mul.wide.u32 	%rd4, %r102, 16;
	mov.u32 	%r284, %r304;
$L__BB2_2:
	ld.global.nc.v4.u32 	{%r103, %r104, %r105, %r106}, [%rd32];
	mov.u32 	%r107, _ZZ9cuda_gemmIiLj512ELj1ELj1ELj128ELj4ELj4ELj128ELj0ELj1EEvjjjPKT_S2_PS0_jjjE11kron_fac_sh;
	add.s32 	%r108, %r107, %r283;
	st.shared.u32 	[%r108+-1], %r103;
	add.s32 	%r109, %r283, 2;
	and.b32  	%r110, %r283, -4;
	add.s32 	%r111, %r107, %r110;
	st.shared.u32 	[%r111+20], %r104;
	add.s32 	%r112, %r283, 1;
	and.b32  	%r113, %r112, -4;
	add.s32 	%r114, %r107, %r113;
	st.shared.u32 	[%r114+40], %r105;
	and.b32  	%r115, %r109, -4;
	add.s32 	%r116, %r107, %r115;
	st.shared.u32 	[%r116+60], %r106;
	add.s32 	%r284, %r284, %r3;
	add.s32 	%r283, %r283, %r3;
	add.s64 	%rd32, %rd32, %rd4;
	setp.lt.u32 	%p2, %r284, 16;
	@%p2 bra 	$L__BB2_2;
$L__BB2_3:
	mov.u32 	%r9, %ctaid.y;
	mov.u32 	%r117, %nctaid.y;
	setp.ge.u32 	%p3, %r9, %r117;
	@%p3 bra 	$L__BB2_26;
	and.b32  	%r10, %r1, 31;
	mov.u32 	%r11, %ntid.x;
	mov.u32 	%r12, %ctaid.x;
	shl.b32 	%r13, %r12, 7;
	shl.b32 	%r14, %r11, 2;
	setp.gt.u32 	%p4, %r1, 127;
	shr.u32 	%r15, %r101, 2;
	@%p4 bra 	$L__BB2_11;
	add.s32 	%r118, %r1, %r11;
	max.u32 	%r119, %r118, 128;
	setp.lt.u32 	%p5, %r118, 128;
	selp.u32 	%r120, 1, 0, %p5;
	add.s32 	%r121, %r118, %r120;
	sub.s32 	%r122, %r119, %r121;
	div.u32 	%r123, %r122, %r11;
	add.s32 	%r16, %r123, %r120;
	and.b32  	%r124, %r16, 3;
	setp.eq.s32 	%p6, %r124, 3;
	mov.u32 	%r294, %r1;
	@%p6 bra 	$L__BB2_8;
	add.s32 	%r125, %r16, 1;
	and.b32  	%r126, %r125, 3;
	mov.u32 	%r127, _ZZ9cuda_gemmIiLj512ELj1ELj1ELj128ELj4ELj4ELj128ELj0ELj1EEvjjjPKT_S2_PS0_jjjE3Csh;
	add.s32 	%r286, %r127, %r304;
	neg.s32 	%r285, %r126;
	mad.lo.s32 	%r294, %r11, %r126, %r1;
$L__BB2_7:
	.pragma "nounroll";
	mov.b32 	%r128, 0;
	st.shared.u32 	[%r286], %r128;
	add.s32 	%r286, %r286, %r14;
	add.s32 	%r285, %r285, 1;
	setp.ne.s32 	%p7, %r285, 0;
	@%p7 bra 	$L__BB2_7;
$L__BB2_8:
	setp.lt.u32 	%p8, %r16, 3;
	@%p8 bra 	$L__BB2_11;
	shl.b32 	%r129, %r294, 2;
	mov.u32 	%r130, _ZZ9cuda_gemmIiLj512ELj1ELj1ELj128ELj4ELj4ELj128ELj0ELj1EEvjjjPKT_S2_PS0_jjjE3Csh;
	add.s32 	%r293, %r130, %r129;
	shl.b32 	%r26, %r11, 4;
	shl.b32 	%r27, %r11, 3;
	mul.lo.s32 	%r28, %r11, 12;
$L__BB2_10:
	mov.b32 	%r131, 0;
	st.shared.u32 	[%r293], %r131;
	add.s32 	%r132, %r293, %r14;
	st.shared.u32 	[%r132], %r131;
	add.s32 	%r133, %r293, %r27;
	st.shared.u32 	[%r133], %r131;
	add.s32 	%r134, %r293, %r28;
	st.shared.u32 	[%r134], %r131;
	add.s32 	%r294, %r294, %r14;
	add.s32 	%r293, %r293, %r26;
	setp.lt.u32 	%p9, %r294, 128;
	@%p9 bra 	$L__BB2_10;
$L__BB2_11:
	setp.gt.u32 	%p10, %r1, 31;
	@%p10 bra 	$L__BB2_18;
	mul.lo.s32 	%r29, %r9, %r101;
	add.s32 	%r135, %r304, %r14;
	max.u32 	%r136, %r135, 128;
	setp.lt.u32 	%p11, %r135, 128;
	selp.u32 	%r137, 1, 0, %p11;
	add.s32 	%r138, %r135, %r137;
	sub.s32 	%r139, %r136, %r138;
	div.u32 	%r140, %r139, %r14;
	add.s32 	%r30, %r140, %r137;
	and.b32  	%r141, %r30, 3;
	setp.eq.s32 	%p12, %r141, 3;
	mov.u32 	%r292, %r304;
	@%p12 bra 	$L__BB2_15;
	shl.b32 	%r142, %r1, 4;
	mov.u32 	%r143, _ZZ9cuda_gemmIiLj512ELj1ELj1ELj128ELj4ELj4ELj128ELj0ELj1EEvjjjPKT_S2_PS0_jjjE3Ash;
	add.s32 	%r290, %r143, %r142;
	shl.b32 	%r32, %r11, 4;
	add.s32 	%r144, %r29, %r13;
	add.s32 	%r289, %r144, %r304;
	add.s32 	%r145, %r30, 1;
	and.b32  	%r146, %r145, 3;
	neg.s32 	%r288, %r146;
	mov.u32 	%r292, %r304;
$L__BB2_14:
	.pragma "nounroll";
	mul.wide.u32 	%rd12, %r289, 4;
	add.s64 	%rd13, %rd1, %rd12;
	ld.global.nc.v4.u32 	{%r147, %r148, %r149, %r150}, [%rd13];
	st.shared.v4.u32 	[%r290], {%r147, %r148, %r149, %r150};
	add.s32 	%r292, %r292, %r14;
	add.s32 	%r290, %r290, %r32;
	add.s32 	%r289, %r289, %r14;
	add.s32 	%r288, %r288, 1;
	setp.ne.s32 	%p13, %r288, 0;
	@%p13 bra 	$L__BB2_14;
$L__BB2_15:
	setp.lt.u32 	%p14, %r30, 3;
	@%p14 bra 	$L__BB2_18;
	add.s32 	%r151, %r292, %r29;
	add.s32 	%r295, %r151, %r13;
	mad.lo.s32 	%r299, %r11, 12, %r295;
	shl.b32 	%r46, %r11, 4;
	shl.b32 	%r152, %r11, 3;
	add.s32 	%r298, %r295, %r152;
	add.s32 	%r297, %r295, %r14;
	mul.lo.s32 	%r49, %r11, 48;
	shl.b32 	%r153, %r292, 2;
	mov.u32 	%r154, _ZZ9cuda_gemmIiLj512ELj1ELj1ELj128ELj4ELj4ELj128ELj0ELj1EEvjjjPKT_S2_PS0_jjjE3Ash;
	add.s32 	%r296, %r154, %r153;
	shl.b32 	%r51, %r11, 6;
	shl.b32 	%r52, %r11, 5;
$L__BB2_17:
	mul.wide.u32 	%rd14, %r295, 4;
	add.s64 	%rd15, %rd1, %rd14;
	ld.global.nc.v4.u32 	{%r155, %r156, %r157, %r158}, [%rd15];
	st.shared.v4.u32 	[%r296], {%r155, %r156, %r157, %r158};
	add.s32 	%r159, %r292, %r14;
	mul.wide.u32 	%rd16, %r297, 4;
	add.s64 	%rd17, %rd1, %rd16;
	ld.global.nc.v4.u32 	{%r160, %r161, %r162, %r163}, [%rd17];
	add.s32 	%r164, %r296, %r46;
	st.shared.v4.u32 	[%r164], {%r160, %r161, %r162, %r163};
	add.s32 	%r165, %r159, %r14;
	mul.wide.u32 	%rd18, %r298, 4;
	add.s64 	%rd19, %rd1, %rd18;
	ld.global.nc.v4.u32 	{%r166, %r167, %r168, %r169}, [%rd19];
	add.s32 	%r170, %r296, %r52;
	st.shared.v4.u32 	[%r170], {%r166, %r167, %r168, %r169};
	add.s32 	%r171, %r165, %r14;
	mul.wide.u32 	%rd20, %r299, 4;
	add.s64 	%rd21, %rd1, %rd20;
	ld.global.nc.v4.u32 	{%r172, %r173, %r174, %r175}, [%rd21];
	add.s32 	%r176, %r296, %r49;
	st.shared.v4.u32 	[%r176], {%r172, %r173, %r174, %r175};
	add.s32 	%r292, %r171, %r14;
	add.s32 	%r299, %r299, %r46;
	add.s32 	%r298, %r298, %r46;
	add.s32 	%r297, %r297, %r46;
	add.s32 	%r296, %r296, %r51;
	add.s32 	%r295, %r295, %r46;
	setp.lt.u32 	%p15, %r292, 128;
	@%p15 bra 	$L__BB2_17;
$L__BB2_18:
	shl.b32 	%r69, %r10, 2;
	setp.lt.u32 	%p16, %r1, 128;
	bar.sync 	0;
	@%p16 bra 	$L__BB2_27;
$L__BB2_19:
	setp.gt.u32 	%p21, %r1, 31;
	bar.sync 	0;
	@%p21 bra 	$L__BB2_26;
	shl.b32 	%r222, %r12, 5;
	mad.lo.s32 	%r70, %r9, %r100, %r222;
	add.s32 	%r223, %r304, %r14;
	max.u32 	%r224, %r223, 128;
	setp.lt.u32 	%p22, %r223, 128;
	selp.u32 	%r225, 1, 0, %p22;
	add.s32 	%r226, %r223, %r225;
	sub.s32 	%r227, %r224, %r226;
	div.u32 	%r228, %r227, %r14;
	add.s32 	%r71, %r228, %r225;
	and.b32  	%r229, %r71, 3;
	setp.eq.s32 	%p23, %r229, 3;
	@%p23 bra 	$L__BB2_23;
	shl.b32 	%r230, %r1, 4;
	mov.u32 	%r231, _ZZ9cuda_gemmIiLj512ELj1ELj1ELj128ELj4ELj4ELj128ELj0ELj1EEvjjjPKT_S2_PS0_jjjE3Csh;
	add.s32 	%r302, %r231, %r230;
	shl.b32 	%r73, %r11, 4;
	add.s32 	%r232, %r71, 1;
	and.b32  	%r233, %r232, 3;
	neg.s32 	%r301, %r233;
$L__BB2_22:
	.pragma "nounroll";
	shr.u32 	%r234, %r304, 5;
	and.b32  	%r235, %r304, 28;
	add.s32 	%r236, %r70, %r235;
	mad.lo.s32 	%r237, %r234, %r15, %r236;
	mul.wide.u32 	%rd22, %r237, 4;
	add.s64 	%rd23, %rd2, %rd22;
	ld.shared.v4.u32 	{%r238, %r239, %r240, %r241}, [%r302];
	st.global.v4.u32 	[%rd23], {%r238, %r239, %r240, %r241};
	add.s32 	%r304, %r304, %r14;
	add.s32 	%r302, %r302, %r73;
	add.s32 	%r301, %r301, 1;
	setp.ne.s32 	%p24, %r301, 0;
	@%p24 bra 	$L__BB2_22;
$L__BB2_23:
	setp.lt.u32 	%p25, %r71, 3;
	@%p25 bra 	$L__BB2_26;
	mad.lo.s32 	%r308, %r11, 12, %r304;
	shl.b32 	%r83, %r11, 4;
	shl.b32 	%r242, %r11, 3;
	add.s32 	%r307, %r304, %r242;
	add.s32 	%r306, %r304, %r14;
	mul.lo.s32 	%r86, %r11, 48;
	shl.b32 	%r243, %r304, 2;
	mov.u32 	%r244, _ZZ9cuda_gemmIiLj512ELj1ELj1ELj128ELj4ELj4ELj128ELj0ELj1EEvjjjPKT_S2_PS0_jjjE3Csh;
	add.s32 	%r305, %r244, %r243;
	shl.b32 	%r88, %r11, 6;
	shl.b32 	%r89, %r11, 5;
$L__BB2_25:
	shr.u32 	%r245, %r304, 5;
	and.b32  	%r246, %r304, 28;
	add.s32 	%r247, %r70, %r246;
	mad.lo.s32 	%r248, %r245, %r15, %r247;
	mul.wide.u32 	%rd24, %r248, 4;
	add.s64 	%rd25, %rd2, %rd24;
	ld.shared.v4.u32 	{%r249, %r250, %r251, %r252}, [%r305];
	st.global.v4.u32 	[%rd25], {%r249, %r250, %r251, %r252};
	add.s32 	%r253, %r304, %r14;
	shr.u32 	%r254, %r306, 5;
	and.b32  	%r255, %r306, 28;
	add.s32 	%r256, %r70, %r255;
	mad.lo.s32 	%r257, %r254, %r15, %r256;
	mul.wide.u32 	%rd26, %r257, 4;
	add.s64 	%rd27, %rd2, %rd26;
	add.s32 	%r258, %r305, %r83;
	ld.shared.v4.u32 	{%r259, %r260, %r261, %r262}, [%r258];
	st.global.v4.u32 	[%rd27], {%r259, %r260, %r261, %r262};
	add.s32 	%r263, %r253, %r14;
	shr.u32 	%r264, %r307, 5;
	and.b32  	%r265, %r307, 28;
	add.s32 	%r266, %r70, %r265;
	mad.lo.s32 	%r267, %r264, %r15, %r266;
	mul.wide.u32 	%rd28, %r267, 4;
	add.s64 	%rd29, %rd2, %rd28;
	add.s32 	%r268, %r305, %r89;
	ld.shared.v4.u32 	{%r269, %r270, %r271, %r272}, [%r268];
	st.global.v4.u32 	[%rd29], {%r269, %r270, %r271, %r272};
	add.s32 	%r273, %r263, %r14;
	shr.u32 	%r274, %r308, 5;
	and.b32  	%r275, %r308, 28;
	add.s32 	%r276, %r70, %r275;
	mad.lo.s32 	%r277, %r274, %r15, %r276;
	mul.wide.u32 	%rd30, %r277, 4;
	add.s64 	%rd31, %rd2, %rd30;
	add.s32 	%r278, %r305, %r86;
	ld.shared.v4.u32 	{%r279, %r280, %r281, %r282}, [%r278];
	st.global.v4.u32 	[%rd31], {%r279, %r280, %r281, %r282};
	add.s32 	%r304, %r273, %r14;
	add.s32 	%r308, %r308, %r83;
	add.s32 	%r307, %r307, %r83;
	add.s32 	%r306, %r306, %r83;
	add.s32 	%r305, %r305, %r88;
	setp.lt.u32 	%p26, %r304, 128;
	@%p26 bra 	$L__BB2_25;
$L__BB2_26:
	ret;
$L__BB2_27:
	and.b32  	%r177, %r1, 3;
	add.s32 	%r178, %r1, 1;
	and.b32  	%r179, %r178, 3;
	xor.b32  	%r180, %r177, 2;
	add.s32 	%r181, %r1, -1;
	and.b32  	%r182, %r181, 3;
	and.b32  	%r183, %r1, 96;
	or.b32  	%r184, %r183, %r10;
	shl.b32 	%r185, %r184, 2;
	mov.u32 	%r186, _ZZ9cuda_gemmIiLj512ELj1ELj1ELj128ELj4ELj4ELj128ELj0ELj1EEvjjjPKT_S2_PS0_jjjE3Csh;
	add.s32 	%r187, %r186, %r185;
	add.s32 	%r188, %r69, %r182;
	shl.b32 	%r189, %r188, 2;
	mov.u32 	%r190, _ZZ9cuda_gemmIiLj512ELj1ELj1ELj128ELj4ELj4ELj128ELj0ELj1EEvjjjPKT_S2_PS0_jjjE3Ash;
	add.s32 	%r191, %r190, %r189;
	ld.shared.u32 	%r192, [%r191];
	add.s32 	%r193, %r69, %r180;
	shl.b32 	%r194, %r193, 2;
	add.s32 	%r195, %r190, %r194;
	ld.shared.u32 	%r196, [%r195];
	add.s32 	%r197, %r69, %r179;
	shl.b32 	%r198, %r197, 2;
	add.s32 	%r199, %r190, %r198;
	ld.shared.u32 	%r200, [%r199];
	add.s32 	%r201, %r69, %r177;
	shl.b32 	%r202, %r201, 2;
	add.s32 	%r203, %r190, %r202;
	ld.shared.u32 	%r204, [%r203];
	shr.u32 	%r205, %r1, 5;
	mov.u32 	%r206, _ZZ9cuda_gemmIiLj512ELj1ELj1ELj128ELj4ELj4ELj128ELj0ELj1EEvjjjPKT_S2_PS0_jjjE11kron_fac_sh;
	mad.lo.s32 	%r207, %r205, 20, %r206;
	shl.b32 	%r208, %r1, 2;
	and.b32  	%r209, %r208, 12;
	add.s32 	%r210, %r207, %r209;
	ld.shared.u32 	%r211, [%r210];
	shfl.sync.idx.b32	%r212|%p17, %r211, %r177, 7199, -1;
	mul.lo.s32 	%r213, %r212, %r204;
	shfl.sync.idx.b32	%r214|%p18, %r211, %r179, 7199, -1;
	mad.lo.s32 	%r215, %r214, %r200, %r213;
	shfl.sync.idx.b32	%r216|%p19, %r211, %r180, 7199, -1;
	mad.lo.s32 	%r217, %r216, %r196, %r215;
	shfl.sync.idx.b32	%r218|%p20, %r211, %r182, 7199, -1;
	mad.lo.s32 	%r219, %r218, %r192, %r217;
	ld.shared.u32 	%r220, [%r187];
	add.s32 	%r221, %r220, %r219;
	st.shared.u32 	[%r187], %r221;
	bra.uni 	$L__BB2_19;

}
	// .globl	_Z9cuda_gemmIiLj512ELj1ELj1ELj128ELj4ELj4ELj128ELj1ELj1EEvjjjPKT_S2_PS0_jjj
.visible .entry _Z9cuda_gemmIiLj512ELj1ELj1ELj128ELj4ELj4ELj128ELj1ELj1EEvjjjPKT_S2_PS0_jjj(
	.param .u32 _Z9cuda_gemmIiLj512ELj1ELj1ELj128ELj4ELj4ELj128ELj1ELj1EEvjjjPKT_S2_PS0_jjj_param_0,
	.param .u32 _Z9cuda_gemmIiLj512ELj1ELj1ELj128ELj4ELj4ELj128ELj1ELj1EEvjjjPKT_S2_PS0_jjj_param_1,
	.param .u32 _Z9cuda_gemmIiLj512ELj1ELj1ELj128ELj4ELj4ELj128ELj1ELj1EEvjjjPKT_S2_PS0_jjj_param_2,
	.param .u64 .ptr .align 1 _Z9cuda_gemmIiLj512ELj1ELj1ELj128ELj4ELj4ELj128ELj1ELj1EEvjjjPKT_S2_PS0_jjj_param_3,
	.param .u64 .ptr .align 1 _Z9cuda_gemmIiLj512ELj1ELj1ELj128ELj4ELj4ELj128ELj1ELj1EEvjjjPKT_S2_PS0_jjj_param_4,
	.param .u64 .ptr .align 1 _Z9cuda_gemmIiLj512ELj1ELj1ELj128ELj4ELj4ELj128ELj1ELj1EEvjjjPKT_S2_PS0_jjj_param_5,
	.param .u32 _Z9cuda_gemmIiLj512ELj1ELj1ELj128ELj4ELj4ELj128ELj1ELj1EEvjjjPKT_S2_PS0_jjj_param_6,
	.param .u32 _Z9cuda_gemmIiLj512ELj1ELj1ELj128ELj4ELj4ELj128ELj1ELj1EEvjjjPKT_S2_PS0_jjj_param_7,
	.param .u32 _Z9cuda_gemmIiLj512ELj1ELj1ELj128ELj4ELj4ELj128ELj1ELj1EEvjjjPKT_S2_PS0_jjj_param_8
)
.maxntid 512
{
	.reg .pred 	%p<27>;
	.reg .b32 	%r<284>;
	.reg .b64 	%rd<41>;
	// demoted variable
	.shared .align 128 .b8 _ZZ9cuda_gemmIiLj512ELj1ELj1ELj128ELj4ELj4ELj128ELj1ELj1EEvjjjPKT_S2_PS0_jjjE11kron_fac_sh[80];
	// demoted variable
	.shared .align 128 .b8 _ZZ9cuda_gemmIiLj512ELj1ELj1ELj128ELj4ELj4ELj128ELj1ELj1EEvjjjPKT_S2_PS0_jjjE3Ash[512];
	// demoted variable
	.shared .align 128 .b8 _ZZ9cuda_gemmIiLj512ELj1ELj1ELj128ELj4ELj4ELj128ELj1ELj1EEvjjjPKT_S2_PS0_jjjE3Csh[512];
	ld.param.u64 	%rd16, [_Z9cuda_gemmIiLj512ELj1ELj1ELj128ELj4ELj4ELj128ELj1ELj1EEvjjjPKT_S2_PS0_jjj_param_3];
	ld.param.u64 	%rd15, [_Z9cuda_gemmIiLj512ELj1ELj1ELj128ELj4ELj4ELj128ELj1ELj1EEvjjjPKT_S2_PS0_jjj_param_4];
	ld.param.u64 	%rd17, [_Z9cuda_gemmIiLj512ELj1ELj1ELj128ELj4ELj4ELj128ELj1ELj1EEvjjjPKT_S2_PS0_jjj_param_5];
	cvta.to.global.u64 	%rd1, %rd16;
	cvta.to.global.u64 	%rd2, %rd17;
	mov.u32 	%r1, %tid.x;
	shl.b32 	%r277, %r1, 2;
	setp.gt.u32 	%p1, %r1, 3;
	@%p1 bra 	$L__BB3_3;
	mov.u32 	%r97, %ntid.x;
	shl.b32 	%r3, %r97, 2;
	add.s32 	%r257, %r277, 1;
	mul.wide.u32 	%rd18, %r1, 16;
	cvta.to.global.u64 	%rd19, %rd15;
	add.s64 	%rd38, %rd19, %rd18;
	mul.wide.u32 	%rd4, %r97, 16;
	mov.u32 	%r102, _ZZ9cuda_gemmIiLj512ELj1ELj1ELj128ELj4ELj4ELj128ELj1ELj1EEvjjjPKT_S2_PS0_jjjE11kron_fac_sh;
	mov.u32 	%r258, %r277;
$L__BB3_2:
	ld.global.nc.v4.u32 	{%r98, %r99, %r100, %r101}, [%rd38];
	add.s32 	%r103, %r102, %r257;
	st.shared.u32 	[%r103+-1], %r98;
	add.s32 	%r104, %r257, 2;
	and.b32  	%r105, %r257, -4;
	add.s32 	%r106, %r102, %r105;
	st.shared.u32 	[%r106+20], %r99;
	add.s32 	%r107, %r257, 1;
	and.b32  	%r108, %r107, -4;
	add.s32 	%r109, %r102, %r108;
	st.shared.u32 	[%r109+40], %r100;
	and.b32  	%r110, %r104, -4;
	add.s32 	%r111, %r102, %r110;
	st.shared.u32 	[%r111+60], %r101;
	add.s32 	%r258, %r258, %r3;
	add.s32 	%r257, %r257, %r3;
	add.s64 	%rd38, %rd38, %rd4;
	setp.lt.u32 	%p2, %r258, 16;
	@%p2 bra 	$L__BB3_2;
$L__BB3_3:
	mov.u32 	%r9, %ctaid.y;
	mov.u32 	%r112, %nctaid.y;
	setp.ge.u32 	%p3, %r9, %r112;
	@%p3 bra 	$L__BB3_26;
	and.b32  	%r10, %r1, 31;
	mov.u32 	%r11, %ntid.x;
	shl.b32 	%r12, %r11, 2;
	setp.gt.u32 	%p4, %r1, 127;
	@%p4 bra 	$L__BB3_11;
	add.s32 	%r113, %r1, %r11;
	max.u32 	%r114, %r113, 128;
	setp.lt.u32 	%p5, %r113, 128;
	selp.u32 	%r115, 1, 0, %p5;
	add.s32 	%r116, %r113, %r115;
	sub.s32 	%r117, %r114, %r116;
	div.u32 	%r118, %r117, %r11;
	add.s32 	%r13, %r118, %r115;
	and.b32  	%r119, %r13, 3;
	setp.eq.s32 	%p6, %r119, 3;
	mov.u32 	%r267, %r1;
	@%p6 bra 	$L__BB3_8;
	add.s32 	%r120, %r13, 1;
	and.b32  	%r121, %r120, 3;
	mov.u32 	%r122, _ZZ9cuda_gemmIiLj512ELj1ELj1ELj128ELj4ELj4ELj128ELj1ELj1EEvjjjPKT_S2_PS0_jjjE3Csh;
	add.s32 	%r260, %r122, %r277;
	neg.s32 	%r259, %r121;
	mad.lo.s32 	%r267, %r11, %r121, %r1;
$L__BB3_7:
	.pragma "nounroll";
	mov.b32 	%r123, 0;
	st.shared.u32 	[%r260], %r123;
	add.s32 	%r260, %r260, %r12;
	add.s32 	%r259, %r259, 1;
	setp.ne.s32 	%p7, %r259, 0;
	@%p7 bra 	$L__BB3_7;
$L__BB3_8:
	setp.lt.u32 	%p8, %r13, 3;
	@%p8 bra 	$L__BB3_11;
	shl.b32 	%r124, %r267, 2;
	mov.u32 	%r125, _ZZ9cuda_gemmIiLj512ELj1ELj1ELj128ELj4ELj4ELj128ELj1ELj1EEvjjjPKT_S2_PS0_jjjE3Csh;
	add.s32 	%r266, %r125, %r124;
	shl.b32 	%r23, %r11, 4;
	shl.b32 	%r24, %r11, 3;
	mul.lo.s32 	%r25, %r11, 12;
$L__BB3_10:
	mov.b32 	%r126, 0;
	st.shared.u32 	[%r266], %r126;
	add.s32 	%r127, %r266, %r12;
	st.shared.u32 	[%r127], %r126;
	add.s32 	%r128, %r266, %r24;
	st.shared.u32 	[%r128], %r126;
	add.s32 	%r129, %r266, %r25;
	st.shared.u32 	[%r129], %r126;
	add.s32 	%r267, %r267, %r12;
	add.s32 	%r266, %r266, %r23;
	setp.lt.u32 	%p9, %r267, 128;
	@%p9 bra 	$L__BB3_10;
$L__BB3_11:
	setp.gt.u32 	%p10, %r1, 31;
	@%p10 bra 	$L__BB3_18;
	shl.b32 	%r26, %r9, 7;
	add.s32 	%r130, %r277, %r12;
	max.u32 	%r131, %r130, 128;
	setp.lt.u32 	%p11, %r130, 128;
	selp.u32 	%r132, 1, 0, %p11;
	add.s32 	%r133, %r130, %r132;
	sub.s32 	%r134, %r131, %r133;
	div.u32 	%r135, %r134, %r12;
	add.s32 	%r27, %r135, %r132;
	and.b32  	%r136, %r27, 3;
	setp.eq.s32 	%p12, %r136, 3;
	mov.u32 	%r265, %r277;
	@%p12 bra 	$L__BB3_15;
	shl.b32 	%r137, %r1, 4;
	mov.u32 	%r138, _ZZ9cuda_gemmIiLj512ELj1ELj1ELj128ELj4ELj4ELj128ELj1ELj1EEvjjjPKT_S2_PS0_jjjE3Ash;
	add.s32 	%r263, %r138, %r137;
	shl.b32 	%r29, %r11, 4;
	add.s32 	%r139, %r26, %r277;
	mul.wide.u32 	%rd20, %r139, 4;
	add.s64 	%rd39, %rd1, %rd20;
	mul.wide.u32 	%rd8, %r11, 16;
	add.s32 	%r140, %r27, 1;
	and.b32  	%r141, %r140, 3;
	neg.s32 	%r262, %r141;
	mov.u32 	%r265, %r277;
$L__BB3_14:
	.pragma "nounroll";
	ld.global.nc.v4.u32 	{%r142, %r143, %r144, %r145}, [%rd39];
	st.shared.v4.u32 	[%r263], {%r142, %r143, %r144, %r145};
	add.s32 	%r265, %r265, %r12;
	add.s32 	%r263, %r263, %r29;
	add.s64 	%rd39, %rd39, %rd8;
	add.s32 	%r262, %r262, 1;
	setp.ne.s32 	%p13, %r262, 0;
	@%p13 bra 	$L__BB3_14;
$L__BB3_15:
	setp.lt.u32 	%p14, %r27, 3;
	@%p14 bra 	$L__BB3_18;
	add.s32 	%r268, %r265, %r26;
	mad.lo.s32 	%r272, %r11, 12, %r268;
	shl.b32 	%r40, %r11, 4;
	shl.b32 	%r146, %r11, 3;
	add.s32 	%r271, %r268, %r146;
	add.s32 	%r270, %r268, %r12;
	mul.lo.s32 	%r43, %r11, 48;
	shl.b32 	%r147, %r265, 2;
	mov.u32 	%r148, _ZZ9cuda_gemmIiLj512ELj1ELj1ELj128ELj4ELj4ELj128ELj1ELj1EEvjjjPKT_S2_PS0_jjjE3Ash;
	add.s32 	%r269, %r148, %r147;
	shl.b32 	%r45, %r11, 6;
	shl.b32 	%r46, %r11, 5;
$L__BB3_17:
	mul.wide.u32 	%rd21, %r268, 4;
	add.s64 	%rd22, %rd1, %rd21;
	ld.global.nc.v4.u32 	{%r149, %r150, %r151, %r152}, [%rd22];
	st.shared.v4.u32 	[%r269], {%r149, %r150, %r151, %r152};
	add.s32 	%r153, %r265, %r12;
	mul.wide.u32 	%rd23, %r270, 4;
	add.s64 	%rd24, %rd1, %rd23;
	ld.global.nc.v4.u32 	{%r154, %r155, %r156, %r157}, [%rd24];
	add.s32 	%r158, %r269, %r40;
	st.shared.v4.u32 	[%r158], {%r154, %r155, %r156, %r157};
	add.s32 	%r159, %r153, %r12;
	mul.wide.u32 	%rd25, %r271, 4;
	add.s64 	%rd26, %rd1, %rd25;
	ld.global.nc.v4.u32 	{%r160, %r161, %r162, %r163}, [%rd26];
	add.s32 	%r164, %r269, %r46;
	st.shared.v4.u32 	[%r164], {%r160, %r161, %r162, %r163};
	add.s32 	%r165, %r159, %r12;
	mul.wide.u32 	%rd27, %r272, 4;
	add.s64 	%rd28, %rd1, %rd27;
	ld.global.nc.v4.u32 	{%r166, %r167, %r168, %r169}, [%rd28];
	add.s32 	%r170, %r269, %r43;
	st.shared.v4.u32 	[%r170], {%r166, %r167, %r168, %r169};
	add.s32 	%r265, %r165, %r12;
	add.s32 	%r272, %r272, %r40;
	add.s32 	%r271, %r271, %r40;
	add.s32 	%r270, %r270, %r40;
	add.s32 	%r269, %r269, %r45;
	add.s32 	%r268, %r268, %r40;
	setp.lt.u32 	%p15, %r265, 128;
	@%p15 bra 	$L__BB3_17;
$L__BB3_18:
	shl.b32 	%r63, %r10, 2;
	setp.lt.u32 	%p16, %r1, 128;
	bar.sync 	0;
	@%p16 bra 	$L__BB3_27;
$L__BB3_19:
	setp.gt.u32 	%p21, %r1, 31;
	bar.sync 	0;
	@%p21 bra 	$L__BB3_26;
	shl.b32 	%r64, %r9, 7;
	add.s32 	%r216, %r277, %r12;
	max.u32 	%r217, %r216, 128;
	setp.lt.u32 	%p22, %r216, 128;
	selp.u32 	%r218, 1, 0, %p22;
	add.s32 	%r219, %r216, %r218;
	sub.s32 	%r220, %r217, %r219;
	div.u32 	%r221, %r220, %r12;
	add.s32 	%r65, %r221, %r218;
	and.b32  	%r222, %r65, 3;
	setp.eq.s32 	%p23, %r222, 3;
	@%p23 bra 	$L__BB3_23;
	shl.b32 	%r223, %r1, 4;
	mov.u32 	%r224, _ZZ9cuda_gemmIiLj512ELj1ELj1ELj128ELj4ELj4ELj128ELj1ELj1EEvjjjPKT_S2_PS0_jjjE3Csh;
	add.s32 	%r275, %r224, %r223;
	shl.b32 	%r67, %r11, 4;
	add.s32 	%r225, %r64, %r277;
	mul.wide.u32 	%rd29, %r225, 4;
	add.s64 	%rd40, %rd2, %rd29;
	mul.wide.u32 	%rd12, %r11, 16;
	add.s32 	%r226, %r65, 1;
	and.b32  	%r227, %r226, 3;
	neg.s32 	%r274, %r227;
$L__BB3_22:
	.pragma "nounroll";
	ld.shared.v4.u32 	{%r228, %r229, %r230, %r231}, [%r275];
	st.global.v4.u32 	[%rd40], {%r228, %r229, %r230, %r231};
	add.s32 	%r277, %r277, %r12;
	add.s32 	%r275, %r275, %r67;
	add.s64 	%rd40, %rd40, %rd12;
	add.s32 	%r274, %r274, 1;
	setp.ne.s32 	%p24, %r274, 0;
	@%p24 bra 	$L__BB3_22;
$L__BB3_23:
	setp.lt.u32 	%p25, %r65, 3;
	@%p25 bra 	$L__BB3_26;
	add.s32 	%r278, %r277, %r64;
	mad.lo.s32 	%r282, %r11, 12, %r278;
	shl.b32 	%r78, %r11, 4;
	shl.b32 	%r232, %r11, 3;
	add.s32 	%r281, %r278, %r232;
	add.s32 	%r280, %r278, %r12;
	mul.lo.s32 	%r81, %r11, 48;
	shl.b32 	%r233, %r277, 2;
	mov.u32 	%r234, _ZZ9cuda_gemmIiLj512ELj1ELj1ELj128ELj4ELj4ELj128ELj1ELj1EEvjjjPKT_S2_PS0_jjjE3Csh;
	add.s32 	%r279, %r234, %r233;
	shl.b32 	%r83, %r11, 6;
	shl.b32 	%r84, %r11, 5;
$L__BB3_25:
	mul.wide.u32 	%rd30, %r278, 4;
	add.s64 	%rd31, %rd2, %rd30;
	ld.shared.v4.u32 	{%r235, %r236, %r237, %r238}, [%r279];
	st.global.v4.u32 	[%rd31], {%r235, %r236, %r237, %r238};
	add.s32 	%r239, %r277, %r12;
	mul.wide.u32 	%rd32, %r280, 4;
	add.s64 	%rd33, %rd2, %rd32;
	add.s32 	%r240, %r279, %r78;
	ld.shared.v4.u32 	{%r241, %r242, %r243, %r244}, [%r240];
	st.global.v4.u32 	[%rd33], {%r241, %r242, %r243, %r244};
	add.s32 	%r245, %r239, %r12;
	mul.wide.u32 	%rd34, %r281, 4;
	add.s64 	%rd35, %rd2, %rd34;
	add.s32 	%r246, %r279, %r84;
	ld.shared.v4.u32 	{%r247, %r248, %r249, %r250}, [%r246];
	st.global.v4.u32 	[%rd35], {%r247, %r248, %r249, %r250};
	add.s32 	%r251, %r245, %r12;
	mul.wide.u32 	%rd36, %r282, 4;
	add.s64 	%rd37, %rd2, %rd36;
	add.s32 	%r252, %r279, %r81;
	ld.shared.v4.u32 	{%r253, %r254, %r255, %r256}, [%r252];
	st.global.v4.u32 	[%rd37], {%r253, %r254, %r255, %r256};
	add.s32 	%r277, %r251, %r12;
	add.s32 	%r282, %r282, %r78;
	add.s32 	%r281, %r281, %r78;
	add.s32 	%r280, %r280, %r78;
	add.s32 	%r279, %r279, %r83;
	add.s32 	%r278, %r278, %r78;
	setp.lt.u32 	%p26, %r277, 128;
	@%p26 bra 	$L__BB3_25;
$L__BB3_26:
	ret;
$L__BB3_27:
	and.b32  	%r171, %r1, 3;
	add.s32 	%r172, %r1, 1;
	and.b32  	%r173, %r172, 3;
	xor.b32  	%r174, %r171, 2;
	add.s32 	%r175, %r1, -1;
	and.b32  	%r176, %r175, 3;
	and.b32  	%r177, %r1, 96;
	or.b32  	%r178, %r177, %r10;
	shl.b32 	%r179, %r178, 2;
	mov.u32 	%r180, _ZZ9cuda_gemmIiLj512ELj1ELj1ELj128ELj4ELj4ELj128ELj1ELj1EEvjjjPKT_S2_PS0_jjjE3Csh;
	add.s32 	%r181, %r180, %r179;
	add.s32 	%r182, %r63, %r176;
	shl.b32 	%r183, %r182, 2;
	mov.u32 	%r184, _ZZ9cuda_gemmIiLj512ELj1ELj1ELj128ELj4ELj4ELj128ELj1ELj1EEvjjjPKT_S2_PS0_jjjE3Ash;
	add.s32 	%r185, %r184, %r183;
	ld.shared.u32 	%r186, [%r185];
	add.s32 	%r187, %r63, %r174;
	shl.b32 	%r188, %r187, 2;
	add.s32 	%r189, %r184, %r188;
	ld.shared.u32 	%r190, [%r189];
	add.s32 	%r191, %r63, %r173;
	shl.b32 	%r192, %r191, 2;
	add.s32 	%r193, %r184, %r192;
	ld.shared.u32 	%r194, [%r193];
	add.s32 	%r195, %r63, %r171;
	shl.b32 	%r196, %r195, 2;
	add.s32 	%r197, %r184, %r196;
	ld.shared.u32 	%r198, [%r197];
	shr.u32 	%r199, %r1, 5;
	mov.u32 	%r200, _ZZ9cuda_gemmIiLj512ELj1ELj1ELj128ELj4ELj4ELj128ELj1ELj1EEvjjjPKT_S2_PS0_jjjE11kron_fac_sh;
	mad.lo.s32 	%r201, %r199, 20, %r200;
	shl.b32 	%r202, %r1, 2;
	and.b32  	%r203, %r202, 12;
	add.s32 	%r204, %r201, %r203;
	ld.shared.u32 	%r205, [%r204];
	shfl.sync.idx.b32	%r206|%p17, %r205, %r171, 7199, -1;
	mul.lo.s32 	%r207, %r206, %r198;
	shfl.sync.idx.b32	%r208|%p18, %r205, %r173, 7199, -1;
	mad.lo.s32 	%r209, %r208, %r194, %r207;
	shfl.sync.idx.b32	%r210|%p19, %r205, %r174, 7199, -1;
	mad.lo.s32 	%r211, %r210, %r190, %r209;
	shfl.sync.idx.b32	%r212|%p20, %r205, %r176, 7199, -1;
	mad.lo.s32 	%r213, %r212, %r186, %r211;
	ld.shared.u32 	%r214, [%r181];
	add.s32 	%r215, %r214, %r213;
	st.shared.u32 	[%r181], %r215;
	bra.uni 	$L__BB3_19;

}
	// .globl	_Z9cuda_gemmIiLj512ELj1ELj1ELj128ELj8ELj8ELj128ELj0ELj1EEvjjjPKT_S2_PS0_jjj
.visible .entry _Z9cuda_gemmIiLj512ELj1ELj1ELj128ELj8ELj8ELj128ELj0ELj1EEvjjjPKT_S2_PS0_jjj(
	.param .u32 _Z9cuda_gemmIiLj512ELj1ELj1ELj128ELj8ELj8ELj128ELj0ELj1EEvjjjPKT_S2_PS0_jjj_param_0,
	.param .u32 _Z9cuda_gemmIiLj512ELj1ELj1ELj128ELj8ELj8ELj128ELj0ELj1EEvjjjPKT_S2_PS0_jjj_param_1,
	.param .u32 _Z9cuda_gemmIiLj512ELj1ELj1ELj128ELj8ELj8ELj128ELj0ELj1EEvjjjPKT_S2_PS0_jjj_param_2,
	.param .u64 .ptr .align 1 _Z9cuda_gemmIiLj512ELj1ELj1ELj128ELj8ELj8ELj128ELj0ELj1EEvjjjPKT_S2_PS0_jjj_param_3,
	.param .u64 .ptr .align 1 _Z9cuda_gemmIiLj512ELj1ELj1ELj128ELj8ELj8ELj128ELj0ELj1EEvjjjPKT_S2_PS0_jjj_param_4,
	.param .u64 .ptr .align 1 _Z9cuda_gemmIiLj512ELj1ELj1ELj128ELj8ELj8ELj128ELj0ELj1EEvjjjPKT_S2_PS0_jjj_param_5,
	.param .u32 _Z9cuda_gemmIiLj512ELj1ELj1ELj128ELj8ELj8ELj128ELj0ELj1EEvjjjPKT_S2_PS0_jjj_param_6,
	.param .u32 _Z9cuda_gemmIiLj512ELj1ELj1ELj128ELj8ELj8ELj128ELj0ELj1EEvjjjPKT_S2_PS0_jjj_param_7,
	.param .u32 _Z9cuda_gemmIiLj512ELj1ELj1ELj128ELj8ELj8ELj128ELj0ELj1EEvjjjPKT_S2_PS0_jjj_param_8
)
.maxntid 512
{
	.reg .pred 	%p<31>;
	.reg .b32 	%r<356>;
	.reg .b64 	%rd<33>;
	// demoted variable
	.shared .align 128 .b8 _ZZ9cuda_gemmIiLj512ELj1ELj1ELj128ELj8ELj8ELj128ELj0ELj1EEvjjjPKT_S2_PS0_jjjE11kron_fac_sh[288];
	// demoted variable
	.shared .align 128 .b8 _ZZ9cuda_gemmIiLj512ELj1ELj1ELj128ELj8ELj8ELj128ELj0ELj1EEvjjjPKT_S2_PS0_jjjE3Ash[512];
	// demoted variable
	.shared .align 128 .b8 _ZZ9cuda_gemmIiLj512ELj1ELj1ELj128ELj8ELj8ELj128ELj0ELj1EEvjjjPKT_S2_PS0_jjjE3Csh[512];
	ld.param.u32 	%r100, [_Z9cuda_gemmIiLj512ELj1ELj1ELj128ELj8ELj8ELj128ELj0ELj1EEvjjjPKT_S2_PS0_jjj_param_1];
	ld.param.u32 	%r101, [_Z9cuda_gemmIiLj512ELj1ELj1ELj128ELj8ELj8ELj128ELj0ELj1EEvjjjPKT_S2_PS0_jjj_param_2];
	ld.param.u64 	%rd8, [_Z9cuda_gemmIiLj512ELj1ELj1ELj128ELj8ELj8ELj128ELj0ELj1EEvjjjPKT_S2_PS0_jjj_param_3];
	ld.param.u64 	%rd7, [_Z9cuda_gemmIiLj512ELj1ELj1ELj128ELj8ELj8ELj128ELj0ELj1EEvjjjPKT_S2_PS0_jjj_param_4];
	ld.param.u64 	%rd9, [_Z9cuda_gemmIiLj512ELj1ELj1ELj128ELj8ELj8ELj128ELj0ELj1EEvjjjPKT_S2_PS0_jjj_param_5];
	cvta.to.global.u64 	%rd1, %rd8;
	cvta.to.global.u64 	%rd2, %rd9;
	mov.u32 	%r1, %tid.x;
	shl.b32 	%r350, %r1, 2;
	setp.gt.u32 	%p1, %r1, 15;
	@%p1 bra 	$L__BB4_3;
	mov.u32 	%r102, %ntid.x;
	shl.b32 	%r3, %r102, 2;
	add.s32 	%r329, %r350, 1;
	mul.wide.u32 	%rd10, %r1, 16;
	cvta.to.global.u64 	%rd11, %rd7;
	add.s64 	%rd32, %rd11, %rd10;
	mul.wide.u32 	%rd4, %r102, 16;
	mov.u32 	%r330, %r350;
$L__BB4_2:
	add.s32 	%r103, %r329, -1;
	ld.global.nc.v4.u32 	{%r104, %r105, %r106, %r107}, [%rd32];
	and.b32  	%r108, %r103, 4;
	mov.u32 	%r109, _ZZ9cuda_gemmIiLj512ELj1ELj1ELj128ELj8ELj8ELj128ELj0ELj1EEvjjjPKT_S2_PS0_jjjE11kron_fac_sh;
	mad.lo.s32 	%r110, %r108, 36, %r109;
	shr.u32 	%r111, %r103, 1;
	and.b32  	%r112, %r111, 2147483644;
	add.s32 	%r113, %r110, %r112;
	st.shared.u32 	[%r113], %r104;
	add.s32 	%r114, %r329, 2;
	and.b32  	%r115, %r329, 5;
	mad.lo.s32 	%r116, %r115, 36, %r109;
	shr.u32 	%r117, %r329, 1;
	and.b32  	%r118, %r117, 2147483644;
	add.s32 	%r119, %r116, %r118;
	st.shared.u32 	[%r119], %r105;
	add.s32 	%r120, %r329, 1;
	and.b32  	%r121, %r120, 6;
	mad.lo.s32 	%r122, %r121, 36, %r109;
	shr.u32 	%r123, %r120, 1;
	and.b32  	%r124, %r123, 2147483644;
	add.s32 	%r125, %r122, %r124;
	st.shared.u32 	[%r125], %r106;
	and.b32  	%r126, %r114, 7;
	mad.lo.s32 	%r127, %r126, 36, %r109;
	shr.u32 	%r128, %r114, 1;
	and.b32  	%r129, %r128, 2147483644;
	add.s32 	%r130, %r127, %r129;
	st.shared.u32 	[%r130], %r107;
	add.s32 	%r330, %r330, %r3;
	add.s32 	%r329, %r329, %r3;
	add.s64 	%rd32, %rd32, %rd4;
	setp.lt.u32 	%p2, %r330, 64;
	@%p2 bra 	$L__BB4_2;
$L__BB4_3:
	mov.u32 	%r9, %ctaid.y;
	mov.u32 	%r131, %nctaid.y;
	setp.ge.u32 	%p3, %r9, %r131;
	@%p3 bra 	$L__BB4_26;
	and.b32  	%r10, %r1, 15;
	mov.u32 	%r11, %ntid.x;
	mov.u32 	%r12, %ctaid.x;
	shl.b32 	%r13, %r12, 7;
	shl.b32 	%r14, %r11, 2;
	setp.gt.u32 	%p4, %r1, 127;
	shr.u32 	%r15, %r101, 3;
	@%p4 bra 	$L__BB4_11;
	add.s32 	%r132, %r1, %r11;
	max.u32 	%r133, %r132, 128;
	setp.lt.u32 	%p5, %r132, 128;
	selp.u32 	%r134, 1, 0, %p5;
	add.s32 	%r135, %r132, %r134;
	sub.s32 	%r136, %r133, %r135;
	div.u32 	%r137, %r136, %r11;
	add.s32 	%r16, %r137, %r134;
	and.b32  	%r138, %r16, 3;
	setp.eq.s32 	%p6, %r138, 3;
	mov.u32 	%r340, %r1;
	@%p6 bra 	$L__BB4_8;
	add.s32 	%r139, %r16, 1;
	and.b32  	%r140, %r139, 3;
	mov.u32 	%r141, _ZZ9cuda_gemmIiLj512ELj1ELj1ELj128ELj8ELj8ELj128ELj0ELj1EEvjjjPKT_S2_PS0_jjjE3Csh;
	add.s32 	%r332, %r141, %r350;
	neg.s32 	%r331, %r140;
	mad.lo.s32 	%r340, %r11, %r140, %r1;
$L__BB4_7:
	.pragma "nounroll";
	mov.b32 	%r142, 0;
	st.shared.u32 	[%r332], %r142;
	add.s32 	%r332, %r332, %r14;
	add.s32 	%r331, %r331, 1;
	setp.ne.s32 	%p7, %r331, 0;
	@%p7 bra 	$L__BB4_7;
$L__BB4_8:
	setp.lt.u32 	%p8, %r16, 3;
	@%p8 bra 	$L__BB4_11;
	shl.b32 	%r143, %r340, 2;
	mov.u32 	%r144, _ZZ9cuda_gemmIiLj512ELj1ELj1ELj128ELj8ELj8ELj128ELj0ELj1EEvjjjPKT_S2_PS0_jjjE3Csh;
	add.s32 	%r339, %r144, %r143;
	shl.b32 	%r26, %r11, 4;
	shl.b32 	%r27, %r11, 3;
	mul.lo.s32 	%r28, %r11, 12;
$L__BB4_10:
	mov.b32 	%r145, 0;
	st.shared.u32 	[%r339], %r145;
	add.s32 	%r146, %r339, %r14;
	st.shared.u32 	[%r146], %r145;
	add.s32 	%r147, %r339, %r27;
	st.shared.u32 	[%r147], %r145;
	add.s32 	%r148, %r339, %r28;
	st.shared.u32 	[%r148], %r145;
	add.s32 	%r340, %r340, %r14;
	add.s32 	%r339, %r339, %r26;
	setp.lt.u32 	%p9, %r340, 128;
	@%p9 bra 	$L__BB4_10;
$L__BB4_11:
	setp.gt.u32 	%p10, %r1, 31;
	@%p10 bra 	$L__BB4_18;
	mul.lo.s32 	%r29, %r9, %r101;
	add.s32 	%r149, %r350, %r14;
	max.u32 	%r150, %r149, 128;
	setp.lt.u32 	%p11, %r149, 128;
	selp.u32 	%r151, 1, 0, %p11;
	add.s32 	%r152, %r149, %r151;
	sub.s32 	%r153, %r150, %r152;
	div.u32 	%r154, %r153, %r14;
	add.s32 	%r30, %r154, %r151;
	and.b32  	%r155, %r30, 3;
	setp.eq.s32 	%p12, %r155, 3;
	mov.u32 	%r338, %r350;
	@%p12 bra 	$L__BB4_15;
	shl.b32 	%r156, %r1, 4;
	mov.u32 	%r157, _ZZ9cuda_gemmIiLj512ELj1ELj1ELj128ELj8ELj8ELj128ELj0ELj1EEvjjjPKT_S2_PS0_jjjE3Ash;
	add.s32 	%r336, %r157, %r156;
	shl.b32 	%r32, %r11, 4;
	add.s32 	%r158, %r29, %r13;
	add.s32 	%r335, %r158, %r350;
	add.s32 	%r159, %r30, 1;
	and.b32  	%r160, %r159, 3;
	neg.s32 	%r334, %r160;
	mov.u32 	%r338, %r350;
$L__BB4_14:
	.pragma "nounroll";
	mul.wide.u32 	%rd12, %r335, 4;
	add.s64 	%rd13, %rd1, %rd12;
	ld.global.nc.v4.u32 	{%r161, %r162, %r163, %r164}, [%rd13];
	st.shared.v4.u32 	[%r336], {%r161, %r162, %r163, %r164};
	add.s32 	%r338, %r338, %r14;
	add.s32 	%r336, %r336, %r32;
	add.s32 	%r335, %r335, %r14;
	add.s32 	%r334, %r334, 1;
	setp.ne.s32 	%p13, %r334, 0;
	@%p13 bra 	$L__BB4_14;
$L__BB4_15:
	setp.lt.u32 	%p14, %r30, 3;
	@%p14 bra 	$L__BB4_18;
	add.s32 	%r165, %r338, %r29;
	add.s32 	%r341, %r165, %r13;
	mad.lo.s32 	%r345, %r11, 12, %r341;
	shl.b32 	%r46, %r11, 4;
	shl.b32 	%r166, %r11, 3;
	add.s32 	%r344, %r341, %r166;
	add.s32 	%r343, %r341, %r14;
	mul.lo.s32 	%r49, %r11, 48;
	shl.b32 	%r167, %r338, 2;
	mov.u32 	%r168, _ZZ9cuda_gemmIiLj512ELj1ELj1ELj128ELj8ELj8ELj128ELj0ELj1EEvjjjPKT_S2_PS0_jjjE3Ash;
	add.s32 	%r342, %r168, %r167;
	shl.b32 	%r51, %r11, 6;
	shl.b32 	%r52, %r11, 5;
$L__BB4_17:
	mul.wide.u32 	%rd14, %r341, 4;
	add.s64 	%rd15, %rd1, %rd14;
	ld.global.nc.v4.u32 	{%r169, %r170, %r171, %r172}, [%rd15];
	st.shared.v4.u32 	[%r342], {%r169, %r170, %r171, %r172};
	add.s32 	%r173, %r338, %r14;
	mul.wide.u32 	%rd16, %r343, 4;
	add.s64 	%rd17, %rd1, %rd16;
	ld.global.nc.v4.u32 	{%r174, %r175, %r176, %r177}, [%rd17];
	add.s32 	%r178, %r342, %r46;
	st.shared.v4.u32 	[%r178], {%r174, %r175, %r176, %r177};
	add.s32 	%r179, %r173, %r14;
	mul.wide.u32 	%rd18, %r344, 4;
	add.s64 	%rd19, %rd1, %rd18;
	ld.global.nc.v4.u32 	{%r180, %r181, %r182, %r183}, [%rd19];
	add.s32 	%r184, %r342, %r52;
	st.shared.v4.u32 	[%r184], {%r180, %r181, %r182, %r183};
	add.s32 	%r185, %r179, %r14;
	mul.wide.u32 	%rd20, %r345, 4;
	add.s64 	%rd21, %rd1, %rd20;
	ld.global.nc.v4.u32 	{%r186, %r187, %r188, %r189}, [%rd21];
	add.s32 	%r190, %r342, %r49;
	st.shared.v4.u32 	[%r190], {%r186, %r187, %r188, %r189};
	add.s32 	%r338, %r185, %r14;
	add.s32 	%r345, %r345, %r46;
	add.s32 	%r344, %r344, %r46;
	add.s32 	%r343, %r343, %r46;
	add.s32 	%r342, %r342, %r51;
	add.s32 	%r341, %r341, %r46;
	setp.lt.u32 	%p15, %r338, 128;
	@%p15 bra 	$L__BB4_17;
$L__BB4_18:
	shl.b32 	%r69, %r10, 3;
	setp.lt.u32 	%p16, %r1, 128;
	bar.sync 	0;
	@%p16 bra 	$L__BB4_27;
$L__BB4_19:
	setp.gt.u32 	%p25, %r1, 31;
	bar.sync 	0;
	@%p25 bra 	$L__BB4_26;
	shl.b32 	%r268, %r12, 4;
	mad.lo.s32 	%r70, %r9, %r100, %r268;
	add.s32 	%r269, %r350, %r14;
	max.u32 	%r270, %r269, 128;
	setp.lt.u32 	%p26, %r269, 128;
	selp.u32 	%r271, 1, 0, %p26;
	add.s32 	%r272, %r269, %r271;
	sub.s32 	%r273, %r270, %r272;
	div.u32 	%r274, %r273, %r14;
	add.s32 	%r71, %r274, %r271;
	and.b32  	%r275, %r71, 3;
	setp.eq.s32 	%p27, %r275, 3;
	@%p27 bra 	$L__BB4_23;
	shl.b32 	%r276, %r1, 4;
	mov.u32 	%r277, _ZZ9cuda_gemmIiLj512ELj1ELj1ELj128ELj8ELj8ELj128ELj0ELj1EEvjjjPKT_S2_PS0_jjjE3Csh;
	add.s32 	%r348, %r277, %r276;
	shl.b32 	%r73, %r11, 4;
	add.s32 	%r278, %r71, 1;
	and.b32  	%r279, %r278, 3;
	neg.s32 	%r347, %r279;
$L__BB4_22:
	.pragma "nounroll";
	shr.u32 	%r280, %r350, 4;
	and.b32  	%r281, %r350, 12;
	add.s32 	%r282, %r70, %r281;
	mad.lo.s32 	%r283, %r280, %r15, %r282;
	mul.wide.u32 	%rd22, %r283, 4;
	add.s64 	%rd23, %rd2, %rd22;
	ld.shared.v4.u32 	{%r284, %r285, %r286, %r287}, [%r348];
	st.global.v4.u32 	[%rd23], {%r284, %r285, %r286, %r287};
	add.s32 	%r350, %r350, %r14;
	add.s32 	%r348, %r348, %r73;
	add.s32 	%r347, %r347, 1;
	setp.ne.s32 	%p28, %r347, 0;
	@%p28 bra 	$L__BB4_22;
$L__BB4_23:
	setp.lt.u32 	%p29, %r71, 3;
	@%p29 bra 	$L__BB4_26;
	mad.lo.s32 	%r354, %r11, 12, %r350;
	shl.b32 	%r83, %r11, 4;
	shl.b32 	%r288, %r11, 3;
	add.s32 	%r353, %r350, %r288;
	add.s32 	%r352, %r350, %r14;
	mul.lo.s32 	%r86, %r11, 48;
	shl.b32 	%r289, %r350, 2;
	mov.u32 	%r290, _ZZ9cuda_gemmIiLj512ELj1ELj1ELj128ELj8ELj8ELj128ELj0ELj1EEvjjjPKT_S2_PS0_jjjE3Csh;
	add.s32 	%r351, %r290, %r289;
	shl.b32 	%r88, %r11, 6;
	shl.b32 	%r89, %r11, 5;
$L__BB4_25:
	shr.u32 	%r291, %r350, 4;
	and.b32  	%r292, %r350, 12;
	add.s32 	%r293, %r70, %r292;
	mad.lo.s32 	%r294, %r291, %r15, %r293;
	mul.wide.u32 	%rd24, %r294, 4;
	add.s64 	%rd25, %rd2, %rd24;
	ld.shared.v4.u32 	{%r295, %r296, %r297, %r298}, [%r351];
	st.global.v4.u32 	[%rd25], {%r295, %r296, %r297, %r298};
	add.s32 	%r299, %r350, %r14;
	shr.u32 	%r300, %r352, 4;
	and.b32  	%r301, %r352, 12;
	add.s32 	%r302, %r70, %r301;
	mad.lo.s32 	%r303, %r300, %r15, %r302;
	mul.wide.u32 	%rd26, %r303, 4;
	add.s64 	%rd27, %rd2, %rd26;
	add.s32 	%r304, %r351, %r83;
	ld.shared.v4.u32 	{%r305, %r306, %r307, %r308}, [%r304];
	st.global.v4.u32 	[%rd27], {%r305, %r306, %r307, %r308};
	add.s32 	%r309, %r299, %r14;
	shr.u32 	%r310, %r353, 4;
	and.b32  	%r311, %r353, 12;
	add.s32 	%r312, %r70, %r311;
	mad.lo.s32 	%r313, %r310, %r15, %r312;
	mul.wide.u32 	%rd28, %r313, 4;
	add.s64 	%rd29, %rd2, %rd28;
	add.s32 	%r314, %r351, %r89;
	ld.shared.v4.u32 	{%r315, %r316, %r317, %r318}, [%r314];
	st.global.v4.u32 	[%rd29], {%r315, %r316, %r317, %r318};
	add.s32 	%r319, %r309, %r14;
	shr.u32 	%r320, %r354, 4;
	and.b32  	%r321, %r354, 12;
	add.s32 	%r322, %r70, %r321;
	mad.lo.s32 	%r323, %r320, %r15, %r322;
	mul.wide.u32 	%rd30, %r323, 4;
	add.s64 	%rd31, %rd2, %rd30;
	add.s32 	%r324, %r351, %r86;
	ld.shared.v4.u32 	{%r325, %r326, %r327, %r328}, [%r324];
	st.global.v4.u32 	[%rd31], {%r325, %r326, %r327, %r328};
	add.s32 	%r350, %r319, %r14;
	add.s32 	%r354, %r354, %r83;
	add.s32 	%r353, %r353, %r83;
	add.s32 	%r352, %r352, %r83;
	add.s32 	%r351, %r351, %r88;
	setp.lt.u32 	%p30, %r350, 128;
	@%p30 bra 	$L__BB4_25;
$L__BB4_26:
	ret;
$L__BB4_27:
	and.b32  	%r191, %r1, 7;
	add.s32 	%r192, %r1, 1;
	and.b32  	%r193, %r192, 7;
	add.s32 	%r194, %r1, 2;
	and.b32  	%r195, %r194, 7;
	add.s32 	%r196, %r1, 3;
	and.b32  	%r197, %r196, 7;
	xor.b32  	%r198, %r191, 4;
	add.s32 	%r199, %r1, 5;
	and.b32  	%r200, %r199, 7;
	add.s32 	%r201, %r1, 6;
	and.b32  	%r202, %r201, 7;
	add.s32 	%r203, %r1, -1;
	and.b32  	%r204, %r203, 7;
	and.b32  	%r205, %r1, 112;
	or.b32  	%r206, %r205, %r10;
	shl.b32 	%r207, %r206, 2;
	mov.u32 	%r208, _ZZ9cuda_gemmIiLj512ELj1ELj1ELj128ELj8ELj8ELj128ELj0ELj1EEvjjjPKT_S2_PS0_jjjE3Csh;
	add.s32 	%r209, %r208, %r207;
	add.s32 	%r210, %r69, %r204;
	shl.b32 	%r211, %r210, 2;
	mov.u32 	%r212, _ZZ9cuda_gemmIiLj512ELj1ELj1ELj128ELj8ELj8ELj128ELj0ELj1EEvjjjPKT_S2_PS0_jjjE3Ash;
	add.s32 	%r213, %r212, %r211;
	ld.shared.u32 	%r214, [%r213];
	add.s32 	%r215, %r69, %r202;
	shl.b32 	%r216, %r215, 2;
	add.s32 	%r217, %r212, %r216;
	ld.shared.u32 	%r218, [%r217];
	add.s32 	%r219, %r69, %r200;
	shl.b32 	%r220, %r219, 2;
	add.s32 	%r221, %r212, %r220;
	ld.shared.u32 	%r222, [%r221];
	add.s32 	%r223, %r69, %r198;
	shl.b32 	%r224, %r223, 2;
	add.s32 	%r225, %r212, %r224;
	ld.shared.u32 	%r226, [%r225];
	add.s32 	%r227, %r69, %r197;
	shl.b32 	%r228, %r227, 2;
	add.s32 	%r229, %r212, %r228;
	ld.shared.u32 	%r230, [%r229];
	add.s32 	%r231, %r69, %r195;
	shl.b32 	%r232, %r231, 2;
	add.s32 	%r233, %r212, %r232;
	ld.shared.u32 	%r234, [%r233];
	add.s32 	%r235, %r69, %r193;
	shl.b32 	%r236, %r235, 2;
	add.s32 	%r237, %r212, %r236;
	ld.shared.u32 	%r238, [%r237];
	add.s32 	%r239, %r69, %r191;
	shl.b32 	%r240, %r239, 2;
	add.s32 	%r241, %r212, %r240;
	ld.shared.u32 	%r242, [%r241];
	shr.u32 	%r243, %r1, 4;
	mov.u32 	%r244, _ZZ9cuda_gemmIiLj512ELj1ELj1ELj128ELj8ELj8ELj128ELj0ELj1EEvjjjPKT_S2_PS0_jjjE11kron_fac_sh;
	mad.lo.s32 	%r245, %r243, 36, %r244;
	shl.b32 	%r246, %r1, 2;
	and.b32  	%r247, %r246, 28;
	add.s32 	%r248, %r245, %r247;
	ld.shared.u32 	%r249, [%r248];
	shfl.sync.idx.b32	%r250|%p17, %r249, %r191, 6175, -1;
	mul.lo.s32 	%r251, %r250, %r242;
	shfl.sync.idx.b32	%r252|%p18, %r249, %r193, 6175, -1;
	mad.lo.s32 	%r253, %r252, %r238, %r251;
	shfl.sync.idx.b32	%r254|%p19, %r249, %r195, 6175, -1;
	mad.lo.s32 	%r255, %r254, %r234, %r253;
	shfl.sync.idx.b32	%r256|%p20, %r249, %r197, 6175, -1;
	mad.lo.s32 	%r257, %r256, %r230, %r255;
	shfl.sync.idx.b32	%r258|%p21, %r249, %r198, 6175, -1;
	mad.lo.s32 	%r259, %r258, %r226, %r257;
	shfl.sync.idx.b32	%r260|%p22, %r249, %r200, 6175, -1;
	mad.lo.s32 	%r261, %r260, %r222, %r259;
	shfl.sync.idx.b32	%r262|%p23, %r249, %r202, 6175, -1;
	mad.lo.s32 	%r263, %r262, %r218, %r261;
	shfl.sync.idx.b32	%r264|%p24, %r249, %r204, 6175, -1;
	mad.lo.s32 	%r265, %r264, %r214, %r263;
	ld.shared.u32 	%r266, [%r209];
	add.s32 	%r267, %r266, %r265;
	st.shared.u32 	[%r209], %r267;
	bra.uni 	$L__BB4_19;

}
	// .globl	_Z9cuda_gemmIiLj512ELj1ELj1ELj128ELj8ELj8ELj128ELj1ELj1EEvjjjPKT_S2_PS0_jjj
.visible .entry _Z9cuda_gemmIiLj512ELj1ELj1ELj128ELj8ELj8ELj128ELj1ELj1EEvjjjPKT_S2_PS0_jjj(
	.param .u32 _Z9cuda_gemmIiLj512ELj1ELj1ELj128ELj8ELj8ELj128ELj1ELj1EEvjjjPKT_S2_PS0_jjj_param_0,
	.param .u32 _Z9cuda_gemmIiLj512ELj1ELj1ELj128ELj8ELj8ELj128ELj1ELj1EEvjjjPKT_S2_PS0_jjj_param_1,
	.param .u32 _Z9cuda_gemmIiLj512ELj1ELj1ELj128ELj8ELj8ELj128ELj1ELj1EEvjjjPKT_S2_PS0_jjj_param_2,
	.param .u64 .ptr .align 1 _Z9cuda_gemmIiLj512ELj1ELj1ELj128ELj8ELj8ELj128ELj1ELj1EEvjjjPKT_S2_PS0_jjj_param_3,
	.param .u64 .ptr .align 1 _Z9cuda_gemmIiLj512ELj1ELj1ELj128ELj8ELj8ELj128ELj1ELj1EEvjjjPKT_S2_PS0_jjj_param_4,
	.param .u64 .ptr .align 1 _Z9cuda_gemmIiLj512ELj1ELj1ELj128ELj8ELj8ELj128ELj1ELj1EEvjjjPKT_S2_PS0_jjj_param_5,
	.param .u32 _Z9cuda_gemmIiLj512ELj1ELj1ELj128ELj8ELj8ELj128ELj1ELj1EEvjjjPKT_S2_PS0_jjj_param_6,
	.param .u32 _Z9cuda_gemmIiLj512ELj1ELj1ELj128ELj8ELj8ELj128ELj1ELj1EEvjjjPKT_S2_PS0_jjj_param_7,
	.param .u32 _Z9cuda_gemmIiLj512ELj1ELj1ELj128ELj8ELj8ELj128ELj1ELj1EEvjjjPKT_S2_PS0_jjj_param_8
)
.maxntid 512
{
	.reg .pred 	%p<31>;
	.reg .b32 	%r<330>;
	.reg .b64 	%rd<41>;
	// demoted variable
	.shared .align 128 .b8 _ZZ9cuda_gemmIiLj512ELj1ELj1ELj128ELj8ELj8ELj128ELj1ELj1EEvjjjPKT_S2_PS0_jjjE11kron_fac_sh[288];
	// demoted variable
	.shared .align 128 .b8 _ZZ9cuda_gemmIiLj512ELj1ELj1ELj128ELj8ELj8ELj128ELj1ELj1EEvjjjPKT_S2_PS0_jjjE3Ash[512];
	// demoted variable
	.shared .align 128 .b8 _ZZ9cuda_gemmIiLj512ELj1ELj1ELj128ELj8ELj8ELj128ELj1ELj1EEvjjjPKT_S2_PS0_jjjE3Csh[512];
	ld.param.u64 	%rd16, [_Z9cuda_gemmIiLj512ELj1ELj1ELj128ELj8ELj8ELj128ELj1ELj1EEvjjjPKT_S2_PS0_jjj_param_3];
	ld.param.u64 	%rd15, [_Z9cuda_gemmIiLj512ELj1ELj1ELj128ELj8ELj8ELj128ELj1ELj1EEvjjjPKT_S2_PS0_jjj_param_4];
	ld.param.u64 	%rd17, [_Z9cuda_gemmIiLj512ELj1ELj1ELj128ELj8ELj8ELj128ELj1ELj1EEvjjjPKT_S2_PS0_jjj_param_5];
	cvta.to.global.u64 	%rd1, %rd16;
	cvta.to.global.u64 	%rd2, %rd17;
	mov.u32 	%r1, %tid.x;
	shl.b32 	%r323, %r1, 2;
	setp.gt.u32 	%p1, %r1, 15;
	@%p1 bra 	$L__BB5_3;
	mov.u32 	%r97, %ntid.x;
	shl.b32 	%r3, %r97, 2;
	add.s32 	%r303, %r323, 1;
	mul.wide.u32 	%rd18, %r1, 16;
	cvta.to.global.u64 	%rd19, %rd15;
	add.s64 	%rd38, %rd19, %rd18;
	mul.wide.u32 	%rd4, %r97, 16;
	mov.u32 	%r104, _ZZ9cuda_gemmIiLj512ELj1ELj1ELj128ELj8ELj8ELj128ELj1ELj1EEvjjjPKT_S2_PS0_jjjE11kron_fac_sh;
	mov.u32 	%r304, %r323;
$L__BB5_2:
	add.s32 	%r98, %r303, -1;
	ld.global.nc.v4.u32 	{%r99, %r100, %r101, %r102}, [%rd38];
	and.b32  	%r103, %r98, 4;
	mad.lo.s32 	%r105, %r103, 36, %r104;
	shr.u32 	%r106, %r98, 1;
	and.b32  	%r107, %r106, 2147483644;
	add.s32 	%r108, %r105, %r107;
	st.shared.u32 	[%r108], %r99;
	add.s32 	%r109, %r303, 2;
	and.b32  	%r110, %r303, 5;
	mad.lo.s32 	%r111, %r110, 36, %r104;
	shr.u32 	%r112, %r303, 1;
	and.b32  	%r113, %r112, 2147483644;
	add.s32 	%r114, %r111, %r113;
	st.shared.u32 	[%r114], %r100;
	add.s32 	%r115, %r303, 1;
	and.b32  	%r116, %r115, 6;
	mad.lo.s32 	%r117, %r116, 36, %r104;
	shr.u32 	%r118, %r115, 1;
	and.b32  	%r119, %r118, 2147483644;
	add.s32 	%r120, %r117, %r119;
	st.shared.u32 	[%r120], %r101;
	and.b32  	%r121, %r109, 7;
	mad.lo.s32 	%r122, %r121, 36, %r104;
	shr.u32 	%r123, %r109, 1;
	and.b32  	%r124, %r123, 2147483644;
	add.s32 	%r125, %r122, %r124;
	st.shared.u32 	[%r125], %r102;
	add.s32 	%r304, %r304, %r3;
	add.s32 	%r303, %r303, %r3;
	add.s64 	%rd38, %rd38, %rd4;
	setp.lt.u32 	%p2, %r304, 64;
	@%p2 bra 	$L__BB5_2;
$L__BB5_3:
	mov.u32 	%r9, %ctaid.y;
	mov.u32 	%r126, %nctaid.y;
	setp.ge.u32 	%p3, %r9, %r126;
	@%p3 bra 	$L__BB5_26;
	and.b32  	%r10, %r1, 15;
	mov.u32 	%r11, %ntid.x;
	shl.b32 	%r12, %r11, 2;
	setp.gt.u32 	%p4, %r1, 127;
	@%p4 bra 	$L__BB5_11;
	add.s32 	%r127, %r1, %r11;
	max.u32 	%r128, %r127, 128;
	setp.lt.u32 	%p5, %r127, 128;
	selp.u32 	%r129, 1, 0, %p5;
	add.s32 	%r130, %r127, %r129;
	sub.s32 	%r131, %r128, %r130;
	div.u32 	%r132, %r131, %r11;
	add.s32 	%r13, %r132, %r129;
	and.b32  	%r133, %r13, 3;
	setp.eq.s32 	%p6, %r133, 3;
	mov.u32 	%r313, %r1;
	@%p6 bra 	$L__BB5_8;
	add.s32 	%r134, %r13, 1;
	and.b32  	%r135, %r134, 3;
	mov.u32 	%r136, _ZZ9cuda_gemmIiLj512ELj1ELj1ELj128ELj8ELj8ELj128ELj1ELj1EEvjjjPKT_S2_PS0_jjjE3Csh;
	add.s32 	%r306, %r136, %r323;
	neg.s32 	%r305, %r135;
	mad.lo.s32 	%r313, %r11, %r135, %r1;
$L__BB5_7:
	.pragma "nounroll";
	mov.b32 	%r137, 0;
	st.shared.u32 	[%r306], %r137;
	add.s32 	%r306, %r306, %r12;
	add.s32 	%r305, %r305, 1;
	setp.ne.s32 	%p7, %r305, 0;
	@%p7 bra 	$L__BB5_7;
$L__BB5_8:
	setp.lt.u32 	%p8, %r13, 3;
	@%p8 bra 	$L__BB5_11;
	shl.b32 	%r138, %r313, 2;
	mov.u32 	%r139, _ZZ9cuda_gemmIiLj512ELj1ELj1ELj128ELj8ELj8ELj128ELj1ELj1EEvjjjPKT_S2_PS0_jjjE3Csh;
	add.s32 	%r312, %r139, %r138;
	shl.b32 	%r23, %r11, 4;
	shl.b32 	%r24, %r11, 3;
	mul.lo.s32 	%r25, %r11, 12;
$L__BB5_10:
	mov.b32 	%r140, 0;
	st.shared.u32 	[%r312], %r140;
	add.s32 	%r141, %r312, %r12;
	st.shared.u32 	[%r141], %r140;
	add.s32 	%r142, %r312, %r24;
	st.shared.u32 	[%r142], %r140;
	add.s32 	%r143, %r312, %r25;
	st.shared.u32 	[%r143], %r140;
	add.s32 	%r313, %r313, %r12;
	add.s32 	%r312, %r312, %r23;
	setp.lt.u32 	%p9, %r313, 128;
	@%p9 bra 	$L__BB5_10;
$L__BB5_11:
	setp.gt.u32 	%p10, %r1, 31;
	@%p10 bra 	$L__BB5_18;
	shl.b32 	%r26, %r9, 7;
	add.s32 	%r144, %r323, %r12;
	max.u32 	%r145, %r144, 128;
	setp.lt.u32 	%p11, %r144, 128;
	selp.u32 	%r146, 1, 0, %p11;
	add.s32 	%r147, %r144, %r146;
	sub.s32 	%r148, %r145, %r147;
	div.u32 	%r149, %r148, %r12;
	add.s32 	%r27, %r149, %r146;
	and.b32  	%r150, %r27, 3;
	setp.eq.s32 	%p12, %r150, 3;
	mov.u32 	%r311, %r323;
	@%p12 bra 	$L__BB5_15;
	shl.b32 	%r151, %r1, 4;
	mov.u32 	%r152, _ZZ9cuda_gemmIiLj512ELj1ELj1ELj128ELj8ELj8ELj128ELj1ELj1EEvjjjPKT_S2_PS0_jjjE3Ash;
	add.s32 	%r309, %r152, %r151;
	shl.b32 	%r29, %r11, 4;
	add.s32 	%r153, %r26, %r323;
	mul.wide.u32 	%rd20, %r153, 4;
	add.s64 	%rd39, %rd1, %rd20;
	mul.wide.u32 	%rd8, %r11, 16;
	add.s32 	%r154, %r27, 1;
	and.b32  	%r155, %r154, 3;
	neg.s32 	%r308, %r155;
	mov.u32 	%r311, %r323;
$L__BB5_14:
	.pragma "nounroll";
	ld.global.nc.v4.u32 	{%r156, %r157, %r158, %r159}, [%rd39];
	st.shared.v4.u32 	[%r309], {%r156, %r157, %r158, %r159};
	add.s32 	%r311, %r311, %r12;
	add.s32 	%r309, %r309, %r29;
	add.s64 	%rd39, %rd39, %rd8;
	add.s32 	%r308, %r308, 1;
	setp.ne.s32 	%p13, %r308, 0;
	@%p13 bra 	$L__BB5_14;
$L__BB5_15:
	setp.lt.u32 	%p14, %r27, 3;
	@%p14 bra 	$L__BB5_18;
	add.s32 	%r314, %r311, %r26;
	mad.lo.s32 	%r318, %r11, 12, %r314;
	shl.b32 	%r40, %r11, 4;
	shl.b32 	%r160, %r11, 3;
	add.s32 	%r317, %r314, %r160;
	add.s32 	%r316, %r314, %r12;
	mul.lo.s32 	%r43, %r11, 48;
	shl.b32 	%r161, %r311, 2;
	mov.u32 	%r162, _ZZ9cuda_gemmIiLj512ELj1ELj1ELj128ELj8ELj8ELj128ELj1ELj1EEvjjjPKT_S2_PS0_jjjE3Ash;
	add.s32 	%r315, %r162, %r161;
	shl.b32 	%r45, %r11, 6;
	shl.b32 	%r46, %r11, 5;
$L__BB5_17:
	mul.wide.u32 	%rd21, %r314, 4;
	add.s64 	%rd22, %rd1, %rd21;
	ld.global.nc.v4.u32 	{%r163, %r164, %r165, %r166}, [%rd22];
	st.shared.v4.u32 	[%r315], {%r163, %r164, %r165, %r166};
	add.s32 	%r167, %r311, %r12;
	mul.wide.u32 	%rd23, %r316, 4;
	add.s64 	%rd24, %rd1, %rd23;
	ld.global.nc.v4.u32 	{%r168, %r169, %r170, %r171}, [%rd24];
	add.s32 	%r172, %r315, %r40;
	st.shared.v4.u32 	[%r172], {%r168, %r169, %r170, %r171};
	add.s32 	%r173, %r167, %r12;
	mul.wide.u32 	%rd25, %r317, 4;
	add.s64 	%rd26, %rd1, %rd25;
	ld.global.nc.v4.u32 	{%r174, %r175, %r176, %r177}, [%rd26];
	add.s32 	%r178, %r315, %r46;
	st.shared.v4.u32 	[%r178], {%r174, %r175, %r176, %r177};
	add.s32 	%r179, %r173, %r12;
	mul.wide.u32 	%rd27, %r318, 4;
	add.s64 	%rd28, %rd1, %rd27;
	ld.global.nc.v4.u32 	{%r180, %r181, %r182, %r183}, [%rd28];
	add.s32 	%r184, %r315, %r43;
	st.shared.v4.u32 	[%r184], {%r180, %r181, %r182, %r183};
	add.s32 	%r311, %r179, %r12;
	add.s32 	%r318, %r318, %r40;
	add.s32 	%r317, %r317, %r40;
	add.s32 	%r316, %r316, %r40;
	add.s32 	%r315, %r315, %r45;
	add.s32 	%r314, %r314, %r40;
	setp.lt.u32 	%p15, %r311, 128;
	@%p15 bra 	$L__BB5_17;
$L__BB5_18:
	shl.b32 	%r63, %r10, 3;
	setp.lt.u32 	%p16, %r1, 128;
	bar.sync 	0;
	@%p16 bra 	$L__BB5_27;
$L__BB5_19:
	setp.gt.u32 	%p25, %r1, 31;
	bar.sync 	0;
	@%p25 bra 	$L__BB5_26;
	shl.b32 	%r64, %r9, 7;
	add.s32 	%r262, %r323, %r12;
	max.u32 	%r263, %r262, 128;
	setp.lt.u32 	%p26, %r262, 128;
	selp.u32 	%r264, 1, 0, %p26;
	add.s32 	%r265, %r262, %r264;
	sub.s32 	%r266, %r263, %r265;
	div.u32 	%r267, %r266, %r12;
	add.s32 	%r65, %r267, %r264;
	and.b32  	%r268, %r65, 3;
	setp.eq.s32 	%p27, %r268, 3;
	@%p27 bra 	$L__BB5_23;
	shl.b32 	%r269, %r1, 4;
	mov.u32 	%r270, _ZZ9cuda_gemmIiLj512ELj1ELj1ELj128ELj8ELj8ELj128ELj1ELj1EEvjjjPKT_S2_PS0_jjjE3Csh;
	add.s32 	%r321, %r270, %r269;
	shl.b32 	%r67, %r11, 4;
	add.s32 	%r271, %r64, %r323;
	mul.wide.u32 	%rd29, %r271, 4;
	add.s64 	%rd40, %rd2, %rd29;
	mul.wide.u32 	%rd12, %r11, 16;
	add.s32 	%r272, %r65, 1;
	and.b32  	%r273, %r272, 3;
	neg.s32 	%r320, %r273;
$L__BB5_22:
	.pragma "nounroll";
	ld.shared.v4.u32 	{%r274, %r275, %r276, %r277}, [%r321];
	st.global.v4.u32 	[%rd40], {%r274, %r275, %r276, %r277};
	add.s32 	%r323, %r323, %r12;
	add.s32 	%r321, %r321, %r67;
	add.s64 	%rd40, %rd40, %rd12;
	add.s32 	%r320, %r320, 1;
	setp.ne.s32 	%p28, %r320, 0;
	@%p28 bra 	$L__BB5_22;
$L__BB5_23:
	setp.lt.u32 	%p29, %r65, 3;
	@%p29 bra 	$L__BB5_26;
	add.s32 	%r324, %r323, %r64;
	mad.lo.s32 	%r328, %r11, 12, %r324;
	shl.b32 	%r78, %r11, 4;
	shl.b32 	%r278, %r11, 3;
	add.s32 	%r327, %r324, %r278;
	add.s32 	%r326, %r324, %r12;
	mul.lo.s32 	%r81, %r11, 48;
	shl.b32 	%r279, %r323, 2;
	mov.u32 	%r280, _ZZ9cuda_gemmIiLj512ELj1ELj1ELj128ELj8ELj8ELj128ELj1ELj1EEvjjjPKT_S2_PS0_jjjE3Csh;
	add.s32 	%r325, %r280, %r279;
	shl.b32 	%r83, %r11, 6;
	shl.b32 	%r84, %r11, 5;
$L__BB5_25:
	mul.wide.u32 	%rd30, %r324, 4;
	add.s64 	%rd31, %rd2, %rd30;
	ld.shared.v4.u32 	{%r281, %r282, %r283, %r284}, [%r325];
	st.global.v4.u32 	[%rd31], {%r281, %r282, %r283, %r284};
	add.s32 	%r285, %r323, %r12;
	mul.wide.u32 	%rd32, %r326, 4;
	add.s64 	%rd33, %rd2, %rd32;
	add.s32 	%r286, %r325, %r78;
	ld.shared.v4.u32 	{%r287, %r288, %r289, %r290}, [%r286];
	st.global.v4.u32 	[%rd33], {%r287, %r288, %r289, %r290};
	add.s32 	%r291, %r285, %r12;
	mul.wide.u32 	%rd34, %r327, 4;
	add.s64 	%rd35, %rd2, %rd34;
	add.s32 	%r292, %r325, %r84;
	ld.shared.v4.u32 	{%r293, %r294, %r295, %r296}, [%r292];
	st.global.v4.u32 	[%rd35], {%r293, %r294, %r295, %r296};
	add.s32 	%r297, %r291, %r12;
	mul.wide.u32 	%rd36, %r328, 4;
	add.s64 	%rd37, %rd2, %rd36;
	add.s32 	%r298, %r325, %r81;
	ld.shared.v4.u32 	{%r299, %r300, %r301, %r302}, [%r298];
	st.global.v4.u32 	[%rd37], {%r299, %r300, %r301, %r302};
	add.s32 	%r323, %r297, %r12;
	add.s32 	%r328, %r328, %r78;
	add.s32 	%r327, %r327, %r78;
	add.s32 	%r326, %r326, %r78;
	add.s32 	%r325, %r325, %r83;
	add.s32 	%r324, %r324, %r78;
	setp.lt.u32 	%p30, %r323, 128;
	@%p30 bra 	$L__BB5_25;
$L__BB5_26:
	ret;
$L__BB5_27:
	and.b32  	%r185, %r1, 7;
	add.s32 	%r186, %r1, 1;
	and.b32  	%r187, %r186, 7;
	add.s32 	%r188, %r1, 2;
	and.b32  	%r189, %r188, 7;
	add.s32 	%r190, %r1, 3;
	and.b32  	%r191, %r190, 7;
	xor.b32  	%r192, %r185, 4;
	add.s32 	%r193, %r1, 5;
	and.b32  	%r194, %r193, 7;
	add.s32 	%r195, %r1, 6;
	and.b32  	%r196, %r195, 7;
	add.s32 	%r197, %r1, -1;
	and.b32  	%r198, %r197, 7;
	and.b32  	%r199, %r1, 112;
	or.b32  	%r200, %r199, %r10;
	shl.b32 	%r201, %r200, 2;
	mov.u32 	%r202, _ZZ9cuda_gemmIiLj512ELj1ELj1ELj128ELj8ELj8ELj128ELj1ELj1EEvjjjPKT_S2_PS0_jjjE3Csh;
	add.s32 	%r203, %r202, %r201;
	add.s32 	%r204, %r63, %r198;
	shl.b32 	%r205, %r204, 2;
	mov.u32 	%r206, _ZZ9cuda_gemmIiLj512ELj1ELj1ELj128ELj8ELj8ELj128ELj1ELj1EEvjjjPKT_S2_PS0_jjjE3Ash;
	add.s32 	%r207, %r206, %r205;
	ld.shared.u32 	%r208, [%r207];
	add.s32 	%r209, %r63, %r196;
	shl.b32 	%r210, %r209, 2;
	add.s32 	%r211, %r206, %r210;
	ld.shared.u32 	%r212, [%r211];
	add.s32 	%r213, %r63, %r194;
	shl.b32 	%r214, %r213, 2;
	add.s32 	%r215, %r206, %r214;
	ld.shared.u32 	%r216, [%r215];
	add.s32 	%r217, %r63, %r192;
	shl.b32 	%r218, %r217, 2;
	add.s32 	%r219, %r206, %r218;
	ld.shared.u32 	%r220, [%r219];
	add.s32 	%r221, %r63, %r191;
	shl.b32 	%r222, %r221, 2;
	add.s32 	%r223, %r206, %r222;
	ld.shared.u32 	%r224, [%r223];
	add.s32 	%r225, %r63, %r189;
	shl.b32 	%r226, %r225, 2;
	add.s32 	%r227, %r206, %r226;
	ld.shared.u32 	%r228, [%r227];
	add.s32 	%r229, %r63, %r187;
	shl.b32 	%r230, %r229, 2;
	add.s32 	%r231, %r206, %r230;
	ld.shared.u32 	%r232, [%r231];
	add.s32 	%r233, %r63, %r185;
	shl.b32 	%r234, %r233, 2;
	add.s32 	%r235, %r206, %r234;
	ld.shared.u32 	%r236, [%r235];
	shr.u32 	%r237, %r1, 4;
	mov.u32 	%r238, _ZZ9cuda_gemmIiLj512ELj1ELj1ELj128ELj8ELj8ELj128ELj1ELj1EEvjjjPKT_S2_PS0_jjjE11kron_fac_sh;
	mad.lo.s32 	%r239, %r237, 36, %r238;
	shl.b32 	%r240, %r1, 2;
	and.b32  	%r241, %r240, 28;
	add.s32 	%r242, %r239, %r241;
	ld.shared.u32 	%r243, [%r242];
	shfl.sync.idx.b32	%r244|%p17, %r243, %r185, 6175, -1;
	mul.lo.s32 	%r245, %r244, %r236;
	shfl.sync.idx.b32	%r246|%p18, %r243, %r187, 6175, -1;
	mad.lo.s32 	%r247, %r246, %r232, %r245;
	shfl.sync.idx.b32	%r248|%p19, %r243, %r189, 6175, -1;
	mad.lo.s32 	%r249, %r248, %r228, %r247;
	shfl.sync.idx.b32	%r250|%p20, %r243, %r191, 6175, -1;
	mad.lo.s32 	%r251, %r250, %r224, %r249;
	shfl.sync.idx.b32	%r252|%p21, %r243, %r192, 6175, -1;
	mad.lo.s32 	%r253, %r252, %r220, %r251;
	shfl.sync.idx.b32	%r254|%p22, %r243, %r194, 6175, -1;
	mad.lo.s32 	%r255, %r254, %r216, %r253;
	shfl.sync.idx.b32	%r256|%p23, %r243, %r196, 6175, -1;
	mad.lo.s32 	%r257, %r256, %r212, %r255;
	shfl.sync.idx.b32	%r258|%p24, %r243, %r198, 6175, -1;
	mad.lo.s32 	%r259, %r258, %r208, %r257;
	ld.shared.u32 	%r260, [%r203];
	add.s32 	%r261, %r260, %r259;
	st.shared.u32 	[%r203], %r261;
	bra.uni 	$L__BB5_19;

}
	// .globl	_Z9cuda_gemmIiLj512ELj1ELj1ELj128ELj16ELj16ELj128ELj0ELj1EEvjjjPKT_S2_PS0_jjj
.visible .entry _Z9cuda_gemmIiLj512ELj1ELj1ELj128ELj16ELj16ELj128ELj0ELj1EEvjjjPKT_S2_PS0_jjj(
	.param .u32 _Z9cuda_gemmIiLj512ELj1ELj1ELj128ELj16ELj16ELj128ELj0ELj1EEvjjjPKT_S2_PS0_jjj_param_0,
	.param .u32 _Z9cuda_gemmIiLj512ELj1ELj1ELj128ELj16ELj16ELj128ELj0ELj1EEvjjjPKT_S2_PS0_jjj_param_1,
	.param .u32 _Z9cuda_gemmIiLj512ELj1ELj1ELj128ELj16ELj16ELj128ELj0ELj1EEvjjjPKT_S2_PS0_jjj_param_2,
	.param .u64 .ptr .align 1 _Z9cuda_gemmIiLj512ELj1ELj1ELj128ELj16ELj16ELj128ELj0ELj1EEvjjjPKT_S2_PS0_jjj_param_3,
	.param .u64 .ptr .align 1 _Z9cuda_gemmIiLj512ELj1ELj1ELj128ELj16ELj16ELj128ELj0ELj1EEvjjjPKT_S2_PS0_jjj_param_4,
	.param .u64 .ptr .align 1 _Z9cuda_gemmIiLj512ELj1ELj1ELj128ELj16ELj16ELj128ELj0ELj1EEvjjjPKT_S2_PS0_jjj_param_5,
	.param .u32 _Z9cuda_gemmIiLj512ELj1ELj1ELj128ELj16ELj16ELj128ELj0ELj1EEvjjjPKT_S2_PS0_jjj_param_6,
	.param .u32 _Z9cuda_gemmIiLj512ELj1ELj1ELj128ELj16ELj16ELj128ELj0ELj1EEvjjjPKT_S2_PS0_jjj_param_7,
	.param .u32 _Z9cuda_gemmIiLj512ELj1ELj1ELj128ELj16ELj16ELj128ELj0ELj1EEvjjjPKT_S2_PS0_jjj_param_8
)
.maxntid 512
{
	.reg .pred 	%p<43>;
	.reg .b32 	%r<565>;
	.reg .b64 	%rd<42>;
	// demoted variable
	.shared .align 128 .b8 _ZZ9cuda_gemmIiLj512ELj1ELj1ELj128ELj16ELj16ELj128ELj0ELj1EEvjjjPKT_S2_PS0_jjjE11kron_fac_sh[1088];
	// demoted variable
	.shared .align 128 .b8 _ZZ9cuda_gemmIiLj512ELj1ELj1ELj128ELj16ELj16ELj128ELj0ELj1EEvjjjPKT_S2_PS0_jjjE3Ash[512];
	// demoted variable
	.shared .align 128 .b8 _ZZ9cuda_gemmIiLj512ELj1ELj1ELj128ELj16ELj16ELj128ELj0ELj1EEvjjjPKT_S2_PS0_jjjE3Csh[512];
	ld.param.u32 	%r122, [_Z9cuda_gemmIiLj512ELj1ELj1ELj128ELj16ELj16ELj128ELj0ELj1EEvjjjPKT_S2_PS0_jjj_param_2];
	ld.param.u64 	%rd9, [_Z9cuda_gemmIiLj512ELj1ELj1ELj128ELj16ELj16ELj128ELj0ELj1EEvjjjPKT_S2_PS0_jjj_param_3];
	ld.param.u64 	%rd10, [_Z9cuda_gemmIiLj512ELj1ELj1ELj128ELj16ELj16ELj128ELj0ELj1EEvjjjPKT_S2_PS0_jjj_param_4];
	cvta.to.global.u64 	%rd1, %rd10;
	cvta.to.global.u64 	%rd2, %rd9;
	mov.u32 	%r1, %tid.x;
	shl.b32 	%r547, %r1, 2;
	setp.gt.u32 	%p1, %r1, 63;
	@%p1 bra 	$L__BB6_7;
	mov.u32 	%r3, %ntid.x;
	shl.b32 	%r4, %r3, 2;
	add.s32 	%r123, %r547, %r4;
	max.u32 	%r124, %r123, 256;
	setp.lt.u32 	%p2, %r123, 256;
	selp.u32 	%r125, 1, 0, %p2;
	add.s32 	%r126, %r123, %r125;
	sub.s32 	%r127, %r124, %r126;
	div.u32 	%r128, %r127, %r4;
	add.s32 	%r5, %r128, %r125;
	and.b32  	%r129, %r5, 3;
	setp.eq.s32 	%p3, %r129, 3;
	mov.u32 	%r535, %r547;
	@%p3 bra 	$L__BB6_4;
	add.s32 	%r534, %r547, 1;
	mul.wide.u32 	%rd11, %r1, 16;
	add.s64 	%rd41, %rd1, %rd11;
	mul.wide.u32 	%rd4, %r3, 16;
	add.s32 	%r130, %r5, 1;
	and.b32  	%r131, %r130, 3;
	neg.s32 	%r533, %r131;
$L__BB6_3:
	.pragma "nounroll";
	add.s32 	%r132, %r534, -1;
	ld.global.nc.v4.u32 	{%r133, %r134, %r135, %r136}, [%rd41];
	and.b32  	%r137, %r132, 12;
	mov.u32 	%r138, _ZZ9cuda_gemmIiLj512ELj1ELj1ELj128ELj16ELj16ELj128ELj0ELj1EEvjjjPKT_S2_PS0_jjjE11kron_fac_sh;
	mad.lo.s32 	%r139, %r137, 68, %r138;
	shr.u32 	%r140, %r132, 2;
	and.b32  	%r141, %r140, 1073741820;
	add.s32 	%r142, %r139, %r141;
	st.shared.u32 	[%r142], %r133;
	add.s32 	%r143, %r534, 2;
	and.b32  	%r144, %r534, 13;
	mad.lo.s32 	%r145, %r144, 68, %r138;
	shr.u32 	%r146, %r534, 2;
	and.b32  	%r147, %r146, 1073741820;
	add.s32 	%r148, %r145, %r147;
	st.shared.u32 	[%r148], %r134;
	add.s32 	%r149, %r534, 1;
	and.b32  	%r150, %r149, 14;
	mad.lo.s32 	%r151, %r150, 68, %r138;
	shr.u32 	%r152, %r149, 2;
	and.b32  	%r153, %r152, 1073741820;
	add.s32 	%r154, %r151, %r153;
	st.shared.u32 	[%r154], %r135;
	and.b32  	%r155, %r143, 15;
	mad.lo.s32 	%r156, %r155, 68, %r138;
	shr.u32 	%r157, %r143, 2;
	and.b32  	%r158, %r157, 1073741820;
	add.s32 	%r159, %r156, %r158;
	st.shared.u32 	[%r159], %r136;
	add.s32 	%r535, %r132, %r4;
	add.s32 	%r534, %r534, %r4;
	add.s64 	%rd41, %rd41, %rd4;
	add.s32 	%r533, %r533, 1;
	setp.ne.s32 	%p4, %r533, 0;
	@%p4 bra 	$L__BB6_3;
$L__BB6_4:
	setp.lt.u32 	%p5, %r5, 3;
	@%p5 bra 	$L__BB6_7;
	add.s32 	%r539, %r535, 1;
	and.b32  	%r160, %r539, 15;
	add.s32 	%r161, %r535, 2;
	and.b32  	%r162, %r161, 15;
	add.s32 	%r163, %r535, 3;
	and.b32  	%r164, %r163, 15;
	and.b32  	%r165, %r535, 15;
	mov.u32 	%r166, _ZZ9cuda_gemmIiLj512ELj1ELj1ELj128ELj16ELj16ELj128ELj0ELj1EEvjjjPKT_S2_PS0_jjjE11kron_fac_sh;
	mad.lo.s32 	%r15, %r165, 68, %r166;
	mad.lo.s32 	%r16, %r160, 68, %r166;
	mad.lo.s32 	%r17, %r162, 68, %r166;
	mad.lo.s32 	%r18, %r164, 68, %r166;
	shl.b32 	%r19, %r3, 4;
	add.s32 	%r538, %r535, %r4;
	shl.b32 	%r167, %r3, 3;
	add.s32 	%r537, %r535, %r167;
	mad.lo.s32 	%r536, %r3, 12, %r535;
$L__BB6_6:
	add.s32 	%r168, %r539, -1;
	mul.wide.u32 	%rd12, %r168, 4;
	add.s64 	%rd13, %rd1, %rd12;
	ld.global.nc.v4.u32 	{%r169, %r170, %r171, %r172}, [%rd13];
	shr.u32 	%r173, %r168, 2;
	and.b32  	%r174, %r173, 1073741820;
	add.s32 	%r175, %r15, %r174;
	st.shared.u32 	[%r175], %r169;
	add.s32 	%r176, %r539, 2;
	shr.u32 	%r177, %r539, 2;
	and.b32  	%r178, %r177, 1073741820;
	add.s32 	%r179, %r16, %r178;
	st.shared.u32 	[%r179], %r170;
	add.s32 	%r180, %r539, 1;
	shr.u32 	%r181, %r180, 2;
	and.b32  	%r182, %r181, 1073741820;
	add.s32 	%r183, %r17, %r182;
	st.shared.u32 	[%r183], %r171;
	shr.u32 	%r184, %r176, 2;
	and.b32  	%r185, %r184, 1073741820;
	add.s32 	%r186, %r18, %r185;
	st.shared.u32 	[%r186], %r172;
	mul.wide.u32 	%rd14, %r538, 4;
	add.s64 	%rd15, %rd1, %rd14;
	ld.global.nc.v4.u32 	{%r187, %r188, %r189, %r190}, [%rd15];
	and.b32  	%r191, %r538, 15;
	mad.lo.s32 	%r193, %r191, 68, %r166;
	shr.u32 	%r194, %r538, 2;
	and.b32  	%r195, %r194, 1073741820;
	add.s32 	%r196, %r193, %r195;
	st.shared.u32 	[%r196], %r187;
	add.s32 	%r197, %r538, 1;
	and.b32  	%r198, %r197, 15;
	mad.lo.s32 	%r199, %r198, 68, %r166;
	shr.u32 	%r200, %r197, 2;
	and.b32  	%r201, %r200, 1073741820;
	add.s32 	%r202, %r199, %r201;
	st.shared.u32 	[%r202], %r188;
	add.s32 	%r203, %r538, 2;
	and.b32  	%r204, %r203, 15;
	mad.lo.s32 	%r205, %r204, 68, %r166;
	shr.u32 	%r206, %r203, 2;
	and.b32  	%r207, %r206, 1073741820;
	add.s32 	%r208, %r205, %r207;
	st.shared.u32 	[%r208], %r189;
	add.s32 	%r209, %r538, 3;
	and.b32  	%r210, %r209, 15;
	mad.lo.s32 	%r211, %r210, 68, %r166;
	shr.u32 	%r212, %r209, 2;
	and.b32  	%r213, %r212, 1073741820;
	add.s32 	%r214, %r211, %r213;
	st.shared.u32 	[%r214], %r190;
	mul.wide.u32 	%rd16, %r537, 4;
	add.s64 	%rd17, %rd1, %rd16;
	ld.global.nc.v4.u32 	{%r215, %r216, %r217, %r218}, [%rd17];
	and.b32  	%r219, %r537, 15;
	mad.lo.s32 	%r220, %r219, 68, %r166;
	shr.u32 	%r221, %r537, 2;
	and.b32  	%r222, %r221, 1073741820;
	add.s32 	%r223, %r220, %r222;
	st.shared.u32 	[%r223], %r215;
	add.s32 	%r224, %r537, 1;
	and.b32  	%r225, %r224, 15;
	mad.lo.s32 	%r226, %r225, 68, %r166;
	shr.u32 	%r227, %r224, 2;
	and.b32  	%r228, %r227, 1073741820;
	add.s32 	%r229, %r226, %r228;
	st.shared.u32 	[%r229], %r216;
	add.s32 	%r230, %r537, 2;
	and.b32  	%r231, %r230, 15;
	mad.lo.s32 	%r232, %r231, 68, %r166;
	shr.u32 	%r233, %r230, 2;
	and.b32  	%r234, %r233, 1073741820;
	add.s32 	%r235, %r232, %r234;
	st.shared.u32 	[%r235], %r217;
	add.s32 	%r236, %r537, 3;
	and.b32  	%r237, %r236, 15;
	mad.lo.s32 	%r238, %r237, 68, %r166;
	shr.u32 	%r239, %r236, 2;
	and.b32  	%r240, %r239, 1073741820;
	add.s32 	%r241, %r238, %r240;
	st.shared.u32 	[%r241], %r218;
	mul.wide.u32 	%rd18, %r536, 4;
	add.s64 	%rd19, %rd1, %rd18;
	ld.global.nc.v4.u32 	{%r242, %r243, %r244, %r245}, [%rd19];
	and.b32  	%r246, %r536, 15;
	mad.lo.s32 	%r247, %r246, 68, %r166;
	shr.u32 	%r248, %r536, 2;
	and.b32  	%r249, %r248, 1073741820;
	add.s32 	%r250, %r247, %r249;
	st.shared.u32 	[%r250], %r242;
	add.s32 	%r251, %r536, 1;
	and.b32  	%r252, %r251, 15;
	mad.lo.s32 	%r253, %r252, 68, %r166;
	shr.u32 	%r254, %r251, 2;
	and.b32  	%r255, %r254, 1073741820;
	add.s32 	%r256, %r253, %r255;
	st.shared.u32 	[%r256], %r243;
	add.s32 	%r257, %r536, 2;
	and.b32  	%r258, %r257, 15;
	mad.lo.s32 	%r259, %r258, 68, %r166;
	shr.u32 	%r260, %r257, 2;
	and.b32  	%r261, %r260, 1073741820;
	add.s32 	%r262, %r259, %r261;
	st.shared.u32 	[%r262], %r244;
	add.s32 	%r263, %r536, 3;
	and.b32  	%r264, %r263, 15;
	mad.lo.s32 	%r265, %r264, 68, %r166;
	shr.u32 	%r266, %r263, 2;
	and.b32  	%r267, %r266, 1073741820;
	add.s32 	%r268, %r265, %r267;
	st.shared.u32 	[%r268], %r245;
	add.s32 	%r539, %r539, %r19;
	add.s32 	%r269, %r539, -1;
	add.s32 	%r538, %r538, %r19;
	add.s32 	%r537, %r537, %r19;
	add.s32 	%r536, %r536, %r19;
	setp.lt.u32 	%p6, %r269, 256;
	@%p6 bra 	$L__BB6_6;
$L__BB6_7:
	mov.u32 	%r31, %ctaid.y;
	mov.u32 	%r270, %nctaid.y;
	setp.ge.u32 	%p7, %r31, %r270;
	@%p7 bra 	$L__BB6_30;
	mov.u32 	%r32, %ntid.x;
	mov.u32 	%r33, %ctaid.x;
	shl.b32 	%r34, %r33, 7;
	shl.b32 	%r35, %r32, 2;
	setp.gt.u32 	%p8, %r1, 127;
	shr.u32 	%r36, %r122, 4;
	@%p8 bra 	$L__BB6_15;
	add.s32 	%r271, %r1, %r32;
	max.u32 	%r272, %r271, 128;
	setp.lt.u32 	%p9, %r271, 128;
	selp.u32 	%r273, 1, 0, %p9;
	add.s32 	%r274, %r271, %r273;
	sub.s32 	%r275, %r272, %r274;
	div.u32 	%r276, %r275, %r32;
	add.s32 	%r37, %r276, %r273;
	and.b32  	%r277, %r37, 3;
	setp.eq.s32 	%p10, %r277, 3;
	mov.u32 	%r549, %r1;
	@%p10 bra 	$L__BB6_12;
	add.s32 	%r278, %r37, 1;
	and.b32  	%r279, %r278, 3;
	mov.u32 	%r280, _ZZ9cuda_gemmIiLj512ELj1ELj1ELj128ELj16ELj16ELj128ELj0ELj1EEvjjjPKT_S2_PS0_jjjE3Csh;
	add.s32 	%r541, %r280, %r547;
	neg.s32 	%r540, %r279;
	mad.lo.s32 	%r549, %r32, %r279, %r1;
$L__BB6_11:
	.pragma "nounroll";
	mov.b32 	%r281, 0;
	st.shared.u32 	[%r541], %r281;
	add.s32 	%r541, %r541, %r35;
	add.s32 	%r540, %r540, 1;
	setp.ne.s32 	%p11, %r540, 0;
	@%p11 bra 	$L__BB6_11;
$L__BB6_12:
	setp.lt.u32 	%p12, %r37, 3;
	@%p12 bra 	$L__BB6_15;
	shl.b32 	%r282, %r549, 2;
	mov.u32 	%r283, _ZZ9cuda_gemmIiLj512ELj1ELj1ELj128ELj16ELj16ELj128ELj0ELj1EEvjjjPKT_S2_PS0_jjjE3Csh;
	add.s32 	%r548, %r283, %r282;
	shl.b32 	%r47, %r32, 4;
	shl.b32 	%r48, %r32, 3;
	mul.lo.s32 	%r49, %r32, 12;
$L__BB6_14:
	mov.b32 	%r284, 0;
	st.shared.u32 	[%r548], %r284;
	add.s32 	%r285, %r548, %r35;
	st.shared.u32 	[%r285], %r284;
	add.s32 	%r286, %r548, %r48;
	st.shared.u32 	[%r286], %r284;
	add.s32 	%r287, %r548, %r49;
	st.shared.u32 	[%r287], %r284;
	add.s32 	%r549, %r549, %r35;
	add.s32 	%r548, %r548, %r47;
	setp.lt.u32 	%p13, %r549, 128;
	@%p13 bra 	$L__BB6_14;
$L__BB6_15:
	setp.gt.u32 	%p14, %r1, 31;
	@%p14 bra 	$L__BB6_22;
	mul.lo.s32 	%r50, %r31, %r122;
	add.s32 	%r288, %r547, %r35;
	max.u32 	%r289, %r288, 128;
	setp.lt.u32 	%p15, %r288, 128;
	selp.u32 	%r290, 1, 0, %p15;
	add.s32 	%r291, %r288, %r290;
	sub.s32 	%r292, %r289, %r291;
	div.u32 	%r293, %r292, %r35;
	add.s32 	%r51, %r293, %r290;
	and.b32  	%r294, %r51, 3;
	setp.eq.s32 	%p16, %r294, 3;
	@%p16 bra 	$L__BB6_19;
	shl.b32 	%r295, %r1, 4;
	mov.u32 	%r296, _ZZ9cuda_gemmIiLj512ELj1ELj1ELj128ELj16ELj16ELj128ELj0ELj1EEvjjjPKT_S2_PS0_jjjE3Ash;
	add.s32 	%r545, %r296, %r295;
	shl.b32 	%r53, %r32, 4;
	add.s32 	%r297, %r50, %r34;
	add.s32 	%r544, %r297, %r547;
	add.s32 	%r298, %r51, 1;
	and.b32  	%r299, %r298, 3;
	neg.s32 	%r543, %r299;
$L__BB6_18:
	.pragma "nounroll";
	mul.wide.u32 	%rd20, %r544, 4;
	add.s64 	%rd21, %rd2, %rd20;
	ld.global.nc.v4.u32 	{%r300, %r301, %r302, %r303}, [%rd21];
	st.shared.v4.u32 	[%r545], {%r300, %r301, %r302, %r303};
	add.s32 	%r547, %r547, %r35;
	add.s32 	%r545, %r545, %r53;
	add.s32 	%r544, %r544, %r35;
	add.s32 	%r543, %r543, 1;
	setp.ne.s32 	%p17, %r543, 0;
	@%p17 bra 	$L__BB6_18;
$L__BB6_19:
	setp.lt.u32 	%p18, %r51, 3;
	@%p18 bra 	$L__BB6_22;
	add.s32 	%r304, %r547, %r50;
	add.s32 	%r550, %r304, %r34;
	mad.lo.s32 	%r554, %r32, 12, %r550;
	shl.b32 	%r67, %r32, 4;
	shl.b32 	%r305, %r32, 3;
	add.s32 	%r553, %r550, %r305;
	add.s32 	%r552, %r550, %r35;
	mul.lo.s32 	%r70, %r32, 48;
	shl.b32 	%r306, %r547, 2;
	mov.u32 	%r307, _ZZ9cuda_gemmIiLj512ELj1ELj1ELj128ELj16ELj16ELj128ELj0ELj1EEvjjjPKT_S2_PS0_jjjE3Ash;
	add.s32 	%r551, %r307, %r306;
	shl.b32 	%r72, %r32, 6;
	shl.b32 	%r73, %r32, 5;
$L__BB6_21:
	mul.wide.u32 	%rd22, %r550, 4;
	add.s64 	%rd23, %rd2, %rd22;
	ld.global.nc.v4.u32 	{%r308, %r309, %r310, %r311}, [%rd23];
	st.shared.v4.u32 	[%r551], {%r308, %r309, %r310, %r311};
	add.s32 	%r312, %r547, %r35;
	mul.wide.u32 	%rd24, %r552, 4;
	add.s64 	%rd25, %rd2, %rd24;
	ld.global.nc.v4.u32 	{%r313, %r314, %r315, %r316}, [%rd25];
	add.s32 	%r317, %r551, %r67;
	st.shared.v4.u32 	[%r317], {%r313, %r314, %r315, %r316};
	add.s32 	%r318, %r312, %r35;
	mul.wide.u32 	%rd26, %r553, 4;
	add.s64 	%rd27, %rd2, %rd26;
	ld.global.nc.v4.u32 	{%r319, %r320, %r321, %r322}, [%rd27];
	add.s32 	%r323, %r551, %r73;
	st.shared.v4.u32 	[%r323], {%r319, %r320, %r321, %r322};
	add.s32 	%r324, %r318, %r35;
	mul.wide.u32 	%rd28, %r554, 4;
	add.s64 	%rd29, %rd2, %rd28;
	ld.global.nc.v4.u32 	{%r325, %r326, %r327, %r328}, [%rd29];
	add.s32 	%r329, %r551, %r70;
	st.shared.v4.u32 	[%r329], {%r325, %r326, %r327, %r328};
	add.s32 	%r547, %r324, %r35;
	add.s32 	%r554, %r554, %r67;
	add.s32 	%r553, %r553, %r67;
	add.s32 	%r552, %r552, %r67;
	add.s32 	%r551, %r551, %r72;
	add.s32 	%r550, %r550, %r67;
	setp.lt.u32 	%p19, %r547, 128;
	@%p19 bra 	$L__BB6_21;
$L__BB6_22:
	setp.lt.u32 	%p20, %r1, 128;
	bar.sync 	0;
	@%p20 bra 	$L__BB6_31;
$L__BB6_23:
	setp.gt.u32 	%p37, %r1, 31;
	bar.sync 	0;
	@%p37 bra 	$L__BB6_30;
	ld.param.u64 	%rd40, [_Z9cuda_gemmIiLj512ELj1ELj1ELj128ELj16ELj16ELj128ELj0ELj1EEvjjjPKT_S2_PS0_jjj_param_5];
	ld.param.u32 	%r532, [_Z9cuda_gemmIiLj512ELj1ELj1ELj128ELj16ELj16ELj128ELj0ELj1EEvjjjPKT_S2_PS0_jjj_param_1];
	cvta.to.global.u64 	%rd7, %rd40;
	shl.b32 	%r471, %r33, 3;
	mad.lo.s32 	%r90, %r31, %r532, %r471;
	shl.b32 	%r559, %r1, 2;
	add.s32 	%r472, %r559, %r35;
	max.u32 	%r473, %r472, 128;
	setp.lt.u32 	%p38, %r472, 128;
	selp.u32 	%r474, 1, 0, %p38;
	add.s32 	%r475, %r472, %r474;
	sub.s32 	%r476, %r473, %r475;
	div.u32 	%r477, %r476, %r35;
	add.s32 	%r92, %r477, %r474;
	and.b32  	%r478, %r92, 3;
	setp.eq.s32 	%p39, %r478, 3;
	@%p39 bra 	$L__BB6_27;
	shl.b32 	%r479, %r1, 4;
	mov.u32 	%r480, _ZZ9cuda_gemmIiLj512ELj1ELj1ELj128ELj16ELj16ELj128ELj0ELj1EEvjjjPKT_S2_PS0_jjjE3Csh;
	add.s32 	%r557, %r480, %r479;
	shl.b32 	%r94, %r32, 4;
	add.s32 	%r481, %r92, 1;
	and.b32  	%r482, %r481, 3;
	neg.s32 	%r556, %r482;
$L__BB6_26:
	.pragma "nounroll";
	shr.u32 	%r483, %r559, 3;
	and.b32  	%r484, %r559, 4;
	add.s32 	%r485, %r90, %r484;
	mad.lo.s32 	%r486, %r483, %r36, %r485;
	mul.wide.u32 	%rd30, %r486, 4;
	add.s64 	%rd31, %rd7, %rd30;
	ld.shared.v4.u32 	{%r487, %r488, %r489, %r490}, [%r557];
	st.global.v4.u32 	[%rd31], {%r487, %r488, %r489, %r490};
	add.s32 	%r559, %r559, %r35;
	add.s32 	%r557, %r557, %r94;
	add.s32 	%r556, %r556, 1;
	setp.ne.s32 	%p40, %r556, 0;
	@%p40 bra 	$L__BB6_26;
$L__BB6_27:
	setp.lt.u32 	%p41, %r92, 3;
	@%p41 bra 	$L__BB6_30;
	mad.lo.s32 	%r563, %r32, 12, %r559;
	shl.b32 	%r104, %r32, 4;
	shl.b32 	%r491, %r32, 3;
	add.s32 	%r562, %r559, %r491;
	add.s32 	%r561, %r559, %r35;
	mul.lo.s32 	%r107, %r32, 48;
	shl.b32 	%r492, %r559, 2;
	mov.u32 	%r493, _ZZ9cuda_gemmIiLj512ELj1ELj1ELj128ELj16ELj16ELj128ELj0ELj1EEvjjjPKT_S2_PS0_jjjE3Csh;
	add.s32 	%r560, %r493, %r492;
	shl.b32 	%r109, %r32, 6;
	shl.b32 	%r110, %r32, 5;
$L__BB6_29:
	shr.u32 	%r494, %r559, 3;
	and.b32  	%r495, %r559, 4;
	add.s32 	%r496, %r90, %r495;
	mad.lo.s32 	%r497, %r494, %r36, %r496;
	mul.wide.u32 	%rd32, %r497, 4;
	add.s64 	%rd33, %rd7, %rd32;
	ld.shared.v4.u32 	{%r498, %r499, %r500, %r501}, [%r560];
	st.global.v4.u32 	[%rd33], {%r498, %r499, %r500, %r501};
	add.s32 	%r502, %r559, %r35;
	shr.u32 	%r503, %r561, 3;
	and.b32  	%r504, %r561, 4;
	add.s32 	%r505, %r90, %r504;
	mad.lo.s32 	%r506, %r503, %r36, %r505;
	mul.wide.u32 	%rd34, %r506, 4;
	add.s64 	%rd35, %rd7, %rd34;
	add.s32 	%r507, %r560, %r104;
	ld.shared.v4.u32 	{%r508, %r509, %r510, %r511}, [%r507];
	st.global.v4.u32 	[%rd35], {%r508, %r509, %r510, %r511};
	add.s32 	%r512, %r502, %r35;
	shr.u32 	%r513, %r562, 3;
	and.b32  	%r514, %r562, 4;
	add.s32 	%r515, %r90, %r514;
	mad.lo.s32 	%r516, %r513, %r36, %r515;
	mul.wide.u32 	%rd36, %r516, 4;
	add.s64 	%rd37, %rd7, %rd36;
	add.s32 	%r517, %r560, %r110;
	ld.shared.v4.u32 	{%r518, %r519, %r520, %r521}, [%r517];
	st.global.v4.u32 	[%rd37], {%r518, %r519, %r520, %r521};
	add.s32 	%r522, %r512, %r35;
	shr.u32 	%r523, %r563, 3;
	and.b32  	%r524, %r563, 4;
	add.s32 	%r525, %r90, %r524;
	mad.lo.s32 	%r526, %r523, %r36, %r525;
	mul.wide.u32 	%rd38, %r526, 4;
	add.s64 	%rd39, %rd7, %rd38;
	add.s32 	%r527, %r560, %r107;
	ld.shared.v4.u32 	{%r528, %r529, %r530, %r531}, [%r527];
	st.global.v4.u32 	[%rd39], {%r528, %r529, %r530, %r531};
	add.s32 	%r559, %r522, %r35;
	add.s32 	%r563, %r563, %r104;
	add.s32 	%r562, %r562, %r104;
	add.s32 	%r561, %r561, %r104;
	add.s32 	%r560, %r560, %r109;
	setp.lt.u32 	%p42, %r559, 128;
	@%p42 bra 	$L__BB6_29;
$L__BB6_30:
	ret;
$L__BB6_31:
	and.b32  	%r330, %r1, 15;
	add.s32 	%r331, %r1, 1;
	and.b32  	%r332, %r331, 15;
	add.s32 	%r333, %r1, 2;
	and.b32  	%r334, %r333, 15;
	add.s32 	%r335, %r1, 3;
	and.b32  	%r336, %r335, 15;
	add.s32 	%r337, %r1, 4;
	and.b32  	%r338, %r337, 15;
	add.s32 	%r339, %r1, 5;
	and.b32  	%r340, %r339, 15;
	add.s32 	%r341, %r1, 6;
	and.b32  	%r342, %r341, 15;
	add.s32 	%r343, %r1, 7;
	and.b32  	%r344, %r343, 15;
	xor.b32  	%r345, %r330, 8;
	add.s32 	%r346, %r1, 9;
	and.b32  	%r347, %r346, 15;
	add.s32 	%r348, %r1, 10;
	and.b32  	%r349, %r348, 15;
	add.s32 	%r350, %r1, 11;
	and.b32  	%r351, %r350, 15;
	add.s32 	%r352, %r1, 12;
	and.b32  	%r353, %r352, 15;
	add.s32 	%r354, %r1, 13;
	and.b32  	%r355, %r354, 15;
	add.s32 	%r356, %r1, 14;
	and.b32  	%r357, %r356, 15;
	add.s32 	%r358, %r1, -1;
	and.b32  	%r359, %r358, 15;
	shl.b32 	%r360, %r1, 2;
	and.b32  	%r361, %r360, 508;
	mov.u32 	%r362, _ZZ9cuda_gemmIiLj512ELj1ELj1ELj128ELj16ELj16ELj128ELj0ELj1EEvjjjPKT_S2_PS0_jjjE3Csh;
	add.s32 	%r363, %r362, %r361;
	shl.b32 	%r364, %r1, 4;
	and.b32  	%r365, %r364, 112;
	or.b32  	%r366, %r365, %r359;
	shl.b32 	%r367, %r366, 2;
	mov.u32 	%r368, _ZZ9cuda_gemmIiLj512ELj1ELj1ELj128ELj16ELj16ELj128ELj0ELj1EEvjjjPKT_S2_PS0_jjjE3Ash;
	add.s32 	%r369, %r368, %r367;
	ld.shared.u32 	%r370, [%r369];
	or.b32  	%r371, %r365, %r357;
	shl.b32 	%r372, %r371, 2;
	add.s32 	%r373, %r368, %r372;
	ld.shared.u32 	%r374, [%r373];
	or.b32  	%r375, %r365, %r355;
	shl.b32 	%r376, %r375, 2;
	add.s32 	%r377, %r368, %r376;
	ld.shared.u32 	%r378, [%r377];
	or.b32  	%r379, %r365, %r353;
	shl.b32 	%r380, %r379, 2;
	add.s32 	%r381, %r368, %r380;
	ld.shared.u32 	%r382, [%r381];
	or.b32  	%r383, %r365, %r351;
	shl.b32 	%r384, %r383, 2;
	add.s32 	%r385, %r368, %r384;
	ld.shared.u32 	%r386, [%r385];
	or.b32  	%r387, %r365, %r349;
	shl.b32 	%r388, %r387, 2;
	add.s32 	%r389, %r368, %r388;
	ld.shared.u32 	%r390, [%r389];
	or.b32  	%r391, %r365, %r347;
	shl.b32 	%r392, %r391, 2;
	add.s32 	%r393, %r368, %r392;
	ld.shared.u32 	%r394, [%r393];
	or.b32  	%r395, %r365, %r345;
	shl.b32 	%r396, %r395, 2;
	add.s32 	%r397, %r368, %r396;
	ld.shared.u32 	%r398, [%r397];
	or.b32  	%r399, %r365, %r344;
	shl.b32 	%r400, %r399, 2;
	add.s32 	%r401, %r368, %r400;
	ld.shared.u32 	%r402, [%r401];
	or.b32  	%r403, %r365, %r342;
	shl.b32 	%r404, %r403, 2;
	add.s32 	%r405, %r368, %r404;
	ld.shared.u32 	%r406, [%r405];
	or.b32  	%r407, %r365, %r340;
	shl.b32 	%r408, %r407, 2;
	add.s32 	%r409, %r368, %r408;
	ld.shared.u32 	%r410, [%r409];
	or.b32  	%r411, %r365, %r338;
	shl.b32 	%r412, %r411, 2;
	add.s32 	%r413, %r368, %r412;
	ld.shared.u32 	%r414, [%r413];
	or.b32  	%r415, %r365, %r336;
	shl.b32 	%r416, %r415, 2;
	add.s32 	%r417, %r368, %r416;
	ld.shared.u32 	%r418, [%r417];
	or.b32  	%r419, %r365, %r334;
	shl.b32 	%r420, %r419, 2;
	add.s32 	%r421, %r368, %r420;
	ld.shared.u32 	%r422, [%r421];
	or.b32  	%r423, %r365, %r332;
	shl.b32 	%r424, %r423, 2;
	add.s32 	%r425, %r368, %r424;
	ld.shared.u32 	%r426, [%r425];
	or.b32  	%r427, %r365, %r330;
	shl.b32 	%r428, %r427, 2;
	add.s32 	%r429, %r368, %r428;
	ld.shared.u32 	%r430, [%r429];
	shr.u32 	%r431, %r1, 3;
	mov.u32 	%r432, _ZZ9cuda_gemmIiLj512ELj1ELj1ELj128ELj16ELj16ELj128ELj0ELj1EEvjjjPKT_S2_PS0_jjjE11kron_fac_sh;
	mad.lo.s32 	%r433, %r431, 68, %r432;
	and.b32  	%r434, %r360, 60;
	add.s32 	%r435, %r433, %r434;
	ld.shared.u32 	%r436, [%r435];
	shfl.sync.idx.b32	%r437|%p21, %r436, %r330, 4127, -1;
	mul.lo.s32 	%r438, %r437, %r430;
	shfl.sync.idx.b32	%r439|%p22, %r436, %r332, 4127, -1;
	mad.lo.s32 	%r440, %r439, %r426, %r438;
	shfl.sync.idx.b32	%r441|%p23, %r436, %r334, 4127, -1;
	mad.lo.s32 	%r442, %r441, %r422, %r440;
	shfl.sync.idx.b32	%r443|%p24, %r436, %r336, 4127, -1;
	mad.lo.s32 	%r444, %r443, %r418, %r442;
	shfl.sync.idx.b32	%r445|%p25, %r436, %r338, 4127, -1;
	mad.lo.s32 	%r446, %r445, %r414, %r444;
	shfl.sync.idx.b32	%r447|%p26, %r436, %r340, 4127, -1;
	mad.lo.s32 	%r448, %r447, %r410, %r446;
	shfl.sync.idx.b32	%r449|%p27, %r436, %r342, 4127, -1;
	mad.lo.s32 	%r450, %r449, %r406, %r448;
	shfl.sync.idx.b32	%r451|%p28, %r436, %r344, 4127, -1;
	mad.lo.s32 	%r452, %r451, %r402, %r450;
	shfl.sync.idx.b32	%r453|%p29, %r436, %r345, 4127, -1;
	mad.lo.s32 	%r454, %r453, %r398, %r452;
	shfl.sync.idx.b32	%r455|%p30, %r436, %r347, 4127, -1;
	mad.lo.s32 	%r456, %r455, %r394, %r454;
	shfl.sync.idx.b32	%r457|%p31, %r436, %r349, 4127, -1;
	mad.lo.s32 	%r458, %r457, %r390, %r456;
	shfl.sync.idx.b32	%r459|%p32, %r436, %r351, 4127, -1;
	mad.lo.s32 	%r460, %r459, %r386, %r458;
	shfl.sync.idx.b32	%r461|%p33, %r436, %r353, 4127, -1;
	mad.lo.s32 	%r462, %r461, %r382, %r460;
	shfl.sync.idx.b32	%r463|%p34, %r436, %r355, 4127, -1;
	mad.lo.s32 	%r464, %r463, %r378, %r462;
	shfl.sync.idx.b32	%r465|%p35, %r436, %r357, 4127, -1;
	mad.lo.s32 	%r466, %r465, %r374, %r464;
	shfl.sync.idx.b32	%r467|%p36, %r436, %r359, 4127, -1;
	mad.lo.s32 	%r468, %r467, %r370, %r466;
	ld.shared.u32 	%r469, [%r363];
	add.s32 	%r470, %r469, %r468;
	st.shared.u32 	[%r363], %r470;
	bra.uni 	$L__BB6_23;

}
	// .globl	_Z9cuda_gemmIiLj512ELj1ELj1ELj128ELj16ELj16ELj128ELj1ELj1EEvjjjPKT_S2_PS0_jjj
.visible .entry _Z9cuda_gemmIiLj512ELj1ELj1ELj128ELj16ELj16ELj128ELj1ELj1EEvjjjPKT_S2_PS0_jjj(
	.param .u32 _Z9cuda_gemmIiLj512ELj1ELj1ELj128ELj16ELj16ELj128ELj1ELj1EEvjjjPKT_S2_PS0_jjj_param_0,
	.param .u32 _Z9cuda_gemmIiLj512ELj1ELj1ELj128ELj16ELj16ELj128ELj1ELj1EEvjjjPKT_S2_PS0_jjj_param_1,
	.param .u32 _Z9cuda_gemmIiLj512ELj1ELj1ELj128ELj16ELj16ELj128ELj1ELj1EEvjjjPKT_S2_PS0_jjj_param_2,
	.param .u64 .ptr .align 1 _Z9cuda_gemmIiLj512ELj1ELj1ELj128ELj16ELj16ELj128ELj1ELj1EEvjjjPKT_S2_PS0_jjj_param_3,
	.param .u64 .ptr .align 1 _Z9cuda_gemmIiLj512ELj1ELj1ELj128ELj16ELj16ELj128ELj1ELj1EEvjjjPKT_S2_PS0_jjj_param_4,
	.param .u64 .ptr .align 1 _Z9cuda_gemmIiLj512ELj1ELj1ELj128ELj16ELj16ELj128ELj1ELj1EEvjjjPKT_S2_PS0_jjj_param_5,
	.param .u32 _Z9cuda_gemmIiLj512ELj1ELj1ELj128ELj16ELj16ELj128ELj1ELj1EEvjjjPKT_S2_PS0_jjj_param_6,
	.param .u32 _Z9cuda_gemmIiLj512ELj1ELj1ELj128ELj16ELj16ELj128ELj1ELj1EEvjjjPKT_S2_PS0_jjj_param_7,
	.param .u32 _Z9cuda_gemmIiLj512ELj1ELj1ELj128ELj16ELj16ELj128ELj1ELj1EEvjjjPKT_S2_PS0_jjj_param_8
)
.maxntid 512
{
	.reg .pred 	%p<43>;
	.reg .b32 	%r<537>;
	.reg .b64 	%rd<49>;
	// demoted variable
	.shared .align 128 .b8 _ZZ9cuda_gemmIiLj512ELj1ELj1ELj128ELj16ELj16ELj128ELj1ELj1EEvjjjPKT_S2_PS0_jjjE11kron_fac_sh[1088];
	// demoted variable
	.shared .align 128 .b8 _ZZ9cuda_gemmIiLj512ELj1ELj1ELj128ELj16ELj16ELj128ELj1ELj1EEvjjjPKT_S2_PS0_jjjE3Ash[512];
	// demoted variable
	.shared .align 128 .b8 _ZZ9cuda_gemmIiLj512ELj1ELj1ELj128ELj16ELj16ELj128ELj1ELj1EEvjjjPKT_S2_PS0_jjjE3Csh[512];
	ld.param.u64 	%rd16, [_Z9cuda_gemmIiLj512ELj1ELj1ELj128ELj16ELj16ELj128ELj1ELj1EEvjjjPKT_S2_PS0_jjj_param_3];
	ld.param.u64 	%rd17, [_Z9cuda_gemmIiLj512ELj1ELj1ELj128ELj16ELj16ELj128ELj1ELj1EEvjjjPKT_S2_PS0_jjj_param_4];
	ld.param.u64 	%rd18, [_Z9cuda_gemmIiLj512ELj1ELj1ELj128ELj16ELj16ELj128ELj1ELj1EEvjjjPKT_S2_PS0_jjj_param_5];
	cvta.to.global.u64 	%rd1, %rd17;
	cvta.to.global.u64 	%rd2, %rd16;
	cvta.to.global.u64 	%rd3, %rd18;
	mov.u32 	%r1, %tid.x;
	shl.b32 	%r530, %r1, 2;
	setp.gt.u32 	%p1, %r1, 63;
	@%p1 bra 	$L__BB7_7;
	mov.u32 	%r3, %ntid.x;
	shl.b32 	%r4, %r3, 2;
	add.s32 	%r117, %r530, %r4;
	max.u32 	%r118, %r117, 256;
	setp.lt.u32 	%p2, %r117, 256;
	selp.u32 	%r119, 1, 0, %p2;
	add.s32 	%r120, %r117, %r119;
	sub.s32 	%r121, %r118, %r120;
	div.u32 	%r122, %r121, %r4;
	add.s32 	%r5, %r122, %r119;
	and.b32  	%r123, %r5, 3;
	setp.eq.s32 	%p3, %r123, 3;
	mov.u32 	%r507, %r530;
	@%p3 bra 	$L__BB7_4;
	add.s32 	%r506, %r530, 1;
	mul.wide.u32 	%rd19, %r1, 16;
	add.s64 	%rd46, %rd1, %rd19;
	mul.wide.u32 	%rd5, %r3, 16;
	add.s32 	%r124, %r5, 1;
	and.b32  	%r125, %r124, 3;
	neg.s32 	%r505, %r125;
$L__BB7_3:
	.pragma "nounroll";
	add.s32 	%r126, %r506, -1;
	ld.global.nc.v4.u32 	{%r127, %r128, %r129, %r130}, [%rd46];
	and.b32  	%r131, %r126, 12;
	mov.u32 	%r132, _ZZ9cuda_gemmIiLj512ELj1ELj1ELj128ELj16ELj16ELj128ELj1ELj1EEvjjjPKT_S2_PS0_jjjE11kron_fac_sh;
	mad.lo.s32 	%r133, %r131, 68, %r132;
	shr.u32 	%r134, %r126, 2;
	and.b32  	%r135, %r134, 1073741820;
	add.s32 	%r136, %r133, %r135;
	st.shared.u32 	[%r136], %r127;
	add.s32 	%r137, %r506, 2;
	and.b32  	%r138, %r506, 13;
	mad.lo.s32 	%r139, %r138, 68, %r132;
	shr.u32 	%r140, %r506, 2;
	and.b32  	%r141, %r140, 1073741820;
	add.s32 	%r142, %r139, %r141;
	st.shared.u32 	[%r142], %r128;
	add.s32 	%r143, %r506, 1;
	and.b32  	%r144, %r143, 14;
	mad.lo.s32 	%r145, %r144, 68, %r132;
	shr.u32 	%r146, %r143, 2;
	and.b32  	%r147, %r146, 1073741820;
	add.s32 	%r148, %r145, %r147;
	st.shared.u32 	[%r148], %r129;
	and.b32  	%r149, %r137, 15;
	mad.lo.s32 	%r150, %r149, 68, %r132;
	shr.u32 	%r151, %r137, 2;
	and.b32  	%r152, %r151, 1073741820;
	add.s32 	%r153, %r150, %r152;
	st.shared.u32 	[%r153], %r130;
	add.s32 	%r507, %r126, %r4;
	add.s32 	%r506, %r506, %r4;
	add.s64 	%rd46, %rd46, %rd5;
	add.s32 	%r505, %r505, 1;
	setp.ne.s32 	%p4, %r505, 0;
	@%p4 bra 	$L__BB7_3;
$L__BB7_4:
	setp.lt.u32 	%p5, %r5, 3;
	@%p5 bra 	$L__BB7_7;
	add.s32 	%r511, %r507, 1;
	and.b32  	%r154, %r511, 15;
	add.s32 	%r155, %r507, 2;
	and.b32  	%r156, %r155, 15;
	add.s32 	%r157, %r507, 3;
	and.b32  	%r158, %r157, 15;
	and.b32  	%r159, %r507, 15;
	mov.u32 	%r160, _ZZ9cuda_gemmIiLj512ELj1ELj1ELj128ELj16ELj16ELj128ELj1ELj1EEvjjjPKT_S2_PS0_jjjE11kron_fac_sh;
	mad.lo.s32 	%r15, %r159, 68, %r160;
	mad.lo.s32 	%r16, %r154, 68, %r160;
	mad.lo.s32 	%r17, %r156, 68, %r160;
	mad.lo.s32 	%r18, %r158, 68, %r160;
	shl.b32 	%r19, %r3, 4;
	add.s32 	%r510, %r507, %r4;
	shl.b32 	%r161, %r3, 3;
	add.s32 	%r509, %r507, %r161;
	mad.lo.s32 	%r508, %r3, 12, %r507;
$L__BB7_6:
	add.s32 	%r162, %r511, -1;
	mul.wide.u32 	%rd20, %r162, 4;
	add.s64 	%rd21, %rd1, %rd20;
	ld.global.nc.v4.u32 	{%r163, %r164, %r165, %r166}, [%rd21];
	shr.u32 	%r167, %r162, 2;
	and.b32  	%r168, %r167, 1073741820;
	add.s32 	%r169, %r15, %r168;
	st.shared.u32 	[%r169], %r163;
	add.s32 	%r170, %r511, 2;
	shr.u32 	%r171, %r511, 2;
	and.b32  	%r172, %r171, 1073741820;
	add.s32 	%r173, %r16, %r172;
	st.shared.u32 	[%r173], %r164;
	add.s32 	%r174, %r511, 1;
	shr.u32 	%r175, %r174, 2;
	and.b32  	%r176, %r175, 1073741820;
	add.s32 	%r177, %r17, %r176;
	st.shared.u32 	[%r177], %r165;
	shr.u32 	%r178, %r170, 2;
	and.b32  	%r179, %r178, 1073741820;
	add.s32 	%r180, %r18, %r179;
	st.shared.u32 	[%r180], %r166;
	mul.wide.u32 	%rd22, %r510, 4;
	add.s64 	%rd23, %rd1, %rd22;
	ld.global.nc.v4.u32 	{%r181, %r182, %r183, %r184}, [%rd23];
	and.b32  	%r185, %r510, 15;
	mad.lo.s32 	%r187, %r185, 68, %r160;
	shr.u32 	%r188, %r510, 2;
	and.b32  	%r189, %r188, 1073741820;
	add.s32 	%r190, %r187, %r189;
	st.shared.u32 	[%r190], %r181;
	add.s32 	%r191, %r510, 1;
	and.b32  	%r192, %r191, 15;
	mad.lo.s32 	%r193, %r192, 68, %r160;
	shr.u32 	%r194, %r191, 2;
	and.b32  	%r195, %r194, 1073741820;
	add.s32 	%r196, %r193, %r195;
	st.shared.u32 	[%r196], %r182;
	add.s32 	%r197, %r510, 2;
	and.b32  	%r198, %r197, 15;
	mad.lo.s32 	%r199, %r198, 68, %r160;
	shr.u32 	%r200, %r197, 2;
	and.b32  	%r201, %r200, 1073741820;
	add.s32 	%r202, %r199, %r201;
	st.shared.u32 	[%r202], %r183;
	add.s32 	%r203, %r510, 3;
	and.b32  	%r204, %r203, 15;
	mad.lo.s32 	%r205, %r204, 68, %r160;
	shr.u32 	%r206, %r203, 2;
	and.b32  	%r207, %r206, 1073741820;
	add.s32 	%r208, %r205, %r207;
	st.shared.u32 	[%r208], %r184;
	mul.wide.u32 	%rd24, %r509, 4;
	add.s64 	%rd25, %rd1, %rd24;
	ld.global.nc.v4.u32 	{%r209, %r210, %r211, %r212}, [%rd25];
	and.b32  	%r213, %r509, 15;
	mad.lo.s32 	%r214, %r213, 68, %r160;
	shr.u32 	%r215, %r509, 2;
	and.b32  	%r216, %r215, 1073741820;
	add.s32 	%r217, %r214, %r216;
	st.shared.u32 	[%r217], %r209;
	add.s32 	%r218, %r509, 1;
	and.b32  	%r219, %r218, 15;
	mad.lo.s32 	%r220, %r219, 68, %r160;
	shr.u32 	%r221, %r218, 2;
	and.b32  	%r222, %r221, 1073741820;
	add.s32 	%r223, %r220, %r222;
	st.shared.u32 	[%r223], %r210;
	add.s32 	%r224, %r509, 2;
	and.b32  	%r225, %r224, 15;
	mad.lo.s32 	%r226, %r225, 68, %r160;
	shr.u32 	%r227, %r224, 2;
	and.b32  	%r228, %r227, 1073741820;
	add.s32 	%r229, %r226, %r228;
	st.shared.u32 	[%r229], %r211;
	add.s32 	%r230, %r509, 3;
	and.b32  	%r231, %r230, 15;
	mad.lo.s32 	%r232, %r231, 68, %r160;
	shr.u32 	%r233, %r230, 2;
	and.b32  	%r234, %r233, 1073741820;
	add.s32 	%r235, %r232, %r234;
	st.shared.u32 	[%r235], %r212;
	mul.wide.u32 	%rd26, %r508, 4;
	add.s64 	%rd27, %rd1, %rd26;
	ld.global.nc.v4.u32 	{%r236, %r237, %r238, %r239}, [%rd27];
	and.b32  	%r240, %r508, 15;
	mad.lo.s32 	%r241, %r240, 68, %r160;
	shr.u32 	%r242, %r508, 2;
	and.b32  	%r243, %r242, 1073741820;
	add.s32 	%r244, %r241, %r243;
	st.shared.u32 	[%r244], %r236;
	add.s32 	%r245, %r508, 1;
	and.b32  	%r246, %r245, 15;
	mad.lo.s32 	%r247, %r246, 68, %r160;
	shr.u32 	%r248, %r245, 2;
	and.b32  	%r249, %r248, 1073741820;
	add.s32 	%r250, %r247, %r249;
	st.shared.u32 	[%r250], %r237;
	add.s32 	%r251, %r508, 2;
	and.b32  	%r252, %r251, 15;
	mad.lo.s32 	%r253, %r252, 68, %r160;
	shr.u32 	%r254, %r251, 2;
	and.b32  	%r255, %r254, 1073741820;
	add.s32 	%r256, %r253, %r255;
	st.shared.u32 	[%r256], %r238;
	add.s32 	%r257, %r508, 3;
	and.b32  	%r258, %r257, 15;
	mad.lo.s32 	%r259, %r258, 68, %r160;
	shr.u32 	%r260, %r257, 2;
	and.b32  	%r261, %r260, 1073741820;
	add.s32 	%r262, %r259, %r261;
	st.shared.u32 	[%r262], %r239;
	add.s32 	%r511, %r511, %r19;
	add.s32 	%r263, %r511, -1;
	add.s32 	%r510, %r510, %r19;
	add.s32 	%r509, %r509, %r19;
	add.s32 	%r508, %r508, %r19;
	setp.lt.u32 	%p6, %r263, 256;
	@%p6 bra 	$L__BB7_6;
$L__BB7_7:
	mov.u32 	%r31, %ctaid.y;
	mov.u32 	%r264, %nctaid.y;
	setp.ge.u32 	%p7, %r31, %r264;
	@%p7 bra 	$L__BB7_30;
	mov.u32 	%r32, %ntid.x;
	shl.b32 	%r33, %r32, 2;
	setp.gt.u32 	%p8, %r1, 127;
	@%p8 bra 	$L__BB7_15;
	add.s32 	%r265, %r1, %r32;
	max.u32 	%r266, %r265, 128;
	setp.lt.u32 	%p9, %r265, 128;
	selp.u32 	%r267, 1, 0, %p9;
	add.s32 	%r268, %r265, %r267;
	sub.s32 	%r269, %r266, %r268;
	div.u32 	%r270, %r269, %r32;
	add.s32 	%r34, %r270, %r267;
	and.b32  	%r271, %r34, 3;
	setp.eq.s32 	%p10, %r271, 3;
	mov.u32 	%r520, %r1;
	@%p10 bra 	$L__BB7_12;
	add.s32 	%r272, %r34, 1;
	and.b32  	%r273, %r272, 3;
	mov.u32 	%r274, _ZZ9cuda_gemmIiLj512ELj1ELj1ELj128ELj16ELj16ELj128ELj1ELj1EEvjjjPKT_S2_PS0_jjjE3Csh;
	add.s32 	%r513, %r274, %r530;
	neg.s32 	%r512, %r273;
	mad.lo.s32 	%r520, %r32, %r273, %r1;
$L__BB7_11:
	.pragma "nounroll";
	mov.b32 	%r275, 0;
	st.shared.u32 	[%r513], %r275;
	add.s32 	%r513, %r513, %r33;
	add.s32 	%r512, %r512, 1;
	setp.ne.s32 	%p11, %r512, 0;
	@%p11 bra 	$L__BB7_11;
$L__BB7_12:
	setp.lt.u32 	%p12, %r34, 3;
	@%p12 bra 	$L__BB7_15;
	shl.b32 	%r276, %r520, 2;
	mov.u32 	%r277, _ZZ9cuda_gemmIiLj512ELj1ELj1ELj128ELj16ELj16ELj128ELj1ELj1EEvjjjPKT_S2_PS0_jjjE3Csh;
	add.s32 	%r519, %r277, %r276;
	shl.b32 	%r44, %r32, 4;
	shl.b32 	%r45, %r32, 3;
	mul.lo.s32 	%r46, %r32, 12;
$L__BB7_14:
	mov.b32 	%r278, 0;
	st.shared.u32 	[%r519], %r278;
	add.s32 	%r279, %r519, %r33;
	st.shared.u32 	[%r279], %r278;
	add.s32 	%r280, %r519, %r45;
	st.shared.u32 	[%r280], %r278;
	add.s32 	%r281, %r519, %r46;
	st.shared.u32 	[%r281], %r278;
	add.s32 	%r520, %r520, %r33;
	add.s32 	%r519, %r519, %r44;
	setp.lt.u32 	%p13, %r520, 128;
	@%p13 bra 	$L__BB7_14;
$L__BB7_15:
	setp.gt.u32 	%p14, %r1, 31;
	@%p14 bra 	$L__BB7_22;
	shl.b32 	%r47, %r31, 7;
	add.s32 	%r282, %r530, %r33;
	max.u32 	%r283, %r282, 128;
	setp.lt.u32 	%p15, %r282, 128;
	selp.u32 	%r284, 1, 0, %p15;
	add.s32 	%r285, %r282, %r284;
	sub.s32 	%r286, %r283, %r285;
	div.u32 	%r287, %r286, %r33;
	add.s32 	%r48, %r287, %r284;
	and.b32  	%r288, %r48, 3;
	setp.eq.s32 	%p16, %r288, 3;
	mov.u32 	%r518, %r530;
	@%p16 bra 	$L__BB7_19;
	shl.b32 	%r289, %r1, 4;
	mov.u32 	%r290, _ZZ9cuda_gemmIiLj512ELj1ELj1ELj128ELj16ELj16ELj128ELj1ELj1EEvjjjPKT_S2_PS0_jjjE3Ash;
	add.s32 	%r516, %r290, %r289;
	shl.b32 	%r50, %r32, 4;
	add.s32 	%r291, %r47, %r530;
	mul.wide.u32 	%rd28, %r291, 4;
	add.s64 	%rd47, %rd2, %rd28;
	mul.wide.u32 	%rd9, %r32, 16;
	add.s32 	%r292, %r48, 1;
	and.b32  	%r293, %r292, 3;
	neg.s32 	%r515, %r293;
	mov.u32 	%r518, %r530;
$L__BB7_18:
	.pragma "nounroll";
	ld.global.nc.v4.u32 	{%r294, %r295, %r296, %r297}, [%rd47];
	st.shared.v4.u32 	[%r516], {%r294, %r295, %r296, %r297};
	add.s32 	%r518, %r518, %r33;
	add.s32 	%r516, %r516, %r50;
	add.s64 	%rd47, %rd47, %rd9;
	add.s32 	%r515, %r515, 1;
	setp.ne.s32 	%p17, %r515, 0;
	@%p17 bra 	$L__BB7_18;
$L__BB7_19:
	setp.lt.u32 	%p18, %r48, 3;
	@%p18 bra 	$L__BB7_22;
	add.s32 	%r521, %r518, %r47;
	mad.lo.s32 	%r525, %r32, 12, %r521;
	shl.b32 	%r61, %r32, 4;
	shl.b32 	%r298, %r32, 3;
	add.s32 	%r524, %r521, %r298;
	add.s32 	%r523, %r521, %r33;
	mul.lo.s32 	%r64, %r32, 48;
	shl.b32 	%r299, %r518, 2;
	mov.u32 	%r300, _ZZ9cuda_gemmIiLj512ELj1ELj1ELj128ELj16ELj16ELj128ELj1ELj1EEvjjjPKT_S2_PS0_jjjE3Ash;
	add.s32 	%r522, %r300, %r299;
	shl.b32 	%r66, %r32, 6;
	shl.b32 	%r67, %r32, 5;
$L__BB7_21:
	mul.wide.u32 	%rd29, %r521, 4;
	add.s64 	%rd30, %rd2, %rd29;
	ld.global.nc.v4.u32 	{%r301, %r302, %r303, %r304}, [%rd30];
	st.shared.v4.u32 	[%r522], {%r301, %r302, %r303, %r304};
	add.s32 	%r305, %r518, %r33;
	mul.wide.u32 	%rd31, %r523, 4;
	add.s64 	%rd32, %rd2, %rd31;
	ld.global.nc.v4.u32 	{%r306, %r307, %r308, %r309}, [%rd32];
	add.s32 	%r310, %r522, %r61;
	st.shared.v4.u32 	[%r310], {%r306, %r307, %r308, %r309};
	add.s32 	%r311, %r305, %r33;
	mul.wide.u32 	%rd33, %r524, 4;
	add.s64 	%rd34, %rd2, %rd33;
	ld.global.nc.v4.u32 	{%r312, %r313, %r314, %r315}, [%rd34];
	add.s32 	%r316, %r522, %r67;
	st.shared.v4.u32 	[%r316], {%r312, %r313, %r314, %r315};
	add.s32 	%r317, %r311, %r33;
	mul.wide.u32 	%rd35, %r525, 4;
	add.s64 	%rd36, %rd2, %rd35;
	ld.global.nc.v4.u32 	{%r318, %r319, %r320, %r321}, [%rd36];
	add.s32 	%r322, %r522, %r64;
	st.shared.v4.u32 	[%r322], {%r318, %r319, %r320, %r321};
	add.s32 	%r518, %r317, %r33;
	add.s32 	%r525, %r525, %r61;
	add.s32 	%r524, %r524, %r61;
	add.s32 	%r523, %r523, %r61;
	add.s32 	%r522, %r522, %r66;
	add.s32 	%r521, %r521, %r61;
	setp.lt.u32 	%p19, %r518, 128;
	@%p19 bra 	$L__BB7_21;
$L__BB7_22:
	setp.lt.u32 	%p20, %r1, 128;
	bar.sync 	0;
	@%p20 bra 	$L__BB7_31;
$L__BB7_23:
	setp.gt.u32 	%p37, %r1, 31;
	bar.sync 	0;
	@%p37 bra 	$L__BB7_30;
	shl.b32 	%r84, %r31, 7;
	add.s32 	%r464, %r530, %r33;
	max.u32 	%r465, %r464, 128;
	setp.lt.u32 	%p38, %r464, 128;
	selp.u32 	%r466, 1, 0, %p38;
	add.s32 	%r467, %r464, %r466;
	sub.s32 	%r468, %r465, %r467;
	div.u32 	%r469, %r468, %r33;
	add.s32 	%r85, %r469, %r466;
	and.b32  	%r470, %r85, 3;
	setp.eq.s32 	%p39, %r470, 3;
	@%p39 bra 	$L__BB7_27;
	shl.b32 	%r471, %r1, 4;
	mov.u32 	%r472, _ZZ9cuda_gemmIiLj512ELj1ELj1ELj128ELj16ELj16ELj128ELj1ELj1EEvjjjPKT_S2_PS0_jjjE3Csh;
	add.s32 	%r528, %r472, %r471;
	shl.b32 	%r87, %r32, 4;
	add.s32 	%r473, %r84, %r530;
	mul.wide.u32 	%rd37, %r473, 4;
	add.s64 	%rd48, %rd3, %rd37;
	mul.wide.u32 	%rd13, %r32, 16;
	add.s32 	%r474, %r85, 1;
	and.b32  	%r475, %r474, 3;
	neg.s32 	%r527, %r475;
$L__BB7_26:
	.pragma "nounroll";
	ld.shared.v4.u32 	{%r476, %r477, %r478, %r479}, [%r528];
	st.global.v4.u32 	[%rd48], {%r476, %r477, %r478, %r479};
	add.s32 	%r530, %r530, %r33;
	add.s32 	%r528, %r528, %r87;
	add.s64 	%rd48, %rd48, %rd13;
	add.s32 	%r527, %r527, 1;
	setp.ne.s32 	%p40, %r527, 0;
	@%p40 bra 	$L__BB7_26;
$L__BB7_27:
	setp.lt.u32 	%p41, %r85, 3;
	@%p41 bra 	$L__BB7_30;
	add.s32 	%r531, %r530, %r84;
	mad.lo.s32 	%r535, %r32, 12, %r531;
	shl.b32 	%r98, %r32, 4;
	shl.b32 	%r480, %r32, 3;
	add.s32 	%r534, %r531, %r480;
	add.s32 	%r533, %r531, %r33;
	mul.lo.s32 	%r101, %r32, 48;
	shl.b32 	%r481, %r530, 2;
	mov.u32 	%r482, _ZZ9cuda_gemmIiLj512ELj1ELj1ELj128ELj16ELj16ELj128ELj1ELj1EEvjjjPKT_S2_PS0_jjjE3Csh;
	add.s32 	%r532, %r482, %r481;
	shl.b32 	%r103, %r32, 6;
	shl.b32 	%r104, %r32, 5;
$L__BB7_29:
	mul.wide.u32 	%rd38, %r531, 4;
	add.s64 	%rd39, %rd3, %rd38;
	ld.shared.v4.u32 	{%r483, %r484, %r485, %r486}, [%r532];
	st.global.v4.u32 	[%rd39], {%r483, %r484, %r485, %r486};
	add.s32 	%r487, %r530, %r33;
	mul.wide.u32 	%rd40, %r533, 4;
	add.s64 	%rd41, %rd3, %rd40;
	add.s32 	%r488, %r532, %r98;
	ld.shared.v4.u32 	{%r489, %r490, %r491, %r492}, [%r488];
	st.global.v4.u32 	[%rd41], {%r489, %r490, %r491, %r492};
	add.s32 	%r493, %r487, %r33;
	mul.wide.u32 	%rd42, %r534, 4;
	add.s64 	%rd43, %rd3, %rd42;
	add.s32 	%r494, %r532, %r104;
	ld.shared.v4.u32 	{%r495, %r496, %r497, %r498}, [%r494];
	st.global.v4.u32 	[%rd43], {%r495, %r496, %r497, %r498};
	add.s32 	%r499, %r493, %r33;
	mul.wide.u32 	%rd44, %r535, 4;
	add.s64 	%rd45, %rd3, %rd44;
	add.s32 	%r500, %r532, %r101;
	ld.shared.v4.u32 	{%r501, %r502, %r503, %r504}, [%r500];
	st.global.v4.u32 	[%rd45], {%r501, %r502, %r503, %r504};
	add.s32 	%r530, %r499, %r33;
	add.s32 	%r535, %r535, %r98;
	add.s32 	%r534, %r534, %r98;
	add.s32 	%r533, %r533, %r98;
	add.s32 	%r532, %r532, %r103;
	add.s32 	%r531, %r531, %r98;
	setp.lt.u32 	%p42, %r530, 128;
	@%p42 bra 	$L__BB7_29;
$L__BB7_30:
	ret;
$L__BB7_31:
	and.b32  	%r323, %r1, 15;
	add.s32 	%r324, %r1, 1;
	and.b32  	%r325, %r324, 15;
	add.s32 	%r326, %r1, 2;
	and.b32  	%r327, %r326, 15;
	add.s32 	%r328, %r1, 3;
	and.b32  	%r329, %r328, 15;
	add.s32 	%r330, %r1, 4;
	and.b32  	%r331, %r330, 15;
	add.s32 	%r332, %r1, 5;
	and.b32  	%r333, %r332, 15;
	add.s32 	%r334, %r1, 6;
	and.b32  	%r335, %r334, 15;
	add.s32 	%r336, %r1, 7;
	and.b32  	%r337, %r336, 15;
	xor.b32  	%r338, %r323, 8;
	add.s32 	%r339, %r1, 9;
	and.b32  	%r340, %r339, 15;
	add.s32 	%r341, %r1, 10;
	and.b32  	%r342, %r341, 15;
	add.s32 	%r343, %r1, 11;
	and.b32  	%r344, %r343, 15;
	add.s32 	%r345, %r1, 12;
	and.b32  	%r346, %r345, 15;
	add.s32 	%r347, %r1, 13;
	and.b32  	%r348, %r347, 15;
	add.s32 	%r349, %r1, 14;
	and.b32  	%r350, %r349, 15;
	add.s32 	%r351, %r1, -1;
	and.b32  	%r352, %r351, 15;
	shl.b32 	%r353, %r1, 2;
	and.b32  	%r354, %r353, 508;
	mov.u32 	%r355, _ZZ9cuda_gemmIiLj512ELj1ELj1ELj128ELj16ELj16ELj128ELj1ELj1EEvjjjPKT_S2_PS0_jjjE3Csh;
	add.s32 	%r356, %r355, %r354;
	shl.b32 	%r357, %r1, 4;
	and.b32  	%r358, %r357, 112;
	or.b32  	%r359, %r358, %r352;
	shl.b32 	%r360, %r359, 2;
	mov.u32 	%r361, _ZZ9cuda_gemmIiLj512ELj1ELj1ELj128ELj16ELj16ELj128ELj1ELj1EEvjjjPKT_S2_PS0_jjjE3Ash;
	add.s32 	%r362, %r361, %r360;
	ld.shared.u32 	%r363, [%r362];
	or.b32  	%r364, %r358, %r350;
	shl.b32 	%r365, %r364, 2;
	add.s32 	%r366, %r361, %r365;
	ld.shared.u32 	%r367, [%r366];
	or.b32  	%r368, %r358, %r348;
	shl.b32 	%r369, %r368, 2;
	add.s32 	%r370, %r361, %r369;
	ld.shared.u32 	%r371, [%r370];
	or.b32  	%r372, %r358, %r346;
	shl.b32 	%r373, %r372, 2;
	add.s32 	%r374, %r361, %r373;
	ld.shared.u32 	%r375, [%r374];
	or.b32  	%r376, %r358, %r344;
	shl.b32 	%r377, %r376, 2;
	add.s32 	%r378, %r361, %r377;
	ld.shared.u32 	%r379, [%r378];
	or.b32  	%r380, %r358, %r342;
	shl.b32 	%r381, %r380, 2;
	add.s32 	%r382, %r361, %r381;
	ld.shared.u32 	%r383, [%r382];
	or.b32  	%r384, %r358, %r340;
	shl.b32 	%r385, %r384, 2;
	add.s32 	%r386, %r361, %r385;
	ld.shared.u32 	%r387, [%r386];
	or.b32  	%r388, %r358, %r338;
	shl.b32 	%r389, %r388, 2;
	add.s32 	%r390, %r361, %r389;
	ld.shared.u32 	%r391, [%r390];
	or.b32  	%r392, %r358, %r337;
	shl.b32 	%r393, %r392, 2;
	add.s32 	%r394, %r361, %r393;
	ld.shared.u32 	%r395, [%r394];
	or.b32  	%r396, %r358, %r335;
	shl.b32 	%r397, %r396, 2;
	add.s32 	%r398, %r361, %r397;
	ld.shared.u32 	%r399, [%r398];
	or.b32  	%r400, %r358, %r333;
	shl.b32 	%r401, %r400, 2;
	add.s32 	%r402, %r361, %r401;
	ld.shared.u32 	%r403, [%r402];
	or.b32  	%r404, %r358, %r331;
	shl.b32 	%r405, %r404, 2;
	add.s32 	%r406, %r361, %r405;
	ld.shared.u32 	%r407, [%r406];
	or.b32  	%r408, %r358, %r329;
	shl.b32 	%r409, %r408, 2;
	add.s32 	%r410, %r361, %r409;
	ld.shared.u32 	%r411, [%r410];
	or.b32  	%r412, %r358, %r327;
	shl.b32 	%r413, %r412, 2;
	add.s32 	%r414, %r361, %r413;
	ld.shared.u32 	%r415, [%r414];
	or.b32  	%r416, %r358, %r325;
	shl.b32 	%r417, %r416, 2;
	add.s32 	%r418, %r361, %r417;
	ld.shared.u32 	%r419, [%r418];
	or.b32  	%r420, %r358, %r323;
	shl.b32 	%r421, %r420, 2;
	add.s32 	%r422, %r361, %r421;
	ld.shared.u32 	%r423, [%r422];
	shr.u32 	%r424, %r1, 3;
	mov.u32 	%r425, _ZZ9cuda_gemmIiLj512ELj1ELj1ELj128ELj16ELj16ELj128ELj1ELj1EEvjjjPKT_S2_PS0_jjjE11kron_fac_sh;
	mad.lo.s32 	%r426, %r424, 68, %r425;
	and.b32  	%r427, %r353, 60;
	add.s32 	%r428, %r426, %r427;
	ld.shared.u32 	%r429, [%r428];
	shfl.sync.idx.b32	%r430|%p21, %r429, %r323, 4127, -1;
	mul.lo.s32 	%r431, %r430, %r423;
	shfl.sync.idx.b32	%r432|%p22, %r429, %r325, 4127, -1;
	mad.lo.s32 	%r433, %r432, %r419, %r431;
	shfl.sync.idx.b32	%r434|%p23, %r429, %r327, 4127, -1;
	mad.lo.s32 	%r435, %r434, %r415, %r433;
	shfl.sync.idx.b32	%r436|%p24, %r429, %r329, 4127, -1;
	mad.lo.s32 	%r437, %r436, %r411, %r435;
	shfl.sync.idx.b32	%r438|%p25, %r429, %r331, 4127, -1;
	mad.lo.s32 	%r439, %r438, %r407, %r437;
	shfl.sync.idx.b32	%r440|%p26, %r429, %r333, 4127, -1;
	mad.lo.s32 	%r441, %r440, %r403, %r439;
	shfl.sync.idx.b32	%r442|%p27, %r429, %r335, 4127, -1;
	mad.lo.s32 	%r443, %r442, %r399, %r441;
	shfl.sync.idx.b32	%r444|%p28, %r429, %r337, 4127, -1;
	mad.lo.s32 	%r445, %r444, %r395, %r443;
	shfl.sync.idx.b32	%r446|%p29, %r429, %r338, 4127, -1;
	mad.lo.s32 	%r447, %r446, %r391, %r445;
	shfl.sync.idx.b32	%r448|%p30, %r429, %r340, 4127, -1;
	mad.lo.s32 	%r449, %r448, %r387, %r447;
	shfl.sync.idx.b32	%r450|%p31, %r429, %r342, 4127, -1;
	mad.lo.s32 	%r451, %r450, %r383, %r449;
	shfl.sync.idx.b32	%r452|%p32, %r429, %r344, 4127, -1;
	mad.lo.s32 	%r453, %r452, %r379, %r451;
	shfl.sync.idx.b32	%r454|%p33, %r429, %r346, 4127, -1;
	mad.lo.s32 	%r455, %r454, %r375, %r453;
	shfl.sync.idx.b32	%r456|%p34, %r429, %r348, 4127, -1;
	mad.lo.s32 	%r457, %r456, %r371, %r455;
	shfl.sync.idx.b32	%r458|%p35, %r429, %r350, 4127, -1;
	mad.lo.s32 	%r459, %r458, %r367, %r457;
	shfl.sync.idx.b32	%r460|%p36, %r429, %r352, 4127, -1;
	mad.lo.s32 	%r461, %r460, %r363, %r459;
	ld.shared.u32 	%r462, [%r356];
	add.s32 	%r463, %r462, %r461;
	st.shared.u32 	[%r356], %r463;
	bra.uni 	$L__BB7_23;

}
	// .globl	_Z9cuda_gemmIiLj512ELj1ELj1ELj128ELj32ELj32ELj128ELj0ELj1EEvjjjPKT_S2_PS0_jjj
.visible .entry _Z9cuda_gemmIiLj512ELj1ELj1ELj128ELj32ELj32ELj128ELj0ELj1EEvjjjPKT_S2_PS0_jjj(
	.param .u32 _Z9cuda_gemmIiLj512ELj1ELj1ELj128ELj32ELj32ELj128ELj0ELj1EEvjjjPKT_S2_PS0_jjj_param_0,
	.param .u32 _Z9cuda_gemmIiLj512ELj1ELj1ELj128ELj32ELj32ELj128ELj0ELj1EEvjjjPKT_S2_PS0_jjj_param_1,
	.param .u32 _Z9cuda_gemmIiLj512ELj1ELj1ELj128ELj32ELj32ELj128ELj0ELj1EEvjjjPKT_S2_PS0_jjj_param_2,
	.param .u64 .ptr .align 1 _Z9cuda_gemmIiLj512ELj1ELj1ELj128ELj32ELj32ELj128ELj0ELj1EEvjjjPKT_S2_PS0_jjj_param_3,
	.param .u64 .ptr .align 1 _Z9cuda_gemmIiLj512ELj1ELj1ELj128ELj32ELj32ELj128ELj0ELj1EEvjjjPKT_S2_PS0_jjj_param_4,
	.param .u64 .ptr .align 1 _Z9cuda_gemmIiLj512ELj1ELj1ELj128ELj32ELj32ELj128ELj0ELj1EEvjjjPKT_S2_PS0_jjj_param_5,
	.param .u32 _Z9cuda_gemmIiLj512ELj1ELj1ELj128ELj32ELj32ELj128ELj0ELj1EEvjjjPKT_S2_PS0_jjj_param_6,
	.param .u32 _Z9cuda_gemmIiLj512ELj1ELj1ELj128ELj32ELj32ELj128ELj0ELj1EEvjjjPKT_S2_PS0_jjj_param_7,
	.param .u32 _Z9cuda_gemmIiLj512ELj1ELj1ELj128ELj32ELj32ELj128ELj0ELj1EEvjjjPKT_S2_PS0_jjj_param_8
)
.maxntid 512
{
	.reg .pred 	%p<60>;
	.reg .b32 	%r<707>;
	.reg .b64 	%rd<41>;
	// demoted variable
	.shared .align 128 .b8 _ZZ9cuda_gemmIiLj512ELj1ELj1ELj128ELj32ELj32ELj128ELj0ELj1EEvjjjPKT_S2_PS0_jjjE11kron_fac_sh[4224];
	// demoted variable
	.shared .align 128 .b8 _ZZ9cuda_gemmIiLj512ELj1ELj1ELj128ELj32ELj32ELj128ELj0ELj1EEvjjjPKT_S2_PS0_jjjE3Ash[512];
	// demoted variable
	.shared .align 128 .b8 _ZZ9cuda_gemmIiLj512ELj1ELj1ELj128ELj32ELj32ELj128ELj0ELj1EEvjjjPKT_S2_PS0_jjjE3Csh[512];
	ld.param.u32 	%r129, [_Z9cuda_gemmIiLj512ELj1ELj1ELj128ELj32ELj32ELj128ELj0ELj1EEvjjjPKT_S2_PS0_jjj_param_1];
	ld.param.u32 	%r130, [_Z9cuda_gemmIiLj512ELj1ELj1ELj128ELj32ELj32ELj128ELj0ELj1EEvjjjPKT_S2_PS0_jjj_param_2];
	ld.param.u64 	%rd8, [_Z9cuda_gemmIiLj512ELj1ELj1ELj128ELj32ELj32ELj128ELj0ELj1EEvjjjPKT_S2_PS0_jjj_param_3];
	ld.param.u64 	%rd9, [_Z9cuda_gemmIiLj512ELj1ELj1ELj128ELj32ELj32ELj128ELj0ELj1EEvjjjPKT_S2_PS0_jjj_param_4];
	ld.param.u64 	%rd10, [_Z9cuda_gemmIiLj512ELj1ELj1ELj128ELj32ELj32ELj128ELj0ELj1EEvjjjPKT_S2_PS0_jjj_param_5];
	cvta.to.global.u64 	%rd1, %rd9;
	cvta.to.global.u64 	%rd2, %rd8;
	cvta.to.global.u64 	%rd3, %rd10;
	mov.u32 	%r1, %tid.x;
	shl.b32 	%r701, %r1, 2;
	setp.gt.u32 	%p1, %r1, 255;
	@%p1 bra 	$L__BB8_7;
	mov.u32 	%r3, %ntid.x;
	shl.b32 	%r4, %r3, 2;
	add.s32 	%r131, %r701, %r4;
	max.u32 	%r132, %r131, 1024;
	setp.lt.u32 	%p2, %r131, 1024;
	selp.u32 	%r133, 1, 0, %p2;
	add.s32 	%r134, %r131, %r133;
	sub.s32 	%r135, %r132, %r134;
	div.u32 	%r136, %r135, %r4;
	add.s32 	%r5, %r136, %r133;
	and.b32  	%r137, %r5, 3;
	setp.eq.s32 	%p3, %r137, 3;
	mov.u32 	%r677, %r701;
	@%p3 bra 	$L__BB8_4;
	add.s32 	%r676, %r701, 1;
	mul.wide.u32 	%rd11, %r1, 16;
	add.s64 	%rd40, %rd1, %rd11;
	mul.wide.u32 	%rd5, %r3, 16;
	add.s32 	%r138, %r5, 1;
	and.b32  	%r139, %r138, 3;
	neg.s32 	%r675, %r139;
$L__BB8_3:
	.pragma "nounroll";
	add.s32 	%r140, %r676, -1;
	ld.global.nc.v4.u32 	{%r141, %r142, %r143, %r144}, [%rd40];
	and.b32  	%r145, %r140, 28;
	mov.u32 	%r146, _ZZ9cuda_gemmIiLj512ELj1ELj1ELj128ELj32ELj32ELj128ELj0ELj1EEvjjjPKT_S2_PS0_jjjE11kron_fac_sh;
	mad.lo.s32 	%r147, %r145, 132, %r146;
	shr.u32 	%r148, %r140, 3;
	and.b32  	%r149, %r148, 536870908;
	add.s32 	%r150, %r147, %r149;
	st.shared.u32 	[%r150], %r141;
	add.s32 	%r151, %r676, 2;
	and.b32  	%r152, %r676, 29;
	mad.lo.s32 	%r153, %r152, 132, %r146;
	shr.u32 	%r154, %r676, 3;
	and.b32  	%r155, %r154, 536870908;
	add.s32 	%r156, %r153, %r155;
	st.shared.u32 	[%r156], %r142;
	add.s32 	%r157, %r676, 1;
	and.b32  	%r158, %r157, 30;
	mad.lo.s32 	%r159, %r158, 132, %r146;
	shr.u32 	%r160, %r157, 3;
	and.b32  	%r161, %r160, 536870908;
	add.s32 	%r162, %r159, %r161;
	st.shared.u32 	[%r162], %r143;
	and.b32  	%r163, %r151, 31;
	mad.lo.s32 	%r164, %r163, 132, %r146;
	shr.u32 	%r165, %r151, 3;
	and.b32  	%r166, %r165, 536870908;
	add.s32 	%r167, %r164, %r166;
	st.shared.u32 	[%r167], %r144;
	add.s32 	%r677, %r140, %r4;
	add.s32 	%r676, %r676, %r4;
	add.s64 	%rd40, %rd40, %rd5;
	add.s32 	%r675, %r675, 1;
	setp.ne.s32 	%p4, %r675, 0;
	@%p4 bra 	$L__BB8_3;
$L__BB8_4:
	setp.lt.u32 	%p5, %r5, 3;
	@%p5 bra 	$L__BB8_7;
	add.s32 	%r681, %r677, 1;
	shl.b32 	%r15, %r3, 4;
	add.s32 	%r680, %r677, %r4;
	shl.b32 	%r168, %r3, 3;
	add.s32 	%r679, %r677, %r168;
	mad.lo.s32 	%r678, %r3, 12, %r677;
$L__BB8_6:
	add.s32 	%r169, %r681, -1;
	mul.wide.u32 	%rd12, %r169, 4;
	add.s64 	%rd13, %rd1, %rd12;
	ld.global.nc.v4.u32 	{%r170, %r171, %r172, %r173}, [%rd13];
	and.b32  	%r174, %r169, 31;
	mov.u32 	%r175, _ZZ9cuda_gemmIiLj512ELj1ELj1ELj128ELj32ELj32ELj128ELj0ELj1EEvjjjPKT_S2_PS0_jjjE11kron_fac_sh;
	mad.lo.s32 	%r176, %r174, 132, %r175;
	shr.u32 	%r177, %r169, 3;
	and.b32  	%r178, %r177, 536870908;
	add.s32 	%r179, %r176, %r178;
	st.shared.u32 	[%r179], %r170;
	add.s32 	%r180, %r681, 2;
	and.b32  	%r181, %r681, 31;
	mad.lo.s32 	%r182, %r181, 132, %r175;
	shr.u32 	%r183, %r681, 3;
	and.b32  	%r184, %r183, 536870908;
	add.s32 	%r185, %r182, %r184;
	st.shared.u32 	[%r185], %r171;
	add.s32 	%r186, %r681, 1;
	and.b32  	%r187, %r186, 31;
	mad.lo.s32 	%r188, %r187, 132, %r175;
	shr.u32 	%r189, %r186, 3;
	and.b32  	%r190, %r189, 536870908;
	add.s32 	%r191, %r188, %r190;
	st.shared.u32 	[%r191], %r172;
	and.b32  	%r192, %r180, 31;
	mad.lo.s32 	%r193, %r192, 132, %r175;
	shr.u32 	%r194, %r180, 3;
	and.b32  	%r195, %r194, 536870908;
	add.s32 	%r196, %r193, %r195;
	st.shared.u32 	[%r196], %r173;
	mul.wide.u32 	%rd14, %r680, 4;
	add.s64 	%rd15, %rd1, %rd14;
	ld.global.nc.v4.u32 	{%r197, %r198, %r199, %r200}, [%rd15];
	and.b32  	%r201, %r680, 31;
	mad.lo.s32 	%r202, %r201, 132, %r175;
	shr.u32 	%r203, %r680, 3;
	and.b32  	%r204, %r203, 536870908;
	add.s32 	%r205, %r202, %r204;
	st.shared.u32 	[%r205], %r197;
	add.s32 	%r206, %r680, 1;
	and.b32  	%r207, %r206, 31;
	mad.lo.s32 	%r208, %r207, 132, %r175;
	shr.u32 	%r209, %r206, 3;
	and.b32  	%r210, %r209, 536870908;
	add.s32 	%r211, %r208, %r210;
	st.shared.u32 	[%r211], %r198;
	add.s32 	%r212, %r680, 2;
	and.b32  	%r213, %r212, 31;
	mad.lo.s32 	%r214, %r213, 132, %r175;
	shr.u32 	%r215, %r212, 3;
	and.b32  	%r216, %r215, 536870908;
	add.s32 	%r217, %r214, %r216;
	st.shared.u32 	[%r217], %r199;
	add.s32 	%r218, %r680, 3;
	and.b32  	%r219, %r218, 31;
	mad.lo.s32 	%r220, %r219, 132, %r175;
	shr.u32 	%r221, %r218, 3;
	and.b32  	%r222, %r221, 536870908;
	add.s32 	%r223, %r220, %r222;
	st.shared.u32 	[%r223], %r200;
	mul.wide.u32 	%rd16, %r679, 4;
	add.s64 	%rd17, %rd1, %rd16;
	ld.global.nc.v4.u32 	{%r224, %r225, %r226, %r227}, [%rd17];
	and.b32  	%r228, %r679, 31;
	mad.lo.s32 	%r229, %r228, 132, %r175;
	shr.u32 	%r230, %r679, 3;
	and.b32  	%r231, %r230, 536870908;
	add.s32 	%r232, %r229, %r231;
	st.shared.u32 	[%r232], %r224;
	add.s32 	%r233, %r679, 1;
	and.b32  	%r234, %r233, 31;
	mad.lo.s32 	%r235, %r234, 132, %r175;
	shr.u32 	%r236, %r233, 3;
	and.b32  	%r237, %r236, 536870908;
	add.s32 	%r238, %r235, %r237;
	st.shared.u32 	[%r238], %r225;
	add.s32 	%r239, %r679, 2;
	and.b32  	%r240, %r239, 31;
	mad.lo.s32 	%r241, %r240, 132, %r175;
	shr.u32 	%r242, %r239, 3;
	and.b32  	%r243, %r242, 536870908;
	add.s32 	%r244, %r241, %r243;
	st.shared.u32 	[%r244], %r226;
	add.s32 	%r245, %r679, 3;
	and.b32  	%r246, %r245, 31;
	mad.lo.s32 	%r247, %r246, 132, %r175;
	shr.u32 	%r248, %r245, 3;
	and.b32  	%r249, %r248, 536870908;
	add.s32 	%r250, %r247, %r249;
	st.shared.u32 	[%r250], %r227;
	mul.wide.u32 	%rd18, %r678, 4;
	add.s64 	%rd19, %rd1, %rd18;
	ld.global.nc.v4.u32 	{%r251, %r252, %r253, %r254}, [%rd19];
	and.b32  	%r255, %r678, 31;
	mad.lo.s32 	%r256, %r255, 132, %r175;
	shr.u32 	%r257, %r678, 3;
	and.b32  	%r258, %r257, 536870908;
	add.s32 	%r259, %r256, %r258;
	st.shared.u32 	[%r259], %r251;
	add.s32 	%r260, %r678, 1;
	and.b32  	%r261, %r260, 31;
	mad.lo.s32 	%r262, %r261, 132, %r175;
	shr.u32 	%r263, %r260, 3;
	and.b32  	%r264, %r263, 536870908;
	add.s32 	%r265, %r262, %r264;
	st.shared.u32 	[%r265], %r252;
	add.s32 	%r266, %r678, 2;
	and.b32  	%r267, %r266, 31;
	mad.lo.s32 	%r268, %r267, 132, %r175;
	shr.u32 	%r269, %r266, 3;
	and.b32  	%r270, %r269, 536870908;
	add.s32 	%r271, %r268, %r270;
	st.shared.u32 	[%r271], %r253;
	add.s32 	%r272, %r678, 3;
	and.b32  	%r273, %r272, 31;
	mad.lo.s32 	%r274, %r273, 132, %r175;
	shr.u32 	%r275, %r272, 3;
	and.b32  	%r276, %r275, 536870908;
	add.s32 	%r277, %r274, %r276;
	st.shared.u32 	[%r277], %r254;
	add.s32 	%r681, %r681, %r15;
	add.s32 	%r278, %r681, -1;
	add.s32 	%r680, %r680, %r15;
	add.s32 	%r679, %r679, %r15;
	add.s32 	%r678, %r678, %r15;
	setp.lt.u32 	%p6, %r278, 1024;
	@%p6 bra 	$L__BB8_6;
$L__BB8_7:
	mov.u32 	%r27, %ctaid.y;
	mov.u32 	%r279, %nctaid.y;
	setp.ge.u32 	%p7, %r27, %r279;
	@%p7 bra 	$L__BB8_33;
	and.b32  	%r28, %r1, 3;
	mov.u32 	%r29, %ntid.x;
	mov.u32 	%r30, %ctaid.x;
	shl.b32 	%r31, %r30, 7;
	shl.b32 	%r32, %r29, 2;
	shl.b32 	%r280, %r1, 5;
	and.b32  	%r33, %r280, 96;
	setp.gt.u32 	%p8, %r1, 127;
	shr.u32 	%r34, %r130, 5;
	@%p8 bra 	$L__BB8_15;
	add.s32 	%r281, %r1, %r29;
	max.u32 	%r282, %r281, 128;
	setp.lt.u32 	%p9, %r281, 128;
	selp.u32 	%r283, 1, 0, %p9;
	add.s32 	%r284, %r281, %r283;
	sub.s32 	%r285, %r282, %r284;
	div.u32 	%r286, %r285, %r29;
	add.s32 	%r35, %r286, %r283;
	and.b32  	%r287, %r35, 3;
	setp.eq.s32 	%p10, %r287, 3;
	mov.u32 	%r691, %r1;
	@%p10 bra 	$L__BB8_12;
	add.s32 	%r288, %r35, 1;
	and.b32  	%r289, %r288, 3;
	mov.u32 	%r290, _ZZ9cuda_gemmIiLj512ELj1ELj1ELj128ELj32ELj32ELj128ELj0ELj1EEvjjjPKT_S2_PS0_jjjE3Csh;
	add.s32 	%r683, %r290, %r701;
	neg.s32 	%r682, %r289;
	mad.lo.s32 	%r691, %r29, %r289, %r1;
$L__BB8_11:
	.pragma "nounroll";
	mov.b32 	%r291, 0;
	st.shared.u32 	[%r683], %r291;
	add.s32 	%r683, %r683, %r32;
	add.s32 	%r682, %r682, 1;
	setp.ne.s32 	%p11, %r682, 0;
	@%p11 bra 	$L__BB8_11;
$L__BB8_12:
	setp.lt.u32 	%p12, %r35, 3;
	@%p12 bra 	$L__BB8_15;
	shl.b32 	%r292, %r691, 2;
	mov.u32 	%r293, _ZZ9cuda_gemmIiLj512ELj1ELj1ELj128ELj32ELj32ELj128ELj0ELj1EEvjjjPKT_S2_PS0_jjjE3Csh;
	add.s32 	%r690, %r293, %r292;
	shl.b32 	%r45, %r29, 4;
	shl.b32 	%r46, %r29, 3;
	mul.lo.s32 	%r47, %r29, 12;
$L__BB8_14:
	mov.b32 	%r294, 0;
	st.shared.u32 	[%r690], %r294;
	add.s32 	%r295, %r690, %r32;
	st.shared.u32 	[%r295], %r294;
	add.s32 	%r296, %r690, %r46;
	st.shared.u32 	[%r296], %r294;
	add.s32 	%r297, %r690, %r47;
	st.shared.u32 	[%r297], %r294;
	add.s32 	%r691, %r691, %r32;
	add.s32 	%r690, %r690, %r45;
	setp.lt.u32 	%p13, %r691, 128;
	@%p13 bra 	$L__BB8_14;
$L__BB8_15:
	setp.gt.u32 	%p14, %r1, 31;
	@%p14 bra 	$L__BB8_22;
	mul.lo.s32 	%r48, %r27, %r130;
	add.s32 	%r298, %r701, %r32;
	max.u32 	%r299, %r298, 128;
	setp.lt.u32 	%p15, %r298, 128;
	selp.u32 	%r300, 1, 0, %p15;
	add.s32 	%r301, %r298, %r300;
	sub.s32 	%r302, %r299, %r301;
	div.u32 	%r303, %r302, %r32;
	add.s32 	%r49, %r303, %r300;
	and.b32  	%r304, %r49, 3;
	setp.eq.s32 	%p16, %r304, 3;
	mov.u32 	%r689, %r701;
	@%p16 bra 	$L__BB8_19;
	shl.b32 	%r305, %r1, 4;
	mov.u32 	%r306, _ZZ9cuda_gemmIiLj512ELj1ELj1ELj128ELj32ELj32ELj128ELj0ELj1EEvjjjPKT_S2_PS0_jjjE3Ash;
	add.s32 	%r687, %r306, %r305;
	shl.b32 	%r51, %r29, 4;
	add.s32 	%r307, %r48, %r31;
	add.s32 	%r686, %r307, %r701;
	add.s32 	%r308, %r49, 1;
	and.b32  	%r309, %r308, 3;
	neg.s32 	%r685, %r309;
	mov.u32 	%r689, %r701;
$L__BB8_18:
	.pragma "nounroll";
	mul.wide.u32 	%rd20, %r686, 4;
	add.s64 	%rd21, %rd2, %rd20;
	ld.global.nc.v4.u32 	{%r310, %r311, %r312, %r313}, [%rd21];
	st.shared.v4.u32 	[%r687], {%r310, %r311, %r312, %r313};
	add.s32 	%r689, %r689, %r32;
	add.s32 	%r687, %r687, %r51;
	add.s32 	%r686, %r686, %r32;
	add.s32 	%r685, %r685, 1;
	setp.ne.s32 	%p17, %r685, 0;
	@%p17 bra 	$L__BB8_18;
$L__BB8_19:
	setp.lt.u32 	%p18, %r49, 3;
	@%p18 bra 	$L__BB8_22;
	add.s32 	%r314, %r689, %r48;
	add.s32 	%r692, %r314, %r31;
	mad.lo.s32 	%r696, %r29, 12, %r692;
	shl.b32 	%r65, %r29, 4;
	shl.b32 	%r315, %r29, 3;
	add.s32 	%r695, %r692, %r315;
	add.s32 	%r694, %r692, %r32;
	mul.lo.s32 	%r68, %r29, 48;
	shl.b32 	%r316, %r689, 2;
	mov.u32 	%r317, _ZZ9cuda_gemmIiLj512ELj1ELj1ELj128ELj32ELj32ELj128ELj0ELj1EEvjjjPKT_S2_PS0_jjjE3Ash;
	add.s32 	%r693, %r317, %r316;
	shl.b32 	%r70, %r29, 6;
	shl.b32 	%r71, %r29, 5;
$L__BB8_21:
	mul.wide.u32 	%rd22, %r692, 4;
	add.s64 	%rd23, %rd2, %rd22;
	ld.global.nc.v4.u32 	{%r318, %r319, %r320, %r321}, [%rd23];
	st.shared.v4.u32 	[%r693], {%r318, %r319, %r320, %r321};
	add.s32 	%r322, %r689, %r32;
	mul.wide.u32 	%rd24, %r694, 4;
	add.s64 	%rd25, %rd2, %rd24;
	ld.global.nc.v4.u32 	{%r323, %r324, %r325, %r326}, [%rd25];
	add.s32 	%r327, %r693, %r65;
	st.shared.v4.u32 	[%r327], {%r323, %r324, %r325, %r326};
	add.s32 	%r328, %r322, %r32;
	mul.wide.u32 	%rd26, %r695, 4;
	add.s64 	%rd27, %rd2, %rd26;
	ld.global.nc.v4.u32 	{%r329, %r330, %r331, %r332}, [%rd27];
	add.s32 	%r333, %r693, %r71;
	st.shared.v4.u32 	[%r333], {%r329, %r330, %r331, %r332};
	add.s32 	%r334, %r328, %r32;
	mul.wide.u32 	%rd28, %r696, 4;
	add.s64 	%rd29, %rd2, %rd28;
	ld.global.nc.v4.u32 	{%r335, %r336, %r337, %r338}, [%rd29];
	add.s32 	%r339, %r693, %r68;
	st.shared.v4.u32 	[%r339], {%r335, %r336, %r337, %r338};
	add.s32 	%r689, %r334, %r32;
	add.s32 	%r696, %r696, %r65;
	add.s32 	%r695, %r695, %r65;
	add.s32 	%r694, %r694, %r65;
	add.s32 	%r693, %r693, %r70;
	add.s32 	%r692, %r692, %r65;
	setp.lt.u32 	%p19, %r689, 128;
	@%p19 bra 	$L__BB8_21;
$L__BB8_22:
	shr.u32 	%r340, %r1, 2;
	mov.u32 	%r341, _ZZ9cuda_gemmIiLj512ELj1ELj1ELj128ELj32ELj32ELj128ELj0ELj1EEvjjjPKT_S2_PS0_jjjE11kron_fac_sh;
	mad.lo.s32 	%r342, %r340, 132, %r341;
	shl.b32 	%r343, %r1, 2;
	and.b32  	%r344, %r343, 124;
	add.s32 	%r88, %r342, %r344;
	and.b32  	%r345, %r1, 124;
	or.b32  	%r346, %r345, %r28;
	shl.b32 	%r347, %r346, 2;
	mov.u32 	%r348, _ZZ9cuda_gemmIiLj512ELj1ELj1ELj128ELj32ELj32ELj128ELj0ELj1EEvjjjPKT_S2_PS0_jjjE3Csh;
	add.s32 	%r89, %r348, %r347;
	setp.lt.u32 	%p20, %r1, 128;
	bar.sync 	0;
	and.b32  	%r90, %r1, 15;
	add.s32 	%r349, %r1, 4;
	and.b32  	%r91, %r349, 15;
	add.s32 	%r350, %r1, 5;
	and.b32  	%r92, %r350, 15;
	add.s32 	%r351, %r1, 6;
	and.b32  	%r93, %r351, 15;
	add.s32 	%r352, %r1, 7;
	and.b32  	%r94, %r352, 15;
	add.s32 	%r353, %r1, 9;
	and.b32  	%r95, %r353, 15;
	add.s32 	%r354, %r1, 10;
	and.b32  	%r96, %r354, 15;
	add.s32 	%r355, %r1, 11;
	and.b32  	%r97, %r355, 15;
	@%p20 bra 	$L__BB8_23;
	bra.uni 	$L__BB8_24;
$L__BB8_23:
	and.b32  	%r356, %r1, 16;
	add.s32 	%r357, %r356, %r33;
	add.s32 	%r358, %r1, -1;
	and.b32  	%r359, %r358, 15;
	add.s32 	%r360, %r357, %r359;
	shl.b32 	%r361, %r360, 2;
	mov.u32 	%r362, _ZZ9cuda_gemmIiLj512ELj1ELj1ELj128ELj32ELj32ELj128ELj0ELj1EEvjjjPKT_S2_PS0_jjjE3Ash;
	add.s32 	%r363, %r362, %r361;
	ld.shared.u32 	%r364, [%r363];
	add.s32 	%r365, %r1, 14;
	and.b32  	%r366, %r365, 15;
	add.s32 	%r367, %r357, %r366;
	shl.b32 	%r368, %r367, 2;
	add.s32 	%r369, %r362, %r368;
	ld.shared.u32 	%r370, [%r369];
	add.s32 	%r371, %r1, 13;
	and.b32  	%r372, %r371, 15;
	add.s32 	%r373, %r357, %r372;
	shl.b32 	%r374, %r373, 2;
	add.s32 	%r375, %r362, %r374;
	ld.shared.u32 	%r376, [%r375];
	add.s32 	%r377, %r1, 12;
	and.b32  	%r378, %r377, 15;
	add.s32 	%r379, %r357, %r378;
	shl.b32 	%r380, %r379, 2;
	add.s32 	%r381, %r362, %r380;
	ld.shared.u32 	%r382, [%r381];
	add.s32 	%r383, %r357, %r97;
	shl.b32 	%r384, %r383, 2;
	add.s32 	%r385, %r362, %r384;
	ld.shared.u32 	%r386, [%r385];
	add.s32 	%r387, %r357, %r96;
	shl.b32 	%r388, %r387, 2;
	add.s32 	%r389, %r362, %r388;
	ld.shared.u32 	%r390, [%r389];
	add.s32 	%r391, %r357, %r95;
	shl.b32 	%r392, %r391, 2;
	add.s32 	%r393, %r362, %r392;
	ld.shared.u32 	%r394, [%r393];
	xor.b32  	%r395, %r90, 8;
	add.s32 	%r396, %r357, %r395;
	shl.b32 	%r397, %r396, 2;
	add.s32 	%r398, %r362, %r397;
	ld.shared.u32 	%r399, [%r398];
	add.s32 	%r400, %r357, %r94;
	shl.b32 	%r401, %r400, 2;
	add.s32 	%r402, %r362, %r401;
	ld.shared.u32 	%r403, [%r402];
	add.s32 	%r404, %r357, %r93;
	shl.b32 	%r405, %r404, 2;
	add.s32 	%r406, %r362, %r405;
	ld.shared.u32 	%r407, [%r406];
	add.s32 	%r408, %r357, %r92;
	shl.b32 	%r409, %r408, 2;
	add.s32 	%r410, %r362, %r409;
	ld.shared.u32 	%r411, [%r410];
	add.s32 	%r412, %r357, %r91;
	shl.b32 	%r413, %r412, 2;
	add.s32 	%r414, %r362, %r413;
	ld.shared.u32 	%r415, [%r414];
	add.s32 	%r416, %r1, 3;
	and.b32  	%r417, %r416, 15;
	add.s32 	%r418, %r357, %r417;
	shl.b32 	%r419, %r418, 2;
	add.s32 	%r420, %r362, %r419;
	ld.shared.u32 	%r421, [%r420];
	add.s32 	%r422, %r1, 2;
	and.b32  	%r423, %r422, 15;
	add.s32 	%r424, %r357, %r423;
	shl.b32 	%r425, %r424, 2;
	add.s32 	%r426, %r362, %r425;
	ld.shared.u32 	%r427, [%r426];
	add.s32 	%r428, %r1, 1;
	and.b32  	%r429, %r428, 15;
	add.s32 	%r430, %r357, %r429;
	shl.b32 	%r431, %r430, 2;
	add.s32 	%r432, %r362, %r431;
	ld.shared.u32 	%r433, [%r432];
	add.s32 	%r434, %r357, %r90;
	shl.b32 	%r435, %r434, 2;
	add.s32 	%r436, %r362, %r435;
	ld.shared.u32 	%r437, [%r436];
	ld.shared.u32 	%r438, [%r88];
	or.b32  	%r439, %r90, %r356;
	shfl.sync.idx.b32	%r440|%p21, %r438, %r439, 31, -1;
	mul.lo.s32 	%r441, %r440, %r437;
	or.b32  	%r442, %r429, %r356;
	shfl.sync.idx.b32	%r443|%p22, %r438, %r442, 31, -1;
	mad.lo.s32 	%r444, %r443, %r433, %r441;
	or.b32  	%r445, %r423, %r356;
	shfl.sync.idx.b32	%r446|%p23, %r438, %r445, 31, -1;
	mad.lo.s32 	%r447, %r446, %r427, %r444;
	or.b32  	%r448, %r417, %r356;
	shfl.sync.idx.b32	%r449|%p24, %r438, %r448, 31, -1;
	mad.lo.s32 	%r450, %r449, %r421, %r447;
	or.b32  	%r451, %r91, %r356;
	shfl.sync.idx.b32	%r452|%p25, %r438, %r451, 31, -1;
	mad.lo.s32 	%r453, %r452, %r415, %r450;
	or.b32  	%r454, %r92, %r356;
	shfl.sync.idx.b32	%r455|%p26, %r438, %r454, 31, -1;
	mad.lo.s32 	%r456, %r455, %r411, %r453;
	or.b32  	%r457, %r93, %r356;
	shfl.sync.idx.b32	%r458|%p27, %r438, %r457, 31, -1;
	mad.lo.s32 	%r459, %r458, %r407, %r456;
	or.b32  	%r460, %r94, %r356;
	shfl.sync.idx.b32	%r461|%p28, %r438, %r460, 31, -1;
	mad.lo.s32 	%r462, %r461, %r403, %r459;
	or.b32  	%r463, %r395, %r356;
	shfl.sync.idx.b32	%r464|%p29, %r438, %r463, 31, -1;
	mad.lo.s32 	%r465, %r464, %r399, %r462;
	or.b32  	%r466, %r95, %r356;
	shfl.sync.idx.b32	%r467|%p30, %r438, %r466, 31, -1;
	mad.lo.s32 	%r468, %r467, %r394, %r465;
	or.b32  	%r469, %r96, %r356;
	shfl.sync.idx.b32	%r470|%p31, %r438, %r469, 31, -1;
	mad.lo.s32 	%r471, %r470, %r390, %r468;
	or.b32  	%r472, %r97, %r356;
	shfl.sync.idx.b32	%r473|%p32, %r438, %r472, 31, -1;
	mad.lo.s32 	%r474, %r473, %r386, %r471;
	or.b32  	%r475, %r378, %r356;
	shfl.sync.idx.b32	%r476|%p33, %r438, %r475, 31, -1;
	mad.lo.s32 	%r477, %r476, %r382, %r474;
	or.b32  	%r478, %r372, %r356;
	shfl.sync.idx.b32	%r479|%p34, %r438, %r478, 31, -1;
	mad.lo.s32 	%r480, %r479, %r376, %r477;
	or.b32  	%r481, %r366, %r356;
	shfl.sync.idx.b32	%r482|%p35, %r438, %r481, 31, -1;
	mad.lo.s32 	%r483, %r482, %r370, %r480;
	or.b32  	%r484, %r359, %r356;
	shfl.sync.idx.b32	%r485|%p36, %r438, %r484, 31, -1;
	mad.lo.s32 	%r486, %r485, %r364, %r483;
	ld.shared.u32 	%r487, [%r89];
	add.s32 	%r488, %r487, %r486;
	st.shared.u32 	[%r89], %r488;
$L__BB8_24:
	setp.gt.u32 	%p37, %r1, 127;
	not.b32 	%r489, %r1;
	and.b32  	%r118, %r489, 16;
	@%p37 bra 	$L__BB8_26;
	shl.b32 	%r490, %r1, 5;
	and.b32  	%r491, %r490, 96;
	or.b32  	%r492, %r118, %r491;
	add.s32 	%r493, %r1, -1;
	and.b32  	%r494, %r493, 15;
	add.s32 	%r495, %r492, %r494;
	shl.b32 	%r496, %r495, 2;
	mov.u32 	%r497, _ZZ9cuda_gemmIiLj512ELj1ELj1ELj128ELj32ELj32ELj128ELj0ELj1EEvjjjPKT_S2_PS0_jjjE3Ash;
	add.s32 	%r498, %r497, %r496;
	ld.shared.u32 	%r499, [%r498];
	add.s32 	%r500, %r1, 14;
	and.b32  	%r501, %r500, 15;
	add.s32 	%r502, %r492, %r501;
	shl.b32 	%r503, %r502, 2;
	add.s32 	%r504, %r497, %r503;
	ld.shared.u32 	%r505, [%r504];
	add.s32 	%r506, %r1, 13;
	and.b32  	%r507, %r506, 15;
	add.s32 	%r508, %r492, %r507;
	shl.b32 	%r509, %r508, 2;
	add.s32 	%r510, %r497, %r509;
	ld.shared.u32 	%r511, [%r510];
	add.s32 	%r512, %r1, 12;
	and.b32  	%r513, %r512, 15;
	add.s32 	%r514, %r492, %r513;
	shl.b32 	%r515, %r514, 2;
	add.s32 	%r516, %r497, %r515;
	ld.shared.u32 	%r517, [%r516];
	add.s32 	%r518, %r492, %r97;
	shl.b32 	%r519, %r518, 2;
	add.s32 	%r520, %r497, %r519;
	ld.shared.u32 	%r521, [%r520];
	add.s32 	%r522, %r492, %r96;
	shl.b32 	%r523, %r522, 2;
	add.s32 	%r524, %r497, %r523;
	ld.shared.u32 	%r525, [%r524];
	add.s32 	%r526, %r492, %r95;
	shl.b32 	%r527, %r526, 2;
	add.s32 	%r528, %r497, %r527;
	ld.shared.u32 	%r529, [%r528];
	xor.b32  	%r530, %r90, 8;
	add.s32 	%r531, %r492, %r530;
	shl.b32 	%r532, %r531, 2;
	add.s32 	%r533, %r497, %r532;
	ld.shared.u32 	%r534, [%r533];
	add.s32 	%r535, %r492, %r94;
	shl.b32 	%r536, %r535, 2;
	add.s32 	%r537, %r497, %r536;
	ld.shared.u32 	%r538, [%r537];
	add.s32 	%r539, %r492, %r93;
	shl.b32 	%r540, %r539, 2;
	add.s32 	%r541, %r497, %r540;
	ld.shared.u32 	%r542, [%r541];
	add.s32 	%r543, %r492, %r92;
	shl.b32 	%r544, %r543, 2;
	add.s32 	%r545, %r497, %r544;
	ld.shared.u32 	%r546, [%r545];
	add.s32 	%r547, %r492, %r91;
	shl.b32 	%r548, %r547, 2;
	add.s32 	%r549, %r497, %r548;
	ld.shared.u32 	%r550, [%r549];
	add.s32 	%r551, %r1, 3;
	and.b32  	%r552, %r551, 15;
	add.s32 	%r553, %r492, %r552;
	shl.b32 	%r554, %r553, 2;
	add.s32 	%r555, %r497, %r554;
	ld.shared.u32 	%r556, [%r555];
	add.s32 	%r557, %r1, 2;
	and.b32  	%r558, %r557, 15;
	add.s32 	%r559, %r492, %r558;
	shl.b32 	%r560, %r559, 2;
	add.s32 	%r561, %r497, %r560;
	ld.shared.u32 	%r562, [%r561];
	add.s32 	%r563, %r1, 1;
	and.b32  	%r564, %r563, 15;
	add.s32 	%r565, %r492, %r564;
	shl.b32 	%r566, %r565, 2;
	add.s32 	%r567, %r497, %r566;
	ld.shared.u32 	%r568, [%r567];
	add.s32 	%r569, %r492, %r90;
	shl.b32 	%r570, %r569, 2;
	add.s32 	%r571, %r497, %r570;
	ld.shared.u32 	%r572, [%r571];
	ld.shared.u32 	%r573, [%r88];
	add.s32 	%r574, %r90, %r118;
	shfl.sync.idx.b32	%r575|%p38, %r573, %r574, 31, -1;
	mul.lo.s32 	%r576, %r575, %r572;
	add.s32 	%r577, %r564, %r118;
	shfl.sync.idx.b32	%r578|%p39, %r573, %r577, 31, -1;
	mad.lo.s32 	%r579, %r578, %r568, %r576;
	add.s32 	%r580, %r558, %r118;
	shfl.sync.idx.b32	%r581|%p40, %r573, %r580, 31, -1;
	mad.lo.s32 	%r582, %r581, %r562, %r579;
	add.s32 	%r583, %r552, %r118;
	shfl.sync.idx.b32	%r584|%p41, %r573, %r583, 31, -1;
	mad.lo.s32 	%r585, %r584, %r556, %r582;
	add.s32 	%r586, %r91, %r118;
	shfl.sync.idx.b32	%r587|%p42, %r573, %r586, 31, -1;
	mad.lo.s32 	%r588, %r587, %r550, %r585;
	add.s32 	%r589, %r92, %r118;
	shfl.sync.idx.b32	%r590|%p43, %r573, %r589, 31, -1;
	mad.lo.s32 	%r591, %r590, %r546, %r588;
	add.s32 	%r592, %r93, %r118;
	shfl.sync.idx.b32	%r593|%p44, %r573, %r592, 31, -1;
	mad.lo.s32 	%r594, %r593, %r542, %r591;
	add.s32 	%r595, %r94, %r118;
	shfl.sync.idx.b32	%r596|%p45, %r573, %r595, 31, -1;
	mad.lo.s32 	%r597, %r596, %r538, %r594;
	add.s32 	%r598, %r530, %r118;
	shfl.sync.idx.b32	%r599|%p46, %r573, %r598, 31, -1;
	mad.lo.s32 	%r600, %r599, %r534, %r597;
	add.s32 	%r601, %r95, %r118;
	shfl.sync.idx.b32	%r602|%p47, %r573, %r601, 31, -1;
	mad.lo.s32 	%r603, %r602, %r529, %r600;
	add.s32 	%r604, %r96, %r118;
	shfl.sync.idx.b32	%r605|%p48, %r573, %r604, 31, -1;
	mad.lo.s32 	%r606, %r605, %r525, %r603;
	add.s32 	%r607, %r97, %r118;
	shfl.sync.idx.b32	%r608|%p49, %r573, %r607, 31, -1;
	mad.lo.s32 	%r609, %r608, %r521, %r606;
	add.s32 	%r610, %r513, %r118;
	shfl.sync.idx.b32	%r611|%p50, %r573, %r610, 31, -1;
	mad.lo.s32 	%r612, %r611, %r517, %r609;
	add.s32 	%r613, %r507, %r118;
	shfl.sync.idx.b32	%r614|%p51, %r573, %r613, 31, -1;
	mad.lo.s32 	%r615, %r614, %r511, %r612;
	add.s32 	%r616, %r501, %r118;
	shfl.sync.idx.b32	%r617|%p52, %r573, %r616, 31, -1;
	mad.lo.s32 	%r618, %r617, %r505, %r615;
	add.s32 	%r619, %r494, %r118;
	shfl.sync.idx.b32	%r620|%p53, %r573, %r619, 31, -1;
	mad.lo.s32 	%r621, %r620, %r499, %r618;
	ld.shared.u32 	%r622, [%r89];
	add.s32 	%r623, %r622, %r621;
	st.shared.u32 	[%r89], %r623;
$L__BB8_26:
	setp.lt.u32 	%p54, %r1, 32;
	bar.sync 	0;
	@%p54 bra 	$L__BB8_27;
	bra.uni 	$L__BB8_33;
$L__BB8_27:
	shl.b32 	%r624, %r30, 2;
	mad.lo.s32 	%r98, %r27, %r129, %r624;
	add.s32 	%r625, %r701, %r32;
	max.u32 	%r626, %r625, 128;
	setp.lt.u32 	%p55, %r625, 128;
	selp.u32 	%r627, 1, 0, %p55;
	add.s32 	%r628, %r625, %r627;
	sub.s32 	%r629, %r626, %r628;
	div.u32 	%r630, %r629, %r32;
	add.s32 	%r99, %r630, %r627;
	and.b32  	%r631, %r99, 3;
	setp.eq.s32 	%p56, %r631, 3;
	@%p56 bra 	$L__BB8_30;
	shl.b32 	%r632, %r1, 4;
	mov.u32 	%r633, _ZZ9cuda_gemmIiLj512ELj1ELj1ELj128ELj32ELj32ELj128ELj0ELj1EEvjjjPKT_S2_PS0_jjjE3Csh;
	add.s32 	%r699, %r633, %r632;
	shl.b32 	%r101, %r29, 4;
	add.s32 	%r634, %r99, 1;
	and.b32  	%r635, %r634, 3;
	neg.s32 	%r698, %r635;
$L__BB8_29:
	.pragma "nounroll";
	shr.u32 	%r636, %r701, 2;
	mad.lo.s32 	%r637, %r636, %r34, %r98;
	mul.wide.u32 	%rd30, %r637, 4;
	add.s64 	%rd31, %rd3, %rd30;
	ld.shared.v4.u32 	{%r638, %r639, %r640, %r641}, [%r699];
	st.global.v4.u32 	[%rd31], {%r638, %r639, %r640, %r641};
	add.s32 	%r701, %r701, %r32;
	add.s32 	%r699, %r699, %r101;
	add.s32 	%r698, %r698, 1;
	setp.ne.s32 	%p57, %r698, 0;
	@%p57 bra 	$L__BB8_29;
$L__BB8_30:
	setp.lt.u32 	%p58, %r99, 3;
	@%p58 bra 	$L__BB8_33;
	mad.lo.s32 	%r705, %r29, 12, %r701;
	shl.b32 	%r111, %r29, 4;
	shl.b32 	%r642, %r29, 3;
	add.s32 	%r704, %r701, %r642;
	add.s32 	%r703, %r701, %r32;
	mul.lo.s32 	%r114, %r29, 48;
	shl.b32 	%r643, %r701, 2;
	mov.u32 	%r644, _ZZ9cuda_gemmIiLj512ELj1ELj1ELj128ELj32ELj32ELj128ELj0ELj1EEvjjjPKT_S2_PS0_jjjE3Csh;
	add.s32 	%r702, %r644, %r643;
	shl.b32 	%r116, %r29, 6;
	shl.b32 	%r117, %r29, 5;
$L__BB8_32:
	shr.u32 	%r645, %r701, 2;
	mad.lo.s32 	%r646, %r645, %r34, %r98;
	mul.wide.u32 	%rd32, %r646, 4;
	add.s64 	%rd33, %rd3, %rd32;
	ld.shared.v4.u32 	{%r647, %r648, %r649, %r650}, [%r702];
	st.global.v4.u32 	[%rd33], {%r647, %r648, %r649, %r650};
	add.s32 	%r651, %r701, %r32;
	shr.u32 	%r652, %r703, 2;
	mad.lo.s32 	%r653, %r652, %r34, %r98;
	mul.wide.u32 	%rd34, %r653, 4;
	add.s64 	%rd35, %rd3, %rd34;
	add.s32 	%r654, %r702, %r111;
	ld.shared.v4.u32 	{%r655, %r656, %r657, %r658}, [%r654];
	st.global.v4.u32 	[%rd35], {%r655, %r656, %r657, %r658};
	add.s32 	%r659, %r651, %r32;
	shr.u32 	%r660, %r704, 2;
	mad.lo.s32 	%r661, %r660, %r34, %r98;
	mul.wide.u32 	%rd36, %r661, 4;
	add.s64 	%rd37, %rd3, %rd36;
	add.s32 	%r662, %r702, %r117;
	ld.shared.v4.u32 	{%r663, %r664, %r665, %r666}, [%r662];
	st.global.v4.u32 	[%rd37], {%r663, %r664, %r665, %r666};
	add.s32 	%r667, %r659, %r32;
	shr.u32 	%r668, %r705, 2;
	mad.lo.s32 	%r669, %r668, %r34, %r98;
	mul.wide.u32 	%rd38, %r669, 4;
	add.s64 	%rd39, %rd3, %rd38;
	add.s32 	%r670, %r702, %r114;
	ld.shared.v4.u32 	{%r671, %r672, %r673, %r674}, [%r670];
	st.global.v4.u32 	[%rd39], {%r671, %r672, %r673, %r674};
	add.s32 	%r701, %r667, %r32;
	add.s32 	%r705, %r705, %r111;
	add.s32 	%r704, %r704, %r111;
	add.s32 	%r703, %r703, %r111;
	add.s32 	%r702, %r702, %r116;
	setp.lt.u32 	%p59, %r701, 128;
	@%p59 bra 	$L__BB8_32;
$L__BB8_33:
	ret;

}
	// .globl	_Z9cuda_gemmIiLj512ELj1ELj1ELj128ELj32ELj32ELj128ELj1ELj1EEvjjjPKT_S2_PS0_jjj
.visible .entry _Z9cuda_gemmIiLj512ELj1ELj1ELj128ELj32ELj32ELj128ELj1ELj1EEvjjjPKT_S2_PS0_jjj(
	.param .u32 _Z9cuda_gemmIiLj512ELj1ELj1ELj128ELj32ELj32ELj128ELj1ELj1EEvjjjPKT_S2_PS0_jjj_param_0,
	.param .u32 _Z9cuda_gemmIiLj512ELj1ELj1ELj128ELj32ELj32ELj128ELj1ELj1EEvjjjPKT_S2_PS0_jjj_param_1,
	.param .u32 _Z9cuda_gemmIiLj512ELj1ELj1ELj128ELj32ELj32ELj128ELj1ELj1EEvjjjPKT_S2_PS0_jjj_param_2,
	.param .u64 .ptr .align 1 _Z9cuda_gemmIiLj512ELj1ELj1ELj128ELj32ELj32ELj128ELj1ELj1EEvjjjPKT_S2_PS0_jjj_param_3,
	.param .u64 .ptr .align 1 _Z9cuda_gemmIiLj512ELj1ELj1ELj128ELj32ELj32ELj128ELj1ELj1EEvjjjPKT_S2_PS0_jjj_param_4,
	.param .u64 .ptr .align 1 _Z9cuda_gemmIiLj512ELj1ELj1ELj128ELj32ELj32ELj128ELj1ELj1EEvjjjPKT_S2_PS0_jjj_param_5,
	.param .u32 _Z9cuda_gemmIiLj512ELj1ELj1ELj128ELj32ELj32ELj128ELj1ELj1EEvjjjPKT_S2_PS0_jjj_param_6,
	.param .u32 _Z9cuda_gemmIiLj512ELj1ELj1ELj128ELj32ELj32ELj128ELj1ELj1EEvjjjPKT_S2_PS0_jjj_param_7,
	.param .u32 _Z9cuda_gemmIiLj512ELj1ELj1ELj128ELj32ELj32ELj128ELj1ELj1EEvjjjPKT_S2_PS0_jjj_param_8
)
.maxntid 512
{
	.reg .pred 	%p<60>;
	.reg .b32 	%r<685>;
	.reg .b64 	%rd<49>;
	// demoted variable
	.shared .align 128 .b8 _ZZ9cuda_gemmIiLj512ELj1ELj1ELj128ELj32ELj32ELj128ELj1ELj1EEvjjjPKT_S2_PS0_jjjE11kron_fac_sh[4224];
	// demoted variable
	.shared .align 128 .b8 _ZZ9cuda_gemmIiLj512ELj1ELj1ELj128ELj32ELj32ELj128ELj1ELj1EEvjjjPKT_S2_PS0_jjjE3Ash[512];
	// demoted variable
	.shared .align 128 .b8 _ZZ9cuda_gemmIiLj512ELj1ELj1ELj128ELj32ELj32ELj128ELj1ELj1EEvjjjPKT_S2_PS0_jjjE3Csh[512];
	ld.param.u64 	%rd16, [_Z9cuda_gemmIiLj512ELj1ELj1ELj128ELj32ELj32ELj128ELj1ELj1EEvjjjPKT_S2_PS0_jjj_param_3];
	ld.param.u64 	%rd17, [_Z9cuda_gemmIiLj512ELj1ELj1ELj128ELj32ELj32ELj128ELj1ELj1EEvjjjPKT_S2_PS0_jjj_param_4];
	ld.param.u64 	%rd18, [_Z9cuda_gemmIiLj512ELj1ELj1ELj128ELj32ELj32ELj128ELj1ELj1EEvjjjPKT_S2_PS0_jjj_param_5];
	cvta.to.global.u64 	%rd1, %rd17;
	cvta.to.global.u64 	%rd2, %rd16;
	cvta.to.global.u64 	%rd3, %rd18;
	mov.u32 	%r1, %tid.x;
	shl.b32 	%r678, %r1, 2;
	setp.gt.u32 	%p1, %r1, 255;
	@%p1 bra 	$L__BB9_7;
	mov.u32 	%r3, %ntid.x;
	shl.b32 	%r4, %r3, 2;
	add.s32 	%r129, %r678, %r4;
	max.u32 	%r130, %r129, 1024;
	setp.lt.u32 	%p2, %r129, 1024;
	selp.u32 	%r131, 1, 0, %p2;
	add.s32 	%r132, %r129, %r131;
	sub.s32 	%r133, %r130, %r132;
	div.u32 	%r134, %r133, %r4;
	add.s32 	%r5, %r134, %r131;
	and.b32  	%r135, %r5, 3;
	setp.eq.s32 	%p3, %r135, 3;
	mov.u32 	%r655, %r678;
	@%p3 bra 	$L__BB9_4;
	add.s32 	%r654, %r678, 1;
	mul.wide.u32 	%rd19, %r1, 16;
	add.s64 	%rd46, %rd1, %rd19;
	mul.wide.u32 	%rd5, %r3, 16;
	add.s32 	%r136, %r5, 1;
	and.b32  	%r137, %r136, 3;
	neg.s32 	%r653, %r137;
$L__BB9_3:
	.pragma "nounroll";
	add.s32 	%r138, %r654, -1;
	ld.global.nc.v4.u32 	{%r139, %r140, %r141, %r142}, [%rd46];
	and.b32  	%r143, %r138, 28;
	mov.u32 	%r144, _ZZ9cuda_gemmIiLj512ELj1ELj1ELj128ELj32ELj32ELj128ELj1ELj1EEvjjjPKT_S2_PS0_jjjE11kron_fac_sh;
	mad.lo.s32 	%r145, %r143, 132, %r144;
	shr.u32 	%r146, %r138, 3;
	and.b32  	%r147, %r146, 536870908;
	add.s32 	%r148, %r145, %r147;
	st.shared.u32 	[%r148], %r139;
	add.s32 	%r149, %r654, 2;
	and.b32  	%r150, %r654, 29;
	mad.lo.s32 	%r151, %r150, 132, %r144;
	shr.u32 	%r152, %r654, 3;
	and.b32  	%r153, %r152, 536870908;
	add.s32 	%r154, %r151, %r153;
	st.shared.u32 	[%r154], %r140;
	add.s32 	%r155, %r654, 1;
	and.b32  	%r156, %r155, 30;
	mad.lo.s32 	%r157, %r156, 132, %r144;
	shr.u32 	%r158, %r155, 3;
	and.b32  	%r159, %r158, 536870908;
	add.s32 	%r160, %r157, %r159;
	st.shared.u32 	[%r160], %r141;
	and.b32  	%r161, %r149, 31;
	mad.lo.s32 	%r162, %r161, 132, %r144;
	shr.u32 	%r163, %r149, 3;
	and.b32  	%r164, %r163, 536870908;
	add.s32 	%r165, %r162, %r164;
	st.shared.u32 	[%r165], %r142;
	add.s32 	%r655, %r138, %r4;
	add.s32 	%r654, %r654, %r4;
	add.s64 	%rd46, %rd46, %rd5;
	add.s32 	%r653, %r653, 1;
	setp.ne.s32 	%p4, %r653, 0;
	@%p4 bra 	$L__BB9_3;
$L__BB9_4:
	setp.lt.u32 	%p5, %r5, 3;
	@%p5 bra 	$L__BB9_7;
	add.s32 	%r659, %r655, 1;
	shl.b32 	%r15, %r3, 4;
	add.s32 	%r658, %r655, %r4;
	shl.b32 	%r166, %r3, 3;
	add.s32 	%r657, %r655, %r166;
	mad.lo.s32 	%r656, %r3, 12, %r655;
$L__BB9_6:
	add.s32 	%r167, %r659, -1;
	mul.wide.u32 	%rd20, %r167, 4;
	add.s64 	%rd21, %rd1, %rd20;
	ld.global.nc.v4.u32 	{%r168, %r169, %r170, %r171}, [%rd21];
	and.b32  	%r172, %r167, 31;
	mov.u32 	%r173, _ZZ9cuda_gemmIiLj512ELj1ELj1ELj128ELj32ELj32ELj128ELj1ELj1EEvjjjPKT_S2_PS0_jjjE11kron_fac_sh;
	mad.lo.s32 	%r174, %r172, 132, %r173;
	shr.u32 	%r175, %r167, 3;
	and.b32  	%r176, %r175, 536870908;
	add.s32 	%r177, %r174, %r176;
	st.shared.u32 	[%r177], %r168;
	add.s32 	%r178, %r659, 2;
	and.b32  	%r179, %r659, 31;
	mad.lo.s32 	%r180, %r179, 132, %r173;
	shr.u32 	%r181, %r659, 3;
	and.b32  	%r182, %r181, 536870908;
	add.s32 	%r183, %r180, %r182;
	st.shared.u32 	[%r183], %r169;
	add.s32 	%r184, %r659, 1;
	and.b32  	%r185, %r184, 31;
	mad.lo.s32 	%r186, %r185, 132, %r173;
	shr.u32 	%r187, %r184, 3;
	and.b32  	%r188, %r187, 536870908;
	add.s32 	%r189, %r186, %r188;
	st.shared.u32 	[%r189], %r170;
	and.b32  	%r190, %r178, 31;
	mad.lo.s32 	%r191, %r190, 132, %r173;
	shr.u32 	%r192, %r178, 3;
	and.b32  	%r193, %r192, 536870908;
	add.s32 	%r194, %r191, %r193;
	st.shared.u32 	[%r194], %r171;
	mul.wide.u32 	%rd22, %r658, 4;
	add.s64 	%rd23, %rd1, %rd22;
	ld.global.nc.v4.u32 	{%r195, %r196, %r197, %r198}, [%rd23];
	and.b32  	%r199, %r658, 31;
	mad.lo.s32 	%r200, %r199, 132, %r173;
	shr.u32 	%r201, %r658, 3;
	and.b32  	%r202, %r201, 536870908;
	add.s32 	%r203, %r200, %r202;
	st.shared.u32 	[%r203], %r195;
	add.s32 	%r204, %r658, 1;
	and.b32  	%r205, %r204, 31;
	mad.lo.s32 	%r206, %r205, 132, %r173;
	shr.u32 	%r207, %r204, 3;
	and.b32  	%r208, %r207, 536870908;
	add.s32 	%r209, %r206, %r208;
	st.shared.u32 	[%r209], %r196;
	add.s32 	%r210, %r658, 2;
	and.b32  	%r211, %r210, 31;
	mad.lo.s32 	%r212, %r211, 132, %r173;
	shr.u32 	%r213, %r210, 3;
	and.b32  	%r214, %r213, 536870908;
	add.s32 	%r215, %r212, %r214;
	st.shared.u32 	[%r215], %r197;
	add.s32 	%r216, %r658, 3;
	and.b32  	%r217, %r216, 31;
	mad.lo.s32 	%r218, %r217, 132, %r173;
	shr.u32 	%r219, %r216, 3;
	and.b32  	%r220, %r219, 536870908;
	add.s32 	%r221, %r218, %r220;
	st.shared.u32 	[%r221], %r198;
	mul.wide.u32 	%rd24, %r657, 4;
	add.s64 	%rd25, %rd1, %rd24;
	ld.global.nc.v4.u32 	{%r222, %r223, %r224, %r225}, [%rd25];
	and.b32  	%r226, %r657, 31;
	mad.lo.s32 	%r227, %r226, 132, %r173;
	shr.u32 	%r228, %r657, 3;
	and.b32  	%r229, %r228, 536870908;
	add.s32 	%r230, %r227, %r229;
	st.shared.u32 	[%r230], %r222;
	add.s32 	%r231, %r657, 1;
	and.b32  	%r232, %r231, 31;
	mad.lo.s32 	%r233, %r232, 132, %r173;
	shr.u32 	%r234, %r231, 3;
	and.b32  	%r235, %r234, 536870908;
	add.s32 	%r236, %r233, %r235;
	st.shared.u32 	[%r236], %r223;
	add.s32 	%r237, %r657, 2;
	and.b32  	%r238, %r237, 31;
	mad.lo.s32 	%r239, %r238, 132, %r173;
	shr.u32 	%r240, %r237, 3;
	and.b32  	%r241, %r240, 536870908;
	add.s32 	%r242, %r239, %r241;
	st.shared.u32 	[%r242], %r224;
	add.s32 	%r243, %r657, 3;
	and.b32  	%r244, %r243, 31;
	mad.lo.s32 	%r245, %r244, 132, %r173;
	shr.u32 	%r246, %r243, 3;
	and.b32  	%r247, %r246, 536870908;
	add.s32 	%r248, %r245, %r247;
	st.shared.u32 	[%r248], %r225;
	mul.wide.u32 	%rd26, %r656, 4;
	add.s64 	%rd27, %rd1, %rd26;
	ld.global.nc.v4.u32 	{%r249, %r250, %r251, %r252}, [%rd27];
	and.b32  	%r253, %r656, 31;
	mad.lo.s32 	%r254, %r253, 132, %r173;
	shr.u32 	%r255, %r656, 3;
	and.b32  	%r256, %r255, 536870908;
	add.s32 	%r257, %r254, %r256;
	st.shared.u32 	[%r257], %r249;
	add.s32 	%r258, %r656, 1;
	and.b32  	%r259, %r258, 31;
	mad.lo.s32 	%r260, %r259, 132, %r173;
	shr.u32 	%r261, %r258, 3;
	and.b32  	%r262, %r261, 536870908;
	add.s32 	%r263, %r260, %r262;
	st.shared.u32 	[%r263], %r250;
	add.s32 	%r264, %r656, 2;
	and.b32  	%r265, %r264, 31;
	mad.lo.s32 	%r266, %r265, 132, %r173;
	shr.u32 	%r267, %r264, 3;
	and.b32  	%r268, %r267, 536870908;
	add.s32 	%r269, %r266, %r268;
	st.shared.u32 	[%r269], %r251;
	add.s32 	%r270, %r656, 3;
	and.b32  	%r271, %r270, 31;
	mad.lo.s32 	%r272, %r271, 132, %r173;
	shr.u32 	%r273, %r270, 3;
	and.b32  	%r274, %r273, 536870908;
	add.s32 	%r275, %r272, %r274;
	st.shared.u32 	[%r275], %r252;
	add.s32 	%r659, %r659, %r15;
	add.s32 	%r276, %r659, -1;
	add.s32 	%r658, %r658, %r15;
	add.s32 	%r657, %r657, %r15;
	add.s32 	%r656, %r656, %r15;
	setp.lt.u32 	%p6, %r276, 1024;
	@%p6 bra 	$L__BB9_6;
$L__BB9_7:
	mov.u32 	%r27, %ctaid.y;
	mov.u32 	%r277, %nctaid.y;
	setp.ge.u32 	%p7, %r27, %r277;
	@%p7 bra 	$L__BB9_33;
	and.b32  	%r28, %r1, 3;
	mov.u32 	%r29, %ntid.x;
	shl.b32 	%r30, %r29, 2;
	shl.b32 	%r278, %r1, 5;
	and.b32  	%r31, %r278, 96;
	setp.gt.u32 	%p8, %r1, 127;
	@%p8 bra 	$L__BB9_15;
	add.s32 	%r279, %r1, %r29;
	max.u32 	%r280, %r279, 128;
	setp.lt.u32 	%p9, %r279, 128;
	selp.u32 	%r281, 1, 0, %p9;
	add.s32 	%r282, %r279, %r281;
	sub.s32 	%r283, %r280, %r282;
	div.u32 	%r284, %r283, %r29;
	add.s32 	%r32, %r284, %r281;
	and.b32  	%r285, %r32, 3;
	setp.eq.s32 	%p10, %r285, 3;
	mov.u32 	%r668, %r1;
	@%p10 bra 	$L__BB9_12;
	add.s32 	%r286, %r32, 1;
	and.b32  	%r287, %r286, 3;
	mov.u32 	%r288, _ZZ9cuda_gemmIiLj512ELj1ELj1ELj128ELj32ELj32ELj128ELj1ELj1EEvjjjPKT_S2_PS0_jjjE3Csh;
	add.s32 	%r661, %r288, %r678;
	neg.s32 	%r660, %r287;
	mad.lo.s32 	%r668, %r29, %r287, %r1;
$L__BB9_11:
	.pragma "nounroll";
	mov.b32 	%r289, 0;
	st.shared.u32 	[%r661], %r289;
	add.s32 	%r661, %r661, %r30;
	add.s32 	%r660, %r660, 1;
	setp.ne.s32 	%p11, %r660, 0;
	@%p11 bra 	$L__BB9_11;
$L__BB9_12:
	setp.lt.u32 	%p12, %r32, 3;
	@%p12 bra 	$L__BB9_15;
	shl.b32 	%r290, %r668, 2;
	mov.u32 	%r291, _ZZ9cuda_gemmIiLj512ELj1ELj1ELj128ELj32ELj32ELj128ELj1ELj1EEvjjjPKT_S2_PS0_jjjE3Csh;
	add.s32 	%r667, %r291, %r290;
	shl.b32 	%r42, %r29, 4;
	shl.b32 	%r43, %r29, 3;
	mul.lo.s32 	%r44, %r29, 12;
$L__BB9_14:
	mov.b32 	%r292, 0;
	st.shared.u32 	[%r667], %r292;
	add.s32 	%r293, %r667, %r30;
	st.shared.u32 	[%r293], %r292;
	add.s32 	%r294, %r667, %r43;
	st.shared.u32 	[%r294], %r292;
	add.s32 	%r295, %r667, %r44;
	st.shared.u32 	[%r295], %r292;
	add.s32 	%r668, %r668, %r30;
	add.s32 	%r667, %r667, %r42;
	setp.lt.u32 	%p13, %r668, 128;
	@%p13 bra 	$L__BB9_14;
$L__BB9_15:
	setp.gt.u32 	%p14, %r1, 31;
	@%p14 bra 	$L__BB9_22;
	shl.b32 	%r45, %r27, 7;
	add.s32 	%r296, %r678, %r30;
	max.u32 	%r297, %r296, 128;
	setp.lt.u32 	%p15, %r296, 128;
	selp.u32 	%r298, 1, 0, %p15;
	add.s32 	%r299, %r296, %r298;
	sub.s32 	%r300, %r297, %r299;
	div.u32 	%r301, %r300, %r30;
	add.s32 	%r46, %r301, %r298;
	and.b32  	%r302, %r46, 3;
	setp.eq.s32 	%p16, %r302, 3;
	mov.u32 	%r666, %r678;
	@%p16 bra 	$L__BB9_19;
	shl.b32 	%r303, %r1, 4;
	mov.u32 	%r304, _ZZ9cuda_gemmIiLj512ELj1ELj1ELj128ELj32ELj32ELj128ELj1ELj1EEvjjjPKT_S2_PS0_jjjE3Ash;
	add.s32 	%r664, %r304, %r303;
	shl.b32 	%r48, %r29, 4;
	add.s32 	%r305, %r45, %r678;
	mul.wide.u32 	%rd28, %r305, 4;
	add.s64 	%rd47, %rd2, %rd28;
	mul.wide.u32 	%rd9, %r29, 16;
	add.s32 	%r306, %r46, 1;
	and.b32  	%r307, %r306, 3;
	neg.s32 	%r663, %r307;
	mov.u32 	%r666, %r678;
$L__BB9_18:
	.pragma "nounroll";
	ld.global.nc.v4.u32 	{%r308, %r309, %r310, %r311}, [%rd47];
	st.shared.v4.u32 	[%r664], {%r308, %r309, %r310, %r311};
	add.s32 	%r666, %r666, %r30;
	add.s32 	%r664, %r664, %r48;
	add.s64 	%rd47, %rd47, %rd9;
	add.s32 	%r663, %r663, 1;
	setp.ne.s32 	%p17, %r663, 0;
	@%p17 bra 	$L__BB9_18;
$L__BB9_19:
	setp.lt.u32 	%p18, %r46, 3;
	@%p18 bra 	$L__BB9_22;
	add.s32 	%r669, %r666, %r45;
	mad.lo.s32 	%r673, %r29, 12, %r669;
	shl.b32 	%r59, %r29, 4;
	shl.b32 	%r312, %r29, 3;
	add.s32 	%r672, %r669, %r312;
	add.s32 	%r671, %r669, %r30;
	mul.lo.s32 	%r62, %r29, 48;
	shl.b32 	%r313, %r666, 2;
	mov.u32 	%r314, _ZZ9cuda_gemmIiLj512ELj1ELj1ELj128ELj32ELj32ELj128ELj1ELj1EEvjjjPKT_S2_PS0_jjjE3Ash;
	add.s32 	%r670, %r314, %r313;
	shl.b32 	%r64, %r29, 6;
	shl.b32 	%r65, %r29, 5;
$L__BB9_21:
	mul.wide.u32 	%rd29, %r669, 4;
	add.s64 	%rd30, %rd2, %rd29;
	ld.global.nc.v4.u32 	{%r315, %r316, %r317, %r318}, [%rd30];
	st.shared.v4.u32 	[%r670], {%r315, %r316, %r317, %r318};
	add.s32 	%r319, %r666, %r30;
	mul.wide.u32 	%rd31, %r671, 4;
	add.s64 	%rd32, %rd2, %rd31;
	ld.global.nc.v4.u32 	{%r320, %r321, %r322, %r323}, [%rd32];
	add.s32 	%r324, %r670, %r59;
	st.shared.v4.u32 	[%r324], {%r320, %r321, %r322, %r323};
	add.s32 	%r325, %r319, %r30;
	mul.wide.u32 	%rd33, %r672, 4;
	add.s64 	%rd34, %rd2, %rd33;
	ld.global.nc.v4.u32 	{%r326, %r327, %r328, %r329}, [%rd34];
	add.s32 	%r330, %r670, %r65;
	st.shared.v4.u32 	[%r330], {%r326, %r327, %r328, %r329};
	add.s32 	%r331, %r325, %r30;
	mul.wide.u32 	%rd35, %r673, 4;
	add.s64 	%rd36, %rd2, %rd35;
	ld.global.nc.v4.u32 	{%r332, %r333, %r334, %r335}, [%rd36];
	add.s32 	%r336, %r670, %r62;
	st.shared.v4.u32 	[%r336], {%r332, %r333, %r334, %r335};
	add.s32 	%r666, %r331, %r30;
	add.s32 	%r673, %r673, %r59;
	add.s32 	%r672, %r672, %r59;
	add.s32 	%r671, %r671, %r59;
	add.s32 	%r670, %r670, %r64;
	add.s32 	%r669, %r669, %r59;
	setp.lt.u32 	%p19, %r666, 128;
	@%p19 bra 	$L__BB9_21;
$L__BB9_22:
	shr.u32 	%r337, %r1, 2;
	mov.u32 	%r338, _ZZ9cuda_gemmIiLj512ELj1ELj1ELj128ELj32ELj32ELj128ELj1ELj1EEvjjjPKT_S2_PS0_jjjE11kron_fac_sh;
	mad.lo.s32 	%r339, %r337, 132, %r338;
	shl.b32 	%r340, %r1, 2;
	and.b32  	%r341, %r340, 124;
	add.s32 	%r82, %r339, %r341;
	and.b32  	%r342, %r1, 124;
	or.b32  	%r343, %r342, %r28;
	shl.b32 	%r344, %r343, 2;
	mov.u32 	%r345, _ZZ9cuda_gemmIiLj512ELj1ELj1ELj128ELj32ELj32ELj128ELj1ELj1EEvjjjPKT_S2_PS0_jjjE3Csh;
	add.s32 	%r83, %r345, %r344;
	setp.lt.u32 	%p20, %r1, 128;
	bar.sync 	0;
	and.b32  	%r84, %r1, 15;
	add.s32 	%r346, %r1, 1;
	and.b32  	%r85, %r346, 15;
	add.s32 	%r347, %r1, 2;
	and.b32  	%r86, %r347, 15;
	add.s32 	%r348, %r1, 3;
	and.b32  	%r87, %r348, 15;
	add.s32 	%r349, %r1, 4;
	and.b32  	%r88, %r349, 15;
	add.s32 	%r350, %r1, 5;
	and.b32  	%r89, %r350, 15;
	add.s32 	%r351, %r1, 6;
	and.b32  	%r90, %r351, 15;
	add.s32 	%r352, %r1, 7;
	and.b32  	%r91, %r352, 15;
	add.s32 	%r353, %r1, 13;
	and.b32  	%r92, %r353, 15;
	add.s32 	%r354, %r1, 14;
	and.b32  	%r93, %r354, 15;
	add.s32 	%r355, %r1, -1;
	and.b32  	%r94, %r355, 15;
	@%p20 bra 	$L__BB9_23;
	bra.uni 	$L__BB9_24;
$L__BB9_23:
	and.b32  	%r356, %r1, 16;
	add.s32 	%r357, %r356, %r31;
	add.s32 	%r358, %r357, %r94;
	shl.b32 	%r359, %r358, 2;
	mov.u32 	%r360, _ZZ9cuda_gemmIiLj512ELj1ELj1ELj128ELj32ELj32ELj128ELj1ELj1EEvjjjPKT_S2_PS0_jjjE3Ash;
	add.s32 	%r361, %r360, %r359;
	ld.shared.u32 	%r362, [%r361];
	add.s32 	%r363, %r357, %r93;
	shl.b32 	%r364, %r363, 2;
	add.s32 	%r365, %r360, %r364;
	ld.shared.u32 	%r366, [%r365];
	add.s32 	%r367, %r357, %r92;
	shl.b32 	%r368, %r367, 2;
	add.s32 	%r369, %r360, %r368;
	ld.shared.u32 	%r370, [%r369];
	add.s32 	%r371, %r1, 12;
	and.b32  	%r372, %r371, 15;
	add.s32 	%r373, %r357, %r372;
	shl.b32 	%r374, %r373, 2;
	add.s32 	%r375, %r360, %r374;
	ld.shared.u32 	%r376, [%r375];
	add.s32 	%r377, %r1, 11;
	and.b32  	%r378, %r377, 15;
	add.s32 	%r379, %r357, %r378;
	shl.b32 	%r380, %r379, 2;
	add.s32 	%r381, %r360, %r380;
	ld.shared.u32 	%r382, [%r381];
	add.s32 	%r383, %r1, 10;
	and.b32  	%r384, %r383, 15;
	add.s32 	%r385, %r357, %r384;
	shl.b32 	%r386, %r385, 2;
	add.s32 	%r387, %r360, %r386;
	ld.shared.u32 	%r388, [%r387];
	add.s32 	%r389, %r1, 9;
	and.b32  	%r390, %r389, 15;
	add.s32 	%r391, %r357, %r390;
	shl.b32 	%r392, %r391, 2;
	add.s32 	%r393, %r360, %r392;
	ld.shared.u32 	%r394, [%r393];
	xor.b32  	%r395, %r84, 8;
	add.s32 	%r396, %r357, %r395;
	shl.b32 	%r397, %r396, 2;
	add.s32 	%r398, %r360, %r397;
	ld.shared.u32 	%r399, [%r398];
	add.s32 	%r400, %r357, %r91;
	shl.b32 	%r401, %r400, 2;
	add.s32 	%r402, %r360, %r401;
	ld.shared.u32 	%r403, [%r402];
	add.s32 	%r404, %r357, %r90;
	shl.b32 	%r405, %r404, 2;
	add.s32 	%r406, %r360, %r405;
	ld.shared.u32 	%r407, [%r406];
	add.s32 	%r408, %r357, %r89;
	shl.b32 	%r409, %r408, 2;
	add.s32 	%r410, %r360, %r409;
	ld.shared.u32 	%r411, [%r410];
	add.s32 	%r412, %r357, %r88;
	shl.b32 	%r413, %r412, 2;
	add.s32 	%r414, %r360, %r413;
	ld.shared.u32 	%r415, [%r414];
	add.s32 	%r416, %r357, %r87;
	shl.b32 	%r417, %r416, 2;
	add.s32 	%r418, %r360, %r417;
	ld.shared.u32 	%r419, [%r418];
	add.s32 	%r420, %r357, %r86;
	shl.b32 	%r421, %r420, 2;
	add.s32 	%r422, %r360, %r421;
	ld.shared.u32 	%r423, [%r422];
	add.s32 	%r424, %r357, %r85;
	shl.b32 	%r425, %r424, 2;
	add.s32 	%r426, %r360, %r425;
	ld.shared.u32 	%r427, [%r426];
	add.s32 	%r428, %r357, %r84;
	shl.b32 	%r429, %r428, 2;
	add.s32 	%r430, %r360, %r429;
	ld.shared.u32 	%r431, [%r430];
	ld.shared.u32 	%r432, [%r82];
	or.b32  	%r433, %r84, %r356;
	shfl.sync.idx.b32	%r434|%p21, %r432, %r433, 31, -1;
	mul.lo.s32 	%r435, %r434, %r431;
	or.b32  	%r436, %r85, %r356;
	shfl.sync.idx.b32	%r437|%p22, %r432, %r436, 31, -1;
	mad.lo.s32 	%r438, %r437, %r427, %r435;
	or.b32  	%r439, %r86, %r356;
	shfl.sync.idx.b32	%r440|%p23, %r432, %r439, 31, -1;
	mad.lo.s32 	%r441, %r440, %r423, %r438;
	or.b32  	%r442, %r87, %r356;
	shfl.sync.idx.b32	%r443|%p24, %r432, %r442, 31, -1;
	mad.lo.s32 	%r444, %r443, %r419, %r441;
	or.b32  	%r445, %r88, %r356;
	shfl.sync.idx.b32	%r446|%p25, %r432, %r445, 31, -1;
	mad.lo.s32 	%r447, %r446, %r415, %r444;
	or.b32  	%r448, %r89, %r356;
	shfl.sync.idx.b32	%r449|%p26, %r432, %r448, 31, -1;
	mad.lo.s32 	%r450, %r449, %r411, %r447;
	or.b32  	%r451, %r90, %r356;
	shfl.sync.idx.b32	%r452|%p27, %r432, %r451, 31, -1;
	mad.lo.s32 	%r453, %r452, %r407, %r450;
	or.b32  	%r454, %r91, %r356;
	shfl.sync.idx.b32	%r455|%p28, %r432, %r454, 31, -1;
	mad.lo.s32 	%r456, %r455, %r403, %r453;
	or.b32  	%r457, %r395, %r356;
	shfl.sync.idx.b32	%r458|%p29, %r432, %r457, 31, -1;
	mad.lo.s32 	%r459, %r458, %r399, %r456;
	or.b32  	%r460, %r390, %r356;
	shfl.sync.idx.b32	%r461|%p30, %r432, %r460, 31, -1;
	mad.lo.s32 	%r462, %r461, %r394, %r459;
	or.b32  	%r463, %r384, %r356;
	shfl.sync.idx.b32	%r464|%p31, %r432, %r463, 31, -1;
	mad.lo.s32 	%r465, %r464, %r388, %r462;
	or.b32  	%r466, %r378, %r356;
	shfl.sync.idx.b32	%r467|%p32, %r432, %r466, 31, -1;
	mad.lo.s32 	%r468, %r467, %r382, %r465;
	or.b32  	%r469, %r372, %r356;
	shfl.sync.idx.b32	%r470|%p33, %r432, %r469, 31, -1;
	mad.lo.s32 	%r471, %r470, %r376, %r468;
	or.b32  	%r472, %r92, %r356;
	shfl.sync.idx.b32	%r473|%p34, %r432, %r472, 31, -1;
	mad.lo.s32 	%r474, %r473, %r370, %r471;
	or.b32  	%r475, %r93, %r356;
	shfl.sync.idx.b32	%r476|%p35, %r432, %r475, 31, -1;
	mad.lo.s32 	%r477, %r476, %r366, %r474;
	or.b32  	%r478, %r94, %r356;
	shfl.sync.idx.b32	%r479|%p36, %r432, %r478, 31, -1;
	mad.lo.s32 	%r480, %r479, %r362, %r477;
	ld.shared.u32 	%r481, [%r83];
	add.s32 	%r482, %r481, %r480;
	st.shared.u32 	[%r83], %r482;
$L__BB9_24:
	setp.gt.u32 	%p37, %r1, 127;
	not.b32 	%r483, %r1;
	and.b32  	%r116, %r483, 16;
	@%p37 bra 	$L__BB9_26;
	shl.b32 	%r484, %r1, 5;
	and.b32  	%r485, %r484, 96;
	or.b32  	%r486, %r116, %r485;
	add.s32 	%r487, %r486, %r94;
	shl.b32 	%r488, %r487, 2;
	mov.u32 	%r489, _ZZ9cuda_gemmIiLj512ELj1ELj1ELj128ELj32ELj32ELj128ELj1ELj1EEvjjjPKT_S2_PS0_jjjE3Ash;
	add.s32 	%r490, %r489, %r488;
	ld.shared.u32 	%r491, [%r490];
	add.s32 	%r492, %r486, %r93;
	shl.b32 	%r493, %r492, 2;
	add.s32 	%r494, %r489, %r493;
	ld.shared.u32 	%r495, [%r494];
	add.s32 	%r496, %r486, %r92;
	shl.b32 	%r497, %r496, 2;
	add.s32 	%r498, %r489, %r497;
	ld.shared.u32 	%r499, [%r498];
	add.s32 	%r500, %r1, 12;
	and.b32  	%r501, %r500, 15;
	add.s32 	%r502, %r486, %r501;
	shl.b32 	%r503, %r502, 2;
	add.s32 	%r504, %r489, %r503;
	ld.shared.u32 	%r505, [%r504];
	add.s32 	%r506, %r1, 11;
	and.b32  	%r507, %r506, 15;
	add.s32 	%r508, %r486, %r507;
	shl.b32 	%r509, %r508, 2;
	add.s32 	%r510, %r489, %r509;
	ld.shared.u32 	%r511, [%r510];
	add.s32 	%r512, %r1, 10;
	and.b32  	%r513, %r512, 15;
	add.s32 	%r514, %r486, %r513;
	shl.b32 	%r515, %r514, 2;
	add.s32 	%r516, %r489, %r515;
	ld.shared.u32 	%r517, [%r516];
	add.s32 	%r518, %r1, 9;
	and.b32  	%r519, %r518, 15;
	add.s32 	%r520, %r486, %r519;
	shl.b32 	%r521, %r520, 2;
	add.s32 	%r522, %r489, %r521;
	ld.shared.u32 	%r523, [%r522];
	xor.b32  	%r524, %r84, 8;
	add.s32 	%r525, %r486, %r524;
	shl.b32 	%r526, %r525, 2;
	add.s32 	%r527, %r489, %r526;
	ld.shared.u32 	%r528, [%r527];
	add.s32 	%r529, %r486, %r91;
	shl.b32 	%r530, %r529, 2;
	add.s32 	%r531, %r489, %r530;
	ld.shared.u32 	%r532, [%r531];
	add.s32 	%r533, %r486, %r90;
	shl.b32 	%r534, %r533, 2;
	add.s32 	%r535, %r489, %r534;
	ld.shared.u32 	%r536, [%r535];
	add.s32 	%r537, %r486, %r89;
	shl.b32 	%r538, %r537, 2;
	add.s32 	%r539, %r489, %r538;
	ld.shared.u32 	%r540, [%r539];
	add.s32 	%r541, %r486, %r88;
	shl.b32 	%r542, %r541, 2;
	add.s32 	%r543, %r489, %r542;
	ld.shared.u32 	%r544, [%r543];
	add.s32 	%r545, %r486, %r87;
	shl.b32 	%r546, %r545, 2;
	add.s32 	%r547, %r489, %r546;
	ld.shared.u32 	%r548, [%r547];
	add.s32 	%r549, %r486, %r86;
	shl.b32 	%r550, %r549, 2;
	add.s32 	%r551, %r489, %r550;
	ld.shared.u32 	%r552, [%r551];
	add.s32 	%r553, %r486, %r85;
	shl.b32 	%r554, %r553, 2;
	add.s32 	%r555, %r489, %r554;
	ld.shared.u32 	%r556, [%r555];
	add.s32 	%r557, %r486, %r84;
	shl.b32 	%r558, %r557, 2;
	add.s32 	%r559, %r489, %r558;
	ld.shared.u32 	%r560, [%r559];
	ld.shared.u32 	%r561, [%r82];
	add.s32 	%r562, %r84, %r116;
	shfl.sync.idx.b32	%r563|%p38, %r561, %r562, 31, -1;
	mul.lo.s32 	%r564, %r563, %r560;
	add.s32 	%r565, %r85, %r116;
	shfl.sync.idx.b32	%r566|%p39, %r561, %r565, 31, -1;
	mad.lo.s32 	%r567, %r566, %r556, %r564;
	add.s32 	%r568, %r86, %r116;
	shfl.sync.idx.b32	%r569|%p40, %r561, %r568, 31, -1;
	mad.lo.s32 	%r570, %r569, %r552, %r567;
	add.s32 	%r571, %r87, %r116;
	shfl.sync.idx.b32	%r572|%p41, %r561, %r571, 31, -1;
	mad.lo.s32 	%r573, %r572, %r548, %r570;
	add.s32 	%r574, %r88, %r116;
	shfl.sync.idx.b32	%r575|%p42, %r561, %r574, 31, -1;
	mad.lo.s32 	%r576, %r575, %r544, %r573;
	add.s32 	%r577, %r89, %r116;
	shfl.sync.idx.b32	%r578|%p43, %r561, %r577, 31, -1;
	mad.lo.s32 	%r579, %r578, %r540, %r576;
	add.s32 	%r580, %r90, %r116;
	shfl.sync.idx.b32	%r581|%p44, %r561, %r580, 31, -1;
	mad.lo.s32 	%r582, %r581, %r536, %r579;
	add.s32 	%r583, %r91, %r116;
	shfl.sync.idx.b32	%r584|%p45, %r561, %r583, 31, -1;
	mad.lo.s32 	%r585, %r584, %r532, %r582;
	add.s32 	%r586, %r524, %r116;
	shfl.sync.idx.b32	%r587|%p46, %r561, %r586, 31, -1;
	mad.lo.s32 	%r588, %r587, %r528, %r585;
	add.s32 	%r589, %r519, %r116;
	shfl.sync.idx.b32	%r590|%p47, %r561, %r589, 31, -1;
	mad.lo.s32 	%r591, %r590, %r523, %r588;
	add.s32 	%r592, %r513, %r116;
	shfl.sync.idx.b32	%r593|%p48, %r561, %r592, 31, -1;
	mad.lo.s32 	%r594, %r593, %r517, %r591;
	add.s32 	%r595, %r507, %r116;
	shfl.sync.idx.b32	%r596|%p49, %r561, %r595, 31, -1;
	mad.lo.s32 	%r597, %r596, %r511, %r594;
	add.s32 	%r598, %r501, %r116;
	shfl.sync.idx.b32	%r599|%p50, %r561, %r598, 31, -1;
	mad.lo.s32 	%r600, %r599, %r505, %r597;
	add.s32 	%r601, %r92, %r116;
	shfl.sync.idx.b32	%r602|%p51, %r561, %r601, 31, -1;
	mad.lo.s32 	%r603, %r602, %r499, %r600;
	add.s32 	%r604, %r93, %r116;
	shfl.sync.idx.b32	%r605|%p52, %r561, %r604, 31, -1;
	mad.lo.s32 	%r606, %r605, %r495, %r603;
	add.s32 	%r607, %r94, %r116;
	shfl.sync.idx.b32	%r608|%p53, %r561, %r607, 31, -1;
	mad.lo.s32 	%r609, %r608, %r491, %r606;
	ld.shared.u32 	%r610, [%r83];
	add.s32 	%r611, %r610, %r609;
	st.shared.u32 	[%r83], %r611;
$L__BB9_26:
	setp.lt.u32 	%p54, %r1, 32;
	bar.sync 	0;
	@%p54 bra 	$L__BB9_27;
	bra.uni 	$L__BB9_33;
$L__BB9_27:
	shl.b32 	%r95, %r27, 7;
	add.s32 	%r612, %r678, %r30;
	max.u32 	%r613, %r612, 128;
	setp.lt.u32 	%p55, %r612, 128;
	selp.u32 	%r614, 1, 0, %p55;
	add.s32 	%r615, %r612, %r614;
	sub.s32 	%r616, %r613, %r615;
	div.u32 	%r617, %r616, %r30;
	add.s32 	%r96, %r617, %r614;
	and.b32  	%r618, %r96, 3;
	setp.eq.s32 	%p56, %r618, 3;
	@%p56 bra 	$L__BB9_30;
	shl.b32 	%r619, %r1, 4;
	mov.u32 	%r620, _ZZ9cuda_gemmIiLj512ELj1ELj1ELj128ELj32ELj32ELj128ELj1ELj1EEvjjjPKT_S2_PS0_jjjE3Csh;
	add.s32 	%r676, %r620, %r619;
	shl.b32 	%r98, %r29, 4;
	add.s32 	%r621, %r95, %r678;
	mul.wide.u32 	%rd37, %r621, 4;
	add.s64 	%rd48, %rd3, %rd37;
	mul.wide.u32 	%rd13, %r29, 16;
	add.s32 	%r622, %r96, 1;
	and.b32  	%r623, %r622, 3;
	neg.s32 	%r675, %r623;
$L__BB9_29:
	.pragma "nounroll";
	ld.shared.v4.u32 	{%r624, %r625, %r626, %r627}, [%r676];
	st.global.v4.u32 	[%rd48], {%r624, %r625, %r626, %r627};
	add.s32 	%r678, %r678, %r30;
	add.s32 	%r676, %r676, %r98;
	add.s64 	%rd48, %rd48, %rd13;
	add.s32 	%r675, %r675, 1;
	setp.ne.s32 	%p57, %r675, 0;
	@%p57 bra 	$L__BB9_29;
$L__BB9_30:
	setp.lt.u32 	%p58, %r96, 3;
	@%p58 bra 	$L__BB9_33;
	add.s32 	%r679, %r678, %r95;
	mad.lo.s32 	%r683, %r29, 12, %r679;
	shl.b32 	%r109, %r29, 4;
	shl.b32 	%r628, %r29, 3;
	add.s32 	%r682, %r679, %r628;
	add.s32 	%r681, %r679, %r30;
	mul.lo.s32 	%r112, %r29, 48;
	shl.b32 	%r629, %r678, 2;
	mov.u32 	%r630, _ZZ9cuda_gemmIiLj512ELj1ELj1ELj128ELj32ELj32ELj128ELj1ELj1EEvjjjPKT_S2_PS0_jjjE3Csh;
	add.s32 	%r680, %r630, %r629;
	shl.b32 	%r114, %r29, 6;
	shl.b32 	%r115, %r29, 5;
$L__BB9_32:
	mul.wide.u32 	%rd38, %r679, 4;
	add.s64 	%rd39, %rd3, %rd38;
	ld.shared.v4.u32 	{%r631, %r632, %r633, %r634}, [%r680];
	st.global.v4.u32 	[%rd39], {%r631, %r632, %r633, %r634};
	add.s32 	%r635, %r678, %r30;
	mul.wide.u32 	%rd40, %r681, 4;
	add.s64 	%rd41, %rd3, %rd40;
	add.s32 	%r636, %r680, %r109;
	ld.shared.v4.u32 	{%r637, %r638, %r639, %r640}, [%r636];
	st.global.v4.u32 	[%rd41], {%r637, %r638, %r639, %r640};
	add.s32 	%r641, %r635, %r30;
	mul.wide.u32 	%rd42, %r682, 4;
	add.s64 	%rd43, %rd3, %rd42;
	add.s32 	%r642, %r680, %r115;
	ld.shared.v4.u32 	{%r643, %r644, %r645, %r646}, [%r642];
	st.global.v4.u32 	[%rd43], {%r643, %r644, %r645, %r646};
	add.s32 	%r647, %r641, %r30;
	mul.wide.u32 	%rd44, %r683, 4;
	add.s64 	%rd45, %rd3, %rd44;
	add.s32 	%r648, %r680, %r112;
	ld.shared.v4.u32 	{%r649, %r650, %r651, %r652}, [%r648];
	st.global.v4.u32 	[%rd45], {%r649, %r650, %r651, %r652};
	add.s32 	%r678, %r647, %r30;
	add.s32 	%r683, %r683, %r109;
	add.s32 	%r682, %r682, %r109;
	add.s32 	%r681, %r681, %r109;
	add.s32 	%r680, %r680, %r114;
	add.s32 	%r679, %r679, %r109;
	setp.lt.u32 	%p59, %r678, 128;
	@%p59 bra 	$L__BB9_32;
$L__BB9_33:
	ret;

}
	// .globl	_Z9cuda_gemmIiLj512ELj1ELj1ELj128ELj64ELj64ELj128ELj0ELj1EEvjjjPKT_S2_PS0_jjj
.visible .entry _Z9cuda_gemmIiLj512ELj1ELj1ELj128ELj64ELj64ELj128ELj0ELj1EEvjjjPKT_S2_PS0_jjj(
	.param .u32 _Z9cuda_gemmIiLj512ELj1ELj1ELj128ELj64ELj64ELj128ELj0ELj1EEvjjjPKT_S2_PS0_jjj_param_0,
	.param .u32 _Z9cuda_gemmIiLj512ELj1ELj1ELj128ELj64ELj64ELj128ELj0ELj1EEvjjjPKT_S2_PS0_jjj_param_1,
	.param .u32 _Z9cuda_gemmIiLj512ELj1ELj1ELj128ELj64ELj64ELj128ELj0ELj1EEvjjjPKT_S2_PS0_jjj_param_2,
	.param .u64 .ptr .align 1 _Z9cuda_gemmIiLj512ELj1ELj1ELj128ELj64ELj64ELj128ELj0ELj1EEvjjjPKT_S2_PS0_jjj_param_3,
	.param .u64 .ptr .align 1 _Z9cuda_gemmIiLj512ELj1ELj1ELj128ELj64ELj64ELj128ELj0ELj1EEvjjjPKT_S2_PS0_jjj_param_4,
	.param .u64 .ptr .align 1 _Z9cuda_gemmIiLj512ELj1ELj1ELj128ELj64ELj64ELj128ELj0ELj1EEvjjjPKT_S2_PS0_jjj_param_5,
	.param .u32 _Z9cuda_gemmIiLj512ELj1ELj1ELj128ELj64ELj64ELj128ELj0ELj1EEvjjjPKT_S2_PS0_jjj_param_6,
	.param .u32 _Z9cuda_gemmIiLj512ELj1ELj1ELj128ELj64ELj64ELj128ELj0ELj1EEvjjjPKT_S2_PS0_jjj_param_7,
	.param .u32 _Z9cuda_gemmIiLj512ELj1ELj1ELj128ELj64ELj64ELj128ELj0ELj1EEvjjjPKT_S2_PS0_jjj_param_8
)
.maxntid 512
{
	.reg .pred 	%p<59>;
	.reg .b32 	%r<598>;
	.reg .b64 	%rd<36>;
	// demoted variable
	.shared .align 128 .b8 _ZZ9cuda_gemmIiLj512ELj1ELj1ELj128ELj64ELj64ELj128ELj0ELj1EEvjjjPKT_S2_PS0_jjjE11kron_fac_sh[8448];
	// demoted variable
	.shared .align 128 .b8 _ZZ9cuda_gemmIiLj512ELj1ELj1ELj128ELj64ELj64ELj128ELj0ELj1EEvjjjPKT_S2_PS0_jjjE3Ash[256];
	// demoted variable
	.shared .align 128 .b8 _ZZ9cuda_gemmIiLj512ELj1ELj1ELj128ELj64ELj64ELj128ELj0ELj1EEvjjjPKT_S2_PS0_jjjE3Csh[512];
	mov.u32 	%r575, %tid.x;
	mov.u32 	%r107, %ctaid.y;
	mov.u32 	%r108, %nctaid.y;
	setp.ge.u32 	%p2, %r107, %r108;
	@%p2 bra 	$L__BB10_27;
	mov.u32 	%r2, %ntid.x;
	shl.b32 	%r3, %r2, 2;
	setp.gt.u32 	%p3, %r575, 127;
	@%p3 bra 	$L__BB10_6;
	add.s32 	%r109, %r575, %r2;
	max.u32 	%r110, %r109, 128;
	setp.lt.u32 	%p4, %r109, 128;
	selp.u32 	%r111, 1, 0, %p4;
	add.s32 	%r112, %r109, %r111;
	sub.s32 	%r113, %r110, %r112;
	div.u32 	%r114, %r113, %r2;
	add.s32 	%r4, %r114, %r111;
	and.b32  	%r115, %r4, 3;
	setp.eq.s32 	%p5, %r115, 3;
	@%p5 bra 	$L__BB10_5;
	add.s32 	%r117, %r4, 1;
	and.b32  	%r5, %r117, 3;
	mov.b32 	%r574, 0;
$L__BB10_4:
	.pragma "nounroll";
	shl.b32 	%r118, %r575, 2;
	mov.u32 	%r119, _ZZ9cuda_gemmIiLj512ELj1ELj1ELj128ELj64ELj64ELj128ELj0ELj1EEvjjjPKT_S2_PS0_jjjE3Csh;
	add.s32 	%r120, %r119, %r118;
	mov.b32 	%r121, 0;
	st.shared.u32 	[%r120], %r121;
	add.s32 	%r575, %r575, %r2;
	add.s32 	%r574, %r574, 1;
	setp.ne.s32 	%p6, %r574, %r5;
	@%p6 bra 	$L__BB10_4;
$L__BB10_5:
	setp.lt.u32 	%p7, %r4, 3;
	@%p7 bra 	$L__BB10_6;
	bra.uni 	$L__BB10_28;
$L__BB10_6:
	ld.param.u64 	%rd34, [_Z9cuda_gemmIiLj512ELj1ELj1ELj128ELj64ELj64ELj128ELj0ELj1EEvjjjPKT_S2_PS0_jjj_param_4];
	ld.param.u32 	%r571, [_Z9cuda_gemmIiLj512ELj1ELj1ELj128ELj64ELj64ELj128ELj0ELj1EEvjjjPKT_S2_PS0_jjj_param_2];
	mov.u32 	%r11, %tid.x;
	not.b32 	%r130, %r11;
	shl.b32 	%r131, %r11, 5;
	and.b32  	%r132, %r131, 32;
	mov.u32 	%r13, %ctaid.x;
	shl.b32 	%r133, %r13, 7;
	mov.u32 	%r134, %ctaid.z;
	shl.b32 	%r14, %r134, 6;
	add.s32 	%r135, %r14, %r133;
	mad.lo.s32 	%r15, %r107, %r571, %r135;
	shl.b32 	%r136, %r11, 2;
	add.s32 	%r17, %r136, %r3;
	max.u32 	%r138, %r17, 64;
	setp.lt.u32 	%p10, %r17, 64;
	selp.u32 	%r139, 1, 0, %p10;
	or.b32  	%r140, %r17, %r139;
	sub.s32 	%r141, %r138, %r140;
	div.u32 	%r142, %r141, %r3;
	add.s32 	%r18, %r142, %r139;
	shl.b32 	%r143, %r11, 4;
	mov.u32 	%r144, _ZZ9cuda_gemmIiLj512ELj1ELj1ELj128ELj64ELj64ELj128ELj0ELj1EEvjjjPKT_S2_PS0_jjjE3Ash;
	add.s32 	%r19, %r144, %r143;
	shl.b32 	%r35, %r2, 4;
	add.s32 	%r20, %r19, %r35;
	add.s32 	%r21, %r17, %r3;
	and.b32  	%r145, %r11, 15;
	add.s32 	%r146, %r11, 1;
	and.b32  	%r147, %r146, 15;
	add.s32 	%r148, %r11, 2;
	and.b32  	%r149, %r148, 15;
	add.s32 	%r150, %r11, 3;
	and.b32  	%r151, %r150, 15;
	add.s32 	%r152, %r11, 4;
	and.b32  	%r153, %r152, 15;
	add.s32 	%r154, %r11, 5;
	and.b32  	%r155, %r154, 15;
	add.s32 	%r156, %r11, 7;
	and.b32  	%r157, %r156, 15;
	xor.b32  	%r158, %r145, 8;
	add.s32 	%r159, %r11, 11;
	and.b32  	%r160, %r159, 15;
	add.s32 	%r161, %r11, 12;
	and.b32  	%r162, %r161, 15;
	add.s32 	%r163, %r11, 13;
	and.b32  	%r164, %r163, 15;
	add.s32 	%r165, %r11, 14;
	and.b32  	%r166, %r165, 15;
	add.s32 	%r167, %r11, -1;
	and.b32  	%r168, %r167, 15;
	and.b32  	%r169, %r130, 16;
	or.b32  	%r170, %r169, %r132;
	or.b32  	%r171, %r170, %r147;
	or.b32  	%r172, %r170, %r149;
	or.b32  	%r173, %r170, %r151;
	or.b32  	%r174, %r170, %r153;
	or.b32  	%r175, %r170, %r155;
	or.b32  	%r176, %r170, %r157;
	or.b32  	%r177, %r170, %r158;
	or.b32  	%r178, %r170, %r160;
	or.b32  	%r179, %r170, %r162;
	or.b32  	%r180, %r170, %r164;
	or.b32  	%r181, %r170, %r166;
	or.b32  	%r182, %r170, %r168;
	shl.b32 	%r183, %r182, 2;
	add.s32 	%r22, %r144, %r183;
	shl.b32 	%r184, %r181, 2;
	add.s32 	%r23, %r144, %r184;
	shl.b32 	%r185, %r180, 2;
	add.s32 	%r24, %r144, %r185;
	shl.b32 	%r186, %r179, 2;
	add.s32 	%r25, %r144, %r186;
	shl.b32 	%r187, %r178, 2;
	add.s32 	%r26, %r144, %r187;
	shl.b32 	%r188, %r177, 2;
	add.s32 	%r27, %r144, %r188;
	shl.b32 	%r189, %r176, 2;
	add.s32 	%r28, %r144, %r189;
	shl.b32 	%r190, %r175, 2;
	add.s32 	%r29, %r144, %r190;
	shl.b32 	%r191, %r174, 2;
	add.s32 	%r30, %r144, %r191;
	shl.b32 	%r192, %r173, 2;
	add.s32 	%r31, %r144, %r192;
	shl.b32 	%r193, %r172, 2;
	add.s32 	%r32, %r144, %r193;
	shl.b32 	%r194, %r171, 2;
	add.s32 	%r33, %r144, %r194;
	mul.lo.s32 	%r34, %r2, 12;
	shl.b32 	%r36, %r2, 5;
	shl.b32 	%r37, %r2, 3;
	mul.lo.s32 	%r38, %r2, 48;
	shl.b32 	%r39, %r2, 6;
	cvta.to.global.u64 	%rd1, %rd34;
	shr.u32 	%r40, %r2, 4;
	mov.b32 	%r577, 0;
	mov.pred 	%p58, -1;
$L__BB10_7:
	mov.pred 	%p1, %p58;
	setp.gt.u32 	%p11, %r11, 15;
	@%p11 bra 	$L__BB10_15;
	ld.param.u64 	%rd33, [_Z9cuda_gemmIiLj512ELj1ELj1ELj128ELj64ELj64ELj128ELj0ELj1EEvjjjPKT_S2_PS0_jjj_param_3];
	cvta.to.global.u64 	%rd2, %rd33;
	shl.b32 	%r578, %r11, 2;
	and.b32  	%r195, %r18, 3;
	setp.eq.s32 	%p12, %r195, 3;
	add.s32 	%r45, %r15, %r577;
	@%p12 bra 	$L__BB10_12;
	setp.eq.s32 	%p13, %r195, 0;
	shl.b32 	%r197, %r11, 2;
	and.b32  	%r198, %r197, 28;
	shl.b32 	%r199, %r11, 3;
	and.b32  	%r200, %r199, 64;
	or.b32  	%r201, %r198, %r200;
	add.s32 	%r202, %r45, %r201;
	mul.wide.u32 	%rd7, %r202, 4;
	add.s64 	%rd8, %rd2, %rd7;
	ld.global.nc.v4.u32 	{%r203, %r204, %r205, %r206}, [%rd8];
	st.shared.v4.u32 	[%r19], {%r203, %r204, %r205, %r206};
	mov.u32 	%r578, %r17;
	@%p13 bra 	$L__BB10_12;
	setp.eq.s32 	%p14, %r195, 1;
	and.b32  	%r208, %r17, 28;
	shl.b32 	%r209, %r17, 1;
	and.b32  	%r210, %r209, 64;
	or.b32  	%r211, %r208, %r210;
	add.s32 	%r212, %r45, %r211;
	mul.wide.u32 	%rd9, %r212, 4;
	add.s64 	%rd10, %rd2, %rd9;
	ld.global.nc.v4.u32 	{%r213, %r214, %r215, %r216}, [%rd10];
	st.shared.v4.u32 	[%r20], {%r213, %r214, %r215, %r216};
	mov.u32 	%r578, %r21;
	@%p14 bra 	$L__BB10_12;
	add.s32 	%r578, %r21, %r3;
	and.b32  	%r217, %r21, 28;
	shl.b32 	%r218, %r21, 1;
	and.b32  	%r219, %r218, 64;
	or.b32  	%r220, %r217, %r219;
	add.s32 	%r221, %r45, %r220;
	mul.wide.u32 	%rd11, %r221, 4;
	add.s64 	%rd12, %rd2, %rd11;
	ld.global.nc.v4.u32 	{%r222, %r223, %r224, %r225}, [%rd12];
	shl.b32 	%r226, %r3, 2;
	add.s32 	%r227, %r20, %r226;
	st.shared.v4.u32 	[%r227], {%r222, %r223, %r224, %r225};
$L__BB10_12:
	setp.lt.u32 	%p15, %r18, 3;
	@%p15 bra 	$L__BB10_15;
	add.s32 	%r586, %r34, %r578;
	shl.b32 	%r579, %r578, 1;
	mov.u32 	%r228, %ntid.x;
	mad.lo.s32 	%r585, %r228, 24, %r579;
	add.s32 	%r584, %r37, %r578;
	add.s32 	%r583, %r35, %r579;
	add.s32 	%r582, %r3, %r578;
	add.s32 	%r581, %r37, %r579;
	shl.b32 	%r229, %r578, 2;
	mov.u32 	%r230, _ZZ9cuda_gemmIiLj512ELj1ELj1ELj128ELj64ELj64ELj128ELj0ELj1EEvjjjPKT_S2_PS0_jjjE3Ash;
	add.s32 	%r580, %r230, %r229;
$L__BB10_14:
	and.b32  	%r231, %r579, 64;
	and.b32  	%r232, %r578, 28;
	add.s32 	%r233, %r45, %r232;
	add.s32 	%r234, %r233, %r231;
	mul.wide.u32 	%rd13, %r234, 4;
	add.s64 	%rd14, %rd2, %rd13;
	ld.global.nc.v4.u32 	{%r235, %r236, %r237, %r238}, [%rd14];
	st.shared.v4.u32 	[%r580], {%r235, %r236, %r237, %r238};
	add.s32 	%r239, %r578, %r3;
	and.b32  	%r240, %r581, 64;
	and.b32  	%r241, %r582, 28;
	add.s32 	%r242, %r45, %r241;
	add.s32 	%r243, %r242, %r240;
	mul.wide.u32 	%rd15, %r243, 4;
	add.s64 	%rd16, %rd2, %rd15;
	ld.global.nc.v4.u32 	{%r244, %r245, %r246, %r247}, [%rd16];
	add.s32 	%r248, %r580, %r35;
	st.shared.v4.u32 	[%r248], {%r244, %r245, %r246, %r247};
	add.s32 	%r249, %r239, %r3;
	and.b32  	%r250, %r583, 64;
	and.b32  	%r251, %r584, 28;
	add.s32 	%r252, %r45, %r251;
	add.s32 	%r253, %r252, %r250;
	mul.wide.u32 	%rd17, %r253, 4;
	add.s64 	%rd18, %rd2, %rd17;
	ld.global.nc.v4.u32 	{%r254, %r255, %r256, %r257}, [%rd18];
	add.s32 	%r258, %r580, %r36;
	st.shared.v4.u32 	[%r258], {%r254, %r255, %r256, %r257};
	add.s32 	%r259, %r249, %r3;
	and.b32  	%r260, %r585, 64;
	and.b32  	%r261, %r586, 28;
	add.s32 	%r262, %r45, %r261;
	add.s32 	%r263, %r262, %r260;
	mul.wide.u32 	%rd19, %r263, 4;
	add.s64 	%rd20, %rd2, %rd19;
	ld.global.nc.v4.u32 	{%r264, %r265, %r266, %r267}, [%rd20];
	add.s32 	%r268, %r580, %r38;
	st.shared.v4.u32 	[%r268], {%r264, %r265, %r266, %r267};
	add.s32 	%r578, %r259, %r3;
	add.s32 	%r586, %r586, %r35;
	add.s32 	%r585, %r585, %r36;
	add.s32 	%r584, %r584, %r35;
	add.s32 	%r583, %r583, %r36;
	add.s32 	%r582, %r582, %r35;
	add.s32 	%r581, %r581, %r36;
	add.s32 	%r580, %r580, %r39;
	add.s32 	%r579, %r579, %r36;
	setp.lt.u32 	%p16, %r578, 64;
	@%p16 bra 	$L__BB10_14;
$L__BB10_15:
	shr.u32 	%r588, %r11, 4;
	add.s32 	%r75, %r577, %r14;
$L__BB10_16:
	add.s32 	%r269, %r75, %r588;
	shl.b32 	%r270, %r269, 6;
	shl.b32 	%r271, %r11, 2;
	and.b32  	%r272, %r271, 60;
	or.b32  	%r273, %r270, %r272;
	mul.wide.u32 	%rd21, %r273, 4;
	add.s64 	%rd22, %rd1, %rd21;
	ld.global.nc.v4.u32 	{%r274, %r275, %r276, %r277}, [%rd22];
	shl.b32 	%r278, %r588, 2;
	mov.u32 	%r279, _ZZ9cuda_gemmIiLj512ELj1ELj1ELj128ELj64ELj64ELj128ELj0ELj1EEvjjjPKT_S2_PS0_jjjE11kron_fac_sh;
	add.s32 	%r280, %r279, %r278;
	mad.lo.s32 	%r281, %r272, 132, %r280;
	st.shared.u32 	[%r281], %r274;
	st.shared.u32 	[%r281+132], %r275;
	st.shared.u32 	[%r281+264], %r276;
	st.shared.u32 	[%r281+396], %r277;
	add.s32 	%r588, %r588, %r40;
	setp.lt.u32 	%p17, %r588, 32;
	@%p17 bra 	$L__BB10_16;
	setp.gt.u32 	%p18, %r11, 127;
	bar.sync 	0;
	@%p18 bra 	$L__BB10_19;
	and.b32  	%r282, %r11, 16;
	shl.b32 	%r283, %r11, 5;
	and.b32  	%r284, %r283, 32;
	or.b32  	%r285, %r282, %r284;
	add.s32 	%r286, %r11, -1;
	and.b32  	%r287, %r286, 15;
	or.b32  	%r288, %r285, %r287;
	shl.b32 	%r289, %r288, 2;
	mov.u32 	%r290, _ZZ9cuda_gemmIiLj512ELj1ELj1ELj128ELj64ELj64ELj128ELj0ELj1EEvjjjPKT_S2_PS0_jjjE3Ash;
	add.s32 	%r291, %r290, %r289;
	ld.shared.u32 	%r292, [%r291];
	add.s32 	%r293, %r11, 14;
	and.b32  	%r294, %r293, 15;
	or.b32  	%r295, %r285, %r294;
	shl.b32 	%r296, %r295, 2;
	add.s32 	%r297, %r290, %r296;
	ld.shared.u32 	%r298, [%r297];
	add.s32 	%r299, %r11, 13;
	and.b32  	%r300, %r299, 15;
	or.b32  	%r301, %r285, %r300;
	shl.b32 	%r302, %r301, 2;
	add.s32 	%r303, %r290, %r302;
	ld.shared.u32 	%r304, [%r303];
	add.s32 	%r305, %r11, 12;
	and.b32  	%r306, %r305, 15;
	or.b32  	%r307, %r285, %r306;
	shl.b32 	%r308, %r307, 2;
	add.s32 	%r309, %r290, %r308;
	ld.shared.u32 	%r310, [%r309];
	add.s32 	%r311, %r11, 11;
	and.b32  	%r312, %r311, 15;
	or.b32  	%r313, %r285, %r312;
	shl.b32 	%r314, %r313, 2;
	add.s32 	%r315, %r290, %r314;
	ld.shared.u32 	%r316, [%r315];
	add.s32 	%r317, %r11, 10;
	and.b32  	%r318, %r317, 15;
	or.b32  	%r319, %r285, %r318;
	shl.b32 	%r320, %r319, 2;
	add.s32 	%r321, %r290, %r320;
	ld.shared.u32 	%r322, [%r321];
	add.s32 	%r323, %r11, 9;
	and.b32  	%r324, %r323, 15;
	or.b32  	%r325, %r285, %r324;
	shl.b32 	%r326, %r325, 2;
	add.s32 	%r327, %r290, %r326;
	ld.shared.u32 	%r328, [%r327];
	and.b32  	%r329, %r11, 15;
	xor.b32  	%r330, %r329, 8;
	or.b32  	%r331, %r285, %r330;
	shl.b32 	%r332, %r331, 2;
	add.s32 	%r333, %r290, %r332;
	ld.shared.u32 	%r334, [%r333];
	add.s32 	%r335, %r11, 7;
	and.b32  	%r336, %r335, 15;
	or.b32  	%r337, %r285, %r336;
	shl.b32 	%r338, %r337, 2;
	add.s32 	%r339, %r290, %r338;
	ld.shared.u32 	%r340, [%r339];
	add.s32 	%r341, %r11, 6;
	and.b32  	%r342, %r341, 15;
	or.b32  	%r343, %r285, %r342;
	shl.b32 	%r344, %r343, 2;
	add.s32 	%r345, %r290, %r344;
	ld.shared.u32 	%r346, [%r345];
	add.s32 	%r347, %r11, 5;
	and.b32  	%r348, %r347, 15;
	or.b32  	%r349, %r285, %r348;
	shl.b32 	%r350, %r349, 2;
	add.s32 	%r351, %r290, %r350;
	ld.shared.u32 	%r352, [%r351];
	add.s32 	%r353, %r11, 4;
	and.b32  	%r354, %r353, 15;
	or.b32  	%r355, %r285, %r354;
	shl.b32 	%r356, %r355, 2;
	add.s32 	%r357, %r290, %r356;
	ld.shared.u32 	%r358, [%r357];
	add.s32 	%r359, %r11, 3;
	and.b32  	%r360, %r359, 15;
	or.b32  	%r361, %r285, %r360;
	shl.b32 	%r362, %r361, 2;
	add.s32 	%r363, %r290, %r362;
	ld.shared.u32 	%r364, [%r363];
	add.s32 	%r365, %r11, 2;
	and.b32  	%r366, %r365, 15;
	or.b32  	%r367, %r285, %r366;
	shl.b32 	%r368, %r367, 2;
	add.s32 	%r369, %r290, %r368;
	ld.shared.u32 	%r370, [%r369];
	add.s32 	%r371, %r11, 1;
	and.b32  	%r372, %r371, 15;
	or.b32  	%r373, %r285, %r372;
	shl.b32 	%r374, %r373, 2;
	add.s32 	%r375, %r290, %r374;
	ld.shared.u32 	%r376, [%r375];
	or.b32  	%r377, %r285, %r329;
	shl.b32 	%r378, %r377, 2;
	add.s32 	%r379, %r290, %r378;
	ld.shared.u32 	%r380, [%r379];
	shr.u32 	%r381, %r11, 1;
	mov.u32 	%r382, _ZZ9cuda_gemmIiLj512ELj1ELj1ELj128ELj64ELj64ELj128ELj0ELj1EEvjjjPKT_S2_PS0_jjjE11kron_fac_sh;
	mad.lo.s32 	%r383, %r381, 132, %r382;
	shl.b32 	%r384, %r11, 2;
	and.b32  	%r385, %r384, 124;
	add.s32 	%r386, %r383, %r385;
	ld.shared.u32 	%r387, [%r386];
	or.b32  	%r388, %r329, %r282;
	shfl.sync.idx.b32	%r389|%p19, %r387, %r388, 31, -1;
	mul.lo.s32 	%r390, %r389, %r380;
	or.b32  	%r391, %r372, %r282;
	shfl.sync.idx.b32	%r392|%p20, %r387, %r391, 31, -1;
	mad.lo.s32 	%r393, %r392, %r376, %r390;
	or.b32  	%r394, %r366, %r282;
	shfl.sync.idx.b32	%r395|%p21, %r387, %r394, 31, -1;
	mad.lo.s32 	%r396, %r395, %r370, %r393;
	or.b32  	%r397, %r360, %r282;
	shfl.sync.idx.b32	%r398|%p22, %r387, %r397, 31, -1;
	mad.lo.s32 	%r399, %r398, %r364, %r396;
	or.b32  	%r400, %r354, %r282;
	shfl.sync.idx.b32	%r401|%p23, %r387, %r400, 31, -1;
	mad.lo.s32 	%r402, %r401, %r358, %r399;
	or.b32  	%r403, %r348, %r282;
	shfl.sync.idx.b32	%r404|%p24, %r387, %r403, 31, -1;
	mad.lo.s32 	%r405, %r404, %r352, %r402;
	or.b32  	%r406, %r342, %r282;
	shfl.sync.idx.b32	%r407|%p25, %r387, %r406, 31, -1;
	mad.lo.s32 	%r408, %r407, %r346, %r405;
	or.b32  	%r409, %r336, %r282;
	shfl.sync.idx.b32	%r410|%p26, %r387, %r409, 31, -1;
	mad.lo.s32 	%r411, %r410, %r340, %r408;
	or.b32  	%r412, %r330, %r282;
	shfl.sync.idx.b32	%r413|%p27, %r387, %r412, 31, -1;
	mad.lo.s32 	%r414, %r413, %r334, %r411;
	or.b32  	%r415, %r324, %r282;
	shfl.sync.idx.b32	%r416|%p28, %r387, %r415, 31, -1;
	mad.lo.s32 	%r417, %r416, %r328, %r414;
	or.b32  	%r418, %r318, %r282;
	shfl.sync.idx.b32	%r419|%p29, %r387, %r418, 31, -1;
	mad.lo.s32 	%r420, %r419, %r322, %r417;
	or.b32  	%r421, %r312, %r282;
	shfl.sync.idx.b32	%r422|%p30, %r387, %r421, 31, -1;
	mad.lo.s32 	%r423, %r422, %r316, %r420;
	or.b32  	%r424, %r306, %r282;
	shfl.sync.idx.b32	%r425|%p31, %r387, %r424, 31, -1;
	mad.lo.s32 	%r426, %r425, %r310, %r423;
	or.b32  	%r427, %r300, %r282;
	shfl.sync.idx.b32	%r428|%p32, %r387, %r427, 31, -1;
	mad.lo.s32 	%r429, %r428, %r304, %r426;
	or.b32  	%r430, %r294, %r282;
	shfl.sync.idx.b32	%r431|%p33, %r387, %r430, 31, -1;
	mad.lo.s32 	%r432, %r431, %r298, %r429;
	or.b32  	%r433, %r287, %r282;
	shfl.sync.idx.b32	%r434|%p34, %r387, %r433, 31, -1;
	mad.lo.s32 	%r435, %r434, %r292, %r432;
	and.b32  	%r436, %r384, 508;
	mov.u32 	%r437, _ZZ9cuda_gemmIiLj512ELj1ELj1ELj128ELj64ELj64ELj128ELj0ELj1EEvjjjPKT_S2_PS0_jjjE3Csh;
	add.s32 	%r438, %r437, %r436;
	ld.shared.u32 	%r439, [%r438];
	add.s32 	%r440, %r439, %r435;
	st.shared.u32 	[%r438], %r440;
	ld.shared.u32 	%r441, [%r22];
	ld.shared.u32 	%r442, [%r23];
	ld.shared.u32 	%r443, [%r24];
	ld.shared.u32 	%r444, [%r25];
	ld.shared.u32 	%r445, [%r26];
	xor.b32  	%r446, %r282, 16;
	or.b32  	%r447, %r446, %r284;
	or.b32  	%r448, %r447, %r318;
	shl.b32 	%r449, %r448, 2;
	add.s32 	%r450, %r290, %r449;
	ld.shared.u32 	%r451, [%r450];
	or.b32  	%r452, %r447, %r324;
	shl.b32 	%r453, %r452, 2;
	add.s32 	%r454, %r290, %r453;
	ld.shared.u32 	%r455, [%r454];
	ld.shared.u32 	%r456, [%r27];
	ld.shared.u32 	%r457, [%r28];
	or.b32  	%r458, %r447, %r342;
	shl.b32 	%r459, %r458, 2;
	add.s32 	%r460, %r290, %r459;
	ld.shared.u32 	%r461, [%r460];
	ld.shared.u32 	%r462, [%r29];
	ld.shared.u32 	%r463, [%r30];
	ld.shared.u32 	%r464, [%r31];
	ld.shared.u32 	%r465, [%r32];
	ld.shared.u32 	%r466, [%r33];
	or.b32  	%r467, %r447, %r329;
	shl.b32 	%r468, %r467, 2;
	add.s32 	%r469, %r290, %r468;
	ld.shared.u32 	%r470, [%r469];
	or.b32  	%r471, %r329, %r446;
	shfl.sync.idx.b32	%r472|%p35, %r387, %r471, 31, -1;
	mul.lo.s32 	%r473, %r472, %r470;
	or.b32  	%r474, %r372, %r446;
	shfl.sync.idx.b32	%r475|%p36, %r387, %r474, 31, -1;
	mad.lo.s32 	%r476, %r475, %r466, %r473;
	or.b32  	%r477, %r366, %r446;
	shfl.sync.idx.b32	%r478|%p37, %r387, %r477, 31, -1;
	mad.lo.s32 	%r479, %r478, %r465, %r476;
	or.b32  	%r480, %r360, %r446;
	shfl.sync.idx.b32	%r481|%p38, %r387, %r480, 31, -1;
	mad.lo.s32 	%r482, %r481, %r464, %r479;
	or.b32  	%r483, %r354, %r446;
	shfl.sync.idx.b32	%r484|%p39, %r387, %r483, 31, -1;
	mad.lo.s32 	%r485, %r484, %r463, %r482;
	or.b32  	%r486, %r348, %r446;
	shfl.sync.idx.b32	%r487|%p40, %r387, %r486, 31, -1;
	mad.lo.s32 	%r488, %r487, %r462, %r485;
	or.b32  	%r489, %r342, %r446;
	shfl.sync.idx.b32	%r490|%p41, %r387, %r489, 31, -1;
	mad.lo.s32 	%r491, %r490, %r461, %r488;
	or.b32  	%r492, %r336, %r446;
	shfl.sync.idx.b32	%r493|%p42, %r387, %r492, 31, -1;
	mad.lo.s32 	%r494, %r493, %r457, %r491;
	or.b32  	%r495, %r330, %r446;
	shfl.sync.idx.b32	%r496|%p43, %r387, %r495, 31, -1;
	mad.lo.s32 	%r497, %r496, %r456, %r494;
	or.b32  	%r498, %r324, %r446;
	shfl.sync.idx.b32	%r499|%p44, %r387, %r498, 31, -1;
	mad.lo.s32 	%r500, %r499, %r455, %r497;
	or.b32  	%r501, %r318, %r446;
	shfl.sync.idx.b32	%r502|%p45, %r387, %r501, 31, -1;
	mad.lo.s32 	%r503, %r502, %r451, %r500;
	or.b32  	%r504, %r312, %r446;
	shfl.sync.idx.b32	%r505|%p46, %r387, %r504, 31, -1;
	mad.lo.s32 	%r506, %r505, %r445, %r503;
	or.b32  	%r507, %r306, %r446;
	shfl.sync.idx.b32	%r508|%p47, %r387, %r507, 31, -1;
	mad.lo.s32 	%r509, %r508, %r444, %r506;
	or.b32  	%r510, %r300, %r446;
	shfl.sync.idx.b32	%r511|%p48, %r387, %r510, 31, -1;
	mad.lo.s32 	%r512, %r511, %r443, %r509;
	or.b32  	%r513, %r294, %r446;
	shfl.sync.idx.b32	%r514|%p49, %r387, %r513, 31, -1;
	mad.lo.s32 	%r515, %r514, %r442, %r512;
	or.b32  	%r516, %r287, %r446;
	shfl.sync.idx.b32	%r517|%p50, %r387, %r516, 31, -1;
	mad.lo.s32 	%r518, %r517, %r441, %r515;
	add.s32 	%r519, %r440, %r518;
	st.shared.u32 	[%r438], %r519;
$L__BB10_19:
	mov.b32 	%r577, 32;
	mov.pred 	%p58, 0;
	@%p1 bra 	$L__BB10_7;
	setp.gt.u32 	%p52, %r11, 31;
	bar.sync 	0;
	@%p52 bra 	$L__BB10_27;
	ld.param.u64 	%rd35, [_Z9cuda_gemmIiLj512ELj1ELj1ELj128ELj64ELj64ELj128ELj0ELj1EEvjjjPKT_S2_PS0_jjj_param_5];
	ld.param.u32 	%r572, [_Z9cuda_gemmIiLj512ELj1ELj1ELj128ELj64ELj64ELj128ELj0ELj1EEvjjjPKT_S2_PS0_jjj_param_2];
	ld.param.u32 	%r570, [_Z9cuda_gemmIiLj512ELj1ELj1ELj128ELj64ELj64ELj128ELj0ELj1EEvjjjPKT_S2_PS0_jjj_param_1];
	shr.u32 	%r78, %r572, 6;
	cvta.to.global.u64 	%rd3, %rd35;
	shl.b32 	%r592, %r11, 2;
	shl.b32 	%r521, %r13, 1;
	mad.lo.s32 	%r80, %r107, %r570, %r521;
	max.u32 	%r522, %r17, 128;
	setp.lt.u32 	%p53, %r17, 128;
	selp.u32 	%r523, 1, 0, %p53;
	add.s32 	%r524, %r17, %r523;
	sub.s32 	%r525, %r522, %r524;
	div.u32 	%r526, %r525, %r3;
	add.s32 	%r81, %r526, %r523;
	and.b32  	%r527, %r81, 3;
	setp.eq.s32 	%p54, %r527, 3;
	@%p54 bra 	$L__BB10_24;
	shl.b32 	%r528, %r11, 4;
	mov.u32 	%r529, _ZZ9cuda_gemmIiLj512ELj1ELj1ELj128ELj64ELj64ELj128ELj0ELj1EEvjjjPKT_S2_PS0_jjjE3Csh;
	add.s32 	%r590, %r529, %r528;
	add.s32 	%r530, %r81, 1;
	and.b32  	%r531, %r530, 3;
	neg.s32 	%r589, %r531;
$L__BB10_23:
	.pragma "nounroll";
	shr.u32 	%r532, %r592, 1;
	mad.lo.s32 	%r533, %r532, %r78, %r80;
	mul.wide.u32 	%rd23, %r533, 4;
	add.s64 	%rd24, %rd3, %rd23;
	ld.shared.v4.u32 	{%r534, %r535, %r536, %r537}, [%r590];
	st.global.v4.u32 	[%rd24], {%r534, %r535, %r536, %r537};
	add.s32 	%r592, %r592, %r3;
	add.s32 	%r590, %r590, %r35;
	add.s32 	%r589, %r589, 1;
	setp.ne.s32 	%p55, %r589, 0;
	@%p55 bra 	$L__BB10_23;
$L__BB10_24:
	setp.lt.u32 	%p56, %r81, 3;
	@%p56 bra 	$L__BB10_27;
	add.s32 	%r596, %r592, %r34;
	add.s32 	%r595, %r592, %r37;
	add.s32 	%r594, %r592, %r3;
	shl.b32 	%r538, %r592, 2;
	mov.u32 	%r539, _ZZ9cuda_gemmIiLj512ELj1ELj1ELj128ELj64ELj64ELj128ELj0ELj1EEvjjjPKT_S2_PS0_jjjE3Csh;
	add.s32 	%r593, %r539, %r538;
$L__BB10_26:
	shr.u32 	%r540, %r592, 1;
	mad.lo.s32 	%r541, %r540, %r78, %r80;
	mul.wide.u32 	%rd25, %r541, 4;
	add.s64 	%rd26, %rd3, %rd25;
	ld.shared.v4.u32 	{%r542, %r543, %r544, %r545}, [%r593];
	st.global.v4.u32 	[%rd26], {%r542, %r543, %r544, %r545};
	add.s32 	%r546, %r592, %r3;
	shr.u32 	%r547, %r594, 1;
	mad.lo.s32 	%r548, %r547, %r78, %r80;
	mul.wide.u32 	%rd27, %r548, 4;
	add.s64 	%rd28, %rd3, %rd27;
	add.s32 	%r549, %r593, %r35;
	ld.shared.v4.u32 	{%r550, %r551, %r552, %r553}, [%r549];
	st.global.v4.u32 	[%rd28], {%r550, %r551, %r552, %r553};
	add.s32 	%r554, %r546, %r3;
	shr.u32 	%r555, %r595, 1;
	mad.lo.s32 	%r556, %r555, %r78, %r80;
	mul.wide.u32 	%rd29, %r556, 4;
	add.s64 	%rd30, %rd3, %rd29;
	add.s32 	%r557, %r593, %r36;
	ld.shared.v4.u32 	{%r558, %r559, %r560, %r561}, [%r557];
	st.global.v4.u32 	[%rd30], {%r558, %r559, %r560, %r561};
	add.s32 	%r562, %r554, %r3;
	shr.u32 	%r563, %r596, 1;
	mad.lo.s32 	%r564, %r563, %r78, %r80;
	mul.wide.u32 	%rd31, %r564, 4;
	add.s64 	%rd32, %rd3, %rd31;
	add.s32 	%r565, %r593, %r38;
	ld.shared.v4.u32 	{%r566, %r567, %r568, %r569}, [%r565];
	st.global.v4.u32 	[%rd32], {%r566, %r567, %r568, %r569};
	add.s32 	%r592, %r562, %r3;
	add.s32 	%r596, %r596, %r35;
	add.s32 	%r595, %r595, %r35;
	add.s32 	%r594, %r594, %r35;
	add.s32 	%r593, %r593, %r39;
	setp.lt.u32 	%p57, %r592, 128;
	@%p57 bra 	$L__BB10_26;
$L__BB10_27:
	ret;
$L__BB10_28:
	shl.b32 	%r122, %r575, 2;
	mov.u32 	%r123, _ZZ9cuda_gemmIiLj512ELj1ELj1ELj128ELj64ELj64ELj128ELj0ELj1EEvjjjPKT_S2_PS0_jjjE3Csh;
	add.s32 	%r124, %r123, %r122;
	mov.b32 	%r125, 0;
	st.shared.u32 	[%r124], %r125;
	add.s32 	%r126, %r124, %r3;
	st.shared.u32 	[%r126], %r125;
	add.s32 	%r127, %r126, %r3;
	st.shared.u32 	[%r127], %r125;
	add.s32 	%r128, %r127, %r3;
	st.shared.u32 	[%r128], %r125;
	add.s32 	%r575, %r3, %r575;
	setp.lt.u32 	%p8, %r575, 128;
	@%p8 bra 	$L__BB10_28;
	bra.uni 	$L__BB10_6;

}
	// .globl	_Z9cuda_gemmIiLj512ELj1ELj1ELj128ELj64ELj64ELj128ELj1ELj1EEvjjjPKT_S2_PS0_jjj
.visible .entry _Z9cuda_gemmIiLj512ELj1ELj1ELj128ELj64ELj64ELj128ELj1ELj1EEvjjjPKT_S2_PS0_jjj(
	.param .u32 _Z9cuda_gemmIiLj512ELj1ELj1ELj128ELj64ELj64ELj128ELj1ELj1EEvjjjPKT_S2_PS0_jjj_param_0,
	.param .u32 _Z9cuda_gemmIiLj512ELj1ELj1ELj128ELj64ELj64ELj128ELj1ELj1EEvjjjPKT_S2_PS0_jjj_param_1,
	.param .u32 _Z9cuda_gemmIiLj512ELj1ELj1ELj128ELj64ELj64ELj128ELj1ELj1EEvjjjPKT_S2_PS0_jjj_param_2,
	.param .u64 .ptr .align 1 _Z9cuda_gemmIiLj512ELj1ELj1ELj128ELj64ELj64ELj128ELj1ELj1EEvjjjPKT_S2_PS0_jjj_param_3,
	.param .u64 .ptr .align 1 _Z9cuda_gemmIiLj512ELj1ELj1ELj128ELj64ELj64ELj128ELj1ELj1EEvjjjPKT_S2_PS0_jjj_param_4,
	.param .u64 .ptr .align 1 _Z9cuda_gemmIiLj512ELj1ELj1ELj128ELj64ELj64ELj128ELj1ELj1EEvjjjPKT_S2_PS0_jjj_param_5,
	.param .u32 _Z9cuda_gemmIiLj512ELj1ELj1ELj128ELj64ELj64ELj128ELj1ELj1EEvjjjPKT_S2_PS0_jjj_param_6,
	.param .u32 _Z9cuda_gemmIiLj512ELj1ELj1ELj128ELj64ELj64ELj128ELj1ELj1EEvjjjPKT_S2_PS0_jjj_param_7,
	.param .u32 _Z9cuda_gemmIiLj512ELj1ELj1ELj128ELj64ELj64ELj128ELj1ELj1EEvjjjPKT_S2_PS0_jjj_param_8
)
.maxntid 512
{
	.reg .pred 	%p<59>;
	.reg .b32 	%r<590>;
	.reg .b64 	%rd<40>;
	// demoted variable
	.shared .align 128 .b8 _ZZ9cuda_gemmIiLj512ELj1ELj1ELj128ELj64ELj64ELj128ELj1ELj1EEvjjjPKT_S2_PS0_jjjE11kron_fac_sh[8448];
	// demoted variable
	.shared .align 128 .b8 _ZZ9cuda_gemmIiLj512ELj1ELj1ELj128ELj64ELj64ELj128ELj1ELj1EEvjjjPKT_S2_PS0_jjjE3Ash[256];
	// demoted variable
	.shared .align 128 .b8 _ZZ9cuda_gemmIiLj512ELj1ELj1ELj128ELj64ELj64ELj128ELj1ELj1EEvjjjPKT_S2_PS0_jjjE3Csh[512];
	mov.u32 	%r566, %tid.x;
	mov.u32 	%r107, %ctaid.y;
	mov.u32 	%r108, %nctaid.y;
	setp.ge.u32 	%p2, %r107, %r108;
	@%p2 bra 	$L__BB11_27;
	mov.u32 	%r2, %ntid.x;
	shl.b32 	%r3, %r2, 2;
	setp.gt.u32 	%p3, %r566, 127;
	@%p3 bra 	$L__BB11_6;
	add.s32 	%r109, %r566, %r2;
	max.u32 	%r110, %r109, 128;
	setp.lt.u32 	%p4, %r109, 128;
	selp.u32 	%r111, 1, 0, %p4;
	add.s32 	%r112, %r109, %r111;
	sub.s32 	%r113, %r110, %r112;
	div.u32 	%r114, %r113, %r2;
	add.s32 	%r4, %r114, %r111;
	and.b32  	%r115, %r4, 3;
	setp.eq.s32 	%p5, %r115, 3;
	@%p5 bra 	$L__BB11_5;
	add.s32 	%r117, %r4, 1;
	and.b32  	%r5, %r117, 3;
	mov.b32 	%r565, 0;
$L__BB11_4:
	.pragma "nounroll";
	shl.b32 	%r118, %r566, 2;
	mov.u32 	%r119, _ZZ9cuda_gemmIiLj512ELj1ELj1ELj128ELj64ELj64ELj128ELj1ELj1EEvjjjPKT_S2_PS0_jjjE3Csh;
	add.s32 	%r120, %r119, %r118;
	mov.b32 	%r121, 0;
	st.shared.u32 	[%r120], %r121;
	add.s32 	%r566, %r566, %r2;
	add.s32 	%r565, %r565, 1;
	setp.ne.s32 	%p6, %r565, %r5;
	@%p6 bra 	$L__BB11_4;
$L__BB11_5:
	setp.lt.u32 	%p7, %r4, 3;
	@%p7 bra 	$L__BB11_6;
	bra.uni 	$L__BB11_28;
$L__BB11_6:
	ld.param.u64 	%rd37, [_Z9cuda_gemmIiLj512ELj1ELj1ELj128ELj64ELj64ELj128ELj1ELj1EEvjjjPKT_S2_PS0_jjj_param_4];
	mov.u32 	%r11, %tid.x;
	and.b32  	%r130, %r11, 16;
	shl.b32 	%r131, %r11, 5;
	and.b32  	%r132, %r131, 32;
	shl.b32 	%r12, %r107, 7;
	shl.b32 	%r134, %r11, 2;
	add.s32 	%r15, %r134, %r3;
	max.u32 	%r135, %r15, 64;
	setp.lt.u32 	%p10, %r15, 64;
	selp.u32 	%r136, 1, 0, %p10;
	or.b32  	%r137, %r15, %r136;
	sub.s32 	%r138, %r135, %r137;
	div.u32 	%r139, %r138, %r3;
	add.s32 	%r16, %r139, %r136;
	shl.b32 	%r140, %r11, 4;
	mov.u32 	%r141, _ZZ9cuda_gemmIiLj512ELj1ELj1ELj128ELj64ELj64ELj128ELj1ELj1EEvjjjPKT_S2_PS0_jjjE3Ash;
	add.s32 	%r17, %r141, %r140;
	shl.b32 	%r37, %r2, 4;
	add.s32 	%r18, %r17, %r37;
	add.s32 	%r19, %r15, %r3;
	or.b32  	%r142, %r130, %r132;
	and.b32  	%r143, %r11, 15;
	add.s32 	%r144, %r11, 1;
	and.b32  	%r145, %r144, 15;
	add.s32 	%r146, %r11, 2;
	and.b32  	%r147, %r146, 15;
	add.s32 	%r148, %r11, 3;
	and.b32  	%r149, %r148, 15;
	add.s32 	%r150, %r11, 4;
	and.b32  	%r151, %r150, 15;
	add.s32 	%r152, %r11, 5;
	and.b32  	%r153, %r152, 15;
	add.s32 	%r154, %r11, 6;
	and.b32  	%r155, %r154, 15;
	add.s32 	%r156, %r11, 7;
	and.b32  	%r157, %r156, 15;
	xor.b32  	%r158, %r143, 8;
	add.s32 	%r159, %r11, 9;
	and.b32  	%r160, %r159, 15;
	add.s32 	%r161, %r11, 10;
	and.b32  	%r162, %r161, 15;
	add.s32 	%r163, %r11, 11;
	and.b32  	%r164, %r163, 15;
	add.s32 	%r165, %r11, 12;
	and.b32  	%r166, %r165, 15;
	add.s32 	%r167, %r11, 13;
	and.b32  	%r168, %r167, 15;
	or.b32  	%r169, %r142, %r168;
	add.s32 	%r170, %r11, 14;
	and.b32  	%r171, %r170, 15;
	add.s32 	%r172, %r11, -1;
	and.b32  	%r173, %r172, 15;
	or.b32  	%r174, %r142, %r173;
	shl.b32 	%r175, %r174, 2;
	add.s32 	%r20, %r141, %r175;
	shl.b32 	%r176, %r169, 2;
	add.s32 	%r21, %r141, %r176;
	xor.b32  	%r177, %r130, 16;
	or.b32  	%r178, %r177, %r132;
	or.b32  	%r179, %r178, %r145;
	or.b32  	%r180, %r178, %r147;
	or.b32  	%r181, %r178, %r149;
	or.b32  	%r182, %r178, %r151;
	or.b32  	%r183, %r178, %r153;
	or.b32  	%r184, %r178, %r155;
	or.b32  	%r185, %r178, %r157;
	or.b32  	%r186, %r178, %r158;
	or.b32  	%r187, %r178, %r160;
	or.b32  	%r188, %r178, %r162;
	or.b32  	%r189, %r178, %r164;
	or.b32  	%r190, %r178, %r166;
	or.b32  	%r191, %r178, %r168;
	or.b32  	%r192, %r178, %r171;
	or.b32  	%r193, %r178, %r173;
	shl.b32 	%r194, %r193, 2;
	add.s32 	%r22, %r141, %r194;
	shl.b32 	%r195, %r192, 2;
	add.s32 	%r23, %r141, %r195;
	shl.b32 	%r196, %r191, 2;
	add.s32 	%r24, %r141, %r196;
	shl.b32 	%r197, %r190, 2;
	add.s32 	%r25, %r141, %r197;
	shl.b32 	%r198, %r189, 2;
	add.s32 	%r26, %r141, %r198;
	shl.b32 	%r199, %r188, 2;
	add.s32 	%r27, %r141, %r199;
	shl.b32 	%r200, %r187, 2;
	add.s32 	%r28, %r141, %r200;
	shl.b32 	%r201, %r186, 2;
	add.s32 	%r29, %r141, %r201;
	shl.b32 	%r202, %r185, 2;
	add.s32 	%r30, %r141, %r202;
	shl.b32 	%r203, %r184, 2;
	add.s32 	%r31, %r141, %r203;
	shl.b32 	%r204, %r183, 2;
	add.s32 	%r32, %r141, %r204;
	shl.b32 	%r205, %r182, 2;
	add.s32 	%r33, %r141, %r205;
	shl.b32 	%r206, %r181, 2;
	add.s32 	%r34, %r141, %r206;
	shl.b32 	%r207, %r180, 2;
	add.s32 	%r35, %r141, %r207;
	shl.b32 	%r208, %r179, 2;
	add.s32 	%r36, %r141, %r208;
	shl.b32 	%r38, %r2, 5;
	mul.lo.s32 	%r39, %r2, 48;
	shl.b32 	%r40, %r2, 6;
	cvta.to.global.u64 	%rd1, %rd37;
	mov.b32 	%r568, 0;
	mov.pred 	%p58, -1;
$L__BB11_7:
	mov.pred 	%p1, %p58;
	mov.u32 	%r209, %ctaid.z;
	shl.b32 	%r44, %r209, 6;
	setp.gt.u32 	%p11, %r11, 15;
	@%p11 bra 	$L__BB11_15;
	ld.param.u64 	%rd36, [_Z9cuda_gemmIiLj512ELj1ELj1ELj128ELj64ELj64ELj128ELj1ELj1EEvjjjPKT_S2_PS0_jjj_param_3];
	cvta.to.global.u64 	%rd2, %rd36;
	shl.b32 	%r569, %r11, 2;
	and.b32  	%r210, %r16, 3;
	setp.eq.s32 	%p12, %r210, 3;
	add.s32 	%r211, %r12, %r44;
	add.s32 	%r46, %r211, %r568;
	@%p12 bra 	$L__BB11_12;
	setp.eq.s32 	%p13, %r210, 0;
	shl.b32 	%r213, %r11, 2;
	and.b32  	%r214, %r213, 28;
	shl.b32 	%r215, %r11, 3;
	and.b32  	%r216, %r215, 64;
	or.b32  	%r217, %r214, %r216;
	add.s32 	%r218, %r46, %r217;
	mul.wide.u32 	%rd11, %r218, 4;
	add.s64 	%rd12, %rd2, %rd11;
	ld.global.nc.v4.u32 	{%r219, %r220, %r221, %r222}, [%rd12];
	st.shared.v4.u32 	[%r17], {%r219, %r220, %r221, %r222};
	mov.u32 	%r569, %r15;
	@%p13 bra 	$L__BB11_12;
	setp.eq.s32 	%p14, %r210, 1;
	and.b32  	%r224, %r15, 28;
	shl.b32 	%r225, %r15, 1;
	and.b32  	%r226, %r225, 64;
	or.b32  	%r227, %r224, %r226;
	add.s32 	%r228, %r46, %r227;
	mul.wide.u32 	%rd13, %r228, 4;
	add.s64 	%rd14, %rd2, %rd13;
	ld.global.nc.v4.u32 	{%r229, %r230, %r231, %r232}, [%rd14];
	st.shared.v4.u32 	[%r18], {%r229, %r230, %r231, %r232};
	mov.u32 	%r569, %r19;
	@%p14 bra 	$L__BB11_12;
	add.s32 	%r569, %r19, %r3;
	and.b32  	%r233, %r19, 28;
	shl.b32 	%r234, %r19, 1;
	and.b32  	%r235, %r234, 64;
	or.b32  	%r236, %r233, %r235;
	add.s32 	%r237, %r46, %r236;
	mul.wide.u32 	%rd15, %r237, 4;
	add.s64 	%rd16, %rd2, %rd15;
	ld.global.nc.v4.u32 	{%r238, %r239, %r240, %r241}, [%rd16];
	shl.b32 	%r242, %r3, 2;
	add.s32 	%r243, %r18, %r242;
	st.shared.v4.u32 	[%r243], {%r238, %r239, %r240, %r241};
$L__BB11_12:
	setp.lt.u32 	%p15, %r16, 3;
	@%p15 bra 	$L__BB11_15;
	mad.lo.s32 	%r577, %r2, 12, %r569;
	shl.b32 	%r570, %r569, 1;
	mad.lo.s32 	%r576, %r2, 24, %r570;
	shl.b32 	%r244, %r2, 3;
	add.s32 	%r575, %r244, %r569;
	add.s32 	%r574, %r37, %r570;
	add.s32 	%r573, %r3, %r569;
	add.s32 	%r572, %r244, %r570;
	shl.b32 	%r245, %r569, 2;
	mov.u32 	%r246, _ZZ9cuda_gemmIiLj512ELj1ELj1ELj128ELj64ELj64ELj128ELj1ELj1EEvjjjPKT_S2_PS0_jjjE3Ash;
	add.s32 	%r571, %r246, %r245;
$L__BB11_14:
	and.b32  	%r247, %r570, 64;
	and.b32  	%r248, %r569, 28;
	add.s32 	%r249, %r46, %r248;
	add.s32 	%r250, %r249, %r247;
	mul.wide.u32 	%rd17, %r250, 4;
	add.s64 	%rd18, %rd2, %rd17;
	ld.global.nc.v4.u32 	{%r251, %r252, %r253, %r254}, [%rd18];
	st.shared.v4.u32 	[%r571], {%r251, %r252, %r253, %r254};
	add.s32 	%r255, %r569, %r3;
	and.b32  	%r256, %r572, 64;
	and.b32  	%r257, %r573, 28;
	add.s32 	%r258, %r46, %r257;
	add.s32 	%r259, %r258, %r256;
	mul.wide.u32 	%rd19, %r259, 4;
	add.s64 	%rd20, %rd2, %rd19;
	ld.global.nc.v4.u32 	{%r260, %r261, %r262, %r263}, [%rd20];
	add.s32 	%r264, %r571, %r37;
	st.shared.v4.u32 	[%r264], {%r260, %r261, %r262, %r263};
	add.s32 	%r265, %r255, %r3;
	and.b32  	%r266, %r574, 64;
	and.b32  	%r267, %r575, 28;
	add.s32 	%r268, %r46, %r267;
	add.s32 	%r269, %r268, %r266;
	mul.wide.u32 	%rd21, %r269, 4;
	add.s64 	%rd22, %rd2, %rd21;
	ld.global.nc.v4.u32 	{%r270, %r271, %r272, %r273}, [%rd22];
	add.s32 	%r274, %r571, %r38;
	st.shared.v4.u32 	[%r274], {%r270, %r271, %r272, %r273};
	add.s32 	%r275, %r265, %r3;
	and.b32  	%r276, %r576, 64;
	and.b32  	%r277, %r577, 28;
	add.s32 	%r278, %r46, %r277;
	add.s32 	%r279, %r278, %r276;
	mul.wide.u32 	%rd23, %r279, 4;
	add.s64 	%rd24, %rd2, %rd23;
	ld.global.nc.v4.u32 	{%r280, %r281, %r282, %r283}, [%rd24];
	add.s32 	%r284, %r571, %r39;
	st.shared.v4.u32 	[%r284], {%r280, %r281, %r282, %r283};
	add.s32 	%r569, %r275, %r3;
	add.s32 	%r577, %r577, %r37;
	add.s32 	%r576, %r576, %r38;
	add.s32 	%r575, %r575, %r37;
	add.s32 	%r574, %r574, %r38;
	add.s32 	%r573, %r573, %r37;
	add.s32 	%r572, %r572, %r38;
	add.s32 	%r571, %r571, %r40;
	add.s32 	%r570, %r570, %r38;
	setp.lt.u32 	%p16, %r569, 64;
	@%p16 bra 	$L__BB11_14;
$L__BB11_15:
	shr.u32 	%r579, %r11, 4;
	add.s32 	%r76, %r568, %r44;
$L__BB11_16:
	add.s32 	%r285, %r76, %r579;
	shl.b32 	%r286, %r285, 6;
	shl.b32 	%r287, %r11, 2;
	and.b32  	%r288, %r287, 60;
	or.b32  	%r289, %r286, %r288;
	mul.wide.u32 	%rd25, %r289, 4;
	add.s64 	%rd26, %rd1, %rd25;
	ld.global.nc.v4.u32 	{%r290, %r291, %r292, %r293}, [%rd26];
	shl.b32 	%r294, %r579, 2;
	mov.u32 	%r295, _ZZ9cuda_gemmIiLj512ELj1ELj1ELj128ELj64ELj64ELj128ELj1ELj1EEvjjjPKT_S2_PS0_jjjE11kron_fac_sh;
	add.s32 	%r296, %r295, %r294;
	mad.lo.s32 	%r297, %r288, 132, %r296;
	st.shared.u32 	[%r297], %r290;
	st.shared.u32 	[%r297+132], %r291;
	st.shared.u32 	[%r297+264], %r292;
	st.shared.u32 	[%r297+396], %r293;
	shr.u32 	%r298, %r2, 4;
	add.s32 	%r579, %r579, %r298;
	setp.lt.u32 	%p17, %r579, 32;
	@%p17 bra 	$L__BB11_16;
	setp.gt.u32 	%p18, %r11, 127;
	bar.sync 	0;
	@%p18 bra 	$L__BB11_19;
	ld.shared.u32 	%r299, [%r20];
	and.b32  	%r300, %r11, 16;
	shl.b32 	%r301, %r11, 5;
	and.b32  	%r302, %r301, 32;
	or.b32  	%r303, %r300, %r302;
	add.s32 	%r304, %r11, 14;
	and.b32  	%r305, %r304, 15;
	or.b32  	%r306, %r303, %r305;
	shl.b32 	%r307, %r306, 2;
	mov.u32 	%r308, _ZZ9cuda_gemmIiLj512ELj1ELj1ELj128ELj64ELj64ELj128ELj1ELj1EEvjjjPKT_S2_PS0_jjjE3Ash;
	add.s32 	%r309, %r308, %r307;
	ld.shared.u32 	%r310, [%r309];
	ld.shared.u32 	%r311, [%r21];
	add.s32 	%r312, %r11, 12;
	and.b32  	%r313, %r312, 15;
	or.b32  	%r314, %r303, %r313;
	shl.b32 	%r315, %r314, 2;
	add.s32 	%r316, %r308, %r315;
	ld.shared.u32 	%r317, [%r316];
	add.s32 	%r318, %r11, 11;
	and.b32  	%r319, %r318, 15;
	or.b32  	%r320, %r303, %r319;
	shl.b32 	%r321, %r320, 2;
	add.s32 	%r322, %r308, %r321;
	ld.shared.u32 	%r323, [%r322];
	add.s32 	%r324, %r11, 10;
	and.b32  	%r325, %r324, 15;
	or.b32  	%r326, %r303, %r325;
	shl.b32 	%r327, %r326, 2;
	add.s32 	%r328, %r308, %r327;
	ld.shared.u32 	%r329, [%r328];
	add.s32 	%r330, %r11, 9;
	and.b32  	%r331, %r330, 15;
	or.b32  	%r332, %r303, %r331;
	shl.b32 	%r333, %r332, 2;
	add.s32 	%r334, %r308, %r333;
	ld.shared.u32 	%r335, [%r334];
	and.b32  	%r336, %r11, 15;
	xor.b32  	%r337, %r336, 8;
	or.b32  	%r338, %r303, %r337;
	shl.b32 	%r339, %r338, 2;
	add.s32 	%r340, %r308, %r339;
	ld.shared.u32 	%r341, [%r340];
	add.s32 	%r342, %r11, 7;
	and.b32  	%r343, %r342, 15;
	or.b32  	%r344, %r303, %r343;
	shl.b32 	%r345, %r344, 2;
	add.s32 	%r346, %r308, %r345;
	ld.shared.u32 	%r347, [%r346];
	add.s32 	%r348, %r11, 6;
	and.b32  	%r349, %r348, 15;
	or.b32  	%r350, %r303, %r349;
	shl.b32 	%r351, %r350, 2;
	add.s32 	%r352, %r308, %r351;
	ld.shared.u32 	%r353, [%r352];
	add.s32 	%r354, %r11, 5;
	and.b32  	%r355, %r354, 15;
	or.b32  	%r356, %r303, %r355;
	shl.b32 	%r357, %r356, 2;
	add.s32 	%r358, %r308, %r357;
	ld.shared.u32 	%r359, [%r358];
	add.s32 	%r360, %r11, 4;
	and.b32  	%r361, %r360, 15;
	or.b32  	%r362, %r303, %r361;
	shl.b32 	%r363, %r362, 2;
	add.s32 	%r364, %r308, %r363;
	ld.shared.u32 	%r365, [%r364];
	add.s32 	%r366, %r11, 3;
	and.b32  	%r367, %r366, 15;
	or.b32  	%r368, %r303, %r367;
	shl.b32 	%r369, %r368, 2;
	add.s32 	%r370, %r308, %r369;
	ld.shared.u32 	%r371, [%r370];
	add.s32 	%r372, %r11, 2;
	and.b32  	%r373, %r372, 15;
	or.b32  	%r374, %r303, %r373;
	shl.b32 	%r375, %r374, 2;
	add.s32 	%r376, %r308, %r375;
	ld.shared.u32 	%r377, [%r376];
	add.s32 	%r378, %r11, 1;
	and.b32  	%r379, %r378, 15;
	or.b32  	%r380, %r303, %r379;
	shl.b32 	%r381, %r380, 2;
	add.s32 	%r382, %r308, %r381;
	ld.shared.u32 	%r383, [%r382];
	or.b32  	%r384, %r303, %r336;
	shl.b32 	%r385, %r384, 2;
	add.s32 	%r386, %r308, %r385;
	ld.shared.u32 	%r387, [%r386];
	shr.u32 	%r388, %r11, 1;
	mov.u32 	%r389, _ZZ9cuda_gemmIiLj512ELj1ELj1ELj128ELj64ELj64ELj128ELj1ELj1EEvjjjPKT_S2_PS0_jjjE11kron_fac_sh;
	mad.lo.s32 	%r390, %r388, 132, %r389;
	shl.b32 	%r391, %r11, 2;
	and.b32  	%r392, %r391, 124;
	add.s32 	%r393, %r390, %r392;
	ld.shared.u32 	%r394, [%r393];
	or.b32  	%r395, %r336, %r300;
	shfl.sync.idx.b32	%r396|%p19, %r394, %r395, 31, -1;
	mul.lo.s32 	%r397, %r396, %r387;
	or.b32  	%r398, %r379, %r300;
	shfl.sync.idx.b32	%r399|%p20, %r394, %r398, 31, -1;
	mad.lo.s32 	%r400, %r399, %r383, %r397;
	or.b32  	%r401, %r373, %r300;
	shfl.sync.idx.b32	%r402|%p21, %r394, %r401, 31, -1;
	mad.lo.s32 	%r403, %r402, %r377, %r400;
	or.b32  	%r404, %r367, %r300;
	shfl.sync.idx.b32	%r405|%p22, %r394, %r404, 31, -1;
	mad.lo.s32 	%r406, %r405, %r371, %r403;
	or.b32  	%r407, %r361, %r300;
	shfl.sync.idx.b32	%r408|%p23, %r394, %r407, 31, -1;
	mad.lo.s32 	%r409, %r408, %r365, %r406;
	or.b32  	%r410, %r355, %r300;
	shfl.sync.idx.b32	%r411|%p24, %r394, %r410, 31, -1;
	mad.lo.s32 	%r412, %r411, %r359, %r409;
	or.b32  	%r413, %r349, %r300;
	shfl.sync.idx.b32	%r414|%p25, %r394, %r413, 31, -1;
	mad.lo.s32 	%r415, %r414, %r353, %r412;
	or.b32  	%r416, %r343, %r300;
	shfl.sync.idx.b32	%r417|%p26, %r394, %r416, 31, -1;
	mad.lo.s32 	%r418, %r417, %r347, %r415;
	or.b32  	%r419, %r337, %r300;
	shfl.sync.idx.b32	%r420|%p27, %r394, %r419, 31, -1;
	mad.lo.s32 	%r421, %r420, %r341, %r418;
	or.b32  	%r422, %r331, %r300;
	shfl.sync.idx.b32	%r423|%p28, %r394, %r422, 31, -1;
	mad.lo.s32 	%r424, %r423, %r335, %r421;
	or.b32  	%r425, %r325, %r300;
	shfl.sync.idx.b32	%r426|%p29, %r394, %r425, 31, -1;
	mad.lo.s32 	%r427, %r426, %r329, %r424;
	or.b32  	%r428, %r319, %r300;
	shfl.sync.idx.b32	%r429|%p30, %r394, %r428, 31, -1;
	mad.lo.s32 	%r430, %r429, %r323, %r427;
	or.b32  	%r431, %r313, %r300;
	shfl.sync.idx.b32	%r432|%p31, %r394, %r431, 31, -1;
	mad.lo.s32 	%r433, %r432, %r317, %r430;
	add.s32 	%r434, %r11, 13;
	and.b32  	%r435, %r434, 15;
	or.b32  	%r436, %r435, %r300;
	shfl.sync.idx.b32	%r437|%p32, %r394, %r436, 31, -1;
	mad.lo.s32 	%r438, %r437, %r311, %r433;
	or.b32  	%r439, %r305, %r300;
	shfl.sync.idx.b32	%r440|%p33, %r394, %r439, 31, -1;
	mad.lo.s32 	%r441, %r440, %r310, %r438;
	add.s32 	%r442, %r11, -1;
	and.b32  	%r443, %r442, 15;
	or.b32  	%r444, %r443, %r300;
	shfl.sync.idx.b32	%r445|%p34, %r394, %r444, 31, -1;
	mad.lo.s32 	%r446, %r445, %r299, %r441;
	and.b32  	%r447, %r391, 508;
	mov.u32 	%r448, _ZZ9cuda_gemmIiLj512ELj1ELj1ELj128ELj64ELj64ELj128ELj1ELj1EEvjjjPKT_S2_PS0_jjjE3Csh;
	add.s32 	%r449, %r448, %r447;
	ld.shared.u32 	%r450, [%r449];
	add.s32 	%r451, %r450, %r446;
	st.shared.u32 	[%r449], %r451;
	ld.shared.u32 	%r452, [%r22];
	ld.shared.u32 	%r453, [%r23];
	ld.shared.u32 	%r454, [%r24];
	ld.shared.u32 	%r455, [%r25];
	ld.shared.u32 	%r456, [%r26];
	ld.shared.u32 	%r457, [%r27];
	ld.shared.u32 	%r458, [%r28];
	ld.shared.u32 	%r459, [%r29];
	ld.shared.u32 	%r460, [%r30];
	ld.shared.u32 	%r461, [%r31];
	ld.shared.u32 	%r462, [%r32];
	ld.shared.u32 	%r463, [%r33];
	ld.shared.u32 	%r464, [%r34];
	ld.shared.u32 	%r465, [%r35];
	ld.shared.u32 	%r466, [%r36];
	xor.b32  	%r467, %r300, 16;
	or.b32  	%r468, %r467, %r302;
	or.b32  	%r469, %r468, %r336;
	shl.b32 	%r470, %r469, 2;
	add.s32 	%r471, %r308, %r470;
	ld.shared.u32 	%r472, [%r471];
	or.b32  	%r473, %r336, %r467;
	shfl.sync.idx.b32	%r474|%p35, %r394, %r473, 31, -1;
	mul.lo.s32 	%r475, %r474, %r472;
	or.b32  	%r476, %r379, %r467;
	shfl.sync.idx.b32	%r477|%p36, %r394, %r476, 31, -1;
	mad.lo.s32 	%r478, %r477, %r466, %r475;
	or.b32  	%r479, %r373, %r467;
	shfl.sync.idx.b32	%r480|%p37, %r394, %r479, 31, -1;
	mad.lo.s32 	%r481, %r480, %r465, %r478;
	or.b32  	%r482, %r367, %r467;
	shfl.sync.idx.b32	%r483|%p38, %r394, %r482, 31, -1;
	mad.lo.s32 	%r484, %r483, %r464, %r481;
	or.b32  	%r485, %r361, %r467;
	shfl.sync.idx.b32	%r486|%p39, %r394, %r485, 31, -1;
	mad.lo.s32 	%r487, %r486, %r463, %r484;
	or.b32  	%r488, %r355, %r467;
	shfl.sync.idx.b32	%r489|%p40, %r394, %r488, 31, -1;
	mad.lo.s32 	%r490, %r489, %r462, %r487;
	or.b32  	%r491, %r349, %r467;
	shfl.sync.idx.b32	%r492|%p41, %r394, %r491, 31, -1;
	mad.lo.s32 	%r493, %r492, %r461, %r490;
	or.b32  	%r494, %r343, %r467;
	shfl.sync.idx.b32	%r495|%p42, %r394, %r494, 31, -1;
	mad.lo.s32 	%r496, %r495, %r460, %r493;
	or.b32  	%r497, %r337, %r467;
	shfl.sync.idx.b32	%r498|%p43, %r394, %r497, 31, -1;
	mad.lo.s32 	%r499, %r498, %r459, %r496;
	or.b32  	%r500, %r331, %r467;
	shfl.sync.idx.b32	%r501|%p44, %r394, %r500, 31, -1;
	mad.lo.s32 	%r502, %r501, %r458, %r499;
	or.b32  	%r503, %r325, %r467;
	shfl.sync.idx.b32	%r504|%p45, %r394, %r503, 31, -1;
	mad.lo.s32 	%r505, %r504, %r457, %r502;
	or.b32  	%r506, %r319, %r467;
	shfl.sync.idx.b32	%r507|%p46, %r394, %r506, 31, -1;
	mad.lo.s32 	%r508, %r507, %r456, %r505;
	or.b32  	%r509, %r313, %r467;
	shfl.sync.idx.b32	%r510|%p47, %r394, %r509, 31, -1;
	mad.lo.s32 	%r511, %r510, %r455, %r508;
	or.b32  	%r512, %r435, %r467;
	shfl.sync.idx.b32	%r513|%p48, %r394, %r512, 31, -1;
	mad.lo.s32 	%r514, %r513, %r454, %r511;
	or.b32  	%r515, %r305, %r467;
	shfl.sync.idx.b32	%r516|%p49, %r394, %r515, 31, -1;
	mad.lo.s32 	%r517, %r516, %r453, %r514;
	or.b32  	%r518, %r443, %r467;
	shfl.sync.idx.b32	%r519|%p50, %r394, %r518, 31, -1;
	mad.lo.s32 	%r520, %r519, %r452, %r517;
	add.s32 	%r521, %r451, %r520;
	st.shared.u32 	[%r449], %r521;
$L__BB11_19:
	mov.b32 	%r568, 32;
	mov.pred 	%p58, 0;
	@%p1 bra 	$L__BB11_7;
	setp.gt.u32 	%p52, %r11, 31;
	bar.sync 	0;
	@%p52 bra 	$L__BB11_27;
	ld.param.u64 	%rd38, [_Z9cuda_gemmIiLj512ELj1ELj1ELj128ELj64ELj64ELj128ELj1ELj1EEvjjjPKT_S2_PS0_jjj_param_5];
	cvta.to.global.u64 	%rd3, %rd38;
	shl.b32 	%r583, %r11, 2;
	max.u32 	%r523, %r15, 128;
	setp.lt.u32 	%p53, %r15, 128;
	selp.u32 	%r524, 1, 0, %p53;
	add.s32 	%r525, %r15, %r524;
	sub.s32 	%r526, %r523, %r525;
	div.u32 	%r527, %r526, %r3;
	add.s32 	%r80, %r527, %r524;
	and.b32  	%r528, %r80, 3;
	setp.eq.s32 	%p54, %r528, 3;
	@%p54 bra 	$L__BB11_24;
	shl.b32 	%r529, %r11, 4;
	mov.u32 	%r530, _ZZ9cuda_gemmIiLj512ELj1ELj1ELj128ELj64ELj64ELj128ELj1ELj1EEvjjjPKT_S2_PS0_jjjE3Csh;
	add.s32 	%r581, %r530, %r529;
	add.s32 	%r531, %r12, %r583;
	mul.wide.u32 	%rd27, %r531, 4;
	add.s64 	%rd39, %rd3, %rd27;
	mul.wide.u32 	%rd5, %r2, 16;
	add.s32 	%r532, %r80, 1;
	and.b32  	%r533, %r532, 3;
	neg.s32 	%r580, %r533;
$L__BB11_23:
	.pragma "nounroll";
	ld.shared.v4.u32 	{%r534, %r535, %r536, %r537}, [%r581];
	st.global.v4.u32 	[%rd39], {%r534, %r535, %r536, %r537};
	add.s32 	%r583, %r583, %r3;
	add.s32 	%r581, %r581, %r37;
	add.s64 	%rd39, %rd39, %rd5;
	add.s32 	%r580, %r580, 1;
	setp.ne.s32 	%p55, %r580, 0;
	@%p55 bra 	$L__BB11_23;
$L__BB11_24:
	setp.lt.u32 	%p56, %r80, 3;
	@%p56 bra 	$L__BB11_27;
	add.s32 	%r584, %r583, %r12;
	mov.u32 	%r538, %ntid.x;
	mad.lo.s32 	%r588, %r538, 12, %r584;
	shl.b32 	%r539, %r538, 3;
	add.s32 	%r587, %r584, %r539;
	add.s32 	%r586, %r584, %r3;
	shl.b32 	%r540, %r583, 2;
	mov.u32 	%r541, _ZZ9cuda_gemmIiLj512ELj1ELj1ELj128ELj64ELj64ELj128ELj1ELj1EEvjjjPKT_S2_PS0_jjjE3Csh;
	add.s32 	%r585, %r541, %r540;
$L__BB11_26:
	mul.wide.u32 	%rd28, %r584, 4;
	add.s64 	%rd29, %rd3, %rd28;
	ld.shared.v4.u32 	{%r542, %r543, %r544, %r545}, [%r585];
	st.global.v4.u32 	[%rd29], {%r542, %r543, %r544, %r545};
	add.s32 	%r546, %r583, %r3;
	mul.wide.u32 	%rd30, %r586, 4;
	add.s64 	%rd31, %rd3, %rd30;
	add.s32 	%r547, %r585, %r37;
	ld.shared.v4.u32 	{%r548, %r549, %r550, %r551}, [%r547];
	st.global.v4.u32 	[%rd31], {%r548, %r549, %r550, %r551};
	add.s32 	%r552, %r546, %r3;
	mul.wide.u32 	%rd32, %r587, 4;
	add.s64 	%rd33, %rd3, %rd32;
	add.s32 	%r553, %r585, %r38;
	ld.shared.v4.u32 	{%r554, %r555, %r556, %r557}, [%r553];
	st.global.v4.u32 	[%rd33], {%r554, %r555, %r556, %r557};
	add.s32 	%r558, %r552, %r3;
	mul.wide.u32 	%rd34, %r588, 4;
	add.s64 	%rd35, %rd3, %rd34;
	add.s32 	%r559, %r585, %r39;
	ld.shared.v4.u32 	{%r560, %r561, %r562, %r563}, [%r559];
	st.global.v4.u32 	[%rd35], {%r560, %r561, %r562, %r563};
	add.s32 	%r583, %r558, %r3;
	add.s32 	%r588, %r588, %r37;
	add.s32 	%r587, %r587, %r37;
	add.s32 	%r586, %r586, %r37;
	add.s32 	%r585, %r585, %r40;
	add.s32 	%r584, %r584, %r37;
	setp.lt.u32 	%p57, %r583, 128;
	@%p57 bra 	$L__BB11_26;
$L__BB11_27:
	ret;
$L__BB11_28:
	shl.b32 	%r122, %r566, 2;
	mov.u32 	%r123, _ZZ9cuda_gemmIiLj512ELj1ELj1ELj128ELj64ELj64ELj128ELj1ELj1EEvjjjPKT_S2_PS0_jjjE3Csh;
	add.s32 	%r124, %r123, %r122;
	mov.b32 	%r125, 0;
	st.shared.u32 	[%r124], %r125;
	add.s32 	%r126, %r124, %r3;
	st.shared.u32 	[%r126], %r125;
	add.s32 	%r127, %r126, %r3;
	st.shared.u32 	[%r127], %r125;
	add.s32 	%r128, %r127, %r3;
	st.shared.u32 	[%r128], %r125;
	add.s32 	%r566, %r3, %r566;
	setp.lt.u32 	%p8, %r566, 128;
	@%p8 bra 	$L__BB11_28;
	bra.uni 	$L__BB11_6;

}
	// .globl	_Z9cuda_gemmIiLj512ELj1ELj1ELj128ELj128ELj128ELj128ELj0ELj1EEvjjjPKT_S2_PS0_jjj
.visible .entry _Z9cuda_gemmIiLj512ELj1ELj1ELj128ELj128ELj128ELj128ELj0ELj1EEvjjjPKT_S2_PS0_jjj(
	.param .u32 _Z9cuda_gemmIiLj512ELj1ELj1ELj128ELj128ELj128ELj128ELj0ELj1EEvjjjPKT_S2_PS0_jjj_param_0,
	.param .u32 _Z9cuda_gemmIiLj512ELj1ELj1ELj128ELj128ELj128ELj128ELj0ELj1EEvjjjPKT_S2_PS0_jjj_param_1,
	.param .u32 _Z9cuda_gemmIiLj512ELj1ELj1ELj128ELj128ELj128ELj128ELj0ELj1EEvjjjPKT_S2_PS0_jjj_param_2,
	.param .u64 .ptr .align 1 _Z9cuda_gemmIiLj512ELj1ELj1ELj128ELj128ELj128ELj128ELj0ELj1EEvjjjPKT_S2_PS0_jjj_param_3,
	.param .u64 .ptr .align 1 _Z9cuda_gemmIiLj512ELj1ELj1ELj128ELj128ELj128ELj128ELj0ELj1EEvjjjPKT_S2_PS0_jjj_param_4,
	.param .u64 .ptr .align 1 _Z9cuda_gemmIiLj512ELj1ELj1ELj128ELj128ELj128ELj128ELj0ELj1EEvjjjPKT_S2_PS0_jjj_param_5,
	.param .u32 _Z9cuda_gemmIiLj512ELj1ELj1ELj128ELj128ELj128ELj128ELj0ELj1EEvjjjPKT_S2_PS0_jjj_param_6,
	.param .u32 _Z9cuda_gemmIiLj512ELj1ELj1ELj128ELj128ELj128ELj128ELj0ELj1EEvjjjPKT_S2_PS0_jjj_param_7,
	.param .u32 _Z9cuda_gemmIiLj512ELj1ELj1ELj128ELj128ELj128ELj128ELj0ELj1EEvjjjPKT_S2_PS0_jjj_param_8
)
.maxntid 512
{
	.reg .pred 	%p<56>;
	.reg .b32 	%r<518>;
	.reg .b64 	%rd<36>;
	// demoted variable
	.shared .align 128 .b8 _ZZ9cuda_gemmIiLj512ELj1ELj1ELj128ELj128ELj128ELj128ELj0ELj1EEvjjjPKT_S2_PS0_jjjE11kron_fac_sh[16896];
	// demoted variable
	.shared .align 128 .b8 _ZZ9cuda_gemmIiLj512ELj1ELj1ELj128ELj128ELj128ELj128ELj0ELj1EEvjjjPKT_S2_PS0_jjjE3Ash[128];
	// demoted variable
	.shared .align 128 .b8 _ZZ9cuda_gemmIiLj512ELj1ELj1ELj128ELj128ELj128ELj128ELj0ELj1EEvjjjPKT_S2_PS0_jjjE3Csh[512];
	mov.u32 	%r496, %tid.x;
	mov.u32 	%r116, %ctaid.y;
	mov.u32 	%r117, %nctaid.y;
	setp.ge.u32 	%p1, %r116, %r117;
	@%p1 bra 	$L__BB12_27;
	mov.u32 	%r2, %ntid.x;
	shl.b32 	%r3, %r2, 2;
	setp.gt.u32 	%p2, %r496, 127;
	@%p2 bra 	$L__BB12_6;
	add.s32 	%r118, %r496, %r2;
	max.u32 	%r119, %r118, 128;
	setp.lt.u32 	%p3, %r118, 128;
	selp.u32 	%r120, 1, 0, %p3;
	add.s32 	%r121, %r118, %r120;
	sub.s32 	%r122, %r119, %r121;
	div.u32 	%r123, %r122, %r2;
	add.s32 	%r4, %r123, %r120;
	and.b32  	%r124, %r4, 3;
	setp.eq.s32 	%p4, %r124, 3;
	@%p4 bra 	$L__BB12_5;
	add.s32 	%r126, %r4, 1;
	and.b32  	%r5, %r126, 3;
	mov.b32 	%r495, 0;
$L__BB12_4:
	.pragma "nounroll";
	shl.b32 	%r127, %r496, 2;
	mov.u32 	%r128, _ZZ9cuda_gemmIiLj512ELj1ELj1ELj128ELj128ELj128ELj128ELj0ELj1EEvjjjPKT_S2_PS0_jjjE3Csh;
	add.s32 	%r129, %r128, %r127;
	mov.b32 	%r130, 0;
	st.shared.u32 	[%r129], %r130;
	add.s32 	%r496, %r496, %r2;
	add.s32 	%r495, %r495, 1;
	setp.ne.s32 	%p5, %r495, %r5;
	@%p5 bra 	$L__BB12_4;
$L__BB12_5:
	setp.lt.u32 	%p6, %r4, 3;
	@%p6 bra 	$L__BB12_6;
	bra.uni 	$L__BB12_28;
$L__BB12_6:
	ld.param.u32 	%r492, [_Z9cuda_gemmIiLj512ELj1ELj1ELj128ELj128ELj128ELj128ELj0ELj1EEvjjjPKT_S2_PS0_jjj_param_2];
	mov.u32 	%r139, %ctaid.z;
	mov.u32 	%r11, %tid.x;
	and.b32  	%r140, %r11, 16;
	mov.u32 	%r141, %ctaid.x;
	add.s32 	%r142, %r141, %r139;
	shl.b32 	%r143, %r142, 7;
	mad.lo.s32 	%r13, %r116, %r492, %r143;
	shl.b32 	%r144, %r11, 2;
	shl.b32 	%r145, %r2, 2;
	add.s32 	%r15, %r144, %r145;
	max.u32 	%r146, %r15, 32;
	setp.lt.u32 	%p8, %r15, 32;
	selp.u32 	%r147, 1, 0, %p8;
	or.b32  	%r148, %r15, %r147;
	sub.s32 	%r149, %r146, %r148;
	div.u32 	%r150, %r149, %r145;
	add.s32 	%r16, %r150, %r147;
	add.s32 	%r17, %r15, %r145;
	and.b32  	%r151, %r11, 15;
	add.s32 	%r152, %r11, 1;
	and.b32  	%r153, %r152, 15;
	or.b32  	%r18, %r153, %r140;
	add.s32 	%r154, %r11, 2;
	and.b32  	%r155, %r154, 15;
	or.b32  	%r19, %r155, %r140;
	add.s32 	%r156, %r11, 3;
	and.b32  	%r157, %r156, 15;
	or.b32  	%r20, %r157, %r140;
	add.s32 	%r158, %r11, 4;
	and.b32  	%r159, %r158, 15;
	or.b32  	%r21, %r159, %r140;
	add.s32 	%r160, %r11, 5;
	and.b32  	%r161, %r160, 15;
	or.b32  	%r22, %r161, %r140;
	add.s32 	%r162, %r11, 6;
	and.b32  	%r163, %r162, 15;
	or.b32  	%r23, %r163, %r140;
	add.s32 	%r164, %r11, 7;
	and.b32  	%r165, %r164, 15;
	or.b32  	%r24, %r165, %r140;
	xor.b32  	%r166, %r151, 8;
	add.s32 	%r167, %r11, 9;
	and.b32  	%r168, %r167, 15;
	or.b32  	%r25, %r168, %r140;
	add.s32 	%r169, %r11, 10;
	and.b32  	%r170, %r169, 15;
	add.s32 	%r171, %r11, 11;
	and.b32  	%r172, %r171, 15;
	or.b32  	%r26, %r172, %r140;
	add.s32 	%r173, %r11, 12;
	and.b32  	%r174, %r173, 15;
	or.b32  	%r27, %r174, %r140;
	add.s32 	%r175, %r11, 13;
	and.b32  	%r176, %r175, 15;
	or.b32  	%r28, %r176, %r140;
	add.s32 	%r177, %r11, 14;
	and.b32  	%r178, %r177, 15;
	or.b32  	%r29, %r178, %r140;
	add.s32 	%r179, %r11, -1;
	and.b32  	%r180, %r179, 15;
	or.b32  	%r30, %r180, %r140;
	xor.b32  	%r181, %r140, 16;
	or.b32  	%r31, %r151, %r181;
	or.b32  	%r32, %r153, %r181;
	or.b32  	%r33, %r155, %r181;
	or.b32  	%r34, %r157, %r181;
	or.b32  	%r35, %r159, %r181;
	or.b32  	%r36, %r161, %r181;
	or.b32  	%r37, %r163, %r181;
	or.b32  	%r38, %r165, %r181;
	or.b32  	%r39, %r166, %r181;
	or.b32  	%r40, %r168, %r181;
	or.b32  	%r41, %r170, %r181;
	or.b32  	%r42, %r172, %r181;
	or.b32  	%r43, %r174, %r181;
	or.b32  	%r44, %r176, %r181;
	or.b32  	%r45, %r178, %r181;
	or.b32  	%r46, %r180, %r181;
	mov.b32 	%r498, 0;
$L__BB12_7:
	setp.gt.u32 	%p9, %r11, 7;
	@%p9 bra 	$L__BB12_15;
	ld.param.u64 	%rd33, [_Z9cuda_gemmIiLj512ELj1ELj1ELj128ELj128ELj128ELj128ELj0ELj1EEvjjjPKT_S2_PS0_jjj_param_3];
	cvta.to.global.u64 	%rd1, %rd33;
	shl.b32 	%r50, %r2, 2;
	shl.b32 	%r499, %r11, 2;
	and.b32  	%r182, %r16, 3;
	setp.eq.s32 	%p10, %r182, 3;
	@%p10 bra 	$L__BB12_12;
	and.b32  	%r183, %r16, 3;
	setp.eq.s32 	%p11, %r183, 0;
	add.s32 	%r184, %r13, %r498;
	shl.b32 	%r185, %r11, 2;
	add.s32 	%r186, %r184, %r185;
	mul.wide.u32 	%rd6, %r186, 4;
	add.s64 	%rd7, %rd1, %rd6;
	ld.global.nc.v4.u32 	{%r187, %r188, %r189, %r190}, [%rd7];
	shl.b32 	%r191, %r11, 4;
	mov.u32 	%r192, _ZZ9cuda_gemmIiLj512ELj1ELj1ELj128ELj128ELj128ELj128ELj0ELj1EEvjjjPKT_S2_PS0_jjjE3Ash;
	add.s32 	%r193, %r192, %r191;
	st.shared.v4.u32 	[%r193], {%r187, %r188, %r189, %r190};
	mov.u32 	%r499, %r15;
	@%p11 bra 	$L__BB12_12;
	and.b32  	%r194, %r16, 3;
	setp.eq.s32 	%p12, %r194, 1;
	add.s32 	%r195, %r13, %r498;
	add.s32 	%r196, %r195, %r15;
	mul.wide.u32 	%rd8, %r196, 4;
	add.s64 	%rd9, %rd1, %rd8;
	ld.global.nc.v4.u32 	{%r197, %r198, %r199, %r200}, [%rd9];
	shl.b32 	%r201, %r11, 4;
	mov.u32 	%r202, _ZZ9cuda_gemmIiLj512ELj1ELj1ELj128ELj128ELj128ELj128ELj0ELj1EEvjjjPKT_S2_PS0_jjjE3Ash;
	add.s32 	%r203, %r202, %r201;
	shl.b32 	%r204, %r2, 4;
	add.s32 	%r52, %r203, %r204;
	st.shared.v4.u32 	[%r52], {%r197, %r198, %r199, %r200};
	mov.u32 	%r499, %r17;
	@%p12 bra 	$L__BB12_12;
	add.s32 	%r499, %r17, %r50;
	add.s32 	%r205, %r13, %r498;
	add.s32 	%r206, %r205, %r17;
	mul.wide.u32 	%rd10, %r206, 4;
	add.s64 	%rd11, %rd1, %rd10;
	ld.global.nc.v4.u32 	{%r207, %r208, %r209, %r210}, [%rd11];
	shl.b32 	%r211, %r50, 2;
	add.s32 	%r212, %r52, %r211;
	st.shared.v4.u32 	[%r212], {%r207, %r208, %r209, %r210};
$L__BB12_12:
	setp.lt.u32 	%p13, %r16, 3;
	@%p13 bra 	$L__BB12_15;
	add.s32 	%r213, %r13, %r499;
	add.s32 	%r500, %r213, %r498;
	mad.lo.s32 	%r504, %r2, 12, %r500;
	shl.b32 	%r214, %r2, 3;
	add.s32 	%r503, %r500, %r214;
	add.s32 	%r502, %r500, %r50;
	shl.b32 	%r215, %r499, 2;
	mov.u32 	%r216, _ZZ9cuda_gemmIiLj512ELj1ELj1ELj128ELj128ELj128ELj128ELj0ELj1EEvjjjPKT_S2_PS0_jjjE3Ash;
	add.s32 	%r501, %r216, %r215;
$L__BB12_14:
	mul.wide.u32 	%rd12, %r500, 4;
	add.s64 	%rd13, %rd1, %rd12;
	ld.global.nc.v4.u32 	{%r217, %r218, %r219, %r220}, [%rd13];
	st.shared.v4.u32 	[%r501], {%r217, %r218, %r219, %r220};
	add.s32 	%r221, %r499, %r50;
	mul.wide.u32 	%rd14, %r502, 4;
	add.s64 	%rd15, %rd1, %rd14;
	ld.global.nc.v4.u32 	{%r222, %r223, %r224, %r225}, [%rd15];
	shl.b32 	%r226, %r2, 4;
	add.s32 	%r227, %r501, %r226;
	st.shared.v4.u32 	[%r227], {%r222, %r223, %r224, %r225};
	add.s32 	%r228, %r221, %r50;
	mul.wide.u32 	%rd16, %r503, 4;
	add.s64 	%rd17, %rd1, %rd16;
	ld.global.nc.v4.u32 	{%r229, %r230, %r231, %r232}, [%rd17];
	shl.b32 	%r233, %r2, 5;
	add.s32 	%r234, %r501, %r233;
	st.shared.v4.u32 	[%r234], {%r229, %r230, %r231, %r232};
	add.s32 	%r235, %r228, %r50;
	mul.wide.u32 	%rd18, %r504, 4;
	add.s64 	%rd19, %rd1, %rd18;
	ld.global.nc.v4.u32 	{%r236, %r237, %r238, %r239}, [%rd19];
	mad.lo.s32 	%r240, %r2, 48, %r501;
	st.shared.v4.u32 	[%r240], {%r236, %r237, %r238, %r239};
	add.s32 	%r499, %r235, %r50;
	add.s32 	%r504, %r504, %r226;
	add.s32 	%r503, %r503, %r226;
	add.s32 	%r502, %r502, %r226;
	shl.b32 	%r241, %r2, 6;
	add.s32 	%r501, %r501, %r241;
	add.s32 	%r500, %r500, %r226;
	setp.lt.u32 	%p14, %r499, 32;
	@%p14 bra 	$L__BB12_14;
$L__BB12_15:
	shr.u32 	%r506, %r11, 5;
$L__BB12_16:
	ld.param.u64 	%rd34, [_Z9cuda_gemmIiLj512ELj1ELj1ELj128ELj128ELj128ELj128ELj0ELj1EEvjjjPKT_S2_PS0_jjj_param_4];
	mov.u32 	%r242, %ctaid.z;
	shl.b32 	%r243, %r242, 7;
	add.s32 	%r244, %r498, %r243;
	add.s32 	%r245, %r244, %r506;
	shl.b32 	%r246, %r245, 7;
	and.b32  	%r247, %r11, 31;
	shl.b32 	%r248, %r11, 2;
	and.b32  	%r249, %r248, 124;
	or.b32  	%r250, %r246, %r249;
	cvta.to.global.u64 	%rd20, %rd34;
	mul.wide.u32 	%rd21, %r250, 4;
	add.s64 	%rd22, %rd20, %rd21;
	ld.global.nc.v4.u32 	{%r251, %r252, %r253, %r254}, [%rd22];
	shl.b32 	%r255, %r506, 2;
	mov.u32 	%r256, _ZZ9cuda_gemmIiLj512ELj1ELj1ELj128ELj128ELj128ELj128ELj0ELj1EEvjjjPKT_S2_PS0_jjjE11kron_fac_sh;
	add.s32 	%r257, %r256, %r255;
	mad.lo.s32 	%r258, %r247, 528, %r257;
	st.shared.u32 	[%r258], %r251;
	st.shared.u32 	[%r258+132], %r252;
	st.shared.u32 	[%r258+264], %r253;
	st.shared.u32 	[%r258+396], %r254;
	shr.u32 	%r259, %r2, 5;
	add.s32 	%r506, %r506, %r259;
	setp.lt.u32 	%p15, %r506, 32;
	@%p15 bra 	$L__BB12_16;
	setp.gt.u32 	%p16, %r11, 127;
	bar.sync 	0;
	@%p16 bra 	$L__BB12_19;
	shl.b32 	%r260, %r30, 2;
	mov.u32 	%r261, _ZZ9cuda_gemmIiLj512ELj1ELj1ELj128ELj128ELj128ELj128ELj0ELj1EEvjjjPKT_S2_PS0_jjjE3Ash;
	add.s32 	%r262, %r261, %r260;
	ld.shared.u32 	%r263, [%r262];
	shl.b32 	%r264, %r29, 2;
	add.s32 	%r265, %r261, %r264;
	ld.shared.u32 	%r266, [%r265];
	shl.b32 	%r267, %r28, 2;
	add.s32 	%r268, %r261, %r267;
	ld.shared.u32 	%r269, [%r268];
	shl.b32 	%r270, %r27, 2;
	add.s32 	%r271, %r261, %r270;
	ld.shared.u32 	%r272, [%r271];
	shl.b32 	%r273, %r26, 2;
	add.s32 	%r274, %r261, %r273;
	ld.shared.u32 	%r275, [%r274];
	add.s32 	%r276, %r11, 10;
	and.b32  	%r277, %r276, 15;
	and.b32  	%r278, %r11, 16;
	or.b32  	%r279, %r277, %r278;
	shl.b32 	%r280, %r279, 2;
	add.s32 	%r281, %r261, %r280;
	ld.shared.u32 	%r282, [%r281];
	shl.b32 	%r283, %r25, 2;
	add.s32 	%r284, %r261, %r283;
	ld.shared.u32 	%r285, [%r284];
	and.b32  	%r286, %r11, 15;
	xor.b32  	%r287, %r286, 8;
	or.b32  	%r288, %r287, %r278;
	shl.b32 	%r289, %r288, 2;
	add.s32 	%r290, %r261, %r289;
	ld.shared.u32 	%r291, [%r290];
	shl.b32 	%r292, %r24, 2;
	add.s32 	%r293, %r261, %r292;
	ld.shared.u32 	%r294, [%r293];
	shl.b32 	%r295, %r23, 2;
	add.s32 	%r296, %r261, %r295;
	ld.shared.u32 	%r297, [%r296];
	shl.b32 	%r298, %r22, 2;
	add.s32 	%r299, %r261, %r298;
	ld.shared.u32 	%r300, [%r299];
	shl.b32 	%r301, %r21, 2;
	add.s32 	%r302, %r261, %r301;
	ld.shared.u32 	%r303, [%r302];
	shl.b32 	%r304, %r20, 2;
	add.s32 	%r305, %r261, %r304;
	ld.shared.u32 	%r306, [%r305];
	shl.b32 	%r307, %r19, 2;
	add.s32 	%r308, %r261, %r307;
	ld.shared.u32 	%r309, [%r308];
	shl.b32 	%r310, %r18, 2;
	add.s32 	%r311, %r261, %r310;
	ld.shared.u32 	%r312, [%r311];
	or.b32  	%r313, %r286, %r278;
	shl.b32 	%r314, %r313, 2;
	add.s32 	%r315, %r261, %r314;
	ld.shared.u32 	%r316, [%r315];
	mov.u32 	%r317, _ZZ9cuda_gemmIiLj512ELj1ELj1ELj128ELj128ELj128ELj128ELj0ELj1EEvjjjPKT_S2_PS0_jjjE11kron_fac_sh;
	mad.lo.s32 	%r318, %r11, 132, %r317;
	shl.b32 	%r319, %r11, 2;
	and.b32  	%r320, %r319, 124;
	add.s32 	%r321, %r318, %r320;
	ld.shared.u32 	%r322, [%r321];
	shfl.sync.idx.b32	%r323|%p17, %r322, %r313, 31, -1;
	mul.lo.s32 	%r324, %r323, %r316;
	shfl.sync.idx.b32	%r325|%p18, %r322, %r18, 31, -1;
	mad.lo.s32 	%r326, %r325, %r312, %r324;
	shfl.sync.idx.b32	%r327|%p19, %r322, %r19, 31, -1;
	mad.lo.s32 	%r328, %r327, %r309, %r326;
	shfl.sync.idx.b32	%r329|%p20, %r322, %r20, 31, -1;
	mad.lo.s32 	%r330, %r329, %r306, %r328;
	shfl.sync.idx.b32	%r331|%p21, %r322, %r21, 31, -1;
	mad.lo.s32 	%r332, %r331, %r303, %r330;
	shfl.sync.idx.b32	%r333|%p22, %r322, %r22, 31, -1;
	mad.lo.s32 	%r334, %r333, %r300, %r332;
	shfl.sync.idx.b32	%r335|%p23, %r322, %r23, 31, -1;
	mad.lo.s32 	%r336, %r335, %r297, %r334;
	shfl.sync.idx.b32	%r337|%p24, %r322, %r24, 31, -1;
	mad.lo.s32 	%r338, %r337, %r294, %r336;
	shfl.sync.idx.b32	%r339|%p25, %r322, %r288, 31, -1;
	mad.lo.s32 	%r340, %r339, %r291, %r338;
	shfl.sync.idx.b32	%r341|%p26, %r322, %r25, 31, -1;
	mad.lo.s32 	%r342, %r341, %r285, %r340;
	shfl.sync.idx.b32	%r343|%p27, %r322, %r279, 31, -1;
	mad.lo.s32 	%r344, %r343, %r282, %r342;
	shfl.sync.idx.b32	%r345|%p28, %r322, %r26, 31, -1;
	mad.lo.s32 	%r346, %r345, %r275, %r344;
	shfl.sync.idx.b32	%r347|%p29, %r322, %r27, 31, -1;
	mad.lo.s32 	%r348, %r347, %r272, %r346;
	shfl.sync.idx.b32	%r349|%p30, %r322, %r28, 31, -1;
	mad.lo.s32 	%r350, %r349, %r269, %r348;
	shfl.sync.idx.b32	%r351|%p31, %r322, %r29, 31, -1;
	mad.lo.s32 	%r352, %r351, %r266, %r350;
	shfl.sync.idx.b32	%r353|%p32, %r322, %r30, 31, -1;
	mad.lo.s32 	%r354, %r353, %r263, %r352;
	mov.u32 	%r355, _ZZ9cuda_gemmIiLj512ELj1ELj1ELj128ELj128ELj128ELj128ELj0ELj1EEvjjjPKT_S2_PS0_jjjE3Csh;
	add.s32 	%r356, %r355, %r319;
	ld.shared.u32 	%r357, [%r356];
	add.s32 	%r358, %r357, %r354;
	st.shared.u32 	[%r356], %r358;
	shl.b32 	%r359, %r46, 2;
	add.s32 	%r360, %r261, %r359;
	ld.shared.u32 	%r361, [%r360];
	shl.b32 	%r362, %r45, 2;
	add.s32 	%r363, %r261, %r362;
	ld.shared.u32 	%r364, [%r363];
	shl.b32 	%r365, %r44, 2;
	add.s32 	%r366, %r261, %r365;
	ld.shared.u32 	%r367, [%r366];
	shl.b32 	%r368, %r43, 2;
	add.s32 	%r369, %r261, %r368;
	ld.shared.u32 	%r370, [%r369];
	shl.b32 	%r371, %r42, 2;
	add.s32 	%r372, %r261, %r371;
	ld.shared.u32 	%r373, [%r372];
	shl.b32 	%r374, %r41, 2;
	add.s32 	%r375, %r261, %r374;
	ld.shared.u32 	%r376, [%r375];
	shl.b32 	%r377, %r40, 2;
	add.s32 	%r378, %r261, %r377;
	ld.shared.u32 	%r379, [%r378];
	shl.b32 	%r380, %r39, 2;
	add.s32 	%r381, %r261, %r380;
	ld.shared.u32 	%r382, [%r381];
	shl.b32 	%r383, %r38, 2;
	add.s32 	%r384, %r261, %r383;
	ld.shared.u32 	%r385, [%r384];
	shl.b32 	%r386, %r37, 2;
	add.s32 	%r387, %r261, %r386;
	ld.shared.u32 	%r388, [%r387];
	shl.b32 	%r389, %r36, 2;
	add.s32 	%r390, %r261, %r389;
	ld.shared.u32 	%r391, [%r390];
	shl.b32 	%r392, %r35, 2;
	add.s32 	%r393, %r261, %r392;
	ld.shared.u32 	%r394, [%r393];
	shl.b32 	%r395, %r34, 2;
	add.s32 	%r396, %r261, %r395;
	ld.shared.u32 	%r397, [%r396];
	shl.b32 	%r398, %r33, 2;
	add.s32 	%r399, %r261, %r398;
	ld.shared.u32 	%r400, [%r399];
	shl.b32 	%r401, %r32, 2;
	add.s32 	%r402, %r261, %r401;
	ld.shared.u32 	%r403, [%r402];
	shl.b32 	%r404, %r31, 2;
	add.s32 	%r405, %r261, %r404;
	ld.shared.u32 	%r406, [%r405];
	shfl.sync.idx.b32	%r407|%p33, %r322, %r31, 31, -1;
	mul.lo.s32 	%r408, %r407, %r406;
	shfl.sync.idx.b32	%r409|%p34, %r322, %r32, 31, -1;
	mad.lo.s32 	%r410, %r409, %r403, %r408;
	shfl.sync.idx.b32	%r411|%p35, %r322, %r33, 31, -1;
	mad.lo.s32 	%r412, %r411, %r400, %r410;
	shfl.sync.idx.b32	%r413|%p36, %r322, %r34, 31, -1;
	mad.lo.s32 	%r414, %r413, %r397, %r412;
	shfl.sync.idx.b32	%r415|%p37, %r322, %r35, 31, -1;
	mad.lo.s32 	%r416, %r415, %r394, %r414;
	shfl.sync.idx.b32	%r417|%p38, %r322, %r36, 31, -1;
	mad.lo.s32 	%r418, %r417, %r391, %r416;
	shfl.sync.idx.b32	%r419|%p39, %r322, %r37, 31, -1;
	mad.lo.s32 	%r420, %r419, %r388, %r418;
	shfl.sync.idx.b32	%r421|%p40, %r322, %r38, 31, -1;
	mad.lo.s32 	%r422, %r421, %r385, %r420;
	shfl.sync.idx.b32	%r423|%p41, %r322, %r39, 31, -1;
	mad.lo.s32 	%r424, %r423, %r382, %r422;
	shfl.sync.idx.b32	%r425|%p42, %r322, %r40, 31, -1;
	mad.lo.s32 	%r426, %r425, %r379, %r424;
	shfl.sync.idx.b32	%r427|%p43, %r322, %r41, 31, -1;
	mad.lo.s32 	%r428, %r427, %r376, %r426;
	shfl.sync.idx.b32	%r429|%p44, %r322, %r42, 31, -1;
	mad.lo.s32 	%r430, %r429, %r373, %r428;
	shfl.sync.idx.b32	%r431|%p45, %r322, %r43, 31, -1;
	mad.lo.s32 	%r432, %r431, %r370, %r430;
	shfl.sync.idx.b32	%r433|%p46, %r322, %r44, 31, -1;
	mad.lo.s32 	%r434, %r433, %r367, %r432;
	shfl.sync.idx.b32	%r435|%p47, %r322, %r45, 31, -1;
	mad.lo.s32 	%r436, %r435, %r364, %r434;
	shfl.sync.idx.b32	%r437|%p48, %r322, %r46, 31, -1;
	mad.lo.s32 	%r438, %r437, %r361, %r436;
	add.s32 	%r439, %r358, %r438;
	st.shared.u32 	[%r356], %r439;
$L__BB12_19:
	add.s32 	%r75, %r498, 32;
	setp.lt.u32 	%p49, %r498, 96;
	mov.u32 	%r498, %r75;
	@%p49 bra 	$L__BB12_7;
	setp.gt.u32 	%p50, %r11, 31;
	bar.sync 	0;
	@%p50 bra 	$L__BB12_27;
	ld.param.u64 	%rd35, [_Z9cuda_gemmIiLj512ELj1ELj1ELj128ELj128ELj128ELj128ELj0ELj1EEvjjjPKT_S2_PS0_jjj_param_5];
	ld.param.u32 	%r493, [_Z9cuda_gemmIiLj512ELj1ELj1ELj128ELj128ELj128ELj128ELj0ELj1EEvjjjPKT_S2_PS0_jjj_param_2];
	ld.param.u32 	%r491, [_Z9cuda_gemmIiLj512ELj1ELj1ELj128ELj128ELj128ELj128ELj0ELj1EEvjjjPKT_S2_PS0_jjj_param_1];
	mov.u32 	%r76, %ctaid.x;
	cvta.to.global.u64 	%rd2, %rd35;
	shl.b32 	%r77, %r2, 4;
	shr.u32 	%r78, %r493, 7;
	shl.b32 	%r511, %r11, 2;
	mul.lo.s32 	%r80, %r116, %r491;
	max.u32 	%r440, %r15, 128;
	setp.lt.u32 	%p51, %r15, 128;
	selp.u32 	%r441, 1, 0, %p51;
	add.s32 	%r442, %r15, %r441;
	sub.s32 	%r443, %r440, %r442;
	shl.b32 	%r81, %r2, 2;
	div.u32 	%r444, %r443, %r81;
	add.s32 	%r82, %r444, %r441;
	and.b32  	%r445, %r82, 3;
	setp.eq.s32 	%p52, %r445, 3;
	@%p52 bra 	$L__BB12_24;
	shl.b32 	%r446, %r11, 4;
	mov.u32 	%r447, _ZZ9cuda_gemmIiLj512ELj1ELj1ELj128ELj128ELj128ELj128ELj0ELj1EEvjjjPKT_S2_PS0_jjjE3Csh;
	add.s32 	%r509, %r447, %r446;
	mul.lo.s32 	%r448, %r11, %r78;
	shl.b32 	%r449, %r448, 2;
	add.s32 	%r450, %r76, %r449;
	add.s32 	%r508, %r450, %r80;
	mul.lo.s32 	%r451, %r2, %r78;
	shl.b32 	%r85, %r451, 2;
	add.s32 	%r452, %r82, 1;
	and.b32  	%r453, %r452, 3;
	neg.s32 	%r507, %r453;
$L__BB12_23:
	.pragma "nounroll";
	mul.wide.u32 	%rd23, %r508, 4;
	add.s64 	%rd24, %rd2, %rd23;
	ld.shared.v4.u32 	{%r454, %r455, %r456, %r457}, [%r509];
	st.global.v4.u32 	[%rd24], {%r454, %r455, %r456, %r457};
	add.s32 	%r511, %r511, %r81;
	add.s32 	%r509, %r509, %r77;
	add.s32 	%r508, %r508, %r85;
	add.s32 	%r507, %r507, 1;
	setp.ne.s32 	%p53, %r507, 0;
	@%p53 bra 	$L__BB12_23;
$L__BB12_24:
	setp.lt.u32 	%p54, %r82, 3;
	@%p54 bra 	$L__BB12_27;
	add.s32 	%r458, %r76, %r80;
	mad.lo.s32 	%r459, %r2, 12, %r511;
	mad.lo.s32 	%r516, %r78, %r459, %r458;
	mul.lo.s32 	%r460, %r2, %r78;
	shl.b32 	%r97, %r460, 4;
	shl.b32 	%r461, %r2, 3;
	add.s32 	%r462, %r511, %r461;
	mad.lo.s32 	%r515, %r78, %r462, %r458;
	add.s32 	%r463, %r511, %r81;
	mad.lo.s32 	%r514, %r78, %r463, %r458;
	shl.b32 	%r464, %r511, 2;
	mov.u32 	%r465, _ZZ9cuda_gemmIiLj512ELj1ELj1ELj128ELj128ELj128ELj128ELj0ELj1EEvjjjPKT_S2_PS0_jjjE3Csh;
	add.s32 	%r513, %r465, %r464;
	mad.lo.s32 	%r512, %r511, %r78, %r458;
$L__BB12_26:
	mul.wide.u32 	%rd25, %r512, 4;
	add.s64 	%rd26, %rd2, %rd25;
	ld.shared.v4.u32 	{%r466, %r467, %r468, %r469}, [%r513];
	st.global.v4.u32 	[%rd26], {%r466, %r467, %r468, %r469};
	add.s32 	%r470, %r511, %r81;
	mul.wide.u32 	%rd27, %r514, 4;
	add.s64 	%rd28, %rd2, %rd27;
	add.s32 	%r471, %r513, %r77;
	ld.shared.v4.u32 	{%r472, %r473, %r474, %r475}, [%r471];
	st.global.v4.u32 	[%rd28], {%r472, %r473, %r474, %r475};
	add.s32 	%r476, %r470, %r81;
	mul.wide.u32 	%rd29, %r515, 4;
	add.s64 	%rd30, %rd2, %rd29;
	mov.u32 	%r477, %ntid.x;
	shl.b32 	%r478, %r477, 5;
	add.s32 	%r479, %r513, %r478;
	ld.shared.v4.u32 	{%r480, %r481, %r482, %r483}, [%r479];
	st.global.v4.u32 	[%rd30], {%r480, %r481, %r482, %r483};
	add.s32 	%r484, %r476, %r81;
	mul.wide.u32 	%rd31, %r516, 4;
	add.s64 	%rd32, %rd2, %rd31;
	mad.lo.s32 	%r485, %r477, 48, %r513;
	ld.shared.v4.u32 	{%r486, %r487, %r488, %r489}, [%r485];
	st.global.v4.u32 	[%rd32], {%r486, %r487, %r488, %r489};
	add.s32 	%r511, %r484, %r81;
	add.s32 	%r516, %r516, %r97;
	add.s32 	%r515, %r515, %r97;
	add.s32 	%r514, %r514, %r97;
	shl.b32 	%r490, %r477, 6;
	add.s32 	%r513, %r513, %r490;
	add.s32 	%r512, %r512, %r97;
	setp.lt.u32 	%p55, %r511, 128;
	@%p55 bra 	$L__BB12_26;
$L__BB12_27:
	ret;
$L__BB12_28:
	shl.b32 	%r131, %r496, 2;
	mov.u32 	%r132, _ZZ9cuda_gemmIiLj512ELj1ELj1ELj128ELj128ELj128ELj128ELj0ELj1EEvjjjPKT_S2_PS0_jjjE3Csh;
	add.s32 	%r133, %r132, %r131;
	mov.b32 	%r134, 0;
	st.shared.u32 	[%r133], %r134;
	add.s32 	%r135, %r133, %r3;
	st.shared.u32 	[%r135], %r134;
	add.s32 	%r136, %r135, %r3;
	st.shared.u32 	[%r136], %r134;
	add.s32 	%r137, %r136, %r3;
	st.shared.u32 	[%r137], %r134;
	add.s32 	%r496, %r3, %r496;
	setp.lt.u32 	%p7, %r496, 128;
	@%p7 bra 	$L__BB12_28;
	bra.uni 	$L__BB12_6;

}
	// .globl	_Z9cuda_gemmIiLj512ELj1ELj1ELj128ELj128ELj128ELj128ELj1ELj1EEvjjjPKT_S2_PS0_jjj
.visible .entry _Z9cuda_gemmIiLj512ELj1ELj1ELj128ELj128ELj128ELj128ELj1ELj1EEvjjjPKT_S2_PS0_jjj(
	.param .u32 _Z9cuda_gemmIiLj512ELj1ELj1ELj128ELj128ELj128ELj128ELj1ELj1EEvjjjPKT_S2_PS0_jjj_param_0,
	.param .u32 _Z9cuda_gemmIiLj512ELj1ELj1ELj128ELj128ELj128ELj128ELj1ELj1EEvjjjPKT_S2_PS0_jjj_param_1,
	.param .u32 _Z9cuda_gemmIiLj512ELj1ELj1ELj128ELj128ELj128ELj128ELj1ELj1EEvjjjPKT_S2_PS0_jjj_param_2,
	.param .u64 .ptr .align 1 _Z9cuda_gemmIiLj512ELj1ELj1ELj128ELj128ELj128ELj128ELj1ELj1EEvjjjPKT_S2_PS0_jjj_param_3,
	.param .u64 .ptr .align 1 _Z9cuda_gemmIiLj512ELj1ELj1ELj128ELj128ELj128ELj128ELj1ELj1EEvjjjPKT_S2_PS0_jjj_param_4,
	.param .u64 .ptr .align 1 _Z9cuda_gemmIiLj512ELj1ELj1ELj128ELj128ELj128ELj128ELj1ELj1EEvjjjPKT_S2_PS0_jjj_param_5,
	.param .u32 _Z9cuda_gemmIiLj512ELj1ELj1ELj128ELj128ELj128ELj128ELj1ELj1EEvjjjPKT_S2_PS0_jjj_param_6,
	.param .u32 _Z9cuda_gemmIiLj512ELj1ELj1ELj128ELj128ELj128ELj128ELj1ELj1EEvjjjPKT_S2_PS0_jjj_param_7,
	.param .u32 _Z9cuda_gemmIiLj512ELj1ELj1ELj128ELj128ELj128ELj128ELj1ELj1EEvjjjPKT_S2_PS0_jjj_param_8
)
.maxntid 512
{
	.reg .pred 	%p<56>;
	.reg .b32 	%r<480>;
	.reg .b64 	%rd<46>;
	// demoted variable
	.shared .align 128 .b8 _ZZ9cuda_gemmIiLj512ELj1ELj1ELj128ELj128ELj128ELj128ELj1ELj1EEvjjjPKT_S2_PS0_jjjE11kron_fac_sh[16896];
	// demoted variable
	.shared .align 128 .b8 _ZZ9cuda_gemmIiLj512ELj1ELj1ELj128ELj128ELj128ELj128ELj1ELj1EEvjjjPKT_S2_PS0_jjjE3Ash[128];
	// demoted variable
	.shared .align 128 .b8 _ZZ9cuda_gemmIiLj512ELj1ELj1ELj128ELj128ELj128ELj128ELj1ELj1EEvjjjPKT_S2_PS0_jjjE3Csh[512];
	mov.u32 	%r463, %tid.x;
	mov.u32 	%r97, %ctaid.y;
	mov.u32 	%r98, %nctaid.y;
	setp.ge.u32 	%p1, %r97, %r98;
	@%p1 bra 	$L__BB13_27;
	mov.u32 	%r2, %ntid.x;
	shl.b32 	%r3, %r2, 2;
	setp.gt.u32 	%p2, %r463, 127;
	@%p2 bra 	$L__BB13_6;
	add.s32 	%r99, %r463, %r2;
	max.u32 	%r100, %r99, 128;
	setp.lt.u32 	%p3, %r99, 128;
	selp.u32 	%r101, 1, 0, %p3;
	add.s32 	%r102, %r99, %r101;
	sub.s32 	%r103, %r100, %r102;
	div.u32 	%r104, %r103, %r2;
	add.s32 	%r4, %r104, %r101;
	and.b32  	%r105, %r4, 3;
	setp.eq.s32 	%p4, %r105, 3;
	@%p4 bra 	$L__BB13_5;
	add.s32 	%r107, %r4, 1;
	and.b32  	%r5, %r107, 3;
	mov.b32 	%r462, 0;
$L__BB13_4:
	.pragma "nounroll";
	shl.b32 	%r108, %r463, 2;
	mov.u32 	%r109, _ZZ9cuda_gemmIiLj512ELj1ELj1ELj128ELj128ELj128ELj128ELj1ELj1EEvjjjPKT_S2_PS0_jjjE3Csh;
	add.s32 	%r110, %r109, %r108;
	mov.b32 	%r111, 0;
	st.shared.u32 	[%r110], %r111;
	add.s32 	%r463, %r463, %r2;
	add.s32 	%r462, %r462, 1;
	setp.ne.s32 	%p5, %r462, %r5;
	@%p5 bra 	$L__BB13_4;
$L__BB13_5:
	setp.lt.u32 	%p6, %r4, 3;
	@%p6 bra 	$L__BB13_6;
	bra.uni 	$L__BB13_28;
$L__BB13_6:
	mov.u32 	%r11, %tid.x;
	and.b32  	%r120, %r11, 16;
	shl.b32 	%r12, %r97, 7;
	shl.b32 	%r122, %r11, 2;
	mov.u32 	%r13, %ntid.x;
	shl.b32 	%r123, %r13, 2;
	add.s32 	%r14, %r122, %r123;
	max.u32 	%r124, %r14, 32;
	setp.lt.u32 	%p8, %r14, 32;
	selp.u32 	%r125, 1, 0, %p8;
	or.b32  	%r126, %r14, %r125;
	sub.s32 	%r127, %r124, %r126;
	div.u32 	%r128, %r127, %r123;
	add.s32 	%r15, %r128, %r125;
	and.b32  	%r129, %r11, 15;
	add.s32 	%r130, %r11, 1;
	and.b32  	%r131, %r130, 15;
	or.b32  	%r16, %r131, %r120;
	add.s32 	%r132, %r11, 2;
	and.b32  	%r133, %r132, 15;
	or.b32  	%r17, %r133, %r120;
	add.s32 	%r134, %r11, 3;
	and.b32  	%r135, %r134, 15;
	or.b32  	%r18, %r135, %r120;
	add.s32 	%r136, %r11, 4;
	and.b32  	%r137, %r136, 15;
	or.b32  	%r19, %r137, %r120;
	add.s32 	%r138, %r11, 5;
	and.b32  	%r139, %r138, 15;
	or.b32  	%r20, %r139, %r120;
	add.s32 	%r140, %r11, 6;
	and.b32  	%r141, %r140, 15;
	or.b32  	%r21, %r141, %r120;
	add.s32 	%r142, %r11, 7;
	and.b32  	%r143, %r142, 15;
	or.b32  	%r22, %r143, %r120;
	xor.b32  	%r144, %r129, 8;
	or.b32  	%r23, %r144, %r120;
	add.s32 	%r145, %r11, 9;
	and.b32  	%r146, %r145, 15;
	or.b32  	%r24, %r146, %r120;
	add.s32 	%r147, %r11, 10;
	and.b32  	%r148, %r147, 15;
	or.b32  	%r25, %r148, %r120;
	add.s32 	%r149, %r11, 11;
	and.b32  	%r150, %r149, 15;
	or.b32  	%r26, %r150, %r120;
	add.s32 	%r151, %r11, 12;
	and.b32  	%r152, %r151, 15;
	or.b32  	%r27, %r152, %r120;
	add.s32 	%r153, %r11, 13;
	and.b32  	%r154, %r153, 15;
	add.s32 	%r155, %r11, 14;
	and.b32  	%r156, %r155, 15;
	or.b32  	%r28, %r156, %r120;
	add.s32 	%r157, %r11, -1;
	and.b32  	%r158, %r157, 15;
	xor.b32  	%r159, %r120, 16;
	or.b32  	%r29, %r129, %r159;
	or.b32  	%r30, %r131, %r159;
	or.b32  	%r31, %r133, %r159;
	or.b32  	%r32, %r135, %r159;
	or.b32  	%r33, %r137, %r159;
	or.b32  	%r34, %r139, %r159;
	or.b32  	%r35, %r141, %r159;
	or.b32  	%r36, %r143, %r159;
	or.b32  	%r37, %r144, %r159;
	or.b32  	%r38, %r146, %r159;
	or.b32  	%r39, %r148, %r159;
	or.b32  	%r40, %r150, %r159;
	or.b32  	%r41, %r152, %r159;
	or.b32  	%r42, %r154, %r159;
	or.b32  	%r43, %r156, %r159;
	or.b32  	%r44, %r158, %r159;
	mul.lo.s32 	%r45, %r13, 12;
	shl.b32 	%r46, %r13, 3;
	mov.b32 	%r465, 0;
	mul.wide.u32 	%rd27, %r13, 64;
$L__BB13_7:
	setp.gt.u32 	%p9, %r11, 7;
	@%p9 bra 	$L__BB13_15;
	mov.u32 	%r160, %ctaid.z;
	shl.b32 	%r161, %r160, 7;
	add.s32 	%r50, %r12, %r161;
	shl.b32 	%r51, %r13, 2;
	shl.b32 	%r466, %r11, 2;
	and.b32  	%r162, %r15, 3;
	setp.eq.s32 	%p10, %r162, 3;
	@%p10 bra 	$L__BB13_12;
	ld.param.u64 	%rd40, [_Z9cuda_gemmIiLj512ELj1ELj1ELj128ELj128ELj128ELj128ELj1ELj1EEvjjjPKT_S2_PS0_jjj_param_3];
	and.b32  	%r163, %r15, 3;
	setp.eq.s32 	%p11, %r163, 0;
	add.s32 	%r164, %r50, %r465;
	shl.b32 	%r165, %r11, 2;
	add.s32 	%r166, %r164, %r165;
	cvta.to.global.u64 	%rd1, %rd40;
	mul.wide.u32 	%rd13, %r166, 4;
	add.s64 	%rd14, %rd1, %rd13;
	ld.global.nc.v4.u32 	{%r167, %r168, %r169, %r170}, [%rd14];
	shl.b32 	%r171, %r11, 4;
	mov.u32 	%r172, _ZZ9cuda_gemmIiLj512ELj1ELj1ELj128ELj128ELj128ELj128ELj1ELj1EEvjjjPKT_S2_PS0_jjjE3Ash;
	add.s32 	%r53, %r172, %r171;
	st.shared.v4.u32 	[%r53], {%r167, %r168, %r169, %r170};
	mov.u32 	%r466, %r14;
	@%p11 bra 	$L__BB13_12;
	shl.b32 	%r173, %r13, 2;
	add.s32 	%r466, %r14, %r173;
	and.b32  	%r174, %r15, 3;
	setp.eq.s32 	%p12, %r174, 1;
	add.s32 	%r175, %r50, %r465;
	add.s32 	%r176, %r175, %r14;
	mul.wide.u32 	%rd15, %r176, 4;
	add.s64 	%rd16, %rd1, %rd15;
	ld.global.nc.v4.u32 	{%r177, %r178, %r179, %r180}, [%rd16];
	shl.b32 	%r181, %r51, 2;
	add.s32 	%r55, %r53, %r181;
	st.shared.v4.u32 	[%r55], {%r177, %r178, %r179, %r180};
	@%p12 bra 	$L__BB13_12;
	add.s32 	%r56, %r466, %r51;
	add.s32 	%r182, %r50, %r465;
	add.s32 	%r183, %r182, %r466;
	mul.wide.u32 	%rd17, %r183, 4;
	add.s64 	%rd18, %rd1, %rd17;
	ld.global.nc.v4.u32 	{%r184, %r185, %r186, %r187}, [%rd18];
	shl.b32 	%r188, %r51, 2;
	add.s32 	%r189, %r55, %r188;
	st.shared.v4.u32 	[%r189], {%r184, %r185, %r186, %r187};
	mov.u32 	%r466, %r56;
$L__BB13_12:
	setp.lt.u32 	%p13, %r15, 3;
	@%p13 bra 	$L__BB13_15;
	ld.param.u64 	%rd41, [_Z9cuda_gemmIiLj512ELj1ELj1ELj128ELj128ELj128ELj128ELj1ELj1EEvjjjPKT_S2_PS0_jjj_param_3];
	cvta.to.global.u64 	%rd44, %rd41;
	shl.b32 	%r190, %r466, 2;
	mov.u32 	%r191, _ZZ9cuda_gemmIiLj512ELj1ELj1ELj128ELj128ELj128ELj128ELj1ELj1EEvjjjPKT_S2_PS0_jjjE3Ash;
	add.s32 	%r467, %r191, %r190;
	mov.u32 	%r468, %r466;
$L__BB13_14:
	add.s32 	%r192, %r50, %r466;
	add.s32 	%r193, %r192, %r465;
	mul.wide.u32 	%rd19, %r193, 4;
	add.s64 	%rd20, %rd44, %rd19;
	ld.global.nc.v4.u32 	{%r194, %r195, %r196, %r197}, [%rd20];
	st.shared.v4.u32 	[%r467], {%r194, %r195, %r196, %r197};
	add.s32 	%r198, %r468, %r51;
	add.s32 	%r199, %r193, %r51;
	mul.wide.u32 	%rd21, %r199, 4;
	add.s64 	%rd22, %rd44, %rd21;
	ld.global.nc.v4.u32 	{%r200, %r201, %r202, %r203}, [%rd22];
	shl.b32 	%r204, %r13, 4;
	add.s32 	%r205, %r467, %r204;
	st.shared.v4.u32 	[%r205], {%r200, %r201, %r202, %r203};
	add.s32 	%r206, %r198, %r51;
	add.s32 	%r207, %r193, %r46;
	mul.wide.u32 	%rd23, %r207, 4;
	add.s64 	%rd24, %rd44, %rd23;
	ld.global.nc.v4.u32 	{%r208, %r209, %r210, %r211}, [%rd24];
	shl.b32 	%r212, %r13, 5;
	add.s32 	%r213, %r467, %r212;
	st.shared.v4.u32 	[%r213], {%r208, %r209, %r210, %r211};
	add.s32 	%r214, %r206, %r51;
	add.s32 	%r215, %r193, %r45;
	mul.wide.u32 	%rd25, %r215, 4;
	add.s64 	%rd26, %rd44, %rd25;
	ld.global.nc.v4.u32 	{%r216, %r217, %r218, %r219}, [%rd26];
	mad.lo.s32 	%r220, %r13, 48, %r467;
	st.shared.v4.u32 	[%r220], {%r216, %r217, %r218, %r219};
	add.s32 	%r468, %r214, %r51;
	add.s64 	%rd44, %rd44, %rd27;
	shl.b32 	%r221, %r13, 6;
	add.s32 	%r467, %r467, %r221;
	setp.lt.u32 	%p14, %r468, 32;
	@%p14 bra 	$L__BB13_14;
$L__BB13_15:
	shr.u32 	%r469, %r11, 5;
$L__BB13_16:
	ld.param.u64 	%rd42, [_Z9cuda_gemmIiLj512ELj1ELj1ELj128ELj128ELj128ELj128ELj1ELj1EEvjjjPKT_S2_PS0_jjj_param_4];
	mov.u32 	%r222, %ctaid.z;
	shl.b32 	%r223, %r222, 7;
	add.s32 	%r224, %r465, %r223;
	add.s32 	%r225, %r224, %r469;
	shl.b32 	%r226, %r225, 7;
	and.b32  	%r227, %r11, 31;
	shl.b32 	%r228, %r11, 2;
	and.b32  	%r229, %r228, 124;
	or.b32  	%r230, %r226, %r229;
	cvta.to.global.u64 	%rd28, %rd42;
	mul.wide.u32 	%rd29, %r230, 4;
	add.s64 	%rd30, %rd28, %rd29;
	ld.global.nc.v4.u32 	{%r231, %r232, %r233, %r234}, [%rd30];
	shl.b32 	%r235, %r469, 2;
	mov.u32 	%r236, _ZZ9cuda_gemmIiLj512ELj1ELj1ELj128ELj128ELj128ELj128ELj1ELj1EEvjjjPKT_S2_PS0_jjjE11kron_fac_sh;
	add.s32 	%r237, %r236, %r235;
	mad.lo.s32 	%r238, %r227, 528, %r237;
	st.shared.u32 	[%r238], %r231;
	st.shared.u32 	[%r238+132], %r232;
	st.shared.u32 	[%r238+264], %r233;
	st.shared.u32 	[%r238+396], %r234;
	shr.u32 	%r239, %r13, 5;
	add.s32 	%r469, %r469, %r239;
	setp.lt.u32 	%p15, %r469, 32;
	@%p15 bra 	$L__BB13_16;
	setp.gt.u32 	%p16, %r11, 127;
	bar.sync 	0;
	@%p16 bra 	$L__BB13_19;
	add.s32 	%r240, %r11, -1;
	and.b32  	%r241, %r240, 15;
	and.b32  	%r242, %r11, 16;
	or.b32  	%r243, %r241, %r242;
	shl.b32 	%r244, %r243, 2;
	mov.u32 	%r245, _ZZ9cuda_gemmIiLj512ELj1ELj1ELj128ELj128ELj128ELj128ELj1ELj1EEvjjjPKT_S2_PS0_jjjE3Ash;
	add.s32 	%r246, %r245, %r244;
	ld.shared.u32 	%r247, [%r246];
	shl.b32 	%r248, %r28, 2;
	add.s32 	%r249, %r245, %r248;
	ld.shared.u32 	%r250, [%r249];
	add.s32 	%r251, %r11, 13;
	and.b32  	%r252, %r251, 15;
	or.b32  	%r253, %r252, %r242;
	shl.b32 	%r254, %r253, 2;
	add.s32 	%r255, %r245, %r254;
	ld.shared.u32 	%r256, [%r255];
	shl.b32 	%r257, %r27, 2;
	add.s32 	%r258, %r245, %r257;
	ld.shared.u32 	%r259, [%r258];
	shl.b32 	%r260, %r26, 2;
	add.s32 	%r261, %r245, %r260;
	ld.shared.u32 	%r262, [%r261];
	shl.b32 	%r263, %r25, 2;
	add.s32 	%r264, %r245, %r263;
	ld.shared.u32 	%r265, [%r264];
	shl.b32 	%r266, %r24, 2;
	add.s32 	%r267, %r245, %r266;
	ld.shared.u32 	%r268, [%r267];
	shl.b32 	%r269, %r23, 2;
	add.s32 	%r270, %r245, %r269;
	ld.shared.u32 	%r271, [%r270];
	shl.b32 	%r272, %r22, 2;
	add.s32 	%r273, %r245, %r272;
	ld.shared.u32 	%r274, [%r273];
	shl.b32 	%r275, %r21, 2;
	add.s32 	%r276, %r245, %r275;
	ld.shared.u32 	%r277, [%r276];
	shl.b32 	%r278, %r20, 2;
	add.s32 	%r279, %r245, %r278;
	ld.shared.u32 	%r280, [%r279];
	shl.b32 	%r281, %r19, 2;
	add.s32 	%r282, %r245, %r281;
	ld.shared.u32 	%r283, [%r282];
	shl.b32 	%r284, %r18, 2;
	add.s32 	%r285, %r245, %r284;
	ld.shared.u32 	%r286, [%r285];
	shl.b32 	%r287, %r17, 2;
	add.s32 	%r288, %r245, %r287;
	ld.shared.u32 	%r289, [%r288];
	shl.b32 	%r290, %r16, 2;
	add.s32 	%r291, %r245, %r290;
	ld.shared.u32 	%r292, [%r291];
	and.b32  	%r293, %r11, 31;
	shl.b32 	%r294, %r11, 2;
	and.b32  	%r295, %r294, 124;
	add.s32 	%r296, %r245, %r295;
	ld.shared.u32 	%r297, [%r296];
	mov.u32 	%r298, _ZZ9cuda_gemmIiLj512ELj1ELj1ELj128ELj128ELj128ELj128ELj1ELj1EEvjjjPKT_S2_PS0_jjjE11kron_fac_sh;
	mad.lo.s32 	%r299, %r11, 132, %r298;
	add.s32 	%r300, %r299, %r295;
	ld.shared.u32 	%r301, [%r300];
	shfl.sync.idx.b32	%r302|%p17, %r301, %r293, 31, -1;
	mul.lo.s32 	%r303, %r302, %r297;
	shfl.sync.idx.b32	%r304|%p18, %r301, %r16, 31, -1;
	mad.lo.s32 	%r305, %r304, %r292, %r303;
	shfl.sync.idx.b32	%r306|%p19, %r301, %r17, 31, -1;
	mad.lo.s32 	%r307, %r306, %r289, %r305;
	shfl.sync.idx.b32	%r308|%p20, %r301, %r18, 31, -1;
	mad.lo.s32 	%r309, %r308, %r286, %r307;
	shfl.sync.idx.b32	%r310|%p21, %r301, %r19, 31, -1;
	mad.lo.s32 	%r311, %r310, %r283, %r309;
	shfl.sync.idx.b32	%r312|%p22, %r301, %r20, 31, -1;
	mad.lo.s32 	%r313, %r312, %r280, %r311;
	shfl.sync.idx.b32	%r314|%p23, %r301, %r21, 31, -1;
	mad.lo.s32 	%r315, %r314, %r277, %r313;
	shfl.sync.idx.b32	%r316|%p24, %r301, %r22, 31, -1;
	mad.lo.s32 	%r317, %r316, %r274, %r315;
	shfl.sync.idx.b32	%r318|%p25, %r301, %r23, 31, -1;
	mad.lo.s32 	%r319, %r318, %r271, %r317;
	shfl.sync.idx.b32	%r320|%p26, %r301, %r24, 31, -1;
	mad.lo.s32 	%r321, %r320, %r268, %r319;
	shfl.sync.idx.b32	%r322|%p27, %r301, %r25, 31, -1;
	mad.lo.s32 	%r323, %r322, %r265, %r321;
	shfl.sync.idx.b32	%r324|%p28, %r301, %r26, 31, -1;
	mad.lo.s32 	%r325, %r324, %r262, %r323;
	shfl.sync.idx.b32	%r326|%p29, %r301, %r27, 31, -1;
	mad.lo.s32 	%r327, %r326, %r259, %r325;
	shfl.sync.idx.b32	%r328|%p30, %r301, %r253, 31, -1;
	mad.lo.s32 	%r329, %r328, %r256, %r327;
	shfl.sync.idx.b32	%r330|%p31, %r301, %r28, 31, -1;
	mad.lo.s32 	%r331, %r330, %r250, %r329;
	shfl.sync.idx.b32	%r332|%p32, %r301, %r243, 31, -1;
	mad.lo.s32 	%r333, %r332, %r247, %r331;
	mov.u32 	%r334, _ZZ9cuda_gemmIiLj512ELj1ELj1ELj128ELj128ELj128ELj128ELj1ELj1EEvjjjPKT_S2_PS0_jjjE3Csh;
	add.s32 	%r335, %r334, %r294;
	ld.shared.u32 	%r336, [%r335];
	add.s32 	%r337, %r336, %r333;
	st.shared.u32 	[%r335], %r337;
	shl.b32 	%r338, %r44, 2;
	add.s32 	%r339, %r245, %r338;
	ld.shared.u32 	%r340, [%r339];
	shl.b32 	%r341, %r43, 2;
	add.s32 	%r342, %r245, %r341;
	ld.shared.u32 	%r343, [%r342];
	shl.b32 	%r344, %r42, 2;
	add.s32 	%r345, %r245, %r344;
	ld.shared.u32 	%r346, [%r345];
	shl.b32 	%r347, %r41, 2;
	add.s32 	%r348, %r245, %r347;
	ld.shared.u32 	%r349, [%r348];
	shl.b32 	%r350, %r40, 2;
	add.s32 	%r351, %r245, %r350;
	ld.shared.u32 	%r352, [%r351];
	shl.b32 	%r353, %r39, 2;
	add.s32 	%r354, %r245, %r353;
	ld.shared.u32 	%r355, [%r354];
	shl.b32 	%r356, %r38, 2;
	add.s32 	%r357, %r245, %r356;
	ld.shared.u32 	%r358, [%r357];
	shl.b32 	%r359, %r37, 2;
	add.s32 	%r360, %r245, %r359;
	ld.shared.u32 	%r361, [%r360];
	shl.b32 	%r362, %r36, 2;
	add.s32 	%r363, %r245, %r362;
	ld.shared.u32 	%r364, [%r363];
	shl.b32 	%r365, %r35, 2;
	add.s32 	%r366, %r245, %r365;
	ld.shared.u32 	%r367, [%r366];
	shl.b32 	%r368, %r34, 2;
	add.s32 	%r369, %r245, %r368;
	ld.shared.u32 	%r370, [%r369];
	shl.b32 	%r371, %r33, 2;
	add.s32 	%r372, %r245, %r371;
	ld.shared.u32 	%r373, [%r372];
	shl.b32 	%r374, %r32, 2;
	add.s32 	%r375, %r245, %r374;
	ld.shared.u32 	%r376, [%r375];
	shl.b32 	%r377, %r31, 2;
	add.s32 	%r378, %r245, %r377;
	ld.shared.u32 	%r379, [%r378];
	shl.b32 	%r380, %r30, 2;
	add.s32 	%r381, %r245, %r380;
	ld.shared.u32 	%r382, [%r381];
	shl.b32 	%r383, %r29, 2;
	add.s32 	%r384, %r245, %r383;
	ld.shared.u32 	%r385, [%r384];
	shfl.sync.idx.b32	%r386|%p33, %r301, %r29, 31, -1;
	mul.lo.s32 	%r387, %r386, %r385;
	shfl.sync.idx.b32	%r388|%p34, %r301, %r30, 31, -1;
	mad.lo.s32 	%r389, %r388, %r382, %r387;
	shfl.sync.idx.b32	%r390|%p35, %r301, %r31, 31, -1;
	mad.lo.s32 	%r391, %r390, %r379, %r389;
	shfl.sync.idx.b32	%r392|%p36, %r301, %r32, 31, -1;
	mad.lo.s32 	%r393, %r392, %r376, %r391;
	shfl.sync.idx.b32	%r394|%p37, %r301, %r33, 31, -1;
	mad.lo.s32 	%r395, %r394, %r373, %r393;
	shfl.sync.idx.b32	%r396|%p38, %r301, %r34, 31, -1;
	mad.lo.s32 	%r397, %r396, %r370, %r395;
	shfl.sync.idx.b32	%r398|%p39, %r301, %r35, 31, -1;
	mad.lo.s32 	%r399, %r398, %r367, %r397;
	shfl.sync.idx.b32	%r400|%p40, %r301, %r36, 31, -1;
	mad.lo.s32 	%r401, %r400, %r364, %r399;
	shfl.sync.idx.b32	%r402|%p41, %r301, %r37, 31, -1;
	mad.lo.s32 	%r403, %r402, %r361, %r401;
	shfl.sync.idx.b32	%r404|%p42, %r301, %r38, 31, -1;
	mad.lo.s32 	%r405, %r404, %r358, %r403;
	shfl.sync.idx.b32	%r406|%p43, %r301, %r39, 31, -1;
	mad.lo.s32 	%r407, %r406, %r355, %r405;
	shfl.sync.idx.b32	%r408|%p44, %r301, %r40, 31, -1;
	mad.lo.s32 	%r409, %r408, %r352, %r407;
	shfl.sync.idx.b32	%r410|%p45, %r301, %r41, 31, -1;
	mad.lo.s32 	%r411, %r410, %r349, %r409;
	shfl.sync.idx.b32	%r412|%p46, %r301, %r42, 31, -1;
	mad.lo.s32 	%r413, %r412, %r346, %r411;
	shfl.sync.idx.b32	%r414|%p47, %r301, %r43, 31, -1;
	mad.lo.s32 	%r415, %r414, %r343, %r413;
	shfl.sync.idx.b32	%r416|%p48, %r301, %r44, 31, -1;
	mad.lo.s32 	%r417, %r416, %r340, %r415;
	add.s32 	%r418, %r337, %r417;
	st.shared.u32 	[%r335], %r418;
$L__BB13_19:
	add.s32 	%r66, %r465, 32;
	setp.lt.u32 	%p49, %r465, 96;
	mov.u32 	%r465, %r66;
	@%p49 bra 	$L__BB13_7;
	setp.gt.u32 	%p50, %r11, 31;
	bar.sync 	0;
	@%p50 bra 	$L__BB13_27;
	ld.param.u64 	%rd43, [_Z9cuda_gemmIiLj512ELj1ELj1ELj128ELj128ELj128ELj128ELj1ELj1EEvjjjPKT_S2_PS0_jjj_param_5];
	shl.b32 	%r67, %r13, 4;
	cvta.to.global.u64 	%rd5, %rd43;
	shl.b32 	%r473, %r11, 2;
	max.u32 	%r419, %r14, 128;
	setp.lt.u32 	%p51, %r14, 128;
	selp.u32 	%r420, 1, 0, %p51;
	add.s32 	%r421, %r14, %r420;
	sub.s32 	%r422, %r419, %r421;
	shl.b32 	%r69, %r13, 2;
	div.u32 	%r423, %r422, %r69;
	add.s32 	%r70, %r423, %r420;
	and.b32  	%r424, %r70, 3;
	setp.eq.s32 	%p52, %r424, 3;
	@%p52 bra 	$L__BB13_24;
	shl.b32 	%r425, %r11, 4;
	mov.u32 	%r426, _ZZ9cuda_gemmIiLj512ELj1ELj1ELj128ELj128ELj128ELj128ELj1ELj1EEvjjjPKT_S2_PS0_jjjE3Csh;
	add.s32 	%r471, %r426, %r425;
	add.s32 	%r427, %r12, %r473;
	mul.wide.u32 	%rd31, %r427, 4;
	add.s64 	%rd45, %rd5, %rd31;
	mul.wide.u32 	%rd7, %r13, 16;
	add.s32 	%r428, %r70, 1;
	and.b32  	%r429, %r428, 3;
	neg.s32 	%r470, %r429;
$L__BB13_23:
	.pragma "nounroll";
	ld.shared.v4.u32 	{%r430, %r431, %r432, %r433}, [%r471];
	st.global.v4.u32 	[%rd45], {%r430, %r431, %r432, %r433};
	add.s32 	%r473, %r473, %r69;
	add.s32 	%r471, %r471, %r67;
	add.s64 	%rd45, %rd45, %rd7;
	add.s32 	%r470, %r470, 1;
	setp.ne.s32 	%p53, %r470, 0;
	@%p53 bra 	$L__BB13_23;
$L__BB13_24:
	setp.lt.u32 	%p54, %r70, 3;
	@%p54 bra 	$L__BB13_27;
	add.s32 	%r474, %r473, %r12;
	add.s32 	%r478, %r474, %r45;
	add.s32 	%r477, %r474, %r46;
	add.s32 	%r476, %r474, %r69;
	shl.b32 	%r434, %r473, 2;
	mov.u32 	%r435, _ZZ9cuda_gemmIiLj512ELj1ELj1ELj128ELj128ELj128ELj128ELj1ELj1EEvjjjPKT_S2_PS0_jjjE3Csh;
	add.s32 	%r475, %r435, %r434;
$L__BB13_26:
	mul.wide.u32 	%rd32, %r474, 4;
	add.s64 	%rd33, %rd5, %rd32;
	ld.shared.v4.u32 	{%r436, %r437, %r438, %r439}, [%r475];
	st.global.v4.u32 	[%rd33], {%r436, %r437, %r438, %r439};
	add.s32 	%r440, %r473, %r69;
	mul.wide.u32 	%rd34, %r476, 4;
	add.s64 	%rd35, %rd5, %rd34;
	add.s32 	%r441, %r475, %r67;
	ld.shared.v4.u32 	{%r442, %r443, %r444, %r445}, [%r441];
	st.global.v4.u32 	[%rd35], {%r442, %r443, %r444, %r445};
	add.s32 	%r446, %r440, %r69;
	mul.wide.u32 	%rd36, %r477, 4;
	add.s64 	%rd37, %rd5, %rd36;
	mov.u32 	%r447, %ntid.x;
	shl.b32 	%r448, %r447, 5;
	add.s32 	%r449, %r475, %r448;
	ld.shared.v4.u32 	{%r450, %r451, %r452, %r453}, [%r449];
	st.global.v4.u32 	[%rd37], {%r450, %r451, %r452, %r453};
	add.s32 	%r454, %r446, %r69;
	mul.wide.u32 	%rd38, %r478, 4;
	add.s64 	%rd39, %rd5, %rd38;
	mad.lo.s32 	%r455, %r447, 48, %r475;
	ld.shared.v4.u32 	{%r456, %r457, %r458, %r459}, [%r455];
	st.global.v4.u32 	[%rd39], {%r456, %r457, %r458, %r459};
	add.s32 	%r473, %r454, %r69;
	add.s32 	%r478, %r478, %r67;
	add.s32 	%r477, %r477, %r67;
	add.s32 	%r476, %r476, %r67;
	shl.b32 	%r460, %r447, 6;
	add.s32 	%r475, %r475, %r460;
	add.s32 	%r474, %r474, %r67;
	setp.lt.u32 	%p55, %r473, 128;
	@%p55 bra 	$L__BB13_26;
$L__BB13_27:
	ret;
$L__BB13_28:
	shl.b32 	%r112, %r463, 2;
	mov.u32 	%r113, _ZZ9cuda_gemmIiLj512ELj1ELj1ELj128ELj128ELj128ELj128ELj1ELj1EEvjjjPKT_S2_PS0_jjjE3Csh;
	add.s32 	%r114, %r113, %r112;
	mov.b32 	%r115, 0;
	st.shared.u32 	[%r114], %r115;
	add.s32 	%r116, %r114, %r3;
	st.shared.u32 	[%r116], %r115;
	add.s32 	%r117, %r116, %r3;
	st.shared.u32 	[%r117], %r115;
	add.s32 	%r118, %r117, %r3;
	st.shared.u32 	[%r118], %r115;
	add.s32 	%r463, %r3, %r463;
	setp.lt.u32 	%p7, %r463, 128;
	@%p7 bra 	$L__BB13_28;
	bra.uni 	$L__BB13_6;

}
	// .globl	_Z9cuda_gemmIiLj512ELj1ELj1ELj256ELj2ELj2ELj128ELj0ELj1EEvjjjPKT_S2_PS0_jjj
.visible .entry _Z9cuda_gemmIiLj512ELj1ELj1ELj256ELj2ELj2ELj128ELj0ELj1EEvjjjPKT_S2_PS0_jjj(
	.param .u32 _Z9cuda_gemmIiLj512ELj1ELj1ELj256ELj2ELj2ELj128ELj0ELj1EEvjjjPKT_S2_PS0_jjj_param_0,
	.param .u32 _Z9cuda_gemmIiLj512ELj1ELj1ELj256ELj2ELj2ELj128ELj0ELj1EEvjjjPKT_S2_PS0_jjj_param_1,
	.param .u32 _Z9cuda_gemmIiLj512ELj1ELj1ELj256ELj2ELj2ELj128ELj0ELj1EEvjjjPKT_S2_PS0_jjj_param_2,
	.param .u64 .ptr .align 1 _Z9cuda_gemmIiLj512ELj1ELj1ELj256ELj2ELj2ELj128ELj0ELj1EEvjjjPKT_S2_PS0_jjj_param_3,
	.param .u64 .ptr .align 1 _Z9cuda_gemmIiLj512ELj1ELj1ELj256ELj2ELj2ELj128ELj0ELj1EEvjjjPKT_S2_PS0_jjj_param_4,
	.param .u64 .ptr .align 1 _Z9cuda_gemmIiLj512ELj1ELj1ELj256ELj2ELj2ELj128ELj0ELj1EEvjjjPKT_S2_PS0_jjj_param_5,
	.param .u32 _Z9cuda_gemmIiLj512ELj1ELj1ELj256ELj2ELj2ELj128ELj0ELj1EEvjjjPKT_S2_PS0_jjj_param_6,
	.param .u32 _Z9cuda_gemmIiLj512ELj1ELj1ELj256ELj2ELj2ELj128ELj0ELj1EEvjjjPKT_S2_PS0_jjj_param_7,
	.param .u32 _Z9cuda_gemmIiLj512ELj1ELj1ELj256ELj2ELj2ELj128ELj0ELj1EEvjjjPKT_S2_PS0_jjj_param_8
)
.maxntid 512
{
	.reg .pred 	%p<24>;
	.reg .b32 	%r<275>;
	.reg .b64 	%rd<27>;
	// demoted variable
	.shared .align 128 .b8 _ZZ9cuda_gemmIiLj512ELj1ELj1ELj256ELj2ELj2ELj128ELj0ELj1EEvjjjPKT_S2_PS0_jjjE11kron_fac_sh[24];
	// demoted variable
	.shared .align 128 .b8 _ZZ9cuda_gemmIiLj512ELj1ELj1ELj256ELj2ELj2ELj128ELj0ELj1EEvjjjPKT_S2_PS0_jjjE3Ash[1024];
	// demoted variable
	.shared .align 128 .b8 _ZZ9cuda_gemmIiLj512ELj1ELj1ELj256ELj2ELj2ELj128ELj0ELj1EEvjjjPKT_S2_PS0_jjjE3Csh[1024];
	ld.param.u32 	%r94, [_Z9cuda_gemmIiLj512ELj1ELj1ELj256ELj2ELj2ELj128ELj0ELj1EEvjjjPKT_S2_PS0_jjj_param_1];
	ld.param.u32 	%r95, [_Z9cuda_gemmIiLj512ELj1ELj1ELj256ELj2ELj2ELj128ELj0ELj1EEvjjjPKT_S2_PS0_jjj_param_2];
	ld.param.u64 	%rd4, [_Z9cuda_gemmIiLj512ELj1ELj1ELj256ELj2ELj2ELj128ELj0ELj1EEvjjjPKT_S2_PS0_jjj_param_3];
	ld.param.u64 	%rd3, [_Z9cuda_gemmIiLj512ELj1ELj1ELj256ELj2ELj2ELj128ELj0ELj1EEvjjjPKT_S2_PS0_jjj_param_4];
	ld.param.u64 	%rd5, [_Z9cuda_gemmIiLj512ELj1ELj1ELj256ELj2ELj2ELj128ELj0ELj1EEvjjjPKT_S2_PS0_jjj_param_5];
	cvta.to.global.u64 	%rd1, %rd4;
	cvta.to.global.u64 	%rd2, %rd5;
	mov.u32 	%r1, %tid.x;
	setp.ne.s32 	%p1, %r1, 0;
	@%p1 bra 	$L__BB14_2;
	cvta.to.global.u64 	%rd6, %rd3;
	ld.global.nc.v4.u32 	{%r96, %r97, %r98, %r99}, [%rd6];
	st.shared.u32 	[_ZZ9cuda_gemmIiLj512ELj1ELj1ELj256ELj2ELj2ELj128ELj0ELj1EEvjjjPKT_S2_PS0_jjjE11kron_fac_sh+12], %r97;
	st.shared.v2.u32 	[_ZZ9cuda_gemmIiLj512ELj1ELj1ELj256ELj2ELj2ELj128ELj0ELj1EEvjjjPKT_S2_PS0_jjjE11kron_fac_sh], {%r96, %r98};
	st.shared.u32 	[_ZZ9cuda_gemmIiLj512ELj1ELj1ELj256ELj2ELj2ELj128ELj0ELj1EEvjjjPKT_S2_PS0_jjjE11kron_fac_sh+16], %r99;
$L__BB14_2:
	mov.u32 	%r2, %ctaid.y;
	mov.u32 	%r100, %nctaid.y;
	setp.ge.u32 	%p2, %r2, %r100;
	@%p2 bra 	$L__BB14_25;
	and.b32  	%r3, %r1, 127;
	mov.u32 	%r4, %ntid.x;
	shl.b32 	%r269, %r1, 2;
	mov.u32 	%r6, %ctaid.x;
	shl.b32 	%r7, %r6, 8;
	shl.b32 	%r8, %r4, 2;
	setp.gt.u32 	%p3, %r1, 255;
	shr.u32 	%r9, %r95, 1;
	@%p3 bra 	$L__BB14_10;
	add.s32 	%r101, %r1, %r4;
	max.u32 	%r102, %r101, 256;
	setp.lt.u32 	%p4, %r101, 256;
	selp.u32 	%r103, 1, 0, %p4;
	add.s32 	%r104, %r101, %r103;
	sub.s32 	%r105, %r102, %r104;
	div.u32 	%r106, %r105, %r4;
	add.s32 	%r10, %r106, %r103;
	and.b32  	%r107, %r10, 3;
	setp.eq.s32 	%p5, %r107, 3;
	mov.u32 	%r254, %r1;
	@%p5 bra 	$L__BB14_7;
	add.s32 	%r108, %r10, 1;
	and.b32  	%r109, %r108, 3;
	mov.u32 	%r110, _ZZ9cuda_gemmIiLj512ELj1ELj1ELj256ELj2ELj2ELj128ELj0ELj1EEvjjjPKT_S2_PS0_jjjE3Csh;
	add.s32 	%r251, %r110, %r269;
	neg.s32 	%r250, %r109;
	mad.lo.s32 	%r254, %r4, %r109, %r1;
$L__BB14_6:
	.pragma "nounroll";
	mov.b32 	%r111, 0;
	st.shared.u32 	[%r251], %r111;
	add.s32 	%r251, %r251, %r8;
	add.s32 	%r250, %r250, 1;
	setp.ne.s32 	%p6, %r250, 0;
	@%p6 bra 	$L__BB14_6;
$L__BB14_7:
	setp.lt.u32 	%p7, %r10, 3;
	@%p7 bra 	$L__BB14_10;
	shl.b32 	%r112, %r254, 2;
	mov.u32 	%r113, _ZZ9cuda_gemmIiLj512ELj1ELj1ELj256ELj2ELj2ELj128ELj0ELj1EEvjjjPKT_S2_PS0_jjjE3Csh;
	add.s32 	%r253, %r113, %r112;
	shl.b32 	%r20, %r4, 4;
	shl.b32 	%r21, %r4, 3;
	mul.lo.s32 	%r22, %r4, 12;
$L__BB14_9:
	mov.b32 	%r114, 0;
	st.shared.u32 	[%r253], %r114;
	add.s32 	%r115, %r253, %r8;
	st.shared.u32 	[%r115], %r114;
	add.s32 	%r116, %r253, %r21;
	st.shared.u32 	[%r116], %r114;
	add.s32 	%r117, %r253, %r22;
	st.shared.u32 	[%r117], %r114;
	add.s32 	%r254, %r254, %r8;
	add.s32 	%r253, %r253, %r20;
	setp.lt.u32 	%p8, %r254, 256;
	@%p8 bra 	$L__BB14_9;
$L__BB14_10:
	setp.gt.u32 	%p9, %r1, 63;
	@%p9 bra 	$L__BB14_17;
	mul.lo.s32 	%r27, %r2, %r95;
	add.s32 	%r118, %r269, %r8;
	max.u32 	%r119, %r118, 256;
	setp.lt.u32 	%p10, %r118, 256;
	selp.u32 	%r120, 1, 0, %p10;
	add.s32 	%r121, %r118, %r120;
	sub.s32 	%r122, %r119, %r121;
	div.u32 	%r123, %r122, %r8;
	add.s32 	%r28, %r123, %r120;
	and.b32  	%r124, %r28, 3;
	setp.eq.s32 	%p11, %r124, 3;
	mov.u32 	%r259, %r269;
	@%p11 bra 	$L__BB14_14;
	shl.b32 	%r125, %r1, 4;
	mov.u32 	%r126, _ZZ9cuda_gemmIiLj512ELj1ELj1ELj256ELj2ELj2ELj128ELj0ELj1EEvjjjPKT_S2_PS0_jjjE3Ash;
	add.s32 	%r257, %r126, %r125;
	shl.b32 	%r30, %r4, 4;
	add.s32 	%r127, %r27, %r7;
	add.s32 	%r256, %r127, %r269;
	add.s32 	%r128, %r28, 1;
	and.b32  	%r129, %r128, 3;
	neg.s32 	%r255, %r129;
	mov.u32 	%r259, %r269;
$L__BB14_13:
	.pragma "nounroll";
	mul.wide.u32 	%rd7, %r256, 4;
	add.s64 	%rd8, %rd1, %rd7;
	ld.global.nc.v4.u32 	{%r130, %r131, %r132, %r133}, [%rd8];
	st.shared.v4.u32 	[%r257], {%r130, %r131, %r132, %r133};
	add.s32 	%r259, %r259, %r8;
	add.s32 	%r257, %r257, %r30;
	add.s32 	%r256, %r256, %r8;
	add.s32 	%r255, %r255, 1;
	setp.ne.s32 	%p12, %r255, 0;
	@%p12 bra 	$L__BB14_13;
$L__BB14_14:
	setp.lt.u32 	%p13, %r28, 3;
	@%p13 bra 	$L__BB14_17;
	add.s32 	%r134, %r259, %r27;
	add.s32 	%r260, %r134, %r7;
	mad.lo.s32 	%r264, %r4, 12, %r260;
	shl.b32 	%r44, %r4, 4;
	shl.b32 	%r135, %r4, 3;
	add.s32 	%r263, %r260, %r135;
	add.s32 	%r262, %r260, %r8;
	mul.lo.s32 	%r47, %r4, 48;
	shl.b32 	%r136, %r259, 2;
	mov.u32 	%r137, _ZZ9cuda_gemmIiLj512ELj1ELj1ELj256ELj2ELj2ELj128ELj0ELj1EEvjjjPKT_S2_PS0_jjjE3Ash;
	add.s32 	%r261, %r137, %r136;
	shl.b32 	%r49, %r4, 6;
	shl.b32 	%r50, %r4, 5;
$L__BB14_16:
	mul.wide.u32 	%rd9, %r260, 4;
	add.s64 	%rd10, %rd1, %rd9;
	ld.global.nc.v4.u32 	{%r138, %r139, %r140, %r141}, [%rd10];
	st.shared.v4.u32 	[%r261], {%r138, %r139, %r140, %r141};
	add.s32 	%r142, %r259, %r8;
	mul.wide.u32 	%rd11, %r262, 4;
	add.s64 	%rd12, %rd1, %rd11;
	ld.global.nc.v4.u32 	{%r143, %r144, %r145, %r146}, [%rd12];
	add.s32 	%r147, %r261, %r44;
	st.shared.v4.u32 	[%r147], {%r143, %r144, %r145, %r146};
	add.s32 	%r148, %r142, %r8;
	mul.wide.u32 	%rd13, %r263, 4;
	add.s64 	%rd14, %rd1, %rd13;
	ld.global.nc.v4.u32 	{%r149, %r150, %r151, %r152}, [%rd14];
	add.s32 	%r153, %r261, %r50;
	st.shared.v4.u32 	[%r153], {%r149, %r150, %r151, %r152};
	add.s32 	%r154, %r148, %r8;
	mul.wide.u32 	%rd15, %r264, 4;
	add.s64 	%rd16, %rd1, %rd15;
	ld.global.nc.v4.u32 	{%r155, %r156, %r157, %r158}, [%rd16];
	add.s32 	%r159, %r261, %r47;
	st.shared.v4.u32 	[%r159], {%r155, %r156, %r157, %r158};
	add.s32 	%r259, %r154, %r8;
	add.s32 	%r264, %r264, %r44;
	add.s32 	%r263, %r263, %r44;
	add.s32 	%r262, %r262, %r44;
	add.s32 	%r261, %r261, %r49;
	add.s32 	%r260, %r260, %r44;
	setp.lt.u32 	%p14, %r259, 256;
	@%p14 bra 	$L__BB14_16;
$L__BB14_17:
	shl.b32 	%r63, %r3, 1;
	setp.lt.u32 	%p15, %r1, 256;
	bar.sync 	0;
	@%p15 bra 	$L__BB14_26;
$L__BB14_18:
	setp.gt.u32 	%p18, %r1, 63;
	bar.sync 	0;
	@%p18 bra 	$L__BB14_25;
	shl.b32 	%r189, %r6, 7;
	mad.lo.s32 	%r64, %r2, %r94, %r189;
	add.s32 	%r190, %r269, %r8;
	max.u32 	%r191, %r190, 256;
	setp.lt.u32 	%p19, %r190, 256;
	selp.u32 	%r192, 1, 0, %p19;
	add.s32 	%r193, %r190, %r192;
	sub.s32 	%r194, %r191, %r193;
	div.u32 	%r195, %r194, %r8;
	add.s32 	%r65, %r195, %r192;
	and.b32  	%r196, %r65, 3;
	setp.eq.s32 	%p20, %r196, 3;
	@%p20 bra 	$L__BB14_22;
	shl.b32 	%r197, %r1, 4;
	mov.u32 	%r198, _ZZ9cuda_gemmIiLj512ELj1ELj1ELj256ELj2ELj2ELj128ELj0ELj1EEvjjjPKT_S2_PS0_jjjE3Csh;
	add.s32 	%r267, %r198, %r197;
	shl.b32 	%r67, %r4, 4;
	add.s32 	%r199, %r65, 1;
	and.b32  	%r200, %r199, 3;
	neg.s32 	%r266, %r200;
$L__BB14_21:
	.pragma "nounroll";
	shr.u32 	%r201, %r269, 7;
	and.b32  	%r202, %r269, 124;
	add.s32 	%r203, %r64, %r202;
	mad.lo.s32 	%r204, %r201, %r9, %r203;
	mul.wide.u32 	%rd17, %r204, 4;
	add.s64 	%rd18, %rd2, %rd17;
	ld.shared.v4.u32 	{%r205, %r206, %r207, %r208}, [%r267];
	st.global.v4.u32 	[%rd18], {%r205, %r206, %r207, %r208};
	add.s32 	%r269, %r269, %r8;
	add.s32 	%r267, %r267, %r67;
	add.s32 	%r266, %r266, 1;
	setp.ne.s32 	%p21, %r266, 0;
	@%p21 bra 	$L__BB14_21;
$L__BB14_22:
	setp.lt.u32 	%p22, %r65, 3;
	@%p22 bra 	$L__BB14_25;
	mad.lo.s32 	%r273, %r4, 12, %r269;
	shl.b32 	%r77, %r4, 4;
	shl.b32 	%r209, %r4, 3;
	add.s32 	%r272, %r269, %r209;
	add.s32 	%r271, %r269, %r8;
	mul.lo.s32 	%r80, %r4, 48;
	shl.b32 	%r210, %r269, 2;
	mov.u32 	%r211, _ZZ9cuda_gemmIiLj512ELj1ELj1ELj256ELj2ELj2ELj128ELj0ELj1EEvjjjPKT_S2_PS0_jjjE3Csh;
	add.s32 	%r270, %r211, %r210;
	shl.b32 	%r82, %r4, 6;
	shl.b32 	%r83, %r4, 5;
$L__BB14_24:
	shr.u32 	%r212, %r269, 7;
	and.b32  	%r213, %r269, 124;
	add.s32 	%r214, %r64, %r213;
	mad.lo.s32 	%r215, %r212, %r9, %r214;
	mul.wide.u32 	%rd19, %r215, 4;
	add.s64 	%rd20, %rd2, %rd19;
	ld.shared.v4.u32 	{%r216, %r217, %r218, %r219}, [%r270];
	st.global.v4.u32 	[%rd20], {%r216, %r217, %r218, %r219};
	add.s32 	%r220, %r269, %r8;
	shr.u32 	%r221, %r271, 7;
	and.b32  	%r222, %r271, 124;
	add.s32 	%r223, %r64, %r222;
	mad.lo.s32 	%r224, %r221, %r9, %r223;
	mul.wide.u32 	%rd21, %r224, 4;
	add.s64 	%rd22, %rd2, %rd21;
	add.s32 	%r225, %r270, %r77;
	ld.shared.v4.u32 	{%r226, %r227, %r228, %r229}, [%r225];
	st.global.v4.u32 	[%rd22], {%r226, %r227, %r228, %r229};
	add.s32 	%r230, %r220, %r8;
	shr.u32 	%r231, %r272, 7;
	and.b32  	%r232, %r272, 124;
	add.s32 	%r233, %r64, %r232;
	mad.lo.s32 	%r234, %r231, %r9, %r233;
	mul.wide.u32 	%rd23, %r234, 4;
	add.s64 	%rd24, %rd2, %rd23;
	add.s32 	%r235, %r270, %r83;
	ld.shared.v4.u32 	{%r236, %r237, %r238, %r239}, [%r235];
	st.global.v4.u32 	[%rd24], {%r236, %r237, %r238, %r239};
	add.s32 	%r240, %r230, %r8;
	shr.u32 	%r241, %r273, 7;
	and.b32  	%r242, %r273, 124;
	add.s32 	%r243, %r64, %r242;
	mad.lo.s32 	%r244, %r241, %r9, %r243;
	mul.wide.u32 	%rd25, %r244, 4;
	add.s64 	%rd26, %rd2, %rd25;
	add.s32 	%r245, %r270, %r80;
	ld.shared.v4.u32 	{%r246, %r247, %r248, %r249}, [%r245];
	st.global.v4.u32 	[%rd26], {%r246, %r247, %r248, %r249};
	add.s32 	%r269, %r240, %r8;
	add.s32 	%r273, %r273, %r77;
	add.s32 	%r272, %r272, %r77;
	add.s32 	%r271, %r271, %r77;
	add.s32 	%r270, %r270, %r82;
	setp.lt.u32 	%p23, %r269, 256;
	@%p23 bra 	$L__BB14_24;
$L__BB14_25:
	ret;
$L__BB14_26:
	and.b32  	%r160, %r1, 1;
	xor.b32  	%r161, %r160, 1;
	and.b32  	%r162, %r1, 128;
	or.b32  	%r163, %r162, %r3;
	shl.b32 	%r164, %r163, 2;
	mov.u32 	%r165, _ZZ9cuda_gemmIiLj512ELj1ELj1ELj256ELj2ELj2ELj128ELj0ELj1EEvjjjPKT_S2_PS0_jjjE3Csh;
	add.s32 	%r166, %r165, %r164;
	add.s32 	%r167, %r63, %r161;
	shl.b32 	%r168, %r167, 2;
	mov.u32 	%r169, _ZZ9cuda_gemmIiLj512ELj1ELj1ELj256ELj2ELj2ELj128ELj0ELj1EEvjjjPKT_S2_PS0_jjjE3Ash;
	add.s32 	%r170, %r169, %r168;
	ld.shared.u32 	%r171, [%r170];
	add.s32 	%r172, %r63, %r160;
	shl.b32 	%r173, %r172, 2;
	add.s32 	%r174, %r169, %r173;
	ld.shared.u32 	%r175, [%r174];
	shr.u32 	%r176, %r1, 7;
	mov.u32 	%r177, _ZZ9cuda_gemmIiLj512ELj1ELj1ELj256ELj2ELj2ELj128ELj0ELj1EEvjjjPKT_S2_PS0_jjjE11kron_fac_sh;
	mad.lo.s32 	%r178, %r176, 12, %r177;
	shl.b32 	%r179, %r1, 2;
	and.b32  	%r180, %r179, 4;
	add.s32 	%r181, %r178, %r180;
	ld.shared.u32 	%r182, [%r181];
	shfl.sync.idx.b32	%r183|%p16, %r182, %r160, 7711, -1;
	mul.lo.s32 	%r184, %r183, %r175;
	shfl.sync.idx.b32	%r185|%p17, %r182, %r161, 7711, -1;
	mad.lo.s32 	%r186, %r185, %r171, %r184;
	ld.shared.u32 	%r187, [%r166];
	add.s32 	%r188, %r187, %r186;
	st.shared.u32 	[%r166], %r188;
	bra.uni 	$L__BB14_18;

}
	// .globl	_Z9cuda_gemmIiLj512ELj1ELj1ELj256ELj2ELj2ELj128ELj1ELj1EEvjjjPKT_S2_PS0_jjj
.visible .entry _Z9cuda_gemmIiLj512ELj1ELj1ELj256ELj2ELj2ELj128ELj1ELj1EEvjjjPKT_S2_PS0_jjj(
	.param .u32 _Z9cuda_gemmIiLj512ELj1ELj1ELj256ELj2ELj2ELj128ELj1ELj1EEvjjjPKT_S2_PS0_jjj_param_0,
	.param .u32 _Z9cuda_gemmIiLj512ELj1ELj1ELj256ELj2ELj2ELj128ELj1ELj1EEvjjjPKT_S2_PS0_jjj_param_1,
	.param .u32 _Z9cuda_gemmIiLj512ELj1ELj1ELj256ELj2ELj2ELj128ELj1ELj1EEvjjjPKT_S2_PS0_jjj_param_2,
	.param .u64 .ptr .align 1 _Z9cuda_gemmIiLj512ELj1ELj1ELj256ELj2ELj2ELj128ELj1ELj1EEvjjjPKT_S2_PS0_jjj_param_3,
	.param .u64 .ptr .align 1 _Z9cuda_gemmIiLj512ELj1ELj1ELj256ELj2ELj2ELj128ELj1ELj1EEvjjjPKT_S2_PS0_jjj_param_4,
	.param .u64 .ptr .align 1 _Z9cuda_gemmIiLj512ELj1ELj1ELj256ELj2ELj2ELj128ELj1ELj1EEvjjjPKT_S2_PS0_jjj_param_5,
	.param .u32 _Z9cuda_gemmIiLj512ELj1ELj1ELj256ELj2ELj2ELj128ELj1ELj1EEvjjjPKT_S2_PS0_jjj_param_6,
	.param .u32 _Z9cuda_gemmIiLj512ELj1ELj1ELj256ELj2ELj2ELj128ELj1ELj1EEvjjjPKT_S2_PS0_jjj_param_7,
	.param .u32 _Z9cuda_gemmIiLj512ELj1ELj1ELj256ELj2ELj2ELj128ELj1ELj1EEvjjjPKT_S2_PS0_jjj_param_8
)
.maxntid 512
{
	.reg .pred 	%p<24>;
	.reg .b32 	%r<249>;
	.reg .b64 	%rd<35>;
	// demoted variable
	.shared .align 128 .b8 _ZZ9cuda_gemmIiLj512ELj1ELj1ELj256ELj2ELj2ELj128ELj1ELj1EEvjjjPKT_S2_PS0_jjjE11kron_fac_sh[24];
	// demoted variable
	.shared .align 128 .b8 _ZZ9cuda_gemmIiLj512ELj1ELj1ELj256ELj2ELj2ELj128ELj1ELj1EEvjjjPKT_S2_PS0_jjjE3Ash[1024];
	// demoted variable
	.shared .align 128 .b8 _ZZ9cuda_gemmIiLj512ELj1ELj1ELj256ELj2ELj2ELj128ELj1ELj1EEvjjjPKT_S2_PS0_jjjE3Csh[1024];
	ld.param.u64 	%rd12, [_Z9cuda_gemmIiLj512ELj1ELj1ELj256ELj2ELj2ELj128ELj1ELj1EEvjjjPKT_S2_PS0_jjj_param_3];
	ld.param.u64 	%rd11, [_Z9cuda_gemmIiLj512ELj1ELj1ELj256ELj2ELj2ELj128ELj1ELj1EEvjjjPKT_S2_PS0_jjj_param_4];
	ld.param.u64 	%rd13, [_Z9cuda_gemmIiLj512ELj1ELj1ELj256ELj2ELj2ELj128ELj1ELj1EEvjjjPKT_S2_PS0_jjj_param_5];
	cvta.to.global.u64 	%rd1, %rd12;
	cvta.to.global.u64 	%rd2, %rd13;
	mov.u32 	%r1, %tid.x;
	setp.ne.s32 	%p1, %r1, 0;
	@%p1 bra 	$L__BB15_2;
	cvta.to.global.u64 	%rd14, %rd11;
	ld.global.nc.v4.u32 	{%r91, %r92, %r93, %r94}, [%rd14];
	st.shared.u32 	[_ZZ9cuda_gemmIiLj512ELj1ELj1ELj256ELj2ELj2ELj128ELj1ELj1EEvjjjPKT_S2_PS0_jjjE11kron_fac_sh+12], %r92;
	st.shared.v2.u32 	[_ZZ9cuda_gemmIiLj512ELj1ELj1ELj256ELj2ELj2ELj128ELj1ELj1EEvjjjPKT_S2_PS0_jjjE11kron_fac_sh], {%r91, %r93};
	st.shared.u32 	[_ZZ9cuda_gemmIiLj512ELj1ELj1ELj256ELj2ELj2ELj128ELj1ELj1EEvjjjPKT_S2_PS0_jjjE11kron_fac_sh+16], %r94;
$L__BB15_2:
	mov.u32 	%r2, %ctaid.y;
	mov.u32 	%r95, %nctaid.y;
	setp.ge.u32 	%p2, %r2, %r95;
	@%p2 bra 	$L__BB15_25;
	and.b32  	%r3, %r1, 127;
	mov.u32 	%r4, %ntid.x;
	shl.b32 	%r242, %r1, 2;
	shl.b32 	%r6, %r4, 2;
	setp.gt.u32 	%p3, %r1, 255;
	@%p3 bra 	$L__BB15_10;
	add.s32 	%r96, %r1, %r4;
	max.u32 	%r97, %r96, 256;
	setp.lt.u32 	%p4, %r96, 256;
	selp.u32 	%r98, 1, 0, %p4;
	add.s32 	%r99, %r96, %r98;
	sub.s32 	%r100, %r97, %r99;
	div.u32 	%r101, %r100, %r4;
	add.s32 	%r7, %r101, %r98;
	and.b32  	%r102, %r7, 3;
	setp.eq.s32 	%p5, %r102, 3;
	mov.u32 	%r228, %r1;
	@%p5 bra 	$L__BB15_7;
	add.s32 	%r103, %r7, 1;
	and.b32  	%r104, %r103, 3;
	mov.u32 	%r105, _ZZ9cuda_gemmIiLj512ELj1ELj1ELj256ELj2ELj2ELj128ELj1ELj1EEvjjjPKT_S2_PS0_jjjE3Csh;
	add.s32 	%r225, %r105, %r242;
	neg.s32 	%r224, %r104;
	mad.lo.s32 	%r228, %r4, %r104, %r1;
$L__BB15_6:
	.pragma "nounroll";
	mov.b32 	%r106, 0;
	st.shared.u32 	[%r225], %r106;
	add.s32 	%r225, %r225, %r6;
	add.s32 	%r224, %r224, 1;
	setp.ne.s32 	%p6, %r224, 0;
	@%p6 bra 	$L__BB15_6;
$L__BB15_7:
	setp.lt.u32 	%p7, %r7, 3;
	@%p7 bra 	$L__BB15_10;
	shl.b32 	%r107, %r228, 2;
	mov.u32 	%r108, _ZZ9cuda_gemmIiLj512ELj1ELj1ELj256ELj2ELj2ELj128ELj1ELj1EEvjjjPKT_S2_PS0_jjjE3Csh;
	add.s32 	%r227, %r108, %r107;
	shl.b32 	%r17, %r4, 4;
	shl.b32 	%r18, %r4, 3;
	mul.lo.s32 	%r19, %r4, 12;
$L__BB15_9:
	mov.b32 	%r109, 0;
	st.shared.u32 	[%r227], %r109;
	add.s32 	%r110, %r227, %r6;
	st.shared.u32 	[%r110], %r109;
	add.s32 	%r111, %r227, %r18;
	st.shared.u32 	[%r111], %r109;
	add.s32 	%r112, %r227, %r19;
	st.shared.u32 	[%r112], %r109;
	add.s32 	%r228, %r228, %r6;
	add.s32 	%r227, %r227, %r17;
	setp.lt.u32 	%p8, %r228, 256;
	@%p8 bra 	$L__BB15_9;
$L__BB15_10:
	setp.gt.u32 	%p9, %r1, 63;
	@%p9 bra 	$L__BB15_17;
	shl.b32 	%r24, %r2, 8;
	add.s32 	%r113, %r242, %r6;
	max.u32 	%r114, %r113, 256;
	setp.lt.u32 	%p10, %r113, 256;
	selp.u32 	%r115, 1, 0, %p10;
	add.s32 	%r116, %r113, %r115;
	sub.s32 	%r117, %r114, %r116;
	div.u32 	%r118, %r117, %r6;
	add.s32 	%r25, %r118, %r115;
	and.b32  	%r119, %r25, 3;
	setp.eq.s32 	%p11, %r119, 3;
	mov.u32 	%r232, %r242;
	@%p11 bra 	$L__BB15_14;
	shl.b32 	%r120, %r1, 4;
	mov.u32 	%r121, _ZZ9cuda_gemmIiLj512ELj1ELj1ELj256ELj2ELj2ELj128ELj1ELj1EEvjjjPKT_S2_PS0_jjjE3Ash;
	add.s32 	%r230, %r121, %r120;
	shl.b32 	%r27, %r4, 4;
	add.s32 	%r122, %r24, %r242;
	mul.wide.u32 	%rd15, %r122, 4;
	add.s64 	%rd33, %rd1, %rd15;
	mul.wide.u32 	%rd4, %r4, 16;
	add.s32 	%r123, %r25, 1;
	and.b32  	%r124, %r123, 3;
	neg.s32 	%r229, %r124;
	mov.u32 	%r232, %r242;
$L__BB15_13:
	.pragma "nounroll";
	ld.global.nc.v4.u32 	{%r125, %r126, %r127, %r128}, [%rd33];
	st.shared.v4.u32 	[%r230], {%r125, %r126, %r127, %r128};
	add.s32 	%r232, %r232, %r6;
	add.s32 	%r230, %r230, %r27;
	add.s64 	%rd33, %rd33, %rd4;
	add.s32 	%r229, %r229, 1;
	setp.ne.s32 	%p12, %r229, 0;
	@%p12 bra 	$L__BB15_13;
$L__BB15_14:
	setp.lt.u32 	%p13, %r25, 3;
	@%p13 bra 	$L__BB15_17;
	add.s32 	%r233, %r232, %r24;
	mad.lo.s32 	%r237, %r4, 12, %r233;
	shl.b32 	%r38, %r4, 4;
	shl.b32 	%r129, %r4, 3;
	add.s32 	%r236, %r233, %r129;
	add.s32 	%r235, %r233, %r6;
	mul.lo.s32 	%r41, %r4, 48;
	shl.b32 	%r130, %r232, 2;
	mov.u32 	%r131, _ZZ9cuda_gemmIiLj512ELj1ELj1ELj256ELj2ELj2ELj128ELj1ELj1EEvjjjPKT_S2_PS0_jjjE3Ash;
	add.s32 	%r234, %r131, %r130;
	shl.b32 	%r43, %r4, 6;
	shl.b32 	%r44, %r4, 5;
$L__BB15_16:
	mul.wide.u32 	%rd16, %r233, 4;
	add.s64 	%rd17, %rd1, %rd16;
	ld.global.nc.v4.u32 	{%r132, %r133, %r134, %r135}, [%rd17];
	st.shared.v4.u32 	[%r234], {%r132, %r133, %r134, %r135};
	add.s32 	%r136, %r232, %r6;
	mul.wide.u32 	%rd18, %r235, 4;
	add.s64 	%rd19, %rd1, %rd18;
	ld.global.nc.v4.u32 	{%r137, %r138, %r139, %r140}, [%rd19];
	add.s32 	%r141, %r234, %r38;
	st.shared.v4.u32 	[%r141], {%r137, %r138, %r139, %r140};
	add.s32 	%r142, %r136, %r6;
	mul.wide.u32 	%rd20, %r236, 4;
	add.s64 	%rd21, %rd1, %rd20;
	ld.global.nc.v4.u32 	{%r143, %r144, %r145, %r146}, [%rd21];
	add.s32 	%r147, %r234, %r44;
	st.shared.v4.u32 	[%r147], {%r143, %r144, %r145, %r146};
	add.s32 	%r148, %r142, %r6;
	mul.wide.u32 	%rd22, %r237, 4;
	add.s64 	%rd23, %rd1, %rd22;
	ld.global.nc.v4.u32 	{%r149, %r150, %r151, %r152}, [%rd23];
	add.s32 	%r153, %r234, %r41;
	st.shared.v4.u32 	[%r153], {%r149, %r150, %r151, %r152};
	add.s32 	%r232, %r148, %r6;
	add.s32 	%r237, %r237, %r38;
	add.s32 	%r236, %r236, %r38;
	add.s32 	%r235, %r235, %r38;
	add.s32 	%r234, %r234, %r43;
	add.s32 	%r233, %r233, %r38;
	setp.lt.u32 	%p14, %r232, 256;
	@%p14 bra 	$L__BB15_16;
$L__BB15_17:
	shl.b32 	%r57, %r3, 1;
	setp.lt.u32 	%p15, %r1, 256;
	bar.sync 	0;
	@%p15 bra 	$L__BB15_26;
$L__BB15_18:
	setp.gt.u32 	%p18, %r1, 63;
	bar.sync 	0;
	@%p18 bra 	$L__BB15_25;
	shl.b32 	%r58, %r2, 8;
	add.s32 	%r183, %r242, %r6;
	max.u32 	%r184, %r183, 256;
	setp.lt.u32 	%p19, %r183, 256;
	selp.u32 	%r185, 1, 0, %p19;
	add.s32 	%r186, %r183, %r185;
	sub.s32 	%r187, %r184, %r186;
	div.u32 	%r188, %r187, %r6;
	add.s32 	%r59, %r188, %r185;
	and.b32  	%r189, %r59, 3;
	setp.eq.s32 	%p20, %r189, 3;
	@%p20 bra 	$L__BB15_22;
	shl.b32 	%r190, %r1, 4;
	mov.u32 	%r191, _ZZ9cuda_gemmIiLj512ELj1ELj1ELj256ELj2ELj2ELj128ELj1ELj1EEvjjjPKT_S2_PS0_jjjE3Csh;
	add.s32 	%r240, %r191, %r190;
	shl.b32 	%r61, %r4, 4;
	add.s32 	%r192, %r58, %r242;
	mul.wide.u32 	%rd24, %r192, 4;
	add.s64 	%rd34, %rd2, %rd24;
	mul.wide.u32 	%rd8, %r4, 16;
	add.s32 	%r193, %r59, 1;
	and.b32  	%r194, %r193, 3;
	neg.s32 	%r239, %r194;
$L__BB15_21:
	.pragma "nounroll";
	ld.shared.v4.u32 	{%r195, %r196, %r197, %r198}, [%r240];
	st.global.v4.u32 	[%rd34], {%r195, %r196, %r197, %r198};
	add.s32 	%r242, %r242, %r6;
	add.s32 	%r240, %r240, %r61;
	add.s64 	%rd34, %rd34, %rd8;
	add.s32 	%r239, %r239, 1;
	setp.ne.s32 	%p21, %r239, 0;
	@%p21 bra 	$L__BB15_21;
$L__BB15_22:
	setp.lt.u32 	%p22, %r59, 3;
	@%p22 bra 	$L__BB15_25;
	add.s32 	%r243, %r242, %r58;
	mad.lo.s32 	%r247, %r4, 12, %r243;
	shl.b32 	%r72, %r4, 4;
	shl.b32 	%r199, %r4, 3;
	add.s32 	%r246, %r243, %r199;
	add.s32 	%r245, %r243, %r6;
	mul.lo.s32 	%r75, %r4, 48;
	shl.b32 	%r200, %r242, 2;
	mov.u32 	%r201, _ZZ9cuda_gemmIiLj512ELj1ELj1ELj256ELj2ELj2ELj128ELj1ELj1EEvjjjPKT_S2_PS0_jjjE3Csh;
	add.s32 	%r244, %r201, %r200;
	shl.b32 	%r77, %r4, 6;
	shl.b32 	%r78, %r4, 5;
$L__BB15_24:
	mul.wide.u32 	%rd25, %r243, 4;
	add.s64 	%rd26, %rd2, %rd25;
	ld.shared.v4.u32 	{%r202, %r203, %r204, %r205}, [%r244];
	st.global.v4.u32 	[%rd26], {%r202, %r203, %r204, %r205};
	add.s32 	%r206, %r242, %r6;
	mul.wide.u32 	%rd27, %r245, 4;
	add.s64 	%rd28, %rd2, %rd27;
	add.s32 	%r207, %r244, %r72;
	ld.shared.v4.u32 	{%r208, %r209, %r210, %r211}, [%r207];
	st.global.v4.u32 	[%rd28], {%r208, %r209, %r210, %r211};
	add.s32 	%r212, %r206, %r6;
	mul.wide.u32 	%rd29, %r246, 4;
	add.s64 	%rd30, %rd2, %rd29;
	add.s32 	%r213, %r244, %r78;
	ld.shared.v4.u32 	{%r214, %r215, %r216, %r217}, [%r213];
	st.global.v4.u32 	[%rd30], {%r214, %r215, %r216, %r217};
	add.s32 	%r218, %r212, %r6;
	mul.wide.u32 	%rd31, %r247, 4;
	add.s64 	%rd32, %rd2, %rd31;
	add.s32 	%r219, %r244, %r75;
	ld.shared.v4.u32 	{%r220, %r221, %r222, %r223}, [%r219];
	st.global.v4.u32 	[%rd32], {%r220, %r221, %r222, %r223};
	add.s32 	%r242, %r218, %r6;
	add.s32 	%r247, %r247, %r72;
	add.s32 	%r246, %r246, %r72;
	add.s32 	%r245, %r245, %r72;
	add.s32 	%r244, %r244, %r77;
	add.s32 	%r243, %r243, %r72;
	setp.lt.u32 	%p23, %r242, 256;
	@%p23 bra 	$L__BB15_24;
$L__BB15_25:
	ret;
$L__BB15_26:
	and.b32  	%r154, %r1, 1;
	xor.b32  	%r155, %r154, 1;
	and.b32  	%r156, %r1, 128;
	or.b32  	%r157, %r156, %r3;
	shl.b32 	%r158, %r157, 2;
	mov.u32 	%r159, _ZZ9cuda_gemmIiLj512ELj1ELj1ELj256ELj2ELj2ELj128ELj1ELj1EEvjjjPKT_S2_PS0_jjjE3Csh;
	add.s32 	%r160, %r159, %r158;
	add.s32 	%r161, %r57, %r155;
	shl.b32 	%r162, %r161, 2;
	mov.u32 	%r163, _ZZ9cuda_gemmIiLj512ELj1ELj1ELj256ELj2ELj2ELj128ELj1ELj1EEvjjjPKT_S2_PS0_jjjE3Ash;
	add.s32 	%r164, %r163, %r162;
	ld.shared.u32 	%r165, [%r164];
	add.s32 	%r166, %r57, %r154;
	shl.b32 	%r167, %r166, 2;
	add.s32 	%r168, %r163, %r167;
	ld.shared.u32 	%r169, [%r168];
	shr.u32 	%r170, %r1, 7;
	mov.u32 	%r171, _ZZ9cuda_gemmIiLj512ELj1ELj1ELj256ELj2ELj2ELj128ELj1ELj1EEvjjjPKT_S2_PS0_jjjE11kron_fac_sh;
	mad.lo.s32 	%r172, %r170, 12, %r171;
	shl.b32 	%r173, %r1, 2;
	and.b32  	%r174, %r173, 4;
	add.s32 	%r175, %r172, %r174;
	ld.shared.u32 	%r176, [%r175];
	shfl.sync.idx.b32	%r177|%p16, %r176, %r154, 7711, -1;
	mul.lo.s32 	%r178, %r177, %r169;
	shfl.sync.idx.b32	%r179|%p17, %r176, %r155, 7711, -1;
	mad.lo.s32 	%r180, %r179, %r165, %r178;
	ld.shared.u32 	%r181, [%r160];
	add.s32 	%r182, %r181, %r180;
	st.shared.u32 	[%r160], %r182;
	bra.uni 	$L__BB15_18;

}
	// .globl	_Z9cuda_gemmIiLj512ELj1ELj1ELj256ELj4ELj4ELj128ELj0ELj1EEvjjjPKT_S2_PS0_jjj
.visible .entry _Z9cuda_gemmIiLj512ELj1ELj1ELj256ELj4ELj4ELj128ELj0ELj1EEvjjjPKT_S2_PS0_jjj(
	.param .u32 _Z9cuda_gemmIiLj512ELj1ELj1ELj256ELj4ELj4ELj128ELj0ELj1EEvjjjPKT_S2_PS0_jjj_param_0,
	.param .u32 _Z9cuda_gemmIiLj512ELj1ELj1ELj256ELj4ELj4ELj128ELj0ELj1EEvjjjPKT_S2_PS0_jjj_param_1,
	.param .u32 _Z9cuda_gemmIiLj512ELj1ELj1ELj256ELj4ELj4ELj128ELj0ELj1EEvjjjPKT_S2_PS0_jjj_param_2,
	.param .u64 .ptr .align 1 _Z9cuda_gemmIiLj512ELj1ELj1ELj256ELj4ELj4ELj128ELj0ELj1EEvjjjPKT_S2_PS0_jjj_param_3,
	.param .u64 .ptr .align 1 _Z9cuda_gemmIiLj512ELj1ELj1ELj256ELj4ELj4ELj128ELj0ELj1EEvjjjPKT_S2_PS0_jjj_param_4,
	.param .u64 .ptr .align 1 _Z9cuda_gemmIiLj512ELj1ELj1ELj256ELj4ELj4ELj128ELj0ELj1EEvjjjPKT_S2_PS0_jjj_param_5,
	.param .u32 _Z9cuda_gemmIiLj512ELj1ELj1ELj256ELj4ELj4ELj128ELj0ELj1EEvjjjPKT_S2_PS0_jjj_param_6,
	.param .u32 _Z9cuda_gemmIiLj512ELj1ELj1ELj256ELj4ELj4ELj128ELj0ELj1EEvjjjPKT_S2_PS0_jjj_param_7,
	.param .u32 _Z9cuda_gemmIiLj512ELj1ELj1ELj256ELj4ELj4ELj128ELj0ELj1EEvjjjPKT_S2_PS0_jjj_param_8
)
.maxntid 512
{
	.reg .pred 	%p<27>;
	.reg .b32 	%r<310>;
	.reg .b64 	%rd<33>;
	// demoted variable
	.shared .align 128 .b8 _ZZ9cuda_gemmIiLj512ELj1ELj1ELj256ELj4ELj4ELj128ELj0ELj1EEvjjjPKT_S2_PS0_jjjE11kron_fac_sh[80];
	// demoted variable
	.shared .align 128 .b8 _ZZ9cuda_gemmIiLj512ELj1ELj1ELj256ELj4ELj4ELj128ELj0ELj1EEvjjjPKT_S2_PS0_jjjE3Ash[1024];
	// demoted variable
	.shared .align 128 .b8 _ZZ9cuda_gemmIiLj512ELj1ELj1ELj256ELj4ELj4ELj128ELj0ELj1EEvjjjPKT_S2_PS0_jjjE3Csh[1024];
	ld.param.u32 	%r100, [_Z9cuda_gemmIiLj512ELj1ELj1ELj256ELj4ELj4ELj128ELj0ELj1EEvjjjPKT_S2_PS0_jjj_param_1];
	ld.param.u32 	%r101, [_Z9cuda_gemmIiLj512ELj1ELj1ELj256ELj4ELj4ELj128ELj0ELj1EEvjjjPKT_S2_PS0_jjj_param_2];
	ld.param.u64 	%rd8, [_Z9cuda_gemmIiLj512ELj1ELj1ELj256ELj4ELj4ELj128ELj0ELj1EEvjjjPKT_S2_PS0_jjj_param_3];
	ld.param.u64 	%rd7, [_Z9cuda_gemmIiLj512ELj1ELj1ELj256ELj4ELj4ELj128ELj0ELj1EEvjjjPKT_S2_PS0_jjj_param_4];
	ld.param.u64 	%rd9, [_Z9cuda_gemmIiLj512ELj1ELj1ELj256ELj4ELj4ELj128ELj0ELj1EEvjjjPKT_S2_PS0_jjj_param_5];
	cvta.to.global.u64 	%rd1, %rd8;
	cvta.to.global.u64 	%rd2, %rd9;
	mov.u32 	%r1, %tid.x;
	shl.b32 	%r304, %r1, 2;
	setp.gt.u32 	%p1, %r1, 3;
	@%p1 bra 	$L__BB16_3;
	mov.u32 	%r102, %ntid.x;
	shl.b32 	%r3, %r102, 2;
	add.s32 	%r283, %r304, 1;
	mul.wide.u32 	%rd10, %r1, 16;
	cvta.to.global.u64 	%rd11, %rd7;
	add.s64 	%rd32, %rd11, %rd10;
	mul.wide.u32 	%rd4, %r102, 16;
	mov.u32 	%r284, %r304;
$L__BB16_2:
	ld.global.nc.v4.u32 	{%r103, %r104, %r105, %r106}, [%rd32];
	mov.u32 	%r107, _ZZ9cuda_gemmIiLj512ELj1ELj1ELj256ELj4ELj4ELj128ELj0ELj1EEvjjjPKT_S2_PS0_jjjE11kron_fac_sh;
	add.s32 	%r108, %r107, %r283;
	st.shared.u32 	[%r108+-1], %r103;
	add.s32 	%r109, %r283, 2;
	and.b32  	%r110, %r283, -4;
	add.s32 	%r111, %r107, %r110;
	st.shared.u32 	[%r111+20], %r104;
	add.s32 	%r112, %r283, 1;
	and.b32  	%r113, %r112, -4;
	add.s32 	%r114, %r107, %r113;
	st.shared.u32 	[%r114+40], %r105;
	and.b32  	%r115, %r109, -4;
	add.s32 	%r116, %r107, %r115;
	st.shared.u32 	[%r116+60], %r106;
	add.s32 	%r284, %r284, %r3;
	add.s32 	%r283, %r283, %r3;
	add.s64 	%rd32, %rd32, %rd4;
	setp.lt.u32 	%p2, %r284, 16;
	@%p2 bra 	$L__BB16_2;
$L__BB16_3:
	mov.u32 	%r9, %ctaid.y;
	mov.u32 	%r117, %nctaid.y;
	setp.ge.u32 	%p3, %r9, %r117;
	@%p3 bra 	$L__BB16_26;
	and.b32  	%r10, %r1, 63;
	mov.u32 	%r11, %ntid.x;
	mov.u32 	%r12, %ctaid.x;
	shl.b32 	%r13, %r12, 8;
	shl.b32 	%r14, %r11, 2;
	setp.gt.u32 	%p4, %r1, 255;
	shr.u32 	%r15, %r101, 2;
	@%p4 bra 	$L__BB16_11;
	add.s32 	%r118, %r1, %r11;
	max.u32 	%r119, %r118, 256;
	setp.lt.u32 	%p5, %r118, 256;
	selp.u32 	%r120, 1, 0, %p5;
	add.s32 	%r121, %r118, %r120;
	sub.s32 	%r122, %r119, %r121;
	div.u32 	%r123, %r122, %r11;
	add.s32 	%r16, %r123, %r120;
	and.b32  	%r124, %r16, 3;
	setp.eq.s32 	%p6, %r124, 3;
	mov.u32 	%r294, %r1;
	@%p6 bra 	$L__BB16_8;
	add.s32 	%r125, %r16, 1;
	and.b32  	%r126, %r125, 3;
	mov.u32 	%r127, _ZZ9cuda_gemmIiLj512ELj1ELj1ELj256ELj4ELj4ELj128ELj0ELj1EEvjjjPKT_S2_PS0_jjjE3Csh;
	add.s32 	%r286, %r127, %r304;
	neg.s32 	%r285, %r126;
	mad.lo.s32 	%r294, %r11, %r126, %r1;
$L__BB16_7:
	.pragma "nounroll";
	mov.b32 	%r128, 0;
	st.shared.u32 	[%r286], %r128;
	add.s32 	%r286, %r286, %r14;
	add.s32 	%r285, %r285, 1;
	setp.ne.s32 	%p7, %r285, 0;
	@%p7 bra 	$L__BB16_7;
$L__BB16_8:
	setp.lt.u32 	%p8, %r16, 3;
	@%p8 bra 	$L__BB16_11;
	shl.b32 	%r129, %r294, 2;
	mov.u32 	%r130, _ZZ9cuda_gemmIiLj512ELj1ELj1ELj256ELj4ELj4ELj128ELj0ELj1EEvjjjPKT_S2_PS0_jjjE3Csh;
	add.s32 	%r293, %r130, %r129;
	shl.b32 	%r26, %r11, 4;
	shl.b32 	%r27, %r11, 3;
	mul.lo.s32 	%r28, %r11, 12;
$L__BB16_10:
	mov.b32 	%r131, 0;
	st.shared.u32 	[%r293], %r131;
	add.s32 	%r132, %r293, %r14;
	st.shared.u32 	[%r132], %r131;
	add.s32 	%r133, %r293, %r27;
	st.shared.u32 	[%r133], %r131;
	add.s32 	%r134, %r293, %r28;
	st.shared.u32 	[%r134], %r131;
	add.s32 	%r294, %r294, %r14;
	add.s32 	%r293, %r293, %r26;
	setp.lt.u32 	%p9, %r294, 256;
	@%p9 bra 	$L__BB16_10;
$L__BB16_11:
	setp.gt.u32 	%p10, %r1, 63;
	@%p10 bra 	$L__BB16_18;
	mul.lo.s32 	%r29, %r9, %r101;
	add.s32 	%r135, %r304, %r14;
	max.u32 	%r136, %r135, 256;
	setp.lt.u32 	%p11, %r135, 256;
	selp.u32 	%r137, 1, 0, %p11;
	add.s32 	%r138, %r135, %r137;
	sub.s32 	%r139, %r136, %r138;
	div.u32 	%r140, %r139, %r14;
	add.s32 	%r30, %r140, %r137;
	and.b32  	%r141, %r30, 3;
	setp.eq.s32 	%p12, %r141, 3;
	mov.u32 	%r292, %r304;
	@%p12 bra 	$L__BB16_15;
	shl.b32 	%r142, %r1, 4;
	mov.u32 	%r143, _ZZ9cuda_gemmIiLj512ELj1ELj1ELj256ELj4ELj4ELj128ELj0ELj1EEvjjjPKT_S2_PS0_jjjE3Ash;
	add.s32 	%r290, %r143, %r142;
	shl.b32 	%r32, %r11, 4;
	add.s32 	%r144, %r29, %r13;
	add.s32 	%r289, %r144, %r304;
	add.s32 	%r145, %r30, 1;
	and.b32  	%r146, %r145, 3;
	neg.s32 	%r288, %r146;
	mov.u32 	%r292, %r304;
$L__BB16_14:
	.pragma "nounroll";
	mul.wide.u32 	%rd12, %r289, 4;
	add.s64 	%rd13, %rd1, %rd12;
	ld.global.nc.v4.u32 	{%r147, %r148, %r149, %r150}, [%rd13];
	st.shared.v4.u32 	[%r290], {%r147, %r148, %r149, %r150};
	add.s32 	%r292, %r292, %r14;
	add.s32 	%r290, %r290, %r32;
	add.s32 	%r289, %r289, %r14;
	add.s32 	%r288, %r288, 1;
	setp.ne.s32 	%p13, %r288, 0;
	@%p13 bra 	$L__BB16_14;
$L__BB16_15:
	setp.lt.u32 	%p14, %r30, 3;
	@%p14 bra 	$L__BB16_18;
	add.s32 	%r151, %r292, %r29;
	add.s32 	%r295, %r151, %r13;
	mad.lo.s32 	%r299, %r11, 12, %r295;
	shl.b32 	%r46, %r11, 4;
	shl.b32 	%r152, %r11, 3;
	add.s32 	%r298, %r295, %r152;
	add.s32 	%r297, %r295, %r14;
	mul.lo.s32 	%r49, %r11, 48;
	shl.b32 	%r153, %r292, 2;
	mov.u32 	%r154, _ZZ9cuda_gemmIiLj512ELj1ELj1ELj256ELj4ELj4ELj128ELj0ELj1EEvjjjPKT_S2_PS0_jjjE3Ash;
	add.s32 	%r296, %r154, %r153;
	shl.b32 	%r51, %r11, 6;
	shl.b32 	%r52, %r11, 5;
$L__BB16_17:
	mul.wide.u32 	%rd14, %r295, 4;
	add.s64 	%rd15, %rd1, %rd14;
	ld.global.nc.v4.u32 	{%r155, %r156, %r157, %r158}, [%rd15];
	st.shared.v4.u32 	[%r296], {%r155, %r156, %r157, %r158};
	add.s32 	%r159, %r292, %r14;
	mul.wide.u32 	%rd16, %r297, 4;
	add.s64 	%rd17, %rd1, %rd16;
	ld.global.nc.v4.u32 	{%r160, %r161, %r162, %r163}, [%rd17];
	add.s32 	%r164, %r296, %r46;
	st.shared.v4.u32 	[%r164], {%r160, %r161, %r162, %r163};
	add.s32 	%r165, %r159, %r14;
	mul.wide.u32 	%rd18, %r298, 4;
	add.s64 	%rd19, %rd1, %rd18;
	ld.global.nc.v4.u32 	{%r166, %r167, %r168, %r169}, [%rd19];
	add.s32 	%r170, %r296, %r52;
	st.shared.v4.u32 	[%r170], {%r166, %r167, %r168, %r169};
	add.s32 	%r171, %r165, %r14;
	mul.wide.u32 	%rd20, %r299, 4;
	add.s64 	%rd21, %rd1, %rd20;
	ld.global.nc.v4.u32 	{%r172, %r173, %r174, %r175}, [%rd21];
	add.s32 	%r176, %r296, %r49;
	st.shared.v4.u32 	[%r176], {%r172, %r173, %r174, %r175};
	add.s32 	%r292, %r171, %r14;
	add.s32 	%r299, %r299, %r46;
	add.s32 	%r298, %r298, %r46;
	add.s32 	%r297, %r297, %r46;
	add.s32 	%r296, %r296, %r51;
	add.s32 	%r295, %r295, %r46;
	setp.lt.u32 	%p15, %r292, 256;
	@%p15 bra 	$L__BB16_17;
$L__BB16_18:
	shl.b32 	%r69, %r10, 2;
	setp.lt.u32 	%p16, %r1, 256;
	bar.sync 	0;
	@%p16 bra 	$L__BB16_27;
$L__BB16_19:
	setp.gt.u32 	%p21, %r1, 63;
	bar.sync 	0;
	@%p21 bra 	$L__BB16_26;
	shl.b32 	%r222, %r12, 6;
	mad.lo.s32 	%r70, %r9, %r100, %r222;
	add.s32 	%r223, %r304, %r14;
	max.u32 	%r224, %r223, 256;
	setp.lt.u32 	%p22, %r223, 256;
	selp.u32 	%r225, 1, 0, %p22;
	add.s32 	%r226, %r223, %r225;
	sub.s32 	%r227, %r224, %r226;
	div.u32 	%r228, %r227, %r14;
	add.s32 	%r71, %r228, %r225;
	and.b32  	%r229, %r71, 3;
	setp.eq.s32 	%p23, %r229, 3;
	@%p23 bra 	$L__BB16_23;
	shl.b32 	%r230, %r1, 4;
	mov.u32 	%r231, _ZZ9cuda_gemmIiLj512ELj1ELj1ELj256ELj4ELj4ELj128ELj0ELj1EEvjjjPKT_S2_PS0_jjjE3Csh;
	add.s32 	%r302, %r231, %r230;
	shl.b32 	%r73, %r11, 4;
	add.s32 	%r232, %r71, 1;
	and.b32  	%r233, %r232, 3;
	neg.s32 	%r301, %r233;
$L__BB16_22:
	.pragma "nounroll";
	shr.u32 	%r234, %r304, 6;
	and.b32  	%r235, %r304, 60;
	add.s32 	%r236, %r70, %r235;
	mad.lo.s32 	%r237, %r234, %r15, %r236;
	mul.wide.u32 	%rd22, %r237, 4;
	add.s64 	%rd23, %rd2, %rd22;
	ld.shared.v4.u32 	{%r238, %r239, %r240, %r241}, [%r302];
	st.global.v4.u32 	[%rd23], {%r238, %r239, %r240, %r241};
	add.s32 	%r304, %r304, %r14;
	add.s32 	%r302, %r302, %r73;
	add.s32 	%r301, %r301, 1;
	setp.ne.s32 	%p24, %r301, 0;
	@%p24 bra 	$L__BB16_22;
$L__BB16_23:
	setp.lt.u32 	%p25, %r71, 3;
	@%p25 bra 	$L__BB16_26;
	mad.lo.s32 	%r308, %r11, 12, %r304;
	shl.b32 	%r83, %r11, 4;
	shl.b32 	%r242, %r11, 3;
	add.s32 	%r307, %r304, %r242;
	add.s32 	%r306, %r304, %r14;
	mul.lo.s32 	%r86, %r11, 48;
	shl.b32 	%r243, %r304, 2;
	mov.u32 	%r244, _ZZ9cuda_gemmIiLj512ELj1ELj1ELj256ELj4ELj4ELj128ELj0ELj1EEvjjjPKT_S2_PS0_jjjE3Csh;
	add.s32 	%r305, %r244, %r243;
	shl.b32 	%r88, %r11, 6;
	shl.b32 	%r89, %r11, 5;
$L__BB16_25:
	shr.u32 	%r245, %r304, 6;
	and.b32  	%r246, %r304, 60;
	add.s32 	%r247, %r70, %r246;
	mad.lo.s32 	%r248, %r245, %r15, %r247;
	mul.wide.u32 	%rd24, %r248, 4;
	add.s64 	%rd25, %rd2, %rd24;
	ld.shared.v4.u32 	{%r249, %r250, %r251, %r252}, [%r305];
	st.global.v4.u32 	[%rd25], {%r249, %r250, %r251, %r252};
	add.s32 	%r253, %r304, %r14;
	shr.u32 	%r254, %r306, 6;
	and.b32  	%r255, %r306, 60;
	add.s32 	%r256, %r70, %r255;
	mad.lo.s32 	%r257, %r254, %r15, %r256;
	mul.wide.u32 	%rd26, %r257, 4;
	add.s64 	%rd27, %rd2, %rd26;
	add.s32 	%r258, %r305, %r83;
	ld.shared.v4.u32 	{%r259, %r260, %r261, %r262}, [%r258];
	st.global.v4.u32 	[%rd27], {%r259, %r260, %r261, %r262};
	add.s32 	%r263, %r253, %r14;
	shr.u32 	%r264, %r307, 6;
	and.b32  	%r265, %r307, 60;
	add.s32 	%r266, %r70, %r265;
	mad.lo.s32 	%r267, %r264, %r15, %r266;
	mul.wide.u32 	%rd28, %r267, 4;
	add.s64 	%rd29, %rd2, %rd28;
	add.s32 	%r268, %r305, %r89;
	ld.shared.v4.u32 	{%r269, %r270, %r271, %r272}, [%r268];
	st.global.v4.u32 	[%rd29], {%r269, %r270, %r271, %r272};
	add.s32 	%r273, %r263, %r14;
	shr.u32 	%r274, %r308, 6;
	and.b32  	%r275, %r308, 60;
	add.s32 	%r276, %r70, %r275;
	mad.lo.s32 	%r277, %r274, %r15, %r276;
	mul.wide.u32 	%rd30, %r277, 4;
	add.s64 	%rd31, %rd2, %rd30;
	add.s32 	%r278, %r305, %r86;
	ld.shared.v4.u32 	{%r279, %r280, %r281, %r282}, [%r278];
	st.global.v4.u32 	[%rd31], {%r279, %r280, %r281, %r282};
	add.s32 	%r304, %r273, %r14;
	add.s32 	%r308, %r308, %r83;
	add.s32 	%r307, %r307, %r83;
	add.s32 	%r306, %r306, %r83;
	add.s32 	%r305, %r305, %r88;
	setp.lt.u32 	%p26, %r304, 256;
	@%p26 bra 	$L__BB16_25;
$L__BB16_26:
	ret;
$L__BB16_27:
	and.b32  	%r177, %r1, 3;
	add.s32 	%r178, %r1, 1;
	and.b32  	%r179, %r178, 3;
	xor.b32  	%r180, %r177, 2;
	add.s32 	%r181, %r1, -1;
	and.b32  	%r182, %r181, 3;
	and.b32  	%r183, %r1, 192;
	or.b32  	%r184, %r183, %r10;
	shl.b32 	%r185, %r184, 2;
	mov.u32 	%r186, _ZZ9cuda_gemmIiLj512ELj1ELj1ELj256ELj4ELj4ELj128ELj0ELj1EEvjjjPKT_S2_PS0_jjjE3Csh;
	add.s32 	%r187, %r186, %r185;
	add.s32 	%r188, %r69, %r182;
	shl.b32 	%r189, %r188, 2;
	mov.u32 	%r190, _ZZ9cuda_gemmIiLj512ELj1ELj1ELj256ELj4ELj4ELj128ELj0ELj1EEvjjjPKT_S2_PS0_jjjE3Ash;
	add.s32 	%r191, %r190, %r189;
	ld.shared.u32 	%r192, [%r191];
	add.s32 	%r193, %r69, %r180;
	shl.b32 	%r194, %r193, 2;
	add.s32 	%r195, %r190, %r194;
	ld.shared.u32 	%r196, [%r195];
	add.s32 	%r197, %r69, %r179;
	shl.b32 	%r198, %r197, 2;
	add.s32 	%r199, %r190, %r198;
	ld.shared.u32 	%r200, [%r199];
	add.s32 	%r201, %r69, %r177;
	shl.b32 	%r202, %r201, 2;
	add.s32 	%r203, %r190, %r202;
	ld.shared.u32 	%r204, [%r203];
	shr.u32 	%r205, %r1, 6;
	mov.u32 	%r206, _ZZ9cuda_gemmIiLj512ELj1ELj1ELj256ELj4ELj4ELj128ELj0ELj1EEvjjjPKT_S2_PS0_jjjE11kron_fac_sh;
	mad.lo.s32 	%r207, %r205, 20, %r206;
	shl.b32 	%r208, %r1, 2;
	and.b32  	%r209, %r208, 12;
	add.s32 	%r210, %r207, %r209;
	ld.shared.u32 	%r211, [%r210];
	shfl.sync.idx.b32	%r212|%p17, %r211, %r177, 7199, -1;
	mul.lo.s32 	%r213, %r212, %r204;
	shfl.sync.idx.b32	%r214|%p18, %r211, %r179, 7199, -1;
	mad.lo.s32 	%r215, %r214, %r200, %r213;
	shfl.sync.idx.b32	%r216|%p19, %r211, %r180, 7199, -1;
	mad.lo.s32 	%r217, %r216, %r196, %r215;
	shfl.sync.idx.b32	%r218|%p20, %r211, %r182, 7199, -1;
	mad.lo.s32 	%r219, %r218, %r192, %r217;
	ld.shared.u32 	%r220, [%r187];
	add.s32 	%r221, %r220, %r219;
	st.shared.u32 	[%r187], %r221;
	bra.uni 	$L__BB16_19;

}
	// .globl	_Z9cuda_gemmIiLj512ELj1ELj1ELj256ELj4ELj4ELj128ELj1ELj1EEvjjjPKT_S2_PS0_jjj
.visible .entry _Z9cuda_gemmIiLj512ELj1ELj1ELj256ELj4ELj4ELj128ELj1ELj1EEvjjjPKT_S2_PS0_jjj(
	.param .u32 _Z9cuda_gemmIiLj512ELj1ELj1ELj256ELj4ELj4ELj128ELj1ELj1EEvjjjPKT_S2_PS0_jjj_param_0,
	.param .u32 _Z9cuda_gemmIiLj512ELj1ELj1ELj256ELj4ELj4ELj128ELj1ELj1EEvjjjPKT_S2_PS0_jjj_param_1,
	.param .u32 _Z9cuda_gemmIiLj512ELj1ELj1ELj256ELj4ELj4ELj128ELj1ELj1EEvjjjPKT_S2_PS0_jjj_param_2,
	.param .u64 .ptr .align 1 _Z9cuda_gemmIiLj512ELj1ELj1ELj256ELj4ELj4ELj128ELj1ELj1EEvjjjPKT_S2_PS0_jjj_param_3,
	.param .u64 .ptr .align 1 _Z9cuda_gemmIiLj512ELj1ELj1ELj256ELj4ELj4ELj128ELj1ELj1EEvjjjPKT_S2_PS0_jjj_param_4,
	.param .u64 .ptr .align 1 _Z9cuda_gemmIiLj512ELj1ELj1ELj256ELj4ELj4ELj128ELj1ELj1EEvjjjPKT_S2_PS0_jjj_param_5,
	.param .u32 _Z9cuda_gemmIiLj512ELj1ELj1ELj256ELj4ELj4ELj128ELj1ELj1EEvjjjPKT_S2_PS0_jjj_param_6,
	.param .u32 _Z9cuda_gemmIiLj512ELj1ELj1ELj256ELj4ELj4ELj128ELj1ELj1EEvjjjPKT_S2_PS0_jjj_param_7,
	.param .u32 _Z9cuda_gemmIiLj512ELj1ELj1ELj256ELj4ELj4ELj128ELj1ELj1EEvjjjPKT_S2_PS0_jjj_param_8
)
.maxntid 512
{
	.reg .pred 	%p<27>;
	.reg .b32 	%r<284>;
	.reg .b64 	%rd<41>;
	// demoted variable
	.shared .align 128 .b8 _ZZ9cuda_gemmIiLj512ELj1ELj1ELj256ELj4ELj4ELj128ELj1ELj1EEvjjjPKT_S2_PS0_jjjE11kron_fac_sh[80];
	// demoted variable
	.shared .align 128 .b8 _ZZ9cuda_gemmIiLj512ELj1ELj1ELj256ELj4ELj4ELj128ELj1ELj1EEvjjjPKT_S2_PS0_jjjE3Ash[1024];
	// demoted variable
	.shared .align 128 .b8 _ZZ9cuda_gemmIiLj512ELj1ELj1ELj256ELj4ELj4ELj128ELj1ELj1EEvjjjPKT_S2_PS0_jjjE3Csh[1024];
	ld.param.u64 	%rd16, [_Z9cuda_gemmIiLj512ELj1ELj1ELj256ELj4ELj4ELj128ELj1ELj1EEvjjjPKT_S2_PS0_jjj_param_3];
	ld.param.u64 	%rd15, [_Z9cuda_gemmIiLj512ELj1ELj1ELj256ELj4ELj4ELj128ELj1ELj1EEvjjjPKT_S2_PS0_jjj_param_4];
	ld.param.u64 	%rd17, [_Z9cuda_gemmIiLj512ELj1ELj1ELj256ELj4ELj4ELj128ELj1ELj1EEvjjjPKT_S2_PS0_jjj_param_5];
	cvta.to.global.u64 	%rd1, %rd16;
	cvta.to.global.u64 	%rd2, %rd17;
	mov.u32 	%r1, %tid.x;
	shl.b32 	%r277, %r1, 2;
	setp.gt.u32 	%p1, %r1, 3;
	@%p1 bra 	$L__BB17_3;
	mov.u32 	%r97, %ntid.x;
	shl.b32 	%r3, %r97, 2;
	add.s32 	%r257, %r277, 1;
	mul.wide.u32 	%rd18, %r1, 16;
	cvta.to.global.u64 	%rd19, %rd15;
	add.s64 	%rd38, %rd19, %rd18;
	mul.wide.u32 	%rd4, %r97, 16;
	mov.u32 	%r102, _ZZ9cuda_gemmIiLj512ELj1ELj1ELj256ELj4ELj4ELj128ELj1ELj1EEvjjjPKT_S2_PS0_jjjE11kron_fac_sh;
	mov.u32 	%r258, %r277;
$L__BB17_2:
	ld.global.nc.v4.u32 	{%r98, %r99, %r100, %r101}, [%rd38];
	add.s32 	%r103, %r102, %r257;
	st.shared.u32 	[%r103+-1], %r98;
	add.s32 	%r104, %r257, 2;
	and.b32  	%r105, %r257, -4;
	add.s32 	%r106, %r102, %r105;
	st.shared.u32 	[%r106+20], %r99;
	add.s32 	%r107, %r257, 1;
	and.b32  	%r108, %r107, -4;
	add.s32 	%r109, %r102, %r108;
	st.shared.u32 	[%r109+40], %r100;
	and.b32  	%r110, %r104, -4;
	add.s32 	%r111, %r102, %r110;
	st.shared.u32 	[%r111+60], %r101;
	add.s32 	%r258, %r258, %r3;
	add.s32 	%r257, %r257, %r3;
	add.s64 	%rd38, %rd38, %rd4;
	setp.lt.u32 	%p2, %r258, 16;
	@%p2 bra 	$L__BB17_2;
$L__BB17_3:
	mov.u32 	%r9, %ctaid.y;
	mov.u32 	%r112, %nctaid.y;
	setp.ge.u32 	%p3, %r9, %r112;
	@%p3 bra 	$L__BB17_26;
	and.b32  	%r10, %r1, 63;
	mov.u32 	%r11, %ntid.x;
	shl.b32 	%r12, %r11, 2;
	setp.gt.u32 	%p4, %r1, 255;
	@%p4 bra 	$L__BB17_11;
	add.s32 	%r113, %r1, %r11;
	max.u32 	%r114, %r113, 256;
	setp.lt.u32 	%p5, %r113, 256;
	selp.u32 	%r115, 1, 0, %p5;
	add.s32 	%r116, %r113, %r115;
	sub.s32 	%r117, %r114, %r116;
	div.u32 	%r118, %r117, %r11;
	add.s32 	%r13, %r118, %r115;
	and.b32  	%r119, %r13, 3;
	setp.eq.s32 	%p6, %r119, 3;
	mov.u32 	%r267, %r1;
	@%p6 bra 	$L__BB17_8;
	add.s32 	%r120, %r13, 1;
	and.b32  	%r121, %r120, 3;
	mov.u32 	%r122, _ZZ9cuda_gemmIiLj512ELj1ELj1ELj256ELj4ELj4ELj128ELj1ELj1EEvjjjPKT_S2_PS0_jjjE3Csh;
	add.s32 	%r260, %r122, %r277;
	neg.s32 	%r259, %r121;
	mad.lo.s32 	%r267, %r11, %r121, %r1;
$L__BB17_7:
	.pragma "nounroll";
	mov.b32 	%r123, 0;
	st.shared.u32 	[%r260], %r123;
	add.s32 	%r260, %r260, %r12;
	add.s32 	%r259, %r259, 1;
	setp.ne.s32 	%p7, %r259, 0;
	@%p7 bra 	$L__BB17_7;
$L__BB17_8:
	setp.lt.u32 	%p8, %r13, 3;
	@%p8 bra 	$L__BB17_11;
	shl.b32 	%r124, %r267, 2;
	mov.u32 	%r125, _ZZ9cuda_gemmIiLj512ELj1ELj1ELj256ELj4ELj4ELj128ELj1ELj1EEvjjjPKT_S2_PS0_jjjE3Csh;
	add.s32 	%r266, %r125, %r124;
	shl.b32 	%r23, %r11, 4;
	shl.b32 	%r24, %r11, 3;
	mul.lo.s32 	%r25, %r11, 12;
$L__BB17_10:
	mov.b32 	%r126, 0;
	st.shared.u32 	[%r266], %r126;
	add.s32 	%r127, %r266, %r12;
	st.shared.u32 	[%r127], %r126;
	add.s32 	%r128, %r266, %r24;
	st.shared.u32 	[%r128], %r126;
	add.s32 	%r129, %r266, %r25;
	st.shared.u32 	[%r129], %r126;
	add.s32 	%r267, %r267, %r12;
	add.s32 	%r266, %r266, %r23;
	setp.lt.u32 	%p9, %r267, 256;
	@%p9 bra 	$L__BB17_10;
$L__BB17_11:
	setp.gt.u32 	%p10, %r1, 63;
	@%p10 bra 	$L__BB17_18;
	shl.b32 	%r26, %r9, 8;
	add.s32 	%r130, %r277, %r12;
	max.u32 	%r131, %r130, 256;
	setp.lt.u32 	%p11, %r130, 256;
	selp.u32 	%r132, 1, 0, %p11;
	add.s32 	%r133, %r130, %r132;
	sub.s32 	%r134, %r131, %r133;
	div.u32 	%r135, %r134, %r12;
	add.s32 	%r27, %r135, %r132;
	and.b32  	%r136, %r27, 3;
	setp.eq.s32 	%p12, %r136, 3;
	mov.u32 	%r265, %r277;
	@%p12 bra 	$L__BB17_15;
	shl.b32 	%r137, %r1, 4;
	mov.u32 	%r138, _ZZ9cuda_gemmIiLj512ELj1ELj1ELj256ELj4ELj4ELj128ELj1ELj1EEvjjjPKT_S2_PS0_jjjE3Ash;
	add.s32 	%r263, %r138, %r137;
	shl.b32 	%r29, %r11, 4;
	add.s32 	%r139, %r26, %r277;
	mul.wide.u32 	%rd20, %r139, 4;
	add.s64 	%rd39, %rd1, %rd20;
	mul.wide.u32 	%rd8, %r11, 16;
	add.s32 	%r140, %r27, 1;
	and.b32  	%r141, %r140, 3;
	neg.s32 	%r262, %r141;
	mov.u32 	%r265, %r277;
$L__BB17_14:
	.pragma "nounroll";
	ld.global.nc.v4.u32 	{%r142, %r143, %r144, %r145}, [%rd39];
	st.shared.v4.u32 	[%r263], {%r142, %r143, %r144, %r145};
	add.s32 	%r265, %r265, %r12;
	add.s32 	%r263, %r263, %r29;
	add.s64 	%rd39, %rd39, %rd8;
	add.s32 	%r262, %r262, 1;
	setp.ne.s32 	%p13, %r262, 0;
	@%p13 bra 	$L__BB17_14;
$L__BB17_15:
	setp.lt.u32 	%p14, %r27, 3;
	@%p14 bra 	$L__BB17_18;
	add.s32 	%r268, %r265, %r26;
	mad.lo.s32 	%r272, %r11, 12, %r268;
	shl.b32 	%r40, %r11, 4;
	shl.b32 	%r146, %r11, 3;
	add.s32 	%r271, %r268, %r146;
	add.s32 	%r270, %r268, %r12;
	mul.lo.s32 	%r43, %r11, 48;
	shl.b32 	%r147, %r265, 2;
	mov.u32 	%r148, _ZZ9cuda_gemmIiLj512ELj1ELj1ELj256ELj4ELj4ELj128ELj1ELj1EEvjjjPKT_S2_PS0_jjjE3Ash;
	add.s32 	%r269, %r148, %r147;
	shl.b32 	%r45, %r11, 6;
	shl.b32 	%r46, %r11, 5;
$L__BB17_17:
	mul.wide.u32 	%rd21, %r268, 4;
	add.s64 	%rd22, %rd1, %rd21;
	ld.global.nc.v4.u32 	{%r149, %r150, %r151, %r152}, [%rd22];
	st.shared.v4.u32 	[%r269], {%r149, %r150, %r151, %r152};
	add.s32 	%r153, %r265, %r12;
	mul.wide.u32 	%rd23, %r270, 4;
	add.s64 	%rd24, %rd1, %rd23;
	ld.global.nc.v4.u32 	{%r154, %r155, %r156, %r157}, [%rd24];
	add.s32 	%r158, %r269, %r40;
	st.shared.v4.u32 	[%r158], {%r154, %r155, %r156, %r157};
	add.s32 	%r159, %r153, %r12;
	mul.wide.u32 	%rd25, %r271, 4;
	add.s64 	%rd26, %rd1, %rd25;
	ld.global.nc.v4.u32 	{%r160, %r161, %r162, %r163}, [%rd26];
	add.s32 	%r164, %r269, %r46;
	st.shared.v4.u32 	[%r164], {%r160, %r161, %r162, %r163};
	add.s32 	%r165, %r159, %r12;
	mul.wide.u32 	%rd27, %r272, 4;
	add.s64 	%rd28, %rd1, %rd27;
	ld.global.nc.v4.u32 	{%r166, %r167, %r168, %r169}, [%rd28];
	add.s32 	%r170, %r269, %r43;
	st.shared.v4.u32 	[%r170], {%r166, %r167, %r168, %r169};
	add.s32 	%r265, %r165, %r12;
	add.s32 	%r272, %r272, %r40;
	add.s32 	%r271, %r271, %r40;
	add.s32 	%r270, %r270, %r40;
	add.s32 	%r269, %r269, %r45;
	add.s32 	%r268, %r268, %r40;
	setp.lt.u32 	%p15, %r265, 256;
	@%p15 bra 	$L__BB17_17;
$L__BB17_18:
	shl.b32 	%r63, %r10, 2;
	setp.lt.u32 	%p16, %r1, 256;
	bar.sync 	0;
	@%p16 bra 	$L__BB17_27;
$L__BB17_19:
	setp.gt.u32 	%p21, %r1, 63;
	bar.sync 	0;
	@%p21 bra 	$L__BB17_26;
	shl.b32 	%r64, %r9, 8;
	add.s32 	%r216, %r277, %r12;
	max.u32 	%r217, %r216, 256;
	setp.lt.u32 	%p22, %r216, 256;
	selp.u32 	%r218, 1, 0, %p22;
	add.s32 	%r219, %r216, %r218;
	sub.s32 	%r220, %r217, %r219;
	div.u32 	%r221, %r220, %r12;
	add.s32 	%r65, %r221, %r218;
	and.b32  	%r222, %r65, 3;
	setp.eq.s32 	%p23, %r222, 3;
	@%p23 bra 	$L__BB17_23;
	shl.b32 	%r223, %r1, 4;
	mov.u32 	%r224, _ZZ9cuda_gemmIiLj512ELj1ELj1ELj256ELj4ELj4ELj128ELj1ELj1EEvjjjPKT_S2_PS0_jjjE3Csh;
	add.s32 	%r275, %r224, %r223;
	shl.b32 	%r67, %r11, 4;
	add.s32 	%r225, %r64, %r277;
	mul.wide.u32 	%rd29, %r225, 4;
	add.s64 	%rd40, %rd2, %rd29;
	mul.wide.u32 	%rd12, %r11, 16;
	add.s32 	%r226, %r65, 1;
	and.b32  	%r227, %r226, 3;
	neg.s32 	%r274, %r227;
$L__BB17_22:
	.pragma "nounroll";
	ld.shared.v4.u32 	{%r228, %r229, %r230, %r231}, [%r275];
	st.global.v4.u32 	[%rd40], {%r228, %r229, %r230, %r231};
	add.s32 	%r277, %r277, %r12;
	add.s32 	%r275, %r275, %r67;
	add.s64 	%rd40, %rd40, %rd12;
	add.s32 	%r274, %r274, 1;
	setp.ne.s32 	%p24, %r274, 0;
	@%p24 bra 	$L__BB17_22;
$L__BB17_23:
	setp.lt.u32 	%p25, %r65, 3;
	@%p25 bra 	$L__BB17_26;
	add.s32 	%r278, %r277, %r64;
	mad.lo.s32 	%r282, %r11, 12, %r278;
	shl.b32 	%r78, %r11, 4;
	shl.b32 	%r232, %r11, 3;
	add.s32 	%r281, %r278, %r232;
	add.s32 	%r280, %r278, %r12;
	mul.lo.s32 	%r81, %r11, 48;
	shl.b32 	%r233, %r277, 2;
	mov.u32 	%r234, _ZZ9cuda_gemmIiLj512ELj1ELj1ELj256ELj4ELj4ELj128ELj1ELj1EEvjjjPKT_S2_PS0_jjjE3Csh;
	add.s32 	%r279, %r234, %r233;
	shl.b32 	%r83, %r11, 6;
	shl.b32 	%r84, %r11, 5;
$L__BB17_25:
	mul.wide.u32 	%rd30, %r278, 4;
	add.s64 	%rd31, %rd2, %rd30;
	ld.shared.v4.u32 	{%r235, %r236, %r237, %r238}, [%r279];
	st.global.v4.u32 	[%rd31], {%r235, %r236, %r237, %r238};
	add.s32 	%r239, %r277, %r12;
	mul.wide.u32 	%rd32, %r280, 4;
	add.s64 	%rd33, %rd2, %rd32;
	add.s32 	%r240, %r279, %r78;
	ld.shared.v4.u32 	{%r241, %r242, %r243, %r244}, [%r240];
	st.global.v4.u32 	[%rd33], {%r241, %r242, %r243, %r244};
	add.s32 	%r245, %r239, %r12;
	mul.wide.u32 	%rd34, %r281, 4;
	add.s64 	%rd35, %rd2, %rd34;
	add.s32 	%r246, %r279, %r84;
	ld.shared.v4.u32 	{%r247, %r248, %r249, %r250}, [%r246];
	st.global.v4.u32 	[%rd35], {%r247, %r248, %r249, %r250};
	add.s32 	%r251, %r245, %r12;
	mul.wide.u32 	%rd36, %r282, 4;
	add.s64 	%rd37, %rd2, %rd36;
	add.s32 	%r252, %r279, %r81;
	ld.shared.v4.u32 	{%r253, %r254, %r255, %r256}, [%r252];
	st.global.v4.u32 	[%rd37], {%r253, %r254, %r255, %r256};
	add.s32 	%r277, %r251, %r12;
	add.s32 	%r282, %r282, %r78;
	add.s32 	%r281, %r281, %r78;
	add.s32 	%r280, %r280, %r78;
	add.s32 	%r279, %r279, %r83;
	add.s32 	%r278, %r278, %r78;
	setp.lt.u32 	%p26, %r277, 256;
	@%p26 bra 	$L__BB17_25;
$L__BB17_26:
	ret;
$L__BB17_27:
	and.b32  	%r171, %r1, 3;
	add.s32 	%r172, %r1, 1;
	and.b32  	%r173, %r172, 3;
	xor.b32  	%r174, %r171, 2;
	add.s32 	%r175, %r1, -1;
	and.b32  	%r176, %r175, 3;
	and.b32  	%r177, %r1, 192;
	or.b32  	%r178, %r177, %r10;
	shl.b32 	%r179, %r178, 2;
	mov.u32 	%r180, _ZZ9cuda_gemmIiLj512ELj1ELj1ELj256ELj4ELj4ELj128ELj1ELj1EEvjjjPKT_S2_PS0_jjjE3Csh;
	add.s32 	%r181, %r180, %r179;
	add.s32 	%r182, %r63, %r176;
	shl.b32 	%r183, %r182, 2;
	mov.u32 	%r184, _ZZ9cuda_gemmIiLj512ELj1ELj1ELj256ELj4ELj4ELj128ELj1ELj1EEvjjjPKT_S2_PS0_jjjE3Ash;
	add.s32 	%r185, %r184, %r183;
	ld.shared.u32 	%r186, [%r185];
	add.s32 	%r187, %r63, %r174;
	shl.b32 	%r188, %r187, 2;
	add.s32 	%r189, %r184, %r188;
	ld.shared.u32 	%r190, [%r189];
	add.s32 	%r191, %r63, %r173;
	shl.b32 	%r192, %r191, 2;
	add.s32 	%r193, %r184, %r192;
	ld.shared.u32 	%r194, [%r193];
	add.s32 	%r195, %r63, %r171;
	shl.b32 	%r196, %r195, 2;
	add.s32 	%r197, %r184, %r196;
	ld.shared.u32 	%r198, [%r197];
	shr.u32 	%r199, %r1, 6;
	mov.u32 	%r200, _ZZ9cuda_gemmIiLj512ELj1ELj1ELj256ELj4ELj4ELj128ELj1ELj1EEvjjjPKT_S2_PS0_jjjE11kron_fac_sh;
	mad.lo.s32 	%r201, %r199, 20, %r200;
	shl.b32 	%r202, %r1, 2;
	and.b32  	%r203, %r202, 12;
	add.s32 	%r204, %r201, %r203;
	ld.shared.u32 	%r205, [%r204];
	shfl.sync.idx.b32	%r206|%p17, %r205, %r171, 7199, -1;
	mul.lo.s32 	%r207, %r206, %r198;
	shfl.sync.idx.b32	%r208|%p18, %r205, %r173, 7199, -1;
	mad.lo.s32 	%r209, %r208, %r194, %r207;
	shfl.sync.idx.b32	%r210|%p19, %r205, %r174, 7199, -1;
	mad.lo.s32 	%r211, %r210, %r190, %r209;
	shfl.sync.idx.b32	%r212|%p20, %r205, %r176, 7199, -1;
	mad.lo.s32 	%r213, %r212, %r186, %r211;
	ld.shared.u32 	%r214, [%r181];
	add.s32 	%r215, %r214, %r213;
	st.shared.u32 	[%r181], %r215;
	bra.uni 	$L__BB17_19;

}
	// .globl	_Z9cuda_gemmIiLj512ELj1ELj1ELj256ELj8ELj8ELj128ELj0ELj1EEvjjjPKT_S2_PS0_jjj
.visible .entry _Z9cuda_gemmIiLj512ELj1ELj1ELj256ELj8ELj8ELj128ELj0ELj1EEvjjjPKT_S2_PS0_jjj(
	.param .u32 _Z9cuda_gemmIiLj512ELj1ELj1ELj256ELj8ELj8ELj128ELj0ELj1EEvjjjPKT_S2_PS0_jjj_param_0,
	.param .u32 _Z9cuda_gemmIiLj512ELj1ELj1ELj256ELj8ELj8ELj128ELj0ELj1EEvjjjPKT_S2_PS0_jjj_param_1,
	.param .u32 _Z9cuda_gemmIiLj512ELj1ELj1ELj256ELj8ELj8ELj128ELj0ELj1EEvjjjPKT_S2_PS0_jjj_param_2,
	.param .u64 .ptr .align 1 _Z9cuda_gemmIiLj512ELj1ELj1ELj256ELj8ELj8ELj128ELj0ELj1EEvjjjPKT_S2_PS0_jjj_param_3,
	.param .u64 .ptr .align 1 _Z9cuda_gemmIiLj512ELj1ELj1ELj256ELj8ELj8ELj128ELj0ELj1EEvjjjPKT_S2_PS0_jjj_param_4,
	.param .u64 .ptr .align 1 _Z9cuda_gemmIiLj512ELj1ELj1ELj256ELj8ELj8ELj128ELj0ELj1EEvjjjPKT_S2_PS0_jjj_param_5,
	.param .u32 _Z9cuda_gemmIiLj512ELj1ELj1ELj256ELj8ELj8ELj128ELj0ELj1EEvjjjPKT_S2_PS0_jjj_param_6,
	.param .u32 _Z9cuda_gemmIiLj512ELj1ELj1ELj256ELj8ELj8ELj128ELj0ELj1EEvjjjPKT_S2_PS0_jjj_param_7,
	.param .u32 _Z9cuda_gemmIiLj512ELj1ELj1ELj256ELj8ELj8ELj128ELj0ELj1EEvjjjPKT_S2_PS0_jjj_param_8
)
.maxntid 512
{
	.reg .pred 	%p<31>;
	.reg .b32 	%r<356>;
	.reg .b64 	%rd<33>;
	// demoted variable
	.shared .align 128 .b8 _ZZ9cuda_gemmIiLj512ELj1ELj1ELj256ELj8ELj8ELj128ELj0ELj1EEvjjjPKT_S2_PS0_jjjE11kron_fac_sh[288];
	// demoted variable
	.shared .align 128 .b8 _ZZ9cuda_gemmIiLj512ELj1ELj1ELj256ELj8ELj8ELj128ELj0ELj1EEvjjjPKT_S2_PS0_jjjE3Ash[1024];
	// demoted variable
	.shared .align 128 .b8 _ZZ9cuda_gemmIiLj512ELj1ELj1ELj256ELj8ELj8ELj128ELj0ELj1EEvjjjPKT_S2_PS0_jjjE3Csh[1024];
	ld.param.u32 	%r100, [_Z9cuda_gemmIiLj512ELj1ELj1ELj256ELj8ELj8ELj128ELj0ELj1EEvjjjPKT_S2_PS0_jjj_param_1];
	ld.param.u32 	%r101, [_Z9cuda_gemmIiLj512ELj1ELj1ELj256ELj8ELj8ELj128ELj0ELj1EEvjjjPKT_S2_PS0_jjj_param_2];
	ld.param.u64 	%rd8, [_Z9cuda_gemmIiLj512ELj1ELj1ELj256ELj8ELj8ELj128ELj0ELj1EEvjjjPKT_S2_PS0_jjj_param_3];
	ld.param.u64 	%rd7, [_Z9cuda_gemmIiLj512ELj1ELj1ELj256ELj8ELj8ELj128ELj0ELj1EEvjjjPKT_S2_PS0_jjj_param_4];
	ld.param.u64 	%rd9, [_Z9cuda_gemmIiLj512ELj1ELj1ELj256ELj8ELj8ELj128ELj0ELj1EEvjjjPKT_S2_PS0_jjj_param_5];
	cvta.to.global.u64 	%rd1, %rd8;
	cvta.to.global.u64 	%rd2, %rd9;
	mov.u32 	%r1, %tid.x;
	shl.b32 	%r350, %r1, 2;
	setp.gt.u32 	%p1, %r1, 15;
	@%p1 bra 	$L__BB18_3;
	mov.u32 	%r102, %ntid.x;
	shl.b32 	%r3, %r102, 2;
	add.s32 	%r329, %r350, 1;
	mul.wide.u32 	%rd10, %r1, 16;
	cvta.to.global.u64 	%rd11, %rd7;
	add.s64 	%rd32, %rd11, %rd10;
	mul.wide.u32 	%rd4, %r102, 16;
	mov.u32 	%r330, %r350;
$L__BB18_2:
	add.s32 	%r103, %r329, -1;
	ld.global.nc.v4.u32 	{%r104, %r105, %r106, %r107}, [%rd32];
	and.b32  	%r108, %r103, 4;
	mov.u32 	%r109, _ZZ9cuda_gemmIiLj512ELj1ELj1ELj256ELj8ELj8ELj128ELj0ELj1EEvjjjPKT_S2_PS0_jjjE11kron_fac_sh;
	mad.lo.s32 	%r110, %r108, 36, %r109;
	shr.u32 	%r111, %r103, 1;
	and.b32  	%r112, %r111, 2147483644;
	add.s32 	%r113, %r110, %r112;
	st.shared.u32 	[%r113], %r104;
	add.s32 	%r114, %r329, 2;
	and.b32  	%r115, %r329, 5;
	mad.lo.s32 	%r116, %r115, 36, %r109;
	shr.u32 	%r117, %r329, 1;
	and.b32  	%r118, %r117, 2147483644;
	add.s32 	%r119, %r116, %r118;
	st.shared.u32 	[%r119], %r105;
	add.s32 	%r120, %r329, 1;
	and.b32  	%r121, %r120, 6;
	mad.lo.s32 	%r122, %r121, 36, %r109;
	shr.u32 	%r123, %r120, 1;
	and.b32  	%r124, %r123, 2147483644;
	add.s32 	%r125, %r122, %r124;
	st.shared.u32 	[%r125], %r106;
	and.b32  	%r126, %r114, 7;
	mad.lo.s32 	%r127, %r126, 36, %r109;
	shr.u32 	%r128, %r114, 1;
	and.b32  	%r129, %r128, 2147483644;
	add.s32 	%r130, %r127, %r129;
	st.shared.u32 	[%r130], %r107;
	add.s32 	%r330, %r330, %r3;
	add.s32 	%r329, %r329, %r3;
	add.s64 	%rd32, %rd32, %rd4;
	setp.lt.u32 	%p2, %r330, 64;
	@%p2 bra 	$L__BB18_2;
$L__BB18_3:
	mov.u32 	%r9, %ctaid.y;
	mov.u32 	%r131, %nctaid.y;
	setp.ge.u32 	%p3, %r9, %r131;
	@%p3 bra 	$L__BB18_26;
	and.b32  	%r10, %r1, 31;
	mov.u32 	%r11, %ntid.x;
	mov.u32 	%r12, %ctaid.x;
	shl.b32 	%r13, %r12, 8;
	shl.b32 	%r14, %r11, 2;
	setp.gt.u32 	%p4, %r1, 255;
	shr.u32 	%r15, %r101, 3;
	@%p4 bra 	$L__BB18_11;
	add.s32 	%r132, %r1, %r11;
	max.u32 	%r133, %r132, 256;
	setp.lt.u32 	%p5, %r132, 256;
	selp.u32 	%r134, 1, 0, %p5;
	add.s32 	%r135, %r132, %r134;
	sub.s32 	%r136, %r133, %r135;
	div.u32 	%r137, %r136, %r11;
	add.s32 	%r16, %r137, %r134;
	and.b32  	%r138, %r16, 3;
	setp.eq.s32 	%p6, %r138, 3;
	mov.u32 	%r340, %r1;
	@%p6 bra 	$L__BB18_8;
	add.s32 	%r139, %r16, 1;
	and.b32  	%r140, %r139, 3;
	mov.u32 	%r141, _ZZ9cuda_gemmIiLj512ELj1ELj1ELj256ELj8ELj8ELj128ELj0ELj1EEvjjjPKT_S2_PS0_jjjE3Csh;
	add.s32 	%r332, %r141, %r350;
	neg.s32 	%r331, %r140;
	mad.lo.s32 	%r340, %r11, %r140, %r1;
$L__BB18_7:
	.pragma "nounroll";
	mov.b32 	%r142, 0;
	st.shared.u32 	[%r332], %r142;
	add.s32 	%r332, %r332, %r14;
	add.s32 	%r331, %r331, 1;
	setp.ne.s32 	%p7, %r331, 0;
	@%p7 bra 	$L__BB18_7;
$L__BB18_8:
	setp.lt.u32 	%p8, %r16, 3;
	@%p8 bra 	$L__BB18_11;
	shl.b32 	%r143, %r340, 2;
	mov.u32 	%r144, _ZZ9cuda_gemmIiLj512ELj1ELj1ELj256ELj8ELj8ELj128ELj0ELj1EEvjjjPKT_S2_PS0_jjjE3Csh;
	add.s32 	%r339, %r144, %r143;
	shl.b32 	%r26, %r11, 4;
	shl.b32 	%r27, %r11, 3;
	mul.lo.s32 	%r28, %r11, 12;
$L__BB18_10:
	mov.b32 	%r145, 0;
	st.shared.u32 	[%r339], %r145;
	add.s32 	%r146, %r339, %r14;
	st.shared.u32 	[%r146], %r145;
	add.s32 	%r147, %r339, %r27;
	st.shared.u32 	[%r147], %r145;
	add.s32 	%r148, %r339, %r28;
	st.shared.u32 	[%r148], %r145;
	add.s32 	%r340, %r340, %r14;
	add.s32 	%r339, %r339, %r26;
	setp.lt.u32 	%p9, %r340, 256;
	@%p9 bra 	$L__BB18_10;
$L__BB18_11:
	setp.gt.u32 	%p10, %r1, 63;
	@%p10 bra 	$L__BB18_18;
	mul.lo.s32 	%r29, %r9, %r101;
	add.s32 	%r149, %r350, %r14;
	max.u32 	%r150, %r149, 256;
	setp.lt.u32 	%p11, %r149, 256;
	selp.u32 	%r151, 1, 0, %p11;
	add.s32 	%r152, %r149, %r151;
	sub.s32 	%r153, %r150, %r152;
	div.u32 	%r154, %r153, %r14;
	add.s32 	%r30, %r154, %r151;
	and.b32  	%r155, %r30, 3;
	setp.eq.s32 	%p12, %r155, 3;
	mov.u32 	%r338, %r350;
	@%p12 bra 	$L__BB18_15;
	shl.b32 	%r156, %r1, 4;
	mov.u32 	%r157, _ZZ9cuda_gemmIiLj512ELj1ELj1ELj256ELj8ELj8ELj128ELj0ELj1EEvjjjPKT_S2_PS0_jjjE3Ash;
	add.s32 	%r336, %r157, %r156;
	shl.b32 	%r32, %r11, 4;
	add.s32 	%r158, %r29, %r13;
	add.s32 	%r335, %r158, %r350;
	add.s32 	%r159, %r30, 1;
	and.b32  	%r160, %r159, 3;
	neg.s32 	%r334, %r160;
	mov.u32 	%r338, %r350;
$L__BB18_14:
	.pragma "nounroll";
	mul.wide.u32 	%rd12, %r335, 4;
	add.s64 	%rd13, %rd1, %rd12;
	ld.global.nc.v4.u32 	{%r161, %r162, %r163, %r164}, [%rd13];
	st.shared.v4.u32 	[%r336], {%r161, %r162, %r163, %r164};
	add.s32 	%r338, %r338, %r14;
	add.s32 	%r336, %r336, %r32;
	add.s32 	%r335, %r335, %r14;
	add.s32 	%r334, %r334, 1;
	setp.ne.s32 	%p13, %r334, 0;
	@%p13 bra 	$L__BB18_14;
$L__BB18_15:
	setp.lt.u32 	%p14, %r30, 3;
	@%p14 bra 	$L__BB18_18;
	add.s32 	%r165, %r338, %r29;
	add.s32 	%r341, %r165, %r13;
	mad.lo.s32 	%r345, %r11, 12, %r341;
	shl.b32 	%r46, %r11, 4;
	shl.b32 	%r166, %r11, 3;
	add.s32 	%r344, %r341, %r166;
	add.s32 	%r343, %r341, %r14;
	mul.lo.s32 	%r49, %r11, 48;
	shl.b32 	%r167, %r338, 2;
	mov.u32 	%r168, _ZZ9cuda_gemmIiLj512ELj1ELj1ELj256ELj8ELj8ELj128ELj0ELj1EEvjjjPKT_S2_PS0_jjjE3Ash;
	add.s32 	%r342, %r168, %r167;
	shl.b32 	%r51, %r11, 6;
	shl.b32 	%r52, %r11, 5;
$L__BB18_17:
	mul.wide.u32 	%rd14, %r341, 4;
	add.s64 	%rd15, %rd1, %rd14;
	ld.global.nc.v4.u32 	{%r169, %r170, %r171, %r172}, [%rd15];
	st.shared.v4.u32 	[%r342], {%r169, %r170, %r171, %r172};
	add.s32 	%r173, %r338, %r14;
	mul.wide.u32 	%rd16, %r343, 4;
	add.s64 	%rd17, %rd1, %rd16;
	ld.global.nc.v4.u32 	{%r174, %r175, %r176, %r177}, [%rd17];
	add.s32 	%r178, %r342, %r46;
	st.shared.v4.u32 	[%r178], {%r174, %r175, %r176, %r177};
	add.s32 	%r179, %r173, %r14;
	mul.wide.u32 	%rd18, %r344, 4;
	add.s64 	%rd19, %rd1, %rd18;
	ld.global.nc.v4.u32 	{%r180, %r181, %r182, %r183}, [%rd19];
	add.s32 	%r184, %r342, %r52;
	st.shared.v4.u32 	[%r184], {%r180, %r181, %r182, %r183};
	add.s32 	%r185, %r179, %r14;
	mul.wide.u32 	%rd20, %r345, 4;
	add.s64 	%rd21, %rd1, %rd20;
	ld.global.nc.v4.u32 	{%r186, %r187, %r188, %r189}, [%rd21];
	add.s32 	%r190, %r342, %r49;
	st.shared.v4.u32 	[%r190], {%r186, %r187, %r188, %r189};
	add.s32 	%r338, %r185, %r14;
	add.s32 	%r345, %r345, %r46;
	add.s32 	%r344, %r344, %r46;
	add.s32 	%r343, %r343, %r46;
	add.s32 	%r342, %r342, %r51;
	add.s32 	%r341, %r341, %r46;
	setp.lt.u32 	%p15, %r338, 256;
	@%p15 bra 	$L__BB18_17;
$L__BB18_18:
	shl.b32 	%r69, %r10, 3;
	setp.lt.u32 	%p16, %r1, 256;
	bar.sync 	0;
	@%p16 bra 	$L__BB18_27;
$L__BB18_19:
	setp.gt.u32 	%p25, %r1, 63;
	bar.sync 	0;
	@%p25 bra 	$L__BB18_26;
	shl.b32 	%r268, %r12, 5;
	mad.lo.s32 	%r70, %r9, %r100, %r268;
	add.s32 	%r269, %r350, %r14;
	max.u32 	%r270, %r269, 256;
	setp.lt.u32 	%p26, %r269, 256;
	selp.u32 	%r271, 1, 0, %p26;
	add.s32 	%r272, %r269, %r271;
	sub.s32 	%r273, %r270, %r272;
	div.u32 	%r274, %r273, %r14;
	add.s32 	%r71, %r274, %r271;
	and.b32  	%r275, %r71, 3;
	setp.eq.s32 	%p27, %r275, 3;
	@%p27 bra 	$L__BB18_23;
	shl.b32 	%r276, %r1, 4;
	mov.u32 	%r277, _ZZ9cuda_gemmIiLj512ELj1ELj1ELj256ELj8ELj8ELj128ELj0ELj1EEvjjjPKT_S2_PS0_jjjE3Csh;
	add.s32 	%r348, %r277, %r276;
	shl.b32 	%r73, %r11, 4;
	add.s32 	%r278, %r71, 1;
	and.b32  	%r279, %r278, 3;
	neg.s32 	%r347, %r279;
$L__BB18_22:
	.pragma "nounroll";
	shr.u32 	%r280, %r350, 5;
	and.b32  	%r281, %r350, 28;
	add.s32 	%r282, %r70, %r281;
	mad.lo.s32 	%r283, %r280, %r15, %r282;
	mul.wide.u32 	%rd22, %r283, 4;
	add.s64 	%rd23, %rd2, %rd22;
	ld.shared.v4.u32 	{%r284, %r285, %r286, %r287}, [%r348];
	st.global.v4.u32 	[%rd23], {%r284, %r285, %r286, %r287};
	add.s32 	%r350, %r350, %r14;
	add.s32 	%r348, %r348, %r73;
	add.s32 	%r347, %r347, 1;
	setp.ne.s32 	%p28, %r347, 0;
	@%p28 bra 	$L__BB18_22;
$L__BB18_23:
	setp.lt.u32 	%p29, %r71, 3;
	@%p29 bra 	$L__BB18_26;
	mad.lo.s32 	%r354, %r11, 12, %r350;
	shl.b32 	%r83, %r11, 4;
	shl.b32 	%r288, %r11, 3;
	add.s32 	%r353, %r350, %r288;
	add.s32 	%r352, %r350, %r14;
	mul.lo.s32 	%r86, %r11, 48;
	shl.b32 	%r289, %r350, 2;
	mov.u32 	%r290, _ZZ9cuda_gemmIiLj512ELj1ELj1ELj256ELj8ELj8ELj128ELj0ELj1EEvjjjPKT_S2_PS0_jjjE3Csh;
	add.s32 	%r351, %r290, %r289;
	shl.b32 	%r88, %r11, 6;
	shl.b32 	%r89, %r11, 5;
$L__BB18_25:
	shr.u32 	%r291, %r350, 5;
	and.b32  	%r292, %r350, 28;
	add.s32 	%r293, %r70, %r292;
	mad.lo.s32 	%r294, %r291, %r15, %r293;
	mul.wide.u32 	%rd24, %r294, 4;
	add.s64 	%rd25, %rd2, %rd24;
	ld.shared.v4.u32 	{%r295, %r296, %r297, %r298}, [%r351];
	st.global.v4.u32 	[%rd25], {%r295, %r296, %r297, %r298};
	add.s32 	%r299, %r350, %r14;
	shr.u32 	%r300, %r352, 5;
	and.b32  	%r301, %r352, 28;
	add.s32 	%r302, %r70, %r301;
	mad.lo.s32 	%r303, %r300, %r15, %r302;
	mul.wide.u32 	%rd26, %r303, 4;
	add.s64 	%rd27, %rd2, %rd26;
	add.s32 	%r304, %r351, %r83;
	ld.shared.v4.u32 	{%r305, %r306, %r307, %r308}, [%r304];
	st.global.v4.u32 	[%rd27], {%r305, %r306, %r307, %r308};
	add.s32 	%r309, %r299, %r14;
	shr.u32 	%r310, %r353, 5;
	and.b32  	%r311, %r353, 28;
	add.s32 	%r312, %r70, %r311;
	mad.lo.s32 	%r313, %r310, %r15, %r312;
	mul.wide.u32 	%rd28, %r313, 4;
	add.s64 	%rd29, %rd2, %rd28;
	add.s32 	%r314, %r351, %r89;
	ld.shared.v4.u32 	{%r315, %r316, %r317, %r318}, [%r314];
	st.global.v4.u32 	[%rd29], {%r315, %r316, %r317, %r318};
	add.s32 	%r319, %r309, %r14;
	shr.u32 	%r320, %r354, 5;
	and.b32  	%r321, %r354, 28;
	add.s32 	%r322, %r70, %r321;
	mad.lo.s32 	%r323, %r320, %r15, %r322;
	mul.wide.u32 	%rd30, %r323, 4;
	add.s64 	%rd31, %rd2, %rd30;
	add.s32 	%r324, %r351, %r86;
	ld.shared.v4.u32 	{%r325, %r326, %r327, %r328}, [%r324];
	st.global.v4.u32 	[%rd31], {%r325, %r326, %r327, %r328};
	add.s32 	%r350, %r319, %r14;
	add.s32 	%r354, %r354, %r83;
	add.s32 	%r353, %r353, %r83;
	add.s32 	%r352, %r352, %r83;
	add.s32 	%r351, %r351, %r88;
	setp.lt.u32 	%p30, %r350, 256;
	@%p30 bra 	$L__BB18_25;
$L__BB18_26:
	ret;
$L__BB18_27:
	and.b32  	%r191, %r1, 7;
	add.s32 	%r192, %r1, 1;
	and.b32  	%r193, %r192, 7;
	add.s32 	%r194, %r1, 2;
	and.b32  	%r195, %r194, 7;
	add.s32 	%r196, %r1, 3;
	and.b32  	%r197, %r196, 7;
	xor.b32  	%r198, %r191, 4;
	add.s32 	%r199, %r1, 5;
	and.b32  	%r200, %r199, 7;
	add.s32 	%r201, %r1, 6;
	and.b32  	%r202, %r201, 7;
	add.s32 	%r203, %r1, -1;
	and.b32  	%r204, %r203, 7;
	and.b32  	%r205, %r1, 224;
	or.b32  	%r206, %r205, %r10;
	shl.b32 	%r207, %r206, 2;
	mov.u32 	%r208, _ZZ9cuda_gemmIiLj512ELj1ELj1ELj256ELj8ELj8ELj128ELj0ELj1EEvjjjPKT_S2_PS0_jjjE3Csh;
	add.s32 	%r209, %r208, %r207;
	add.s32 	%r210, %r69, %r204;
	shl.b32 	%r211, %r210, 2;
	mov.u32 	%r212, _ZZ9cuda_gemmIiLj512ELj1ELj1ELj256ELj8ELj8ELj128ELj0ELj1EEvjjjPKT_S2_PS0_jjjE3Ash;
	add.s32 	%r213, %r212, %r211;
	ld.shared.u32 	%r214, [%r213];
	add.s32 	%r215, %r69, %r202;
	shl.b32 	%r216, %r215, 2;
	add.s32 	%r217, %r212, %r216;
	ld.shared.u32 	%r218, [%r217];
	add.s32 	%r219, %r69, %r200;
	shl.b32 	%r220, %r219, 2;
	add.s32 	%r221, %r212, %r220;
	ld.shared.u32 	%r222, [%r221];
	add.s32 	%r223, %r69, %r198;
	shl.b32 	%r224, %r223, 2;
	add.s32 	%r225, %r212, %r224;
	ld.shared.u32 	%r226, [%r225];
	add.s32 	%r227, %r69, %r197;
	shl.b32 	%r228, %r227, 2;
	add.s32 	%r229, %r212, %r228;
	ld.shared.u32 	%r230, [%r229];
	add.s32 	%r231, %r69, %r195;
	shl.b32 	%r232, %r231, 2;
	add.s32 	%r233, %r212, %r232;
	ld.shared.u32 	%r234, [%r233];
	add.s32 	%r235, %r69, %r193;
	shl.b32 	%r236, %r235, 2;
	add.s32 	%r237, %r212, %r236;
	ld.shared.u32 	%r238, [%r237];
	add.s32 	%r239, %r69, %r191;
	shl.b32 	%r240, %r239, 2;
	add.s32 	%r241, %r212, %r240;
	ld.shared.u32 	%r242, [%r241];
	shr.u32 	%r243, %r1, 5;
	mov.u32 	%r244, _ZZ9cuda_gemmIiLj512ELj1ELj1ELj256ELj8ELj8ELj128ELj0ELj1EEvjjjPKT_S2_PS0_jjjE11kron_fac_sh;
	mad.lo.s32 	%r245, %r243, 36, %r244;
	shl.b32 	%r246, %r1, 2;
	and.b32  	%r247, %r246, 28;
	add.s32 	%r248, %r245, %r247;
	ld.shared.u32 	%r249, [%r248];
	shfl.sync.idx.b32	%r250|%p17, %r249, %r191, 6175, -1;
	mul.lo.s32 	%r251, %r250, %r242;
	shfl.sync.idx.b32	%r252|%p18, %r249, %r193, 6175, -1;
	mad.lo.s32 	%r253, %r252, %r238, %r251;
	shfl.sync.idx.b32	%r254|%p19, %r249, %r195, 6175, -1;
	mad.lo.s32 	%r255, %r254, %r234, %r253;
	shfl.sync.idx.b32	%r256|%p20, %r249, %r197, 6175, -1;
	mad.lo.s32 	%r257, %r256, %r230, %r255;
	shfl.sync.idx.b32	%r258|%p21, %r249, %r198, 6175, -1;
	mad.lo.s32 	%r259, %r258, %r226, %r257;
	shfl.sync.idx.b32	%r260|%p22, %r249, %r200, 6175, -1;
	mad.lo.s32 	%r261, %r260, %r222, %r259;
	shfl.sync.idx.b32	%r262|%p23, %r249, %r202, 6175, -1;
	mad.lo.s32 	%r263, %r262, %r218, %r261;
	shfl.sync.idx.b32	%r264|%p24, %r249, %r204, 6175, -1;
	mad.lo.s32 	%r265, %r264, %r214, %r263;
	ld.shared.u32 	%r266, [%r209];
	add.s32 	%r267, %r266, %r265;
	st.shared.u32 	[%r209], %r267;
	bra.uni 	$L__BB18_19;

}
	// .globl	_Z9cuda_gemmIiLj512ELj1ELj1ELj256ELj8ELj8ELj128ELj1ELj1EEvjjjPKT_S2_PS0_jjj
.visible .entry _Z9cuda_gemmIiLj512ELj1ELj1ELj256ELj8ELj8ELj128ELj1ELj1EEvjjjPKT_S2_PS0_jjj(
	.param .u32 _Z9cuda_gemmIiLj512ELj1ELj1ELj256ELj8ELj8ELj128ELj1ELj1EEvjjjPKT_S2_PS0_jjj_param_0,
	.param .u32 _Z9cuda_gemmIiLj512ELj1ELj1ELj256ELj8ELj8ELj128ELj1ELj1EEvjjjPKT_S2_PS0_jjj_param_1,
	.param .u32 _Z9cuda_gemmIiLj512ELj1ELj1ELj256ELj8ELj8ELj128ELj1ELj1EEvjjjPKT_S2_PS0_jjj_param_2,
	.param .u64 .ptr .align 1 _Z9cuda_gemmIiLj512ELj1ELj1ELj256ELj8ELj8ELj128ELj1ELj1EEvjjjPKT_S2_PS0_jjj_param_3,
	.param .u64 .ptr .align 1 _Z9cuda_gemmIiLj512ELj1ELj1ELj256ELj8ELj8ELj128ELj1ELj1EEvjjjPKT_S2_PS0_jjj_param_4,
	.param .u64 .ptr .align 1 _Z9cuda_gemmIiLj512ELj1ELj1ELj256ELj8ELj8ELj128ELj1ELj1EEvjjjPKT_S2_PS0_jjj_param_5,
	.param .u32 _Z9cuda_gemmIiLj512ELj1ELj1ELj256ELj8ELj8ELj128ELj1ELj1EEvjjjPKT_S2_PS0_jjj_param_6,
	.param .u32 _Z9cuda_gemmIiLj512ELj1ELj1ELj256ELj8ELj8ELj128ELj1ELj1EEvjjjPKT_S2_PS0_jjj_param_7,
	.param .u32 _Z9cuda_gemmIiLj512ELj1ELj1ELj256ELj8ELj8ELj128ELj1ELj1EEvjjjPKT_S2_PS0_jjj_param_8
)
.maxntid 512
{
	.reg .pred 	%p<31>;
	.reg .b32 	%r<330>;
	.reg .b64 	%rd<41>;
	// demoted variable
	.shared .align 128 .b8 _ZZ9cuda_gemmIiLj512ELj1ELj1ELj256ELj8ELj8ELj128ELj1ELj1EEvjjjPKT_S2_PS0_jjjE11kron_fac_sh[288];
	// demoted variable
	.shared .align 128 .b8 _ZZ9cuda_gemmIiLj512ELj1ELj1ELj256ELj8ELj8ELj128ELj1ELj1EEvjjjPKT_S2_PS0_jjjE3Ash[1024];
	// demoted variable
	.shared .align 128 .b8 _ZZ9cuda_gemmIiLj512ELj1ELj1ELj256ELj8ELj8ELj128ELj1ELj1EEvjjjPKT_S2_PS0_jjjE3Csh[1024];
	ld.param.u64 	%rd16, [_Z9cuda_gemmIiLj512ELj1ELj1ELj256ELj8ELj8ELj128ELj1ELj1EEvjjjPKT_S2_PS0_jjj_param_3];
	ld.param.u64 	%rd15, [_Z9cuda_gemmIiLj512ELj1ELj1ELj256ELj8ELj8ELj128ELj1ELj1EEvjjjPKT_S2_PS0_jjj_param_4];
	ld.param.u64 	%rd17, [_Z9cuda_gemmIiLj512ELj1ELj1ELj256ELj8ELj8ELj128ELj1ELj1EEvjjjPKT_S2_PS0_jjj_param_5];
	cvta.to.global.u64 	%rd1, %rd16;
	cvta.to.global.u64 	%rd2, %rd17;
	mov.u32 	%r1, %tid.x;
	shl.b32 	%r323, %r1, 2;
	setp.gt.u32 	%p1, %r1, 15;
	@%p1 bra 	$L__BB19_3;
	mov.u32 	%r97, %ntid.x;
	shl.b32 	%r3, %r97, 2;
	add.s32 	%r303, %r323, 1;
	mul.wide.u32 	%rd18, %r1, 16;
	cvta.to.global.u64 	%rd19, %rd15;
	add.s64 	%rd38, %rd19, %rd18;
	mul.wide.u32 	%rd4, %r97, 16;
	mov.u32 	%r104, _ZZ9cuda_gemmIiLj512ELj1ELj1ELj256ELj8ELj8ELj128ELj1ELj1EEvjjjPKT_S2_PS0_jjjE11kron_fac_sh;
	mov.u32 	%r304, %r323;
$L__BB19_2:
	add.s32 	%r98, %r303, -1;
	ld.global.nc.v4.u32 	{%r99, %r100, %r101, %r102}, [%rd38];
	and.b32  	%r103, %r98, 4;
	mad.lo.s32 	%r105, %r103, 36, %r104;
	shr.u32 	%r106, %r98, 1;
	and.b32  	%r107, %r106, 2147483644;
	add.s32 	%r108, %r105, %r107;
	st.shared.u32 	[%r108], %r99;
	add.s32 	%r109, %r303, 2;
	and.b32  	%r110, %r303, 5;
	mad.lo.s32 	%r111, %r110, 36, %r104;
	shr.u32 	%r112, %r303, 1;
	and.b32  	%r113, %r112, 2147483644;
	add.s32 	%r114, %r111, %r113;
	st.shared.u32 	[%r114], %r100;
	add.s32 	%r115, %r303, 1;
	and.b32  	%r116, %r115, 6;
	mad.lo.s32 	%r117, %r116, 36, %r104;
	shr.u32 	%r118, %r115, 1;
	and.b32  	%r119, %r118, 2147483644;
	add.s32 	%r120, %r117, %r119;
	st.shared.u32 	[%r120], %r101;
	and.b32  	%r121, %r109, 7;
	mad.lo.s32 	%r122, %r121, 36, %r104;
	shr.u32 	%r123, %r109, 1;
	and.b32  	%r124, %r123, 2147483644;
	add.s32 	%r125, %r122, %r124;
	st.shared.u32 	[%r125], %r102;
	add.s32 	%r304, %r304, %r3;
	add.s32 	%r303, %r303, %r3;
	add.s64 	%rd38, %rd38, %rd4;
	setp.lt.u32 	%p2, %r304, 64;
	@%p2 bra 	$L__BB19_2;
$L__BB19_3:
	mov.u32 	%r9, %ctaid.y;
	mov.u32 	%r126, %nctaid.y;
	setp.ge.u32 	%p3, %r9, %r126;
	@%p3 bra 	$L__BB19_26;
	and.b32  	%r10, %r1, 31;
	mov.u32 	%r11, %ntid.x;
	shl.b32 	%r12, %r11, 2;
	setp.gt.u32 	%p4, %r1, 255;
	@%p4 bra 	$L__BB19_11;
	add.s32 	%r127, %r1, %r11;
	max.u32 	%r128, %r127, 256;
	setp.lt.u32 	%p5, %r127, 256;
	selp.u32 	%r129, 1, 0, %p5;
	add.s32 	%r130, %r127, %r129;
	sub.s32 	%r131, %r128, %r130;
	div.u32 	%r132, %r131, %r11;
	add.s32 	%r13, %r132, %r129;
	and.b32  	%r133, %r13, 3;
	setp.eq.s32 	%p6, %r133, 3;
	mov.u32 	%r313, %r1;
	@%p6 bra 	$L__BB19_8;
	add.s32 	%r134, %r13, 1;
	and.b32  	%r135, %r134, 3;
	mov.u32 	%r136, _ZZ9cuda_gemmIiLj512ELj1ELj1ELj256ELj8ELj8ELj128ELj1ELj1EEvjjjPKT_S2_PS0_jjjE3Csh;
	add.s32 	%r306, %r136, %r323;
	neg.s32 	%r305, %r135;
	mad.lo.s32 	%r313, %r11, %r135, %r1;
$L__BB19_7:
	.pragma "nounroll";
	mov.b32 	%r137, 0;
	st.shared.u32 	[%r306], %r137;
	add.s32 	%r306, %r306, %r12;
	add.s32 	%r305, %r305, 1;
	setp.ne.s32 	%p7, %r305, 0;
	@%p7 bra 	$L__BB19_7;
$L__BB19_8:
	setp.lt.u32 	%p8, %r13, 3;
	@%p8 bra 	$L__BB19_11;
	shl.b32 	%r138, %r313, 2;
	mov.u32 	%r139, _ZZ9cuda_gemmIiLj512ELj1ELj1ELj256ELj8ELj8ELj128ELj1ELj1EEvjjjPKT_S2_PS0_jjjE3Csh;
	add.s32 	%r312, %r139, %r138;
	shl.b32 	%r23, %r11, 4;
	shl.b32 	%r24, %r11, 3;
	mul.lo.s32 	%r25, %r11, 12;
$L__BB19_10:
	mov.b32 	%r140, 0;
	st.shared.u32 	[%r312], %r140;
	add.s32 	%r141, %r312, %r12;
	st.shared.u32 	[%r141], %r140;
	add.s32 	%r142, %r312, %r24;
	st.shared.u32 	[%r142], %r140;
	add.s32 	%r143, %r312, %r25;
	st.shared.u32 	[%r143], %r140;
	add.s32 	%r313, %r313, %r12;
	add.s32 	%r312, %r312, %r23;
	setp.lt.u32 	%p9, %r313, 256;
	@%p9 bra 	$L__BB19_10;
$L__BB19_11:
	setp.gt.u32 	%p10, %r1, 63;
	@%p10 bra 	$L__BB19_18;
	shl.b32 	%r26, %r9, 8;
	add.s32 	%r144, %r323, %r12;
	max.u32 	%r145, %r144, 256;
	setp.lt.u32 	%p11, %r144, 256;
	selp.u32 	%r146, 1, 0, %p11;
	add.s32 	%r147, %r144, %r146;
	sub.s32 	%r148, %r145, %r147;
	div.u32 	%r149, %r148, %r12;
	add.s32 	%r27, %r149, %r146;
	and.b32  	%r150, %r27, 3;
	setp.eq.s32 	%p12, %r150, 3;
	mov.u32 	%r311, %r323;
	@%p12 bra 	$L__BB19_15;
	shl.b32 	%r151, %r1, 4;
	mov.u32 	%r152, _ZZ9cuda_gemmIiLj512ELj1ELj1ELj256ELj8ELj8ELj128ELj1ELj1EEvjjjPKT_S2_PS0_jjjE3Ash;
	add.s32 	%r309, %r152, %r151;
	shl.b32 	%r29, %r11, 4;
	add.s32 	%r153, %r26, %r323;
	mul.wide.u32 	%rd20, %r153, 4;
	add.s64 	%rd39, %rd1, %rd20;
	mul.wide.u32 	%rd8, %r11, 16;
	add.s32 	%r154, %r27, 1;
	and.b32  	%r155, %r154, 3;
	neg.s32 	%r308, %r155;
	mov.u32 	%r311, %r323;
$L__BB19_14:
	.pragma "nounroll";
	ld.global.nc.v4.u32 	{%r156, %r157, %r158, %r159}, [%rd39];
	st.shared.v4.u32 	[%r309], {%r156, %r157, %r158, %r159};
	add.s32 	%r311, %r311, %r12;
	add.s32 	%r309, %r309, %r29;
	add.s64 	%rd39, %rd39, %rd8;
	add.s32 	%r308, %r308, 1;
	setp.ne.s32 	%p13, %r308, 0;
	@%p13 bra 	$L__BB19_14;
$L__BB19_15:
	setp.lt.u32 	%p14, %r27, 3;
	@%p14 bra 	$L__BB19_18;
	add.s32 	%r314, %r311, %r26;
	mad.lo.s32 	%r318, %r11, 12, %r314;
	shl.b32 	%r40, %r11, 4;
	shl.b32 	%r160, %r11, 3;
	add.s32 	%r317, %r314, %r160;
	add.s32 	%r316, %r314, %r12;
	mul.lo.s32 	%r43, %r11, 48;
	shl.b32 	%r161, %r311, 2;
	mov.u32 	%r162, _ZZ9cuda_gemmIiLj512ELj1ELj1ELj256ELj8ELj8ELj128ELj1ELj1EEvjjjPKT_S2_PS0_jjjE3Ash;
	add.s32 	%r315, %r162, %r161;
	shl.b32 	%r45, %r11, 6;
	shl.b32 	%r46, %r11, 5;
$L__BB19_17:
	mul.wide.u32 	%rd21, %r314, 4;
	add.s64 	%rd22, %rd1, %rd21;
	ld.global.nc.v4.u32 	{%r163, %r164, %r165, %r166}, [%rd22];
	st.shared.v4.u32 	[%r315], {%r163, %r164, %r165, %r166};
	add.s32 	%r167, %r311, %r12;
	mul.wide.u32 	%rd23, %r316, 4;
	add.s64 	%rd24, %rd1, %rd23;
	ld.global.nc.v4.u32 	{%r168, %r169, %r170, %r171}, [%rd24];
	add.s32 	%r172, %r315, %r40;
	st.shared.v4.u32 	[%r172], {%r168, %r169, %r170, %r171};
	add.s32 	%r173, %r167, %r12;
	mul.wide.u32 	%rd25, %r317, 4;
	add.s64 	%rd26, %rd1, %rd25;
	ld.global.nc.v4.u32 	{%r174, %r175, %r176, %r177}, [%rd26];
	add.s32 	%r178, %r315, %r46;
	st.shared.v4.u32 	[%r178], {%r174, %r175, %r176, %r177};
	add.s32 	%r179, %r173, %r12;
	mul.wide.u32 	%rd27, %r318, 4;
	add.s64 	%rd28, %rd1, %rd27;
	ld.global.nc.v4.u32 	{%r180, %r181, %r182, %r183}, [%rd28];
	add.s32 	%r184, %r315, %r43;
	st.shared.v4.u32 	[%r184], {%r180, %r181, %r182, %r183};
	add.s32 	%r311, %r179, %r12;
	add.s32 	%r318, %r318, %r40;
	add.s32 	%r317, %r317, %r40;
	add.s32 	%r316, %r316, %r40;
	add.s32 	%r315, %r315, %r45;
	add.s32 	%r314, %r314, %r40;
	setp.lt.u32 	%p15, %r311, 256;
	@%p15 bra 	$L__BB19_17;
$L__BB19_18:
	shl.b32 	%r63, %r10, 3;
	setp.lt.u32 	%p16, %r1, 256;
	bar.sync 	0;
	@%p16 bra 	$L__BB19_27;
$L__BB19_19:
	setp.gt.u32 	%p25, %r1, 63;
	bar.sync 	0;
	@%p25 bra 	$L__BB19_26;
	shl.b32 	%r64, %r9, 8;
	add.s32 	%r262, %r323, %r12;
	max.u32 	%r263, %r262, 256;
	setp.lt.u32 	%p26, %r262, 256;
	selp.u32 	%r264, 1, 0, %p26;
	add.s32 	%r265, %r262, %r264;
	sub.s32 	%r266, %r263, %r265;
	div.u32 	%r267, %r266, %r12;
	add.s32 	%r65, %r267, %r264;
	and.b32  	%r268, %r65, 3;
	setp.eq.s32 	%p27, %r268, 3;
	@%p27 bra 	$L__BB19_23;
	shl.b32 	%r269, %r1, 4;
	mov.u32 	%r270, _ZZ9cuda_gemmIiLj512ELj1ELj1ELj256ELj8ELj8ELj128ELj1ELj1EEvjjjPKT_S2_PS0_jjjE3Csh;
	add.s32 	%r321, %r270, %r269;
	shl.b32 	%r67, %r11, 4;
	add.s32 	%r271, %r64, %r323;
	mul.wide.u32 	%rd29, %r271, 4;
	add.s64 	%rd40, %rd2, %rd29;
	mul.wide.u32 	%rd12, %r11, 16;
	add.s32 	%r272, %r65, 1;
	and.b32  	%r273, %r272, 3;
	neg.s32 	%r320, %r273;
$L__BB19_22:
	.pragma "nounroll";
	ld.shared.v4.u32 	{%r274, %r275, %r276, %r277}, [%r321];
	st.global.v4.u32 	[%rd40], {%r274, %r275, %r276, %r277};
	add.s32 	%r323, %r323, %r12;
	add.s32 	%r321, %r321, %r67;
	add.s64 	%rd40, %rd40, %rd12;
	add.s32 	%r320, %r320, 1;
	setp.ne.s32 	%p28, %r320, 0;
	@%p28 bra 	$L__BB19_22;
$L__BB19_23:
	setp.lt.u32 	%p29, %r65, 3;
	@%p29 bra 	$L__BB19_26;
	add.s32 	%r324, %r323, %r64;
	mad.lo.s32 	%r328, %r11, 12, %r324;
	shl.b32 	%r78, %r11, 4;
	shl.b32 	%r278, %r11, 3;
	add.s32 	%r327, %r324, %r278;
	add.s32 	%r326, %r324, %r12;
	mul.lo.s32 	%r81, %r11, 48;
	shl.b32 	%r279, %r323, 2;
	mov.u32 	%r280, _ZZ9cuda_gemmIiLj512ELj1ELj1ELj256ELj8ELj8ELj128ELj1ELj1EEvjjjPKT_S2_PS0_jjjE3Csh;
	add.s32 	%r325, %r280, %r279;
	shl.b32 	%r83, %r11, 6;
	shl.b32 	%r84, %r11, 5;
$L__BB19_25:
	mul.wide.u32 	%rd30, %r324, 4;
	add.s64 	%rd31, %rd2, %rd30;
	ld.shared.v4.u32 	{%r281, %r282, %r283, %r284}, [%r325];
	st.global.v4.u32 	[%rd31], {%r281, %r282, %r283, %r284};
	add.s32 	%r285, %r323, %r12;
	mul.wide.u32 	%rd32, %r326, 4;
	add.s64 	%rd33, %rd2, %rd32;
	add.s32 	%r286, %r325, %r78;
	ld.shared.v4.u32 	{%r287, %r288, %r289, %r290}, [%r286];
	st.global.v4.u32 	[%rd33], {%r287, %r288, %r289, %r290};
	add.s32 	%r291, %r285, %r12;
	mul.wide.u32 	%rd34, %r327, 4;
	add.s64 	%rd35, %rd2, %rd34;
	add.s32 	%r292, %r325, %r84;
	ld.shared.v4.u32 	{%r293, %r294, %r295, %r296}, [%r292];
	st.global.v4.u32 	[%rd35], {%r293, %r294, %r295, %r296};
	add.s32 	%r297, %r291, %r12;
	mul.wide.u32 	%rd36, %r328, 4;
	add.s64 	%rd37, %rd2, %rd36;
	add.s32 	%r298, %r325, %r81;
	ld.shared.v4.u32 	{%r299, %r300, %r301, %r302}, [%r298];
	st.global.v4.u32 	[%rd37], {%r299, %r300, %r301, %r302};
	add.s32 	%r323, %r297, %r12;
	add.s32 	%r328, %r328, %r78;
	add.s32 	%r327, %r327, %r78;
	add.s32 	%r326, %r326, %r78;
	add.s32 	%r325, %r325, %r83;
	add.s32 	%r324, %r324, %r78;
	setp.lt.u32 	%p30, %r323, 256;
	@%p30 bra 	$L__BB19_25;
$L__BB19_26:
	ret;
$L__BB19_27:
	and.b32  	%r185, %r1, 7;
	add.s32 	%r186, %r1, 1;
	and.b32  	%r187, %r186, 7;
	add.s32 	%r188, %r1, 2;
	and.b32  	%r189, %r188, 7;
	add.s32 	%r190, %r1, 3;
	and.b32  	%r191, %r190, 7;
	xor.b32  	%r192, %r185, 4;
	add.s32 	%r193, %r1, 5;
	and.b32  	%r194, %r193, 7;
	add.s32 	%r195, %r1, 6;
	and.b32  	%r196, %r195, 7;
	add.s32 	%r197, %r1, -1;
	and.b32  	%r198, %r197, 7;
	and.b32  	%r199, %r1, 224;
	or.b32  	%r200, %r199, %r10;
	shl.b32 	%r201, %r200, 2;
	mov.u32 	%r202, _ZZ9cuda_gemmIiLj512ELj1ELj1ELj256ELj8ELj8ELj128ELj1ELj1EEvjjjPKT_S2_PS0_jjjE3Csh;
	add.s32 	%r203, %r202, %r201;
	add.s32 	%r204, %r63, %r198;
	shl.b32 	%r205, %r204, 2;
	mov.u32 	%r206, _ZZ9cuda_gemmIiLj512ELj1ELj1ELj256ELj8ELj8ELj128ELj1ELj1EEvjjjPKT_S2_PS0_jjjE3Ash;
	add.s32 	%r207, %r206, %r205;
	ld.shared.u32 	%r208, [%r207];
	add.s32 	%r209, %r63, %r196;
	shl.b32 	%r210, %r209, 2;
	add.s32 	%r211, %r206, %r210;
	ld.shared.u32 	%r212, [%r211];
	add.s32 	%r213, %r63, %r194;
	shl.b32 	%r214, %r213, 2;
	add.s32 	%r215, %r206, %r214;
	ld.shared.u32 	%r216, [%r215];
	add.s32 	%r217, %r63, %r192;
	shl.b32 	%r218, %r217, 2;
	add.s32 	%r219, %r206, %r218;
	ld.shared.u32 	%r220, [%r219];
	add.s32 	%r221, %r63, %r191;
	shl.b32 	%r222, %r221, 2;
	add.s32 	%r223, %r206, %r222;
	ld.shared.u32 	%r224, [%r223];
	add.s32 	%r225, %r63, %r189;
	shl.b32 	%r226, %r225, 2;
	add.s32 	%r227, %r206, %r226;
	ld.shared.u32 	%r228, [%r227];
	add.s32 	%r229, %r63, %r187;
	shl.b32 	%r230, %r229, 2;
	add.s32 	%r231, %r206, %r230;
	ld.shared.u32 	%r232, [%r231];
	add.s32 	%r233, %r63, %r185;
	shl.b32 	%r234, %r233, 2;
	add.s32 	%r235, %r206, %r234;
	ld.shared.u32 	%r236, [%r235];
	shr.u32 	%r237, %r1, 5;
	mov.u32 	%r238, _ZZ9cuda_gemmIiLj512ELj1ELj1ELj256ELj8ELj8ELj128ELj1ELj1EEvjjjPKT_S2_PS0_jjjE11kron_fac_sh;
	mad.lo.s32 	%r239, %r237, 36, %r238;
	shl.b32 	%r240, %r1, 2;
	and.b32  	%r241, %r240, 28;
	add.s32 	%r242, %r239, %r241;
	ld.shared.u32 	%r243, [%r242];
	shfl.sync.idx.b32	%r244|%p17, %r243, %r185, 6175, -1;
	mul.lo.s32 	%r245, %r244, %r236;
	shfl.sync.idx.b32	%r246|%p18, %r243, %r187, 6175, -1;
	mad.lo.s32 	%r247, %r246, %r232, %r245;
	shfl.sync.idx.b32	%r248|%p19, %r243, %r189, 6175, -1;
	mad.lo.s32 	%r249, %r248, %r228, %r247;
	shfl.sync.idx.b32	%r250|%p20, %r243, %r191, 6175, -1;
	mad.lo.s32 	%r251, %r250, %r224, %r249;
	shfl.sync.idx.b32	%r252|%p21, %r243, %r192, 6175, -1;
	mad.lo.s32 	%r253, %r252, %r220, %r251;
	shfl.sync.idx.b32	%r254|%p22, %r243, %r194, 6175, -1;
	mad.lo.s32 	%r255, %r254, %r216, %r253;
	shfl.sync.idx.b32	%r256|%p23, %r243, %r196, 6175, -1;
	mad.lo.s32 	%r257, %r256, %r212, %r255;
	shfl.sync.idx.b32	%r258|%p24, %r243, %r198, 6175, -1;
	mad.lo.s32 	%r259, %r258, %r208, %r257;
	ld.shared.u32 	%r260, [%r203];
	add.s32 	%r261, %r260, %r259;
	st.shared.u32 	[%r203], %r261;
	bra.uni 	$L__BB19_19;

}
	// .globl	_Z9cuda_gemmIiLj512ELj1ELj1ELj256ELj16ELj16ELj128ELj0ELj1EEvjjjPKT_S2_PS0_jjj
.visible .entry _Z9cuda_gemmIiLj512ELj1ELj1ELj256ELj16ELj16ELj128ELj0ELj1EEvjjjPKT_S2_PS0_jjj(
	.param .u32 _Z9cuda_gemmIiLj512ELj1ELj1ELj256ELj16ELj16ELj128ELj0ELj1EEvjjjPKT_S2_PS0_jjj_param_0,
	.param .u32 _Z9cuda_gemmIiLj512ELj1ELj1ELj256ELj16ELj16ELj128ELj0ELj1EEvjjjPKT_S2_PS0_jjj_param_1,
	.param .u32 _Z9cuda_gemmIiLj512ELj1ELj1ELj256ELj16ELj16ELj128ELj0ELj1EEvjjjPKT_S2_PS0_jjj_param_2,
	.param .u64 .ptr .align 1 _Z9cuda_gemmIiLj512ELj1ELj1ELj256ELj16ELj16ELj128ELj0ELj1EEvjjjPKT_S2_PS0_jjj_param_3,
	.param .u64 .ptr .align 1 _Z9cuda_gemmIiLj512ELj1ELj1ELj256ELj16ELj16ELj128ELj0ELj1EEvjjjPKT_S2_PS0_jjj_param_4,
	.param .u64 .ptr .align 1 _Z9cuda_gemmIiLj512ELj1ELj1ELj256ELj16ELj16ELj128ELj0ELj1EEvjjjPKT_S2_PS0_jjj_param_5,
	.param .u32 _Z9cuda_gemmIiLj512ELj1ELj1ELj256ELj16ELj16ELj128ELj0ELj1EEvjjjPKT_S2_PS0_jjj_param_6,
	.param .u32 _Z9cuda_gemmIiLj512ELj1ELj1ELj256ELj16ELj16ELj128ELj0ELj1EEvjjjPKT_S2_PS0_jjj_param_7,
	.param .u32 _Z9cuda_gemmIiLj512ELj1ELj1ELj256ELj16ELj16ELj128ELj0ELj1EEvjjjPKT_S2_PS0_jjj_param_8
)
.maxntid 512
{
	.reg .pred 	%p<43>;
	.reg .b32 	%r<565>;
	.reg .b64 	%rd<42>;
	// demoted variable
	.shared .align 128 .b8 _ZZ9cuda_gemmIiLj512ELj1ELj1ELj256ELj16ELj16ELj128ELj0ELj1EEvjjjPKT_S2_PS0_jjjE11kron_fac_sh[1088];
	// demoted variable
	.shared .align 128 .b8 _ZZ9cuda_gemmIiLj512ELj1ELj1ELj256ELj16ELj16ELj128ELj0ELj1EEvjjjPKT_S2_PS0_jjjE3Ash[1024];
	// demoted variable
	.shared .align 128 .b8 _ZZ9cuda_gemmIiLj512ELj1ELj1ELj256ELj16ELj16ELj128ELj0ELj1EEvjjjPKT_S2_PS0_jjjE3Csh[1024];
	ld.param.u64 	%rd9, [_Z9cuda_gemmIiLj512ELj1ELj1ELj256ELj16ELj16ELj128ELj0ELj1EEvjjjPKT_S2_PS0_jjj_param_3];
	ld.param.u64 	%rd10, [_Z9cuda_gemmIiLj512ELj1ELj1ELj256ELj16ELj16ELj128ELj0ELj1EEvjjjPKT_S2_PS0_jjj_param_4];
	cvta.to.global.u64 	%rd1, %rd10;
	cvta.to.global.u64 	%rd2, %rd9;
	mov.u32 	%r1, %tid.x;
	shl.b32 	%r547, %r1, 2;
	setp.gt.u32 	%p1, %r1, 63;
	@%p1 bra 	$L__BB20_7;
	mov.u32 	%r3, %ntid.x;
	shl.b32 	%r4, %r3, 2;
	add.s32 	%r123, %r547, %r4;
	max.u32 	%r124, %r123, 256;
	setp.lt.u32 	%p2, %r123, 256;
	selp.u32 	%r125, 1, 0, %p2;
	add.s32 	%r126, %r123, %r125;
	sub.s32 	%r127, %r124, %r126;
	div.u32 	%r128, %r127, %r4;
	add.s32 	%r5, %r128, %r125;
	and.b32  	%r129, %r5, 3;
	setp.eq.s32 	%p3, %r129, 3;
	mov.u32 	%r535, %r547;
	@%p3 bra 	$L__BB20_4;
	add.s32 	%r534, %r547, 1;
	mul.wide.u32 	%rd11, %r1, 16;
	add.s64 	%rd41, %rd1, %rd11;
	mul.wide.u32 	%rd4, %r3, 16;
	add.s32 	%r130, %r5, 1;
	and.b32  	%r131, %r130, 3;
	neg.s32 	%r533, %r131;
$L__BB20_3:
	.pragma "nounroll";
	add.s32 	%r132, %r534, -1;
	ld.global.nc.v4.u32 	{%r133, %r134, %r135, %r136}, [%rd41];
	and.b32  	%r137, %r132, 12;
	mov.u32 	%r138, _ZZ9cuda_gemmIiLj512ELj1ELj1ELj256ELj16ELj16ELj128ELj0ELj1EEvjjjPKT_S2_PS0_jjjE11kron_fac_sh;
	mad.lo.s32 	%r139, %r137, 68, %r138;
	shr.u32 	%r140, %r132, 2;
	and.b32  	%r141, %r140, 1073741820;
	add.s32 	%r142, %r139, %r141;
	st.shared.u32 	[%r142], %r133;
	add.s32 	%r143, %r534, 2;
	and.b32  	%r144, %r534, 13;
	mad.lo.s32 	%r145, %r144, 68, %r138;
	shr.u32 	%r146, %r534, 2;
	and.b32  	%r147, %r146, 1073741820;
	add.s32 	%r148, %r145, %r147;
	st.shared.u32 	[%r148], %r134;
	add.s32 	%r149, %r534, 1;
	and.b32  	%r150, %r149, 14;
	mad.lo.s32 	%r151, %r150, 68, %r138;
	shr.u32 	%r152, %r149, 2;
	and.b32  	%r153, %r152, 1073741820;
	add.s32 	%r154, %r151, %r153;
	st.shared.u32 	[%r154], %r135;
	and.b32  	%r155, %r143, 15;
	mad.lo.s32 	%r156, %r155, 68, %r138;
	shr.u32 	%r157, %r143, 2;
	and.b32  	%r158, %r157, 1073741820;
	add.s32 	%r159, %r156, %r158;
	st.shared.u32 	[%r159], %r136;
	add.s32 	%r535, %r132, %r4;
	add.s32 	%r534, %r534, %r4;
	add.s64 	%rd41, %rd41, %rd4;
	add.s32 	%r533, %r533, 1;
	setp.ne.s32 	%p4, %r533, 0;
	@%p4 bra 	$L__BB20_3;
$L__BB20_4:
	setp.lt.u32 	%p5, %r5, 3;
	@%p5 bra 	$L__BB20_7;
	add.s32 	%r539, %r535, 1;
	and.b32  	%r160, %r539, 15;
	add.s32 	%r161, %r535, 2;
	and.b32  	%r162, %r161, 15;
	add.s32 	%r163, %r535, 3;
	and.b32  	%r164, %r163, 15;
	and.b32  	%r165, %r535, 15;
	mov.u32 	%r166, _ZZ9cuda_gemmIiLj512ELj1ELj1ELj256ELj16ELj16ELj128ELj0ELj1EEvjjjPKT_S2_PS0_jjjE11kron_fac_sh;
	mad.lo.s32 	%r15, %r165, 68, %r166;
	mad.lo.s32 	%r16, %r160, 68, %r166;
	mad.lo.s32 	%r17, %r162, 68, %r166;
	mad.lo.s32 	%r18, %r164, 68, %r166;
	shl.b32 	%r19, %r3, 4;
	add.s32 	%r538, %r535, %r4;
	shl.b32 	%r167, %r3, 3;
	add.s32 	%r537, %r535, %r167;
	mad.lo.s32 	%r536, %r3, 12, %r535;
$L__BB20_6:
	add.s32 	%r168, %r539, -1;
	mul.wide.u32 	%rd12, %r168, 4;
	add.s64 	%rd13, %rd1, %rd12;
	ld.global.nc.v4.u32 	{%r169, %r170, %r171, %r172}, [%rd13];
	shr.u32 	%r173, %r168, 2;
	and.b32  	%r174, %r173, 1073741820;
	add.s32 	%r175, %r15, %r174;
	st.shared.u32 	[%r175], %r169;
	add.s32 	%r176, %r539, 2;
	shr.u32 	%r177, %r539, 2;
	and.b32  	%r178, %r177, 1073741820;
	add.s32 	%r179, %r16, %r178;
	st.shared.u32 	[%r179], %r170;
	add.s32 	%r180, %r539, 1;
	shr.u32 	%r181, %r180, 2;
	and.b32  	%r182, %r181, 1073741820;
	add.s32 	%r183, %r17, %r182;
	st.shared.u32 	[%r183], %r171;
	shr.u32 	%r184, %r176, 2;
	and.b32  	%r185, %r184, 1073741820;
	add.s32 	%r186, %r18, %r185;
	st.shared.u32 	[%r186], %r172;
	mul.wide.u32 	%rd14, %r538, 4;
	add.s64 	%rd15, %rd1, %rd14;
	ld.global.nc.v4.u32 	{%r187, %r188, %r189, %r190}, [%rd15];
	and.b32  	%r191, %r538, 15;
	mad.lo.s32 	%r193, %r191, 68, %r166;
	shr.u32 	%r194, %r538, 2;
	and.b32  	%r195, %r194, 1073741820;
	add.s32 	%r196, %r193, %r195;
	st.shared.u32 	[%r196], %r187;
	add.s32 	%r197, %r538, 1;
	and.b32  	%r198, %r197, 15;
	mad.lo.s32 	%r199, %r198, 68, %r166;
	shr.u32 	%r200, %r197, 2;
	and.b32  	%r201, %r200, 1073741820;
	add.s32 	%r202, %r199, %r201;
	st.shared.u32 	[%r202], %r188;
	add.s32 	%r203, %r538, 2;
	and.b32  	%r204, %r203, 15;
	mad.lo.s32 	%r205, %r204, 68, %r166;
	shr.u32 	%r206, %r203, 2;
	and.b32  	%r207, %r206, 1073741820;
	add.s32 	%r208, %r205, %r207;
	st.shared.u32 	[%r208], %r189;
	add.s32 	%r209, %r538, 3;
	and.b32  	%r210, %r209, 15;
	mad.lo.s32 	%r211, %r210, 68, %r166;
	shr.u32 	%r212, %r209, 2;
	and.b32  	%r213, %r212, 1073741820;
	add.s32 	%r214, %r211, %r213;
	st.shared.u32 	[%r214], %r190;
	mul.wide.u32 	%rd16, %r537, 4;
	add.s64 	%rd17, %rd1, %rd16;
	ld.global.nc.v4.u32 	{%r215, %r216, %r217, %r218}, [%rd17];
	and.b32  	%r219, %r537, 15;
	mad.lo.s32 	%r220, %r219, 68, %r166;
	shr.u32 	%r221, %r537, 2;
	and.b32  	%r222, %r221, 1073741820;
	add.s32 	%r223, %r220, %r222;
	st.shared.u32 	[%r223], %r215;
	add.s32 	%r224, %r537, 1;
	and.b32  	%r225, %r224, 15;
	mad.lo.s32 	%r226, %r225, 68, %r166;
	shr.u32 	%r227, %r224, 2;
	and.b32  	%r228, %r227, 1073741820;
	add.s32 	%r229, %r226, %r228;
	st.shared.u32 	[%r229], %r216;
	add.s32 	%r230, %r537, 2;
	and.b32  	%r231, %r230, 15;
	mad.lo.s32 	%r232, %r231, 68, %r166;
	shr.u32 	%r233, %r230, 2;
	and.b32  	%r234, %r233, 1073741820;
	add.s32 	%r235, %r232, %r234;
	st.shared.u32 	[%r235], %r217;
	add.s32 	%r236, %r537, 3;
	and.b32  	%r237, %r236, 15;
	mad.lo.s32 	%r238, %r237, 68, %r166;
	shr.u32 	%r239, %r236, 2;
	and.b32  	%r240, %r239, 1073741820;
	add.s32 	%r241, %r238, %r240;
	st.shared.u32 	[%r241], %r218;
	mul.wide.u32 	%rd18, %r536, 4;
	add.s64 	%rd19, %rd1, %rd18;
	ld.global.nc.v4.u32 	{%r242, %r243, %r244, %r245}, [%rd19];
	and.b32  	%r246, %r536, 15;
	mad.lo.s32 	%r247, %r246, 68, %r166;
	shr.u32 	%r248, %r536, 2;
	and.b32  	%r249, %r248, 1073741820;
	add.s32 	%r250, %r247, %r249;
	st.shared.u32 	[%r250], %r242;
	add.s32 	%r251, %r536, 1;
	and.b32  	%r252, %r251, 15;
	mad.lo.s32 	%r253, %r252, 68, %r166;
	shr.u32 	%r254, %r251, 2;
	and.b32  	%r255, %r254, 1073741820;
	add.s32 	%r256, %r253, %r255;
	st.shared.u32 	[%r256], %r243;
	add.s32 	%r257, %r536, 2;
	and.b32  	%r258, %r257, 15;
	mad.lo.s32 	%r259, %r258, 68, %r166;
	shr.u32 	%r260, %r257, 2;
	and.b32  	%r261, %r260, 1073741820;
	add.s32 	%r262, %r259, %r261;
	st.shared.u32 	[%r262], %r244;
	add.s32 	%r263, %r536, 3;
	and.b32  	%r264, %r263, 15;
	mad.lo.s32 	%r265, %r264, 68, %r166;
	shr.u32 	%r266, %r263, 2;
	and.b32  	%r267, %r266, 1073741820;
	add.s32 	%r268, %r265, %r267;
	st.shared.u32 	[%r268], %r245;
	add.s32 	%r539, %r539, %r19;
	add.s32 	%r269, %r539, -1;
	add.s32 	%r538, %r538, %r19;
	add.s32 	%r537, %r537, %r19;
	add.s32 	%r536, %r536, %r19;
	setp.lt.u32 	%p6, %r269, 256;
	@%p6 bra 	$L__BB20_6;
$L__BB20_7:
	mov.u32 	%r31, %ctaid.y;
	mov.u32 	%r270, %nctaid.y;
	setp.ge.u32 	%p7, %r31, %r270;
	@%p7 bra 	$L__BB20_30;
	mov.u32 	%r32, %ntid.x;
	mov.u32 	%r33, %ctaid.x;
	shl.b32 	%r34, %r33, 8;
	shl.b32 	%r35, %r32, 2;
	setp.gt.u32 	%p8, %r1, 255;
	@%p8 bra 	$L__BB20_15;
	add.s32 	%r271, %r1, %r32;
	max.u32 	%r272, %r271, 256;
	setp.lt.u32 	%p9, %r271, 256;
	selp.u32 	%r273, 1, 0, %p9;
	add.s32 	%r274, %r271, %r273;
	sub.s32 	%r275, %r272, %r274;
	div.u32 	%r276, %r275, %r32;
	add.s32 	%r36, %r276, %r273;
	and.b32  	%r277, %r36, 3;
	setp.eq.s32 	%p10, %r277, 3;
	mov.u32 	%r549, %r1;
	@%p10 bra 	$L__BB20_12;
	add.s32 	%r278, %r36, 1;
	and.b32  	%r279, %r278, 3;
	mov.u32 	%r280, _ZZ9cuda_gemmIiLj512ELj1ELj1ELj256ELj16ELj16ELj128ELj0ELj1EEvjjjPKT_S2_PS0_jjjE3Csh;
	add.s32 	%r541, %r280, %r547;
	neg.s32 	%r540, %r279;
	mad.lo.s32 	%r549, %r32, %r279, %r1;
$L__BB20_11:
	.pragma "nounroll";
	mov.b32 	%r281, 0;
	st.shared.u32 	[%r541], %r281;
	add.s32 	%r541, %r541, %r35;
	add.s32 	%r540, %r540, 1;
	setp.ne.s32 	%p11, %r540, 0;
	@%p11 bra 	$L__BB20_11;
$L__BB20_12:
	setp.lt.u32 	%p12, %r36, 3;
	@%p12 bra 	$L__BB20_15;
	shl.b32 	%r282, %r549, 2;
	mov.u32 	%r283, _ZZ9cuda_gemmIiLj512ELj1ELj1ELj256ELj16ELj16ELj128ELj0ELj1EEvjjjPKT_S2_PS0_jjjE3Csh;
	add.s32 	%r548, %r283, %r282;
	shl.b32 	%r46, %r32, 4;
	shl.b32 	%r47, %r32, 3;
	mul.lo.s32 	%r48, %r32, 12;
$L__BB20_14:
	mov.b32 	%r284, 0;
	st.shared.u32 	[%r548], %r284;
	add.s32 	%r285, %r548, %r35;
	st.shared.u32 	[%r285], %r284;
	add.s32 	%r286, %r548, %r47;
	st.shared.u32 	[%r286], %r284;
	add.s32 	%r287, %r548, %r48;
	st.shared.u32 	[%r287], %r284;
	add.s32 	%r549, %r549, %r35;
	add.s32 	%r548, %r548, %r46;
	setp.lt.u32 	%p13, %r549, 256;
	@%p13 bra 	$L__BB20_14;
$L__BB20_15:
	setp.gt.u32 	%p14, %r1, 63;
	@%p14 bra 	$L__BB20_22;
	ld.param.u32 	%r531, [_Z9cuda_gemmIiLj512ELj1ELj1ELj256ELj16ELj16ELj128ELj0ELj1EEvjjjPKT_S2_PS0_jjj_param_2];
	mul.lo.s32 	%r49, %r31, %r531;
	add.s32 	%r288, %r547, %r35;
	max.u32 	%r289, %r288, 256;
	setp.lt.u32 	%p15, %r288, 256;
	selp.u32 	%r290, 1, 0, %p15;
	add.s32 	%r291, %r288, %r290;
	sub.s32 	%r292, %r289, %r291;
	div.u32 	%r293, %r292, %r35;
	add.s32 	%r50, %r293, %r290;
	and.b32  	%r294, %r50, 3;
	setp.eq.s32 	%p16, %r294, 3;
	@%p16 bra 	$L__BB20_19;
	shl.b32 	%r295, %r1, 4;
	mov.u32 	%r296, _ZZ9cuda_gemmIiLj512ELj1ELj1ELj256ELj16ELj16ELj128ELj0ELj1EEvjjjPKT_S2_PS0_jjjE3Ash;
	add.s32 	%r545, %r296, %r295;
	shl.b32 	%r52, %r32, 4;
	add.s32 	%r297, %r49, %r34;
	add.s32 	%r544, %r297, %r547;
	add.s32 	%r298, %r50, 1;
	and.b32  	%r299, %r298, 3;
	neg.s32 	%r543, %r299;
$L__BB20_18:
	.pragma "nounroll";
	mul.wide.u32 	%rd20, %r544, 4;
	add.s64 	%rd21, %rd2, %rd20;
	ld.global.nc.v4.u32 	{%r300, %r301, %r302, %r303}, [%rd21];
	st.shared.v4.u32 	[%r545], {%r300, %r301, %r302, %r303};
	add.s32 	%r547, %r547, %r35;
	add.s32 	%r545, %r545, %r52;
	add.s32 	%r544, %r544, %r35;
	add.s32 	%r543, %r543, 1;
	setp.ne.s32 	%p17, %r543, 0;
	@%p17 bra 	$L__BB20_18;
$L__BB20_19:
	setp.lt.u32 	%p18, %r50, 3;
	@%p18 bra 	$L__BB20_22;
	add.s32 	%r304, %r547, %r49;
	add.s32 	%r550, %r304, %r34;
	mad.lo.s32 	%r554, %r32, 12, %r550;
	shl.b32 	%r66, %r32, 4;
	shl.b32 	%r305, %r32, 3;
	add.s32 	%r553, %r550, %r305;
	add.s32 	%r552, %r550, %r35;
	mul.lo.s32 	%r69, %r32, 48;
	shl.b32 	%r306, %r547, 2;
	mov.u32 	%r307, _ZZ9cuda_gemmIiLj512ELj1ELj1ELj256ELj16ELj16ELj128ELj0ELj1EEvjjjPKT_S2_PS0_jjjE3Ash;
	add.s32 	%r551, %r307, %r306;
	shl.b32 	%r71, %r32, 6;
	shl.b32 	%r72, %r32, 5;
$L__BB20_21:
	mul.wide.u32 	%rd22, %r550, 4;
	add.s64 	%rd23, %rd2, %rd22;
	ld.global.nc.v4.u32 	{%r308, %r309, %r310, %r311}, [%rd23];
	st.shared.v4.u32 	[%r551], {%r308, %r309, %r310, %r311};
	add.s32 	%r312, %r547, %r35;
	mul.wide.u32 	%rd24, %r552, 4;
	add.s64 	%rd25, %rd2, %rd24;
	ld.global.nc.v4.u32 	{%r313, %r314, %r315, %r316}, [%rd25];
	add.s32 	%r317, %r551, %r66;
	st.shared.v4.u32 	[%r317], {%r313, %r314, %r315, %r316};
	add.s32 	%r318, %r312, %r35;
	mul.wide.u32 	%rd26, %r553, 4;
	add.s64 	%rd27, %rd2, %rd26;
	ld.global.nc.v4.u32 	{%r319, %r320, %r321, %r322}, [%rd27];
	add.s32 	%r323, %r551, %r72;
	st.shared.v4.u32 	[%r323], {%r319, %r320, %r321, %r322};
	add.s32 	%r324, %r318, %r35;
	mul.wide.u32 	%rd28, %r554, 4;
	add.s64 	%rd29, %rd2, %rd28;
	ld.global.nc.v4.u32 	{%r325, %r326, %r327, %r328}, [%rd29];
	add.s32 	%r329, %r551, %r69;
	st.shared.v4.u32 	[%r329], {%r325, %r326, %r327, %r328};
	add.s32 	%r547, %r324, %r35;
	add.s32 	%r554, %r554, %r66;
	add.s32 	%r553, %r553, %r66;
	add.s32 	%r552, %r552, %r66;
	add.s32 	%r551, %r551, %r71;
	add.s32 	%r550, %r550, %r66;
	setp.lt.u32 	%p19, %r547, 256;
	@%p19 bra 	$L__BB20_21;
$L__BB20_22:
	setp.lt.u32 	%p20, %r1, 256;
	bar.sync 	0;
	@%p20 bra 	$L__BB20_31;
$L__BB20_23:
	setp.gt.u32 	%p37, %r1, 63;
	bar.sync 	0;
	@%p37 bra 	$L__BB20_30;
	ld.param.u64 	%rd40, [_Z9cuda_gemmIiLj512ELj1ELj1ELj256ELj16ELj16ELj128ELj0ELj1EEvjjjPKT_S2_PS0_jjj_param_5];
	ld.param.u32 	%r532, [_Z9cuda_gemmIiLj512ELj1ELj1ELj256ELj16ELj16ELj128ELj0ELj1EEvjjjPKT_S2_PS0_jjj_param_2];
	ld.param.u32 	%r530, [_Z9cuda_gemmIiLj512ELj1ELj1ELj256ELj16ELj16ELj128ELj0ELj1EEvjjjPKT_S2_PS0_jjj_param_1];
	shr.u32 	%r89, %r532, 4;
	cvta.to.global.u64 	%rd7, %rd40;
	shl.b32 	%r469, %r33, 4;
	mad.lo.s32 	%r90, %r31, %r530, %r469;
	shl.b32 	%r559, %r1, 2;
	add.s32 	%r470, %r559, %r35;
	max.u32 	%r471, %r470, 256;
	setp.lt.u32 	%p38, %r470, 256;
	selp.u32 	%r472, 1, 0, %p38;
	add.s32 	%r473, %r470, %r472;
	sub.s32 	%r474, %r471, %r473;
	div.u32 	%r475, %r474, %r35;
	add.s32 	%r92, %r475, %r472;
	and.b32  	%r476, %r92, 3;
	setp.eq.s32 	%p39, %r476, 3;
	@%p39 bra 	$L__BB20_27;
	shl.b32 	%r477, %r1, 4;
	mov.u32 	%r478, _ZZ9cuda_gemmIiLj512ELj1ELj1ELj256ELj16ELj16ELj128ELj0ELj1EEvjjjPKT_S2_PS0_jjjE3Csh;
	add.s32 	%r557, %r478, %r477;
	shl.b32 	%r94, %r32, 4;
	add.s32 	%r479, %r92, 1;
	and.b32  	%r480, %r479, 3;
	neg.s32 	%r556, %r480;
$L__BB20_26:
	.pragma "nounroll";
	shr.u32 	%r481, %r559, 4;
	and.b32  	%r482, %r559, 12;
	add.s32 	%r483, %r90, %r482;
	mad.lo.s32 	%r484, %r481, %r89, %r483;
	mul.wide.u32 	%rd30, %r484, 4;
	add.s64 	%rd31, %rd7, %rd30;
	ld.shared.v4.u32 	{%r485, %r486, %r487, %r488}, [%r557];
	st.global.v4.u32 	[%rd31], {%r485, %r486, %r487, %r488};
	add.s32 	%r559, %r559, %r35;
	add.s32 	%r557, %r557, %r94;
	add.s32 	%r556, %r556, 1;
	setp.ne.s32 	%p40, %r556, 0;
	@%p40 bra 	$L__BB20_26;
$L__BB20_27:
	setp.lt.u32 	%p41, %r92, 3;
	@%p41 bra 	$L__BB20_30;
	mad.lo.s32 	%r563, %r32, 12, %r559;
	shl.b32 	%r104, %r32, 4;
	shl.b32 	%r489, %r32, 3;
	add.s32 	%r562, %r559, %r489;
	add.s32 	%r561, %r559, %r35;
	mul.lo.s32 	%r107, %r32, 48;
	shl.b32 	%r490, %r559, 2;
	mov.u32 	%r491, _ZZ9cuda_gemmIiLj512ELj1ELj1ELj256ELj16ELj16ELj128ELj0ELj1EEvjjjPKT_S2_PS0_jjjE3Csh;
	add.s32 	%r560, %r491, %r490;
	shl.b32 	%r109, %r32, 6;
	shl.b32 	%r110, %r32, 5;
$L__BB20_29:
	shr.u32 	%r492, %r559, 4;
	and.b32  	%r493, %r559, 12;
	add.s32 	%r494, %r90, %r493;
	mad.lo.s32 	%r495, %r492, %r89, %r494;
	mul.wide.u32 	%rd32, %r495, 4;
	add.s64 	%rd33, %rd7, %rd32;
	ld.shared.v4.u32 	{%r496, %r497, %r498, %r499}, [%r560];
	st.global.v4.u32 	[%rd33], {%r496, %r497, %r498, %r499};
	add.s32 	%r500, %r559, %r35;
	shr.u32 	%r501, %r561, 4;
	and.b32  	%r502, %r561, 12;
	add.s32 	%r503, %r90, %r502;
	mad.lo.s32 	%r504, %r501, %r89, %r503;
	mul.wide.u32 	%rd34, %r504, 4;
	add.s64 	%rd35, %rd7, %rd34;
	add.s32 	%r505, %r560, %r104;
	ld.shared.v4.u32 	{%r506, %r507, %r508, %r509}, [%r505];
	st.global.v4.u32 	[%rd35], {%r506, %r507, %r508, %r509};
	add.s32 	%r510, %r500, %r35;
	shr.u32 	%r511, %r562, 4;
	and.b32  	%r512, %r562, 12;
	add.s32 	%r513, %r90, %r512;
	mad.lo.s32 	%r514, %r511, %r89, %r513;
	mul.wide.u32 	%rd36, %r514, 4;
	add.s64 	%rd37, %rd7, %rd36;
	add.s32 	%r515, %r560, %r110;
	ld.shared.v4.u32 	{%r516, %r517, %r518, %r519}, [%r515];
	st.global.v4.u32 	[%rd37], {%r516, %r517, %r518, %r519};
	add.s32 	%r520, %r510, %r35;
	shr.u32 	%r521, %r563, 4;
	and.b32  	%r522, %r563, 12;
	add.s32 	%r523, %r90, %r522;
	mad.lo.s32 	%r524, %r521, %r89, %r523;
	mul.wide.u32 	%rd38, %r524, 4;
	add.s64 	%rd39, %rd7, %rd38;
	add.s32 	%r525, %r560, %r107;
	ld.shared.v4.u32 	{%r526, %r527, %r528, %r529}, [%r525];
	st.global.v4.u32 	[%rd39], {%r526, %r527, %r528, %r529};
	add.s32 	%r559, %r520, %r35;
	add.s32 	%r563, %r563, %r104;
	add.s32 	%r562, %r562, %r104;
	add.s32 	%r561, %r561, %r104;
	add.s32 	%r560, %r560, %r109;
	setp.lt.u32 	%p42, %r559, 256;
	@%p42 bra 	$L__BB20_29;
$L__BB20_30:
	ret;
$L__BB20_31:
	and.b32  	%r330, %r1, 15;
	shl.b32 	%r331, %r1, 4;
	and.b32  	%r332, %r331, 240;
	add.s32 	%r333, %r1, 1;
	and.b32  	%r334, %r333, 15;
	add.s32 	%r335, %r1, 2;
	and.b32  	%r336, %r335, 15;
	add.s32 	%r337, %r1, 3;
	and.b32  	%r338, %r337, 15;
	add.s32 	%r339, %r1, 4;
	and.b32  	%r340, %r339, 15;
	add.s32 	%r341, %r1, 5;
	and.b32  	%r342, %r341, 15;
	add.s32 	%r343, %r1, 6;
	and.b32  	%r344, %r343, 15;
	add.s32 	%r345, %r1, 7;
	and.b32  	%r346, %r345, 15;
	xor.b32  	%r347, %r330, 8;
	add.s32 	%r348, %r1, 9;
	and.b32  	%r349, %r348, 15;
	add.s32 	%r350, %r1, 10;
	and.b32  	%r351, %r350, 15;
	add.s32 	%r352, %r1, 11;
	and.b32  	%r353, %r352, 15;
	add.s32 	%r354, %r1, 12;
	and.b32  	%r355, %r354, 15;
	add.s32 	%r356, %r1, 13;
	and.b32  	%r357, %r356, 15;
	add.s32 	%r358, %r1, 14;
	and.b32  	%r359, %r358, 15;
	add.s32 	%r360, %r1, -1;
	and.b32  	%r361, %r360, 15;
	shl.b32 	%r362, %r1, 2;
	and.b32  	%r363, %r362, 1020;
	mov.u32 	%r364, _ZZ9cuda_gemmIiLj512ELj1ELj1ELj256ELj16ELj16ELj128ELj0ELj1EEvjjjPKT_S2_PS0_jjjE3Csh;
	add.s32 	%r365, %r364, %r363;
	or.b32  	%r366, %r332, %r361;
	shl.b32 	%r367, %r366, 2;
	mov.u32 	%r368, _ZZ9cuda_gemmIiLj512ELj1ELj1ELj256ELj16ELj16ELj128ELj0ELj1EEvjjjPKT_S2_PS0_jjjE3Ash;
	add.s32 	%r369, %r368, %r367;
	ld.shared.u32 	%r370, [%r369];
	or.b32  	%r371, %r332, %r359;
	shl.b32 	%r372, %r371, 2;
	add.s32 	%r373, %r368, %r372;
	ld.shared.u32 	%r374, [%r373];
	or.b32  	%r375, %r332, %r357;
	shl.b32 	%r376, %r375, 2;
	add.s32 	%r377, %r368, %r376;
	ld.shared.u32 	%r378, [%r377];
	or.b32  	%r379, %r332, %r355;
	shl.b32 	%r380, %r379, 2;
	add.s32 	%r381, %r368, %r380;
	ld.shared.u32 	%r382, [%r381];
	or.b32  	%r383, %r332, %r353;
	shl.b32 	%r384, %r383, 2;
	add.s32 	%r385, %r368, %r384;
	ld.shared.u32 	%r386, [%r385];
	or.b32  	%r387, %r332, %r351;
	shl.b32 	%r388, %r387, 2;
	add.s32 	%r389, %r368, %r388;
	ld.shared.u32 	%r390, [%r389];
	or.b32  	%r391, %r332, %r349;
	shl.b32 	%r392, %r391, 2;
	add.s32 	%r393, %r368, %r392;
	ld.shared.u32 	%r394, [%r393];
	or.b32  	%r395, %r332, %r347;
	shl.b32 	%r396, %r395, 2;
	add.s32 	%r397, %r368, %r396;
	ld.shared.u32 	%r398, [%r397];
	or.b32  	%r399, %r332, %r346;
	shl.b32 	%r400, %r399, 2;
	add.s32 	%r401, %r368, %r400;
	ld.shared.u32 	%r402, [%r401];
	or.b32  	%r403, %r332, %r344;
	shl.b32 	%r404, %r403, 2;
	add.s32 	%r405, %r368, %r404;
	ld.shared.u32 	%r406, [%r405];
	or.b32  	%r407, %r332, %r342;
	shl.b32 	%r408, %r407, 2;
	add.s32 	%r409, %r368, %r408;
	ld.shared.u32 	%r410, [%r409];
	or.b32  	%r411, %r332, %r340;
	shl.b32 	%r412, %r411, 2;
	add.s32 	%r413, %r368, %r412;
	ld.shared.u32 	%r414, [%r413];
	or.b32  	%r415, %r332, %r338;
	shl.b32 	%r416, %r415, 2;
	add.s32 	%r417, %r368, %r416;
	ld.shared.u32 	%r418, [%r417];
	or.b32  	%r419, %r332, %r336;
	shl.b32 	%r420, %r419, 2;
	add.s32 	%r421, %r368, %r420;
	ld.shared.u32 	%r422, [%r421];
	or.b32  	%r423, %r332, %r334;
	shl.b32 	%r424, %r423, 2;
	add.s32 	%r425, %r368, %r424;
	ld.shared.u32 	%r426, [%r425];
	mad.lo.s32 	%r427, %r330, 68, %r368;
	ld.shared.u32 	%r428, [%r427];
	shr.u32 	%r429, %r1, 4;
	mov.u32 	%r430, _ZZ9cuda_gemmIiLj512ELj1ELj1ELj256ELj16ELj16ELj128ELj0ELj1EEvjjjPKT_S2_PS0_jjjE11kron_fac_sh;
	mad.lo.s32 	%r431, %r429, 68, %r430;
	and.b32  	%r432, %r362, 60;
	add.s32 	%r433, %r431, %r432;
	ld.shared.u32 	%r434, [%r433];
	shfl.sync.idx.b32	%r435|%p21, %r434, %r330, 4127, -1;
	mul.lo.s32 	%r436, %r435, %r428;
	shfl.sync.idx.b32	%r437|%p22, %r434, %r334, 4127, -1;
	mad.lo.s32 	%r438, %r437, %r426, %r436;
	shfl.sync.idx.b32	%r439|%p23, %r434, %r336, 4127, -1;
	mad.lo.s32 	%r440, %r439, %r422, %r438;
	shfl.sync.idx.b32	%r441|%p24, %r434, %r338, 4127, -1;
	mad.lo.s32 	%r442, %r441, %r418, %r440;
	shfl.sync.idx.b32	%r443|%p25, %r434, %r340, 4127, -1;
	mad.lo.s32 	%r444, %r443, %r414, %r442;
	shfl.sync.idx.b32	%r445|%p26, %r434, %r342, 4127, -1;
	mad.lo.s32 	%r446, %r445, %r410, %r444;
	shfl.sync.idx.b32	%r447|%p27, %r434, %r344, 4127, -1;
	mad.lo.s32 	%r448, %r447, %r406, %r446;
	shfl.sync.idx.b32	%r449|%p28, %r434, %r346, 4127, -1;
	mad.lo.s32 	%r450, %r449, %r402, %r448;
	shfl.sync.idx.b32	%r451|%p29, %r434, %r347, 4127, -1;
	mad.lo.s32 	%r452, %r451, %r398, %r450;
	shfl.sync.idx.b32	%r453|%p30, %r434, %r349, 4127, -1;
	mad.lo.s32 	%r454, %r453, %r394, %r452;
	shfl.sync.idx.b32	%r455|%p31, %r434, %r351, 4127, -1;
	mad.lo.s32 	%r456, %r455, %r390, %r454;
	shfl.sync.idx.b32	%r457|%p32, %r434, %r353, 4127, -1;
	mad.lo.s32 	%r458, %r457, %r386, %r456;
	shfl.sync.idx.b32	%r459|%p33, %r434, %r355, 4127, -1;
	mad.lo.s32 	%r460, %r459, %r382, %r458;
	shfl.sync.idx.b32	%r461|%p34, %r434, %r357, 4127, -1;
	mad.lo.s32 	%r462, %r461, %r378, %r460;
	shfl.sync.idx.b32	%r463|%p35, %r434, %r359, 4127, -1;
	mad.lo.s32 	%r464, %r463, %r374, %r462;
	shfl.sync.idx.b32	%r465|%p36, %r434, %r361, 4127, -1;
	mad.lo.s32 	%r466, %r465, %r370, %r464;
	ld.shared.u32 	%r467, [%r365];
	add.s32 	%r468, %r467, %r466;
	st.shared.u32 	[%r365], %r468;
	bra.uni 	$L__BB20_23;

}
	// .globl	_Z9cuda_gemmIiLj512ELj1ELj1ELj256ELj16ELj16ELj128ELj1ELj1EEvjjjPKT_S2_PS0_jjj
.visible .entry _Z9cuda_gemmIiLj512ELj1ELj1ELj256ELj16ELj16ELj128ELj1ELj1EEvjjjPKT_S2_PS0_jjj(
	.param .u32 _Z9cuda_gemmIiLj512ELj1ELj1ELj256ELj16ELj16ELj128ELj1ELj1EEvjjjPKT_S2_PS0_jjj_param_0,
	.param .u32 _Z9cuda_gemmIiLj512ELj1ELj1ELj256ELj16ELj16ELj128ELj1ELj1EEvjjjPKT_S2_PS0_jjj_param_1,
	.param .u32 _Z9cuda_gemmIiLj512ELj1ELj1ELj256ELj16ELj16ELj128ELj1ELj1EEvjjjPKT_S2_PS0_jjj_param_2,
	.param .u64 .ptr .align 1 _Z9cuda_gemmIiLj512ELj1ELj1ELj256ELj16ELj16ELj128ELj1ELj1EEvjjjPKT_S2_PS0_jjj_param_3,
	.param .u64 .ptr .align 1 _Z9cuda_gemmIiLj512ELj1ELj1ELj256ELj16ELj16ELj128ELj1ELj1EEvjjjPKT_S2_PS0_jjj_param_4,
	.param .u64 .ptr .align 1 _Z9cuda_gemmIiLj512ELj1ELj1ELj256ELj16ELj16ELj128ELj1ELj1EEvjjjPKT_S2_PS0_jjj_param_5,
	.param .u32 _Z9cuda_gemmIiLj512ELj1ELj1ELj256ELj16ELj16ELj128ELj1ELj1EEvjjjPKT_S2_PS0_jjj_param_6,
	.param .u32 _Z9cuda_gemmIiLj512ELj1ELj1ELj256ELj16ELj16ELj128ELj1ELj1EEvjjjPKT_S2_PS0_jjj_param_7,
	.param .u32 _Z9cuda_gemmIiLj512ELj1ELj1ELj256ELj16ELj16ELj128ELj1ELj1EEvjjjPKT_S2_PS0_jjj_param_8
)
.maxntid 512
{
	.reg .pred 	%p<43>;
	.reg .b32 	%r<536>;
	.reg .b64 	%rd<50>;
	// demoted variable
	.shared .align 128 .b8 _ZZ9cuda_gemmIiLj512ELj1ELj1ELj256ELj16ELj16ELj128ELj1ELj1EEvjjjPKT_S2_PS0_jjjE11kron_fac_sh[1088];
	// demoted variable
	.shared .align 128 .b8 _ZZ9cuda_gemmIiLj512ELj1ELj1ELj256ELj16ELj16ELj128ELj1ELj1EEvjjjPKT_S2_PS0_jjjE3Ash[1024];
	// demoted variable
	.shared .align 128 .b8 _ZZ9cuda_gemmIiLj512ELj1ELj1ELj256ELj16ELj16ELj128ELj1ELj1EEvjjjPKT_S2_PS0_jjjE3Csh[1024];
	ld.param.u64 	%rd17, [_Z9cuda_gemmIiLj512ELj1ELj1ELj256ELj16ELj16ELj128ELj1ELj1EEvjjjPKT_S2_PS0_jjj_param_3];
	ld.param.u64 	%rd18, [_Z9cuda_gemmIiLj512ELj1ELj1ELj256ELj16ELj16ELj128ELj1ELj1EEvjjjPKT_S2_PS0_jjj_param_4];
	cvta.to.global.u64 	%rd1, %rd18;
	cvta.to.global.u64 	%rd2, %rd17;
	mov.u32 	%r1, %tid.x;
	shl.b32 	%r517, %r1, 2;
	setp.gt.u32 	%p1, %r1, 63;
	@%p1 bra 	$L__BB21_7;
	mov.u32 	%r3, %ntid.x;
	shl.b32 	%r4, %r3, 2;
	add.s32 	%r118, %r517, %r4;
	max.u32 	%r119, %r118, 256;
	setp.lt.u32 	%p2, %r118, 256;
	selp.u32 	%r120, 1, 0, %p2;
	add.s32 	%r121, %r118, %r120;
	sub.s32 	%r122, %r119, %r121;
	div.u32 	%r123, %r122, %r4;
	add.s32 	%r5, %r123, %r120;
	and.b32  	%r124, %r5, 3;
	setp.eq.s32 	%p3, %r124, 3;
	mov.u32 	%r506, %r517;
	@%p3 bra 	$L__BB21_4;
	add.s32 	%r505, %r517, 1;
	mul.wide.u32 	%rd19, %r1, 16;
	add.s64 	%rd47, %rd1, %rd19;
	mul.wide.u32 	%rd4, %r3, 16;
	add.s32 	%r125, %r5, 1;
	and.b32  	%r126, %r125, 3;
	neg.s32 	%r504, %r126;
$L__BB21_3:
	.pragma "nounroll";
	add.s32 	%r127, %r505, -1;
	ld.global.nc.v4.u32 	{%r128, %r129, %r130, %r131}, [%rd47];
	and.b32  	%r132, %r127, 12;
	mov.u32 	%r133, _ZZ9cuda_gemmIiLj512ELj1ELj1ELj256ELj16ELj16ELj128ELj1ELj1EEvjjjPKT_S2_PS0_jjjE11kron_fac_sh;
	mad.lo.s32 	%r134, %r132, 68, %r133;
	shr.u32 	%r135, %r127, 2;
	and.b32  	%r136, %r135, 1073741820;
	add.s32 	%r137, %r134, %r136;
	st.shared.u32 	[%r137], %r128;
	add.s32 	%r138, %r505, 2;
	and.b32  	%r139, %r505, 13;
	mad.lo.s32 	%r140, %r139, 68, %r133;
	shr.u32 	%r141, %r505, 2;
	and.b32  	%r142, %r141, 1073741820;
	add.s32 	%r143, %r140, %r142;
	st.shared.u32 	[%r143], %r129;
	add.s32 	%r144, %r505, 1;
	and.b32  	%r145, %r144, 14;
	mad.lo.s32 	%r146, %r145, 68, %r133;
	shr.u32 	%r147, %r144, 2;
	and.b32  	%r148, %r147, 1073741820;
	add.s32 	%r149, %r146, %r148;
	st.shared.u32 	[%r149], %r130;
	and.b32  	%r150, %r138, 15;
	mad.lo.s32 	%r151, %r150, 68, %r133;
	shr.u32 	%r152, %r138, 2;
	and.b32  	%r153, %r152, 1073741820;
	add.s32 	%r154, %r151, %r153;
	st.shared.u32 	[%r154], %r131;
	add.s32 	%r506, %r127, %r4;
	add.s32 	%r505, %r505, %r4;
	add.s64 	%rd47, %rd47, %rd4;
	add.s32 	%r504, %r504, 1;
	setp.ne.s32 	%p4, %r504, 0;
	@%p4 bra 	$L__BB21_3;
$L__BB21_4:
	setp.lt.u32 	%p5, %r5, 3;
	@%p5 bra 	$L__BB21_7;
	add.s32 	%r510, %r506, 1;
	and.b32  	%r155, %r510, 15;
	add.s32 	%r156, %r506, 2;
	and.b32  	%r157, %r156, 15;
	add.s32 	%r158, %r506, 3;
	and.b32  	%r159, %r158, 15;
	and.b32  	%r160, %r506, 15;
	mov.u32 	%r161, _ZZ9cuda_gemmIiLj512ELj1ELj1ELj256ELj16ELj16ELj128ELj1ELj1EEvjjjPKT_S2_PS0_jjjE11kron_fac_sh;
	mad.lo.s32 	%r15, %r160, 68, %r161;
	mad.lo.s32 	%r16, %r155, 68, %r161;
	mad.lo.s32 	%r17, %r157, 68, %r161;
	mad.lo.s32 	%r18, %r159, 68, %r161;
	shl.b32 	%r19, %r3, 4;
	add.s32 	%r509, %r506, %r4;
	shl.b32 	%r162, %r3, 3;
	add.s32 	%r508, %r506, %r162;
	mad.lo.s32 	%r507, %r3, 12, %r506;
$L__BB21_6:
	add.s32 	%r163, %r510, -1;
	mul.wide.u32 	%rd20, %r163, 4;
	add.s64 	%rd21, %rd1, %rd20;
	ld.global.nc.v4.u32 	{%r164, %r165, %r166, %r167}, [%rd21];
	shr.u32 	%r168, %r163, 2;
	and.b32  	%r169, %r168, 1073741820;
	add.s32 	%r170, %r15, %r169;
	st.shared.u32 	[%r170], %r164;
	add.s32 	%r171, %r510, 2;
	shr.u32 	%r172, %r510, 2;
	and.b32  	%r173, %r172, 1073741820;
	add.s32 	%r174, %r16, %r173;
	st.shared.u32 	[%r174], %r165;
	add.s32 	%r175, %r510, 1;
	shr.u32 	%r176, %r175, 2;
	and.b32  	%r177, %r176, 1073741820;
	add.s32 	%r178, %r17, %r177;
	st.shared.u32 	[%r178], %r166;
	shr.u32 	%r179, %r171, 2;
	and.b32  	%r180, %r179, 1073741820;
	add.s32 	%r181, %r18, %r180;
	st.shared.u32 	[%r181], %r167;
	mul.wide.u32 	%rd22, %r509, 4;
	add.s64 	%rd23, %rd1, %rd22;
	ld.global.nc.v4.u32 	{%r182, %r183, %r184, %r185}, [%rd23];
	and.b32  	%r186, %r509, 15;
	mad.lo.s32 	%r188, %r186, 68, %r161;
	shr.u32 	%r189, %r509, 2;
	and.b32  	%r190, %r189, 1073741820;
	add.s32 	%r191, %r188, %r190;
	st.shared.u32 	[%r191], %r182;
	add.s32 	%r192, %r509, 1;
	and.b32  	%r193, %r192, 15;
	mad.lo.s32 	%r194, %r193, 68, %r161;
	shr.u32 	%r195, %r192, 2;
	and.b32  	%r196, %r195, 1073741820;
	add.s32 	%r197, %r194, %r196;
	st.shared.u32 	[%r197], %r183;
	add.s32 	%r198, %r509, 2;
	and.b32  	%r199, %r198, 15;
	mad.lo.s32 	%r200, %r199, 68, %r161;
	shr.u32 	%r201, %r198, 2;
	and.b32  	%r202, %r201, 1073741820;
	add.s32 	%r203, %r200, %r202;
	st.shared.u32 	[%r203], %r184;
	add.s32 	%r204, %r509, 3;
	and.b32  	%r205, %r204, 15;
	mad.lo.s32 	%r206, %r205, 68, %r161;
	shr.u32 	%r207, %r204, 2;
	and.b32  	%r208, %r207, 1073741820;
	add.s32 	%r209, %r206, %r208;
	st.shared.u32 	[%r209], %r185;
	mul.wide.u32 	%rd24, %r508, 4;
	add.s64 	%rd25, %rd1, %rd24;
	ld.global.nc.v4.u32 	{%r210, %r211, %r212, %r213}, [%rd25];
	and.b32  	%r214, %r508, 15;
	mad.lo.s32 	%r215, %r214, 68, %r161;
	shr.u32 	%r216, %r508, 2;
	and.b32  	%r217, %r216, 1073741820;
	add.s32 	%r218, %r215, %r217;
	st.shared.u32 	[%r218], %r210;
	add.s32 	%r219, %r508, 1;
	and.b32  	%r220, %r219, 15;
	mad.lo.s32 	%r221, %r220, 68, %r161;
	shr.u32 	%r222, %r219, 2;
	and.b32  	%r223, %r222, 1073741820;
	add.s32 	%r224, %r221, %r223;
	st.shared.u32 	[%r224], %r211;
	add.s32 	%r225, %r508, 2;
	and.b32  	%r226, %r225, 15;
	mad.lo.s32 	%r227, %r226, 68, %r161;
	shr.u32 	%r228, %r225, 2;
	and.b32  	%r229, %r228, 1073741820;
	add.s32 	%r230, %r227, %r229;
	st.shared.u32 	[%r230], %r212;
	add.s32 	%r231, %r508, 3;
	and.b32  	%r232, %r231, 15;
	mad.lo.s32 	%r233, %r232, 68, %r161;
	shr.u32 	%r234, %r231, 2;
	and.b32  	%r235, %r234, 1073741820;
	add.s32 	%r236, %r233, %r235;
	st.shared.u32 	[%r236], %r213;
	mul.wide.u32 	%rd26, %r507, 4;
	add.s64 	%rd27, %rd1, %rd26;
	ld.global.nc.v4.u32 	{%r237, %r238, %r239, %r240}, [%rd27];
	and.b32  	%r241, %r507, 15;
	mad.lo.s32 	%r242, %r241, 68, %r161;
	shr.u32 	%r243, %r507, 2;
	and.b32  	%r244, %r243, 1073741820;
	add.s32 	%r245, %r242, %r244;
	st.shared.u32 	[%r245], %r237;
	add.s32 	%r246, %r507, 1;
	and.b32  	%r247, %r246, 15;
	mad.lo.s32 	%r248, %r247, 68, %r161;
	shr.u32 	%r249, %r246, 2;
	and.b32  	%r250, %r249, 1073741820;
	add.s32 	%r251, %r248, %r250;
	st.shared.u32 	[%r251], %r238;
	add.s32 	%r252, %r507, 2;
	and.b32  	%r253, %r252, 15;
	mad.lo.s32 	%r254, %r253, 68, %r161;
	shr.u32 	%r255, %r252, 2;
	and.b32  	%r256, %r255, 1073741820;
	add.s32 	%r257, %r254, %r256;
	st.shared.u32 	[%r257], %r239;
	add.s32 	%r258, %r507, 3;
	and.b32  	%r259, %r258, 15;
	mad.lo.s32 	%r260, %r259, 68, %r161;
	shr.u32 	%r261, %r258, 2;
	and.b32  	%r262, %r261, 1073741820;
	add.s32 	%r263, %r260, %r262;
	st.shared.u32 	[%r263], %r240;
	add.s32 	%r510, %r510, %r19;
	add.s32 	%r264, %r510, -1;
	add.s32 	%r509, %r509, %r19;
	add.s32 	%r508, %r508, %r19;
	add.s32 	%r507, %r507, %r19;
	setp.lt.u32 	%p6, %r264, 256;
	@%p6 bra 	$L__BB21_6;
$L__BB21_7:
	mov.u32 	%r31, %ctaid.y;
	mov.u32 	%r265, %nctaid.y;
	setp.ge.u32 	%p7, %r31, %r265;
	@%p7 bra 	$L__BB21_30;
	mov.u32 	%r32, %ntid.x;
	shl.b32 	%r33, %r32, 2;
	setp.gt.u32 	%p8, %r1, 255;
	@%p8 bra 	$L__BB21_15;
	add.s32 	%r266, %r1, %r32;
	max.u32 	%r267, %r266, 256;
	setp.lt.u32 	%p9, %r266, 256;
	selp.u32 	%r268, 1, 0, %p9;
	add.s32 	%r269, %r266, %r268;
	sub.s32 	%r270, %r267, %r269;
	div.u32 	%r271, %r270, %r32;
	add.s32 	%r34, %r271, %r268;
	and.b32  	%r272, %r34, 3;
	setp.eq.s32 	%p10, %r272, 3;
	mov.u32 	%r519, %r1;
	@%p10 bra 	$L__BB21_12;
	add.s32 	%r273, %r34, 1;
	and.b32  	%r274, %r273, 3;
	mov.u32 	%r275, _ZZ9cuda_gemmIiLj512ELj1ELj1ELj256ELj16ELj16ELj128ELj1ELj1EEvjjjPKT_S2_PS0_jjjE3Csh;
	add.s32 	%r512, %r275, %r517;
	neg.s32 	%r511, %r274;
	mad.lo.s32 	%r519, %r32, %r274, %r1;
$L__BB21_11:
	.pragma "nounroll";
	mov.b32 	%r276, 0;
	st.shared.u32 	[%r512], %r276;
	add.s32 	%r512, %r512, %r33;
	add.s32 	%r511, %r511, 1;
	setp.ne.s32 	%p11, %r511, 0;
	@%p11 bra 	$L__BB21_11;
$L__BB21_12:
	setp.lt.u32 	%p12, %r34, 3;
	@%p12 bra 	$L__BB21_15;
	shl.b32 	%r277, %r519, 2;
	mov.u32 	%r278, _ZZ9cuda_gemmIiLj512ELj1ELj1ELj256ELj16ELj16ELj128ELj1ELj1EEvjjjPKT_S2_PS0_jjjE3Csh;
	add.s32 	%r518, %r278, %r277;
	shl.b32 	%r44, %r32, 4;
	shl.b32 	%r45, %r32, 3;
	mul.lo.s32 	%r46, %r32, 12;
$L__BB21_14:
	mov.b32 	%r279, 0;
	st.shared.u32 	[%r518], %r279;
	add.s32 	%r280, %r518, %r33;
	st.shared.u32 	[%r280], %r279;
	add.s32 	%r281, %r518, %r45;
	st.shared.u32 	[%r281], %r279;
	add.s32 	%r282, %r518, %r46;
	st.shared.u32 	[%r282], %r279;
	add.s32 	%r519, %r519, %r33;
	add.s32 	%r518, %r518, %r44;
	setp.lt.u32 	%p13, %r519, 256;
	@%p13 bra 	$L__BB21_14;
$L__BB21_15:
	setp.gt.u32 	%p14, %r1, 63;
	@%p14 bra 	$L__BB21_22;
	shl.b32 	%r47, %r31, 8;
	add.s32 	%r283, %r517, %r33;
	max.u32 	%r284, %r283, 256;
	setp.lt.u32 	%p15, %r283, 256;
	selp.u32 	%r285, 1, 0, %p15;
	add.s32 	%r286, %r283, %r285;
	sub.s32 	%r287, %r284, %r286;
	div.u32 	%r288, %r287, %r33;
	add.s32 	%r48, %r288, %r285;
	and.b32  	%r289, %r48, 3;
	setp.eq.s32 	%p16, %r289, 3;
	@%p16 bra 	$L__BB21_19;
	shl.b32 	%r290, %r1, 4;
	mov.u32 	%r291, _ZZ9cuda_gemmIiLj512ELj1ELj1ELj256ELj16ELj16ELj128ELj1ELj1EEvjjjPKT_S2_PS0_jjjE3Ash;
	add.s32 	%r515, %r291, %r290;
	shl.b32 	%r50, %r32, 4;
	add.s32 	%r292, %r47, %r517;
	mul.wide.u32 	%rd28, %r292, 4;
	add.s64 	%rd48, %rd2, %rd28;
	mul.wide.u32 	%rd8, %r32, 16;
	add.s32 	%r293, %r48, 1;
	and.b32  	%r294, %r293, 3;
	neg.s32 	%r514, %r294;
$L__BB21_18:
	.pragma "nounroll";
	ld.global.nc.v4.u32 	{%r295, %r296, %r297, %r298}, [%rd48];
	st.shared.v4.u32 	[%r515], {%r295, %r296, %r297, %r298};
	add.s32 	%r517, %r517, %r33;
	add.s32 	%r515, %r515, %r50;
	add.s64 	%rd48, %rd48, %rd8;
	add.s32 	%r514, %r514, 1;
	setp.ne.s32 	%p17, %r514, 0;
	@%p17 bra 	$L__BB21_18;
$L__BB21_19:
	setp.lt.u32 	%p18, %r48, 3;
	@%p18 bra 	$L__BB21_22;
	add.s32 	%r520, %r517, %r47;
	mad.lo.s32 	%r524, %r32, 12, %r520;
	shl.b32 	%r61, %r32, 4;
	shl.b32 	%r299, %r32, 3;
	add.s32 	%r523, %r520, %r299;
	add.s32 	%r522, %r520, %r33;
	mul.lo.s32 	%r64, %r32, 48;
	shl.b32 	%r300, %r517, 2;
	mov.u32 	%r301, _ZZ9cuda_gemmIiLj512ELj1ELj1ELj256ELj16ELj16ELj128ELj1ELj1EEvjjjPKT_S2_PS0_jjjE3Ash;
	add.s32 	%r521, %r301, %r300;
	shl.b32 	%r66, %r32, 6;
	shl.b32 	%r67, %r32, 5;
$L__BB21_21:
	mul.wide.u32 	%rd29, %r520, 4;
	add.s64 	%rd30, %rd2, %rd29;
	ld.global.nc.v4.u32 	{%r302, %r303, %r304, %r305}, [%rd30];
	st.shared.v4.u32 	[%r521], {%r302, %r303, %r304, %r305};
	add.s32 	%r306, %r517, %r33;
	mul.wide.u32 	%rd31, %r522, 4;
	add.s64 	%rd32, %rd2, %rd31;
	ld.global.nc.v4.u32 	{%r307, %r308, %r309, %r310}, [%rd32];
	add.s32 	%r311, %r521, %r61;
	st.shared.v4.u32 	[%r311], {%r307, %r308, %r309, %r310};
	add.s32 	%r312, %r306, %r33;
	mul.wide.u32 	%rd33, %r523, 4;
	add.s64 	%rd34, %rd2, %rd33;
	ld.global.nc.v4.u32 	{%r313, %r314, %r315, %r316}, [%rd34];
	add.s32 	%r317, %r521, %r67;
	st.shared.v4.u32 	[%r317], {%r313, %r314, %r315, %r316};
	add.s32 	%r318, %r312, %r33;
	mul.wide.u32 	%rd35, %r524, 4;
	add.s64 	%rd36, %rd2, %rd35;
	ld.global.nc.v4.u32 	{%r319, %r320, %r321, %r322}, [%rd36];
	add.s32 	%r323, %r521, %r64;
	st.shared.v4.u32 	[%r323], {%r319, %r320, %r321, %r322};
	add.s32 	%r517, %r318, %r33;
	add.s32 	%r524, %r524, %r61;
	add.s32 	%r523, %r523, %r61;
	add.s32 	%r522, %r522, %r61;
	add.s32 	%r521, %r521, %r66;
	add.s32 	%r520, %r520, %r61;
	setp.lt.u32 	%p19, %r517, 256;
	@%p19 bra 	$L__BB21_21;
$L__BB21_22:
	setp.lt.u32 	%p20, %r1, 256;
	bar.sync 	0;
	@%p20 bra 	$L__BB21_31;
$L__BB21_23:
	setp.gt.u32 	%p37, %r1, 63;
	bar.sync 	0;
	@%p37 bra 	$L__BB21_30;
	ld.param.u64 	%rd46, [_Z9cuda_gemmIiLj512ELj1ELj1ELj256ELj16ELj16ELj128ELj1ELj1EEvjjjPKT_S2_PS0_jjj_param_5];
	cvta.to.global.u64 	%rd11, %rd46;
	shl.b32 	%r84, %r31, 8;
	shl.b32 	%r529, %r1, 2;
	add.s32 	%r463, %r529, %r33;
	max.u32 	%r464, %r463, 256;
	setp.lt.u32 	%p38, %r463, 256;
	selp.u32 	%r465, 1, 0, %p38;
	add.s32 	%r466, %r463, %r465;
	sub.s32 	%r467, %r464, %r466;
	div.u32 	%r468, %r467, %r33;
	add.s32 	%r86, %r468, %r465;
	and.b32  	%r469, %r86, 3;
	setp.eq.s32 	%p39, %r469, 3;
	@%p39 bra 	$L__BB21_27;
	shl.b32 	%r470, %r1, 4;
	mov.u32 	%r471, _ZZ9cuda_gemmIiLj512ELj1ELj1ELj256ELj16ELj16ELj128ELj1ELj1EEvjjjPKT_S2_PS0_jjjE3Csh;
	add.s32 	%r527, %r471, %r470;
	shl.b32 	%r88, %r32, 4;
	add.s32 	%r472, %r84, %r529;
	mul.wide.u32 	%rd37, %r472, 4;
	add.s64 	%rd49, %rd11, %rd37;
	mul.wide.u32 	%rd13, %r32, 16;
	add.s32 	%r473, %r86, 1;
	and.b32  	%r474, %r473, 3;
	neg.s32 	%r526, %r474;
$L__BB21_26:
	.pragma "nounroll";
	ld.shared.v4.u32 	{%r475, %r476, %r477, %r478}, [%r527];
	st.global.v4.u32 	[%rd49], {%r475, %r476, %r477, %r478};
	add.s32 	%r529, %r529, %r33;
	add.s32 	%r527, %r527, %r88;
	add.s64 	%rd49, %rd49, %rd13;
	add.s32 	%r526, %r526, 1;
	setp.ne.s32 	%p40, %r526, 0;
	@%p40 bra 	$L__BB21_26;
$L__BB21_27:
	setp.lt.u32 	%p41, %r86, 3;
	@%p41 bra 	$L__BB21_30;
	add.s32 	%r530, %r529, %r84;
	mad.lo.s32 	%r534, %r32, 12, %r530;
	shl.b32 	%r99, %r32, 4;
	shl.b32 	%r479, %r32, 3;
	add.s32 	%r533, %r530, %r479;
	add.s32 	%r532, %r530, %r33;
	mul.lo.s32 	%r102, %r32, 48;
	shl.b32 	%r480, %r529, 2;
	mov.u32 	%r481, _ZZ9cuda_gemmIiLj512ELj1ELj1ELj256ELj16ELj16ELj128ELj1ELj1EEvjjjPKT_S2_PS0_jjjE3Csh;
	add.s32 	%r531, %r481, %r480;
	shl.b32 	%r104, %r32, 6;
	shl.b32 	%r105, %r32, 5;
$L__BB21_29:
	mul.wide.u32 	%rd38, %r530, 4;
	add.s64 	%rd39, %rd11, %rd38;
	ld.shared.v4.u32 	{%r482, %r483, %r484, %r485}, [%r531];
	st.global.v4.u32 	[%rd39], {%r482, %r483, %r484, %r485};
	add.s32 	%r486, %r529, %r33;
	mul.wide.u32 	%rd40, %r532, 4;
	add.s64 	%rd41, %rd11, %rd40;
	add.s32 	%r487, %r531, %r99;
	ld.shared.v4.u32 	{%r488, %r489, %r490, %r491}, [%r487];
	st.global.v4.u32 	[%rd41], {%r488, %r489, %r490, %r491};
	add.s32 	%r492, %r486, %r33;
	mul.wide.u32 	%rd42, %r533, 4;
	add.s64 	%rd43, %rd11, %rd42;
	add.s32 	%r493, %r531, %r105;
	ld.shared.v4.u32 	{%r494, %r495, %r496, %r497}, [%r493];
	st.global.v4.u32 	[%rd43], {%r494, %r495, %r496, %r497};
	add.s32 	%r498, %r492, %r33;
	mul.wide.u32 	%rd44, %r534, 4;
	add.s64 	%rd45, %rd11, %rd44;
	add.s32 	%r499, %r531, %r102;
	ld.shared.v4.u32 	{%r500, %r501, %r502, %r503}, [%r499];
	st.global.v4.u32 	[%rd45], {%r500, %r501, %r502, %r503};
	add.s32 	%r529, %r498, %r33;
	add.s32 	%r534, %r534, %r99;
	add.s32 	%r533, %r533, %r99;
	add.s32 	%r532, %r532, %r99;
	add.s32 	%r531, %r531, %r104;
	add.s32 	%r530, %r530, %r99;
	setp.lt.u32 	%p42, %r529, 256;
	@%p42 bra 	$L__BB21_29;
$L__BB21_30:
	ret;
$L__BB21_31:
	and.b32  	%r324, %r1, 15;
	shl.b32 	%r325, %r1, 4;
	and.b32  	%r326, %r325, 240;
	add.s32 	%r327, %r1, 1;
	and.b32  	%r328, %r327, 15;
	add.s32 	%r329, %r1, 2;
	and.b32  	%r330, %r329, 15;
	add.s32 	%r331, %r1, 3;
	and.b32  	%r332, %r331, 15;
	add.s32 	%r333, %r1, 4;
	and.b32  	%r334, %r333, 15;
	add.s32 	%r335, %r1, 5;
	and.b32  	%r336, %r335, 15;
	add.s32 	%r337, %r1, 6;
	and.b32  	%r338, %r337, 15;
	add.s32 	%r339, %r1, 7;
	and.b32  	%r340, %r339, 15;
	xor.b32  	%r341, %r324, 8;
	add.s32 	%r342, %r1, 9;
	and.b32  	%r343, %r342, 15;
	add.s32 	%r344, %r1, 10;
	and.b32  	%r345, %r344, 15;
	add.s32 	%r346, %r1, 11;
	and.b32  	%r347, %r346, 15;
	add.s32 	%r348, %r1, 12;
	and.b32  	%r349, %r348, 15;
	add.s32 	%r350, %r1, 13;
	and.b32  	%r351, %r350, 15;
	add.s32 	%r352, %r1, 14;
	and.b32  	%r353, %r352, 15;
	add.s32 	%r354, %r1, -1;
	and.b32  	%r355, %r354, 15;
	shl.b32 	%r356, %r1, 2;
	and.b32  	%r357, %r356, 1020;
	mov.u32 	%r358, _ZZ9cuda_gemmIiLj512ELj1ELj1ELj256ELj16ELj16ELj128ELj1ELj1EEvjjjPKT_S2_PS0_jjjE3Csh;
	add.s32 	%r359, %r358, %r357;
	or.b32  	%r360, %r326, %r355;
	shl.b32 	%r361, %r360, 2;
	mov.u32 	%r362, _ZZ9cuda_gemmIiLj512ELj1ELj1ELj256ELj16ELj16ELj128ELj1ELj1EEvjjjPKT_S2_PS0_jjjE3Ash;
	add.s32 	%r363, %r362, %r361;
	ld.shared.u32 	%r364, [%r363];
	or.b32  	%r365, %r326, %r353;
	shl.b32 	%r366, %r365, 2;
	add.s32 	%r367, %r362, %r366;
	ld.shared.u32 	%r368, [%r367];
	or.b32  	%r369, %r326, %r351;
	shl.b32 	%r370, %r369, 2;
	add.s32 	%r371, %r362, %r370;
	ld.shared.u32 	%r372, [%r371];
	or.b32  	%r373, %r326, %r349;
	shl.b32 	%r374, %r373, 2;
	add.s32 	%r375, %r362, %r374;
	ld.shared.u32 	%r376, [%r375];
	or.b32  	%r377, %r326, %r347;
	shl.b32 	%r378, %r377, 2;
	add.s32 	%r379, %r362, %r378;
	ld.shared.u32 	%r380, [%r379];
	or.b32  	%r381, %r326, %r345;
	shl.b32 	%r382, %r381, 2;
	add.s32 	%r383, %r362, %r382;
	ld.shared.u32 	%r384, [%r383];
	or.b32  	%r385, %r326, %r343;
	shl.b32 	%r386, %r385, 2;
	add.s32 	%r387, %r362, %r386;
	ld.shared.u32 	%r388, [%r387];
	or.b32  	%r389, %r326, %r341;
	shl.b32 	%r390, %r389, 2;
	add.s32 	%r391, %r362, %r390;
	ld.shared.u32 	%r392, [%r391];
	or.b32  	%r393, %r326, %r340;
	shl.b32 	%r394, %r393, 2;
	add.s32 	%r395, %r362, %r394;
	ld.shared.u32 	%r396, [%r395];
	or.b32  	%r397, %r326, %r338;
	shl.b32 	%r398, %r397, 2;
	add.s32 	%r399, %r362, %r398;
	ld.shared.u32 	%r400, [%r399];
	or.b32  	%r401, %r326, %r336;
	shl.b32 	%r402, %r401, 2;
	add.s32 	%r403, %r362, %r402;
	ld.shared.u32 	%r404, [%r403];
	or.b32  	%r405, %r326, %r334;
	shl.b32 	%r406, %r405, 2;
	add.s32 	%r407, %r362, %r406;
	ld.shared.u32 	%r408, [%r407];
	or.b32  	%r409, %r326, %r332;
	shl.b32 	%r410, %r409, 2;
	add.s32 	%r411, %r362, %r410;
	ld.shared.u32 	%r412, [%r411];
	or.b32  	%r413, %r326, %r330;
	shl.b32 	%r414, %r413, 2;
	add.s32 	%r415, %r362, %r414;
	ld.shared.u32 	%r416, [%r415];
	or.b32  	%r417, %r326, %r328;
	shl.b32 	%r418, %r417, 2;
	add.s32 	%r419, %r362, %r418;
	ld.shared.u32 	%r420, [%r419];
	mad.lo.s32 	%r421, %r324, 68, %r362;
	ld.shared.u32 	%r422, [%r421];
	shr.u32 	%r423, %r1, 4;
	mov.u32 	%r424, _ZZ9cuda_gemmIiLj512ELj1ELj1ELj256ELj16ELj16ELj128ELj1ELj1EEvjjjPKT_S2_PS0_jjjE11kron_fac_sh;
	mad.lo.s32 	%r425, %r423, 68, %r424;
	and.b32  	%r426, %r356, 60;
	add.s32 	%r427, %r425, %r426;
	ld.shared.u32 	%r428, [%r427];
	shfl.sync.idx.b32	%r429|%p21, %r428, %r324, 4127, -1;
	mul.lo.s32 	%r430, %r429, %r422;
	shfl.sync.idx.b32	%r431|%p22, %r428, %r328, 4127, -1;
	mad.lo.s32 	%r432, %r431, %r420, %r430;
	shfl.sync.idx.b32	%r433|%p23, %r428, %r330, 4127, -1;
	mad.lo.s32 	%r434, %r433, %r416, %r432;
	shfl.sync.idx.b32	%r435|%p24, %r428, %r332, 4127, -1;
	mad.lo.s32 	%r436, %r435, %r412, %r434;
	shfl.sync.idx.b32	%r437|%p25, %r428, %r334, 4127, -1;
	mad.lo.s32 	%r438, %r437, %r408, %r436;
	shfl.sync.idx.b32	%r439|%p26, %r428, %r336, 4127, -1;
	mad.lo.s32 	%r440, %r439, %r404, %r438;
	shfl.sync.idx.b32	%r441|%p27, %r428, %r338, 4127, -1;
	mad.lo.s32 	%r442, %r441, %r400, %r440;
	shfl.sync.idx.b32	%r443|%p28, %r428, %r340, 4127, -1;
	mad.lo.s32 	%r444, %r443, %r396, %r442;
	shfl.sync.idx.b32	%r445|%p29, %r428, %r341, 4127, -1;
	mad.lo.s32 	%r446, %r445, %r392, %r444;
	shfl.sync.idx.b32	%r447|%p30, %r428, %r343, 4127, -1;
	mad.lo.s32 	%r448, %r447, %r388, %r446;
	shfl.sync.idx.b32	%r449|%p31, %r428, %r345, 4127, -1;
	mad.lo.s32 	%r450, %r449, %r384, %r448;
	shfl.sync.idx.b32	%r451|%p32, %r428, %r347, 4127, -1;
	mad.lo.s32 	%r452, %r451, %r380, %r450;
	shfl.sync.idx.b32	%r453|%p33, %r428, %r349, 4127, -1;
	mad.lo.s32 	%r454, %r453, %r376, %r452;
	shfl.sync.idx.b32	%r455|%p34, %r428, %r351, 4127, -1;
	mad.lo.s32 	%r456, %r455, %r372, %r454;
	shfl.sync.idx.b32	%r457|%p35, %r428, %r353, 4127, -1;
	mad.lo.s32 	%r458, %r457, %r368, %r456;
	shfl.sync.idx.b32	%r459|%p36, %r428, %r355, 4127, -1;
	mad.lo.s32 	%r460, %r459, %r364, %r458;
	ld.shared.u32 	%r461, [%r359];
	add.s32 	%r462, %r461, %r460;
	st.shared.u32 	[%r359], %r462;
	bra.uni 	$L__BB21_23;

}
	// .globl	_Z9cuda_gemmIiLj512ELj1ELj1ELj256ELj32ELj32ELj128ELj0ELj1EEvjjjPKT_S2_PS0_jjj
.visible .entry _Z9cuda_gemmIiLj512ELj1ELj1ELj256ELj32ELj32ELj128ELj0ELj1EEvjjjPKT_S2_PS0_jjj(
	.param .u32 _Z9cuda_gemmIiLj512ELj1ELj1ELj256ELj32ELj32ELj128ELj0ELj1EEvjjjPKT_S2_PS0_jjj_param_0,
	.param .u32 _Z9cuda_gemmIiLj512ELj1ELj1ELj256ELj32ELj32ELj128ELj0ELj1EEvjjjPKT_S2_PS0_jjj_param_1,
	.param .u32 _Z9cuda_gemmIiLj512ELj1ELj1ELj256ELj32ELj32ELj128ELj0ELj1EEvjjjPKT_S2_PS0_jjj_param_2,
	.param .u64 .ptr .align 1 _Z9cuda_gemmIiLj512ELj1ELj1ELj256ELj32ELj32ELj128ELj0ELj1EEvjjjPKT_S2_PS0_jjj_param_3,
	.param .u64 .ptr .align 1 _Z9cuda_gemmIiLj512ELj1ELj1ELj256ELj32ELj32ELj128ELj0ELj1EEvjjjPKT_S2_PS0_jjj_param_4,
	.param .u64 .ptr .align 1 _Z9cuda_gemmIiLj512ELj1ELj1ELj256ELj32ELj32ELj128ELj0ELj1EEvjjjPKT_S2_PS0_jjj_param_5,
	.param .u32 _Z9cuda_gemmIiLj512ELj1ELj1ELj256ELj32ELj32ELj128ELj0ELj1EEvjjjPKT_S2_PS0_jjj_param_6,
	.param .u32 _Z9cuda_gemmIiLj512ELj1ELj1ELj256ELj32ELj32ELj128ELj0ELj1EEvjjjPKT_S2_PS0_jjj_param_7,
	.param .u32 _Z9cuda_gemmIiLj512ELj1ELj1ELj256ELj32ELj32ELj128ELj0ELj1EEvjjjPKT_S2_PS0_jjj_param_8
)
.maxntid 512
{
	.reg .pred 	%p<60>;
	.reg .b32 	%r<717>;
	.reg .b64 	%rd<41>;
	// demoted variable
	.shared .align 128 .b8 _ZZ9cuda_gemmIiLj512ELj1ELj1ELj256ELj32ELj32ELj128ELj0ELj1EEvjjjPKT_S2_PS0_jjjE11kron_fac_sh[4224];
	// demoted variable
	.shared .align 128 .b8 _ZZ9cuda_gemmIiLj512ELj1ELj1ELj256ELj32ELj32ELj128ELj0ELj1EEvjjjPKT_S2_PS0_jjjE3Ash[1024];
	// demoted variable
	.shared .align 128 .b8 _ZZ9cuda_gemmIiLj512ELj1ELj1ELj256ELj32ELj32ELj128ELj0ELj1EEvjjjPKT_S2_PS0_jjjE3Csh[1024];
	ld.param.u32 	%r129, [_Z9cuda_gemmIiLj512ELj1ELj1ELj256ELj32ELj32ELj128ELj0ELj1EEvjjjPKT_S2_PS0_jjj_param_1];
	ld.param.u32 	%r130, [_Z9cuda_gemmIiLj512ELj1ELj1ELj256ELj32ELj32ELj128ELj0ELj1EEvjjjPKT_S2_PS0_jjj_param_2];
	ld.param.u64 	%rd8, [_Z9cuda_gemmIiLj512ELj1ELj1ELj256ELj32ELj32ELj128ELj0ELj1EEvjjjPKT_S2_PS0_jjj_param_3];
	ld.param.u64 	%rd9, [_Z9cuda_gemmIiLj512ELj1ELj1ELj256ELj32ELj32ELj128ELj0ELj1EEvjjjPKT_S2_PS0_jjj_param_4];
	ld.param.u64 	%rd10, [_Z9cuda_gemmIiLj512ELj1ELj1ELj256ELj32ELj32ELj128ELj0ELj1EEvjjjPKT_S2_PS0_jjj_param_5];
	cvta.to.global.u64 	%rd1, %rd9;
	cvta.to.global.u64 	%rd2, %rd8;
	cvta.to.global.u64 	%rd3, %rd10;
	mov.u32 	%r1, %tid.x;
	shl.b32 	%r711, %r1, 2;
	setp.gt.u32 	%p1, %r1, 255;
	@%p1 bra 	$L__BB22_7;
	mov.u32 	%r3, %ntid.x;
	shl.b32 	%r4, %r3, 2;
	add.s32 	%r131, %r711, %r4;
	max.u32 	%r132, %r131, 1024;
	setp.lt.u32 	%p2, %r131, 1024;
	selp.u32 	%r133, 1, 0, %p2;
	add.s32 	%r134, %r131, %r133;
	sub.s32 	%r135, %r132, %r134;
	div.u32 	%r136, %r135, %r4;
	add.s32 	%r5, %r136, %r133;
	and.b32  	%r137, %r5, 3;
	setp.eq.s32 	%p3, %r137, 3;
	mov.u32 	%r687, %r711;
	@%p3 bra 	$L__BB22_4;
	add.s32 	%r686, %r711, 1;
	mul.wide.u32 	%rd11, %r1, 16;
	add.s64 	%rd40, %rd1, %rd11;
	mul.wide.u32 	%rd5, %r3, 16;
	add.s32 	%r138, %r5, 1;
	and.b32  	%r139, %r138, 3;
	neg.s32 	%r685, %r139;
$L__BB22_3:
	.pragma "nounroll";
	add.s32 	%r140, %r686, -1;
	ld.global.nc.v4.u32 	{%r141, %r142, %r143, %r144}, [%rd40];
	and.b32  	%r145, %r140, 28;
	mov.u32 	%r146, _ZZ9cuda_gemmIiLj512ELj1ELj1ELj256ELj32ELj32ELj128ELj0ELj1EEvjjjPKT_S2_PS0_jjjE11kron_fac_sh;
	mad.lo.s32 	%r147, %r145, 132, %r146;
	shr.u32 	%r148, %r140, 3;
	and.b32  	%r149, %r148, 536870908;
	add.s32 	%r150, %r147, %r149;
	st.shared.u32 	[%r150], %r141;
	add.s32 	%r151, %r686, 2;
	and.b32  	%r152, %r686, 29;
	mad.lo.s32 	%r153, %r152, 132, %r146;
	shr.u32 	%r154, %r686, 3;
	and.b32  	%r155, %r154, 536870908;
	add.s32 	%r156, %r153, %r155;
	st.shared.u32 	[%r156], %r142;
	add.s32 	%r157, %r686, 1;
	and.b32  	%r158, %r157, 30;
	mad.lo.s32 	%r159, %r158, 132, %r146;
	shr.u32 	%r160, %r157, 3;
	and.b32  	%r161, %r160, 536870908;
	add.s32 	%r162, %r159, %r161;
	st.shared.u32 	[%r162], %r143;
	and.b32  	%r163, %r151, 31;
	mad.lo.s32 	%r164, %r163, 132, %r146;
	shr.u32 	%r165, %r151, 3;
	and.b32  	%r166, %r165, 536870908;
	add.s32 	%r167, %r164, %r166;
	st.shared.u32 	[%r167], %r144;
	add.s32 	%r687, %r140, %r4;
	add.s32 	%r686, %r686, %r4;
	add.s64 	%rd40, %rd40, %rd5;
	add.s32 	%r685, %r685, 1;
	setp.ne.s32 	%p4, %r685, 0;
	@%p4 bra 	$L__BB22_3;
$L__BB22_4:
	setp.lt.u32 	%p5, %r5, 3;
	@%p5 bra 	$L__BB22_7;
	add.s32 	%r691, %r687, 1;
	shl.b32 	%r15, %r3, 4;
	add.s32 	%r690, %r687, %r4;
	shl.b32 	%r168, %r3, 3;
	add.s32 	%r689, %r687, %r168;
	mad.lo.s32 	%r688, %r3, 12, %r687;
$L__BB22_6:
	add.s32 	%r169, %r691, -1;
	mul.wide.u32 	%rd12, %r169, 4;
	add.s64 	%rd13, %rd1, %rd12;
	ld.global.nc.v4.u32 	{%r170, %r171, %r172, %r173}, [%rd13];
	and.b32  	%r174, %r169, 31;
	mov.u32 	%r175, _ZZ9cuda_gemmIiLj512ELj1ELj1ELj256ELj32ELj32ELj128ELj0ELj1EEvjjjPKT_S2_PS0_jjjE11kron_fac_sh;
	mad.lo.s32 	%r176, %r174, 132, %r175;
	shr.u32 	%r177, %r169, 3;
	and.b32  	%r178, %r177, 536870908;
	add.s32 	%r179, %r176, %r178;
	st.shared.u32 	[%r179], %r170;
	add.s32 	%r180, %r691, 2;
	and.b32  	%r181, %r691, 31;
	mad.lo.s32 	%r182, %r181, 132, %r175;
	shr.u32 	%r183, %r691, 3;
	and.b32  	%r184, %r183, 536870908;
	add.s32 	%r185, %r182, %r184;
	st.shared.u32 	[%r185], %r171;
	add.s32 	%r186, %r691, 1;
	and.b32  	%r187, %r186, 31;
	mad.lo.s32 	%r188, %r187, 132, %r175;
	shr.u32 	%r189, %r186, 3;
	and.b32  	%r190, %r189, 536870908;
	add.s32 	%r191, %r188, %r190;
	st.shared.u32 	[%r191], %r172;
	and.b32  	%r192, %r180, 31;
	mad.lo.s32 	%r193, %r192, 132, %r175;
	shr.u32 	%r194, %r180, 3;
	and.b32  	%r195, %r194, 536870908;
	add.s32 	%r196, %r193, %r195;
	st.shared.u32 	[%r196], %r173;
	mul.wide.u32 	%rd14, %r690, 4;
	add.s64 	%rd15, %rd1, %rd14;
	ld.global.nc.v4.u32 	{%r197, %r198, %r199, %r200}, [%rd15];
	and.b32  	%r201, %r690, 31;
	mad.lo.s32 	%r202, %r201, 132, %r175;
	shr.u32 	%r203, %r690, 3;
	and.b32  	%r204, %r203, 536870908;
	add.s32 	%r205, %r202, %r204;
	st.shared.u32 	[%r205], %r197;
	add.s32 	%r206, %r690, 1;
	and.b32  	%r207, %r206, 31;
	mad.lo.s32 	%r208, %r207, 132, %r175;
	shr.u32 	%r209, %r206, 3;
	and.b32  	%r210, %r209, 536870908;
	add.s32 	%r211, %r208, %r210;
	st.shared.u32 	[%r211], %r198;
	add.s32 	%r212, %r690, 2;
	and.b32  	%r213, %r212, 31;
	mad.lo.s32 	%r214, %r213, 132, %r175;
	shr.u32 	%r215, %r212, 3;
	and.b32  	%r216, %r215, 536870908;
	add.s32 	%r217, %r214, %r216;
	st.shared.u32 	[%r217], %r199;
	add.s32 	%r218, %r690, 3;
	and.b32  	%r219, %r218, 31;
	mad.lo.s32 	%r220, %r219, 132, %r175;
	shr.u32 	%r221, %r218, 3;
	and.b32  	%r222, %r221, 536870908;
	add.s32 	%r223, %r220, %r222;
	st.shared.u32 	[%r223], %r200;
	mul.wide.u32 	%rd16, %r689, 4;
	add.s64 	%rd17, %rd1, %rd16;
	ld.global.nc.v4.u32 	{%r224, %r225, %r226, %r227}, [%rd17];
	and.b32  	%r228, %r689, 31;
	mad.lo.s32 	%r229, %r228, 132, %r175;
	shr.u32 	%r230, %r689, 3;
	and.b32  	%r231, %r230, 536870908;
	add.s32 	%r232, %r229, %r231;
	st.shared.u32 	[%r232], %r224;
	add.s32 	%r233, %r689, 1;
	and.b32  	%r234, %r233, 31;
	mad.lo.s32 	%r235, %r234, 132, %r175;
	shr.u32 	%r236, %r233, 3;
	and.b32  	%r237, %r236, 536870908;
	add.s32 	%r238, %r235, %r237;
	st.shared.u32 	[%r238], %r225;
	add.s32 	%r239, %r689, 2;
	and.b32  	%r240, %r239, 31;
	mad.lo.s32 	%r241, %r240, 132, %r175;
	shr.u32 	%r242, %r239, 3;
	and.b32  	%r243, %r242, 536870908;
	add.s32 	%r244, %r241, %r243;
	st.shared.u32 	[%r244], %r226;
	add.s32 	%r245, %r689, 3;
	and.b32  	%r246, %r245, 31;
	mad.lo.s32 	%r247, %r246, 132, %r175;
	shr.u32 	%r248, %r245, 3;
	and.b32  	%r249, %r248, 536870908;
	add.s32 	%r250, %r247, %r249;
	st.shared.u32 	[%r250], %r227;
	mul.wide.u32 	%rd18, %r688, 4;
	add.s64 	%rd19, %rd1, %rd18;
	ld.global.nc.v4.u32 	{%r251, %r252, %r253, %r254}, [%rd19];
	and.b32  	%r255, %r688, 31;
	mad.lo.s32 	%r256, %r255, 132, %r175;
	shr.u32 	%r257, %r688, 3;
	and.b32  	%r258, %r257, 536870908;
	add.s32 	%r259, %r256, %r258;
	st.shared.u32 	[%r259], %r251;
	add.s32 	%r260, %r688, 1;
	and.b32  	%r261, %r260, 31;
	mad.lo.s32 	%r262, %r261, 132, %r175;
	shr.u32 	%r263, %r260, 3;
	and.b32  	%r264, %r263, 536870908;
	add.s32 	%r265, %r262, %r264;
	st.shared.u32 	[%r265], %r252;
	add.s32 	%r266, %r688, 2;
	and.b32  	%r267, %r266, 31;
	mad.lo.s32 	%r268, %r267, 132, %r175;
	shr.u32 	%r269, %r266, 3;
	and.b32  	%r270, %r269, 536870908;
	add.s32 	%r271, %r268, %r270;
	st.shared.u32 	[%r271], %r253;
	add.s32 	%r272, %r688, 3;
	and.b32  	%r273, %r272, 31;
	mad.lo.s32 	%r274, %r273, 132, %r175;
	shr.u32 	%r275, %r272, 3;
	and.b32  	%r276, %r275, 536870908;
	add.s32 	%r277, %r274, %r276;
	st.shared.u32 	[%r277], %r254;
	add.s32 	%r691, %r691, %r15;
	add.s32 	%r278, %r691, -1;
	add.s32 	%r690, %r690, %r15;
	add.s32 	%r689, %r689, %r15;
	add.s32 	%r688, %r688, %r15;
	setp.lt.u32 	%p6, %r278, 1024;
	@%p6 bra 	$L__BB22_6;
$L__BB22_7:
	mov.u32 	%r27, %ctaid.y;
	mov.u32 	%r279, %nctaid.y;
	setp.ge.u32 	%p7, %r27, %r279;
	@%p7 bra 	$L__BB22_33;
	setp.gt.u32 	%p8, %r1, 255;
	and.b32  	%r28, %r1, 7;
	mov.u32 	%r29, %ntid.x;
	mov.u32 	%r30, %ctaid.x;
	shl.b32 	%r31, %r30, 8;
	shl.b32 	%r32, %r29, 2;
	shl.b32 	%r280, %r1, 5;
	and.b32  	%r33, %r280, 224;
	shr.u32 	%r34, %r130, 5;
	@%p8 bra 	$L__BB22_15;
	add.s32 	%r281, %r1, %r29;
	max.u32 	%r282, %r281, 256;
	setp.lt.u32 	%p9, %r281, 256;
	selp.u32 	%r283, 1, 0, %p9;
	add.s32 	%r284, %r281, %r283;
	sub.s32 	%r285, %r282, %r284;
	div.u32 	%r286, %r285, %r29;
	add.s32 	%r35, %r286, %r283;
	and.b32  	%r287, %r35, 3;
	setp.eq.s32 	%p10, %r287, 3;
	mov.u32 	%r701, %r1;
	@%p10 bra 	$L__BB22_12;
	add.s32 	%r288, %r35, 1;
	and.b32  	%r289, %r288, 3;
	mov.u32 	%r290, _ZZ9cuda_gemmIiLj512ELj1ELj1ELj256ELj32ELj32ELj128ELj0ELj1EEvjjjPKT_S2_PS0_jjjE3Csh;
	add.s32 	%r693, %r290, %r711;
	neg.s32 	%r692, %r289;
	mad.lo.s32 	%r701, %r29, %r289, %r1;
$L__BB22_11:
	.pragma "nounroll";
	mov.b32 	%r291, 0;
	st.shared.u32 	[%r693], %r291;
	add.s32 	%r693, %r693, %r32;
	add.s32 	%r692, %r692, 1;
	setp.ne.s32 	%p11, %r692, 0;
	@%p11 bra 	$L__BB22_11;
$L__BB22_12:
	setp.lt.u32 	%p12, %r35, 3;
	@%p12 bra 	$L__BB22_15;
	shl.b32 	%r292, %r701, 2;
	mov.u32 	%r293, _ZZ9cuda_gemmIiLj512ELj1ELj1ELj256ELj32ELj32ELj128ELj0ELj1EEvjjjPKT_S2_PS0_jjjE3Csh;
	add.s32 	%r700, %r293, %r292;
	shl.b32 	%r45, %r29, 4;
	shl.b32 	%r46, %r29, 3;
	mul.lo.s32 	%r47, %r29, 12;
$L__BB22_14:
	mov.b32 	%r294, 0;
	st.shared.u32 	[%r700], %r294;
	add.s32 	%r295, %r700, %r32;
	st.shared.u32 	[%r295], %r294;
	add.s32 	%r296, %r700, %r46;
	st.shared.u32 	[%r296], %r294;
	add.s32 	%r297, %r700, %r47;
	st.shared.u32 	[%r297], %r294;
	add.s32 	%r701, %r701, %r32;
	add.s32 	%r700, %r700, %r45;
	setp.lt.u32 	%p13, %r701, 256;
	@%p13 bra 	$L__BB22_14;
$L__BB22_15:
	setp.gt.u32 	%p14, %r1, 63;
	@%p14 bra 	$L__BB22_22;
	mul.lo.s32 	%r48, %r27, %r130;
	add.s32 	%r298, %r711, %r32;
	max.u32 	%r299, %r298, 256;
	setp.lt.u32 	%p15, %r298, 256;
	selp.u32 	%r300, 1, 0, %p15;
	add.s32 	%r301, %r298, %r300;
	sub.s32 	%r302, %r299, %r301;
	div.u32 	%r303, %r302, %r32;
	add.s32 	%r49, %r303, %r300;
	and.b32  	%r304, %r49, 3;
	setp.eq.s32 	%p16, %r304, 3;
	mov.u32 	%r699, %r711;
	@%p16 bra 	$L__BB22_19;
	shl.b32 	%r305, %r1, 4;
	mov.u32 	%r306, _ZZ9cuda_gemmIiLj512ELj1ELj1ELj256ELj32ELj32ELj128ELj0ELj1EEvjjjPKT_S2_PS0_jjjE3Ash;
	add.s32 	%r697, %r306, %r305;
	shl.b32 	%r51, %r29, 4;
	add.s32 	%r307, %r48, %r31;
	add.s32 	%r696, %r307, %r711;
	add.s32 	%r308, %r49, 1;
	and.b32  	%r309, %r308, 3;
	neg.s32 	%r695, %r309;
	mov.u32 	%r699, %r711;
$L__BB22_18:
	.pragma "nounroll";
	mul.wide.u32 	%rd20, %r696, 4;
	add.s64 	%rd21, %rd2, %rd20;
	ld.global.nc.v4.u32 	{%r310, %r311, %r312, %r313}, [%rd21];
	st.shared.v4.u32 	[%r697], {%r310, %r311, %r312, %r313};
	add.s32 	%r699, %r699, %r32;
	add.s32 	%r697, %r697, %r51;
	add.s32 	%r696, %r696, %r32;
	add.s32 	%r695, %r695, 1;
	setp.ne.s32 	%p17, %r695, 0;
	@%p17 bra 	$L__BB22_18;
$L__BB22_19:
	setp.lt.u32 	%p18, %r49, 3;
	@%p18 bra 	$L__BB22_22;
	add.s32 	%r314, %r699, %r48;
	add.s32 	%r702, %r314, %r31;
	mad.lo.s32 	%r706, %r29, 12, %r702;
	shl.b32 	%r65, %r29, 4;
	shl.b32 	%r315, %r29, 3;
	add.s32 	%r705, %r702, %r315;
	add.s32 	%r704, %r702, %r32;
	mul.lo.s32 	%r68, %r29, 48;
	shl.b32 	%r316, %r699, 2;
	mov.u32 	%r317, _ZZ9cuda_gemmIiLj512ELj1ELj1ELj256ELj32ELj32ELj128ELj0ELj1EEvjjjPKT_S2_PS0_jjjE3Ash;
	add.s32 	%r703, %r317, %r316;
	shl.b32 	%r70, %r29, 6;
	shl.b32 	%r71, %r29, 5;
$L__BB22_21:
	mul.wide.u32 	%rd22, %r702, 4;
	add.s64 	%rd23, %rd2, %rd22;
	ld.global.nc.v4.u32 	{%r318, %r319, %r320, %r321}, [%rd23];
	st.shared.v4.u32 	[%r703], {%r318, %r319, %r320, %r321};
	add.s32 	%r322, %r699, %r32;
	mul.wide.u32 	%rd24, %r704, 4;
	add.s64 	%rd25, %rd2, %rd24;
	ld.global.nc.v4.u32 	{%r323, %r324, %r325, %r326}, [%rd25];
	add.s32 	%r327, %r703, %r65;
	st.shared.v4.u32 	[%r327], {%r323, %r324, %r325, %r326};
	add.s32 	%r328, %r322, %r32;
	mul.wide.u32 	%rd26, %r705, 4;
	add.s64 	%rd27, %rd2, %rd26;
	ld.global.nc.v4.u32 	{%r329, %r330, %r331, %r332}, [%rd27];
	add.s32 	%r333, %r703, %r71;
	st.shared.v4.u32 	[%r333], {%r329, %r330, %r331, %r332};
	add.s32 	%r334, %r328, %r32;
	mul.wide.u32 	%rd28, %r706, 4;
	add.s64 	%rd29, %rd2, %rd28;
	ld.global.nc.v4.u32 	{%r335, %r336, %r337, %r338}, [%rd29];
	add.s32 	%r339, %r703, %r68;
	st.shared.v4.u32 	[%r339], {%r335, %r336, %r337, %r338};
	add.s32 	%r699, %r334, %r32;
	add.s32 	%r706, %r706, %r65;
	add.s32 	%r705, %r705, %r65;
	add.s32 	%r704, %r704, %r65;
	add.s32 	%r703, %r703, %r70;
	add.s32 	%r702, %r702, %r65;
	setp.lt.u32 	%p19, %r699, 256;
	@%p19 bra 	$L__BB22_21;
$L__BB22_22:
	shr.u32 	%r340, %r1, 3;
	mov.u32 	%r341, _ZZ9cuda_gemmIiLj512ELj1ELj1ELj256ELj32ELj32ELj128ELj0ELj1EEvjjjPKT_S2_PS0_jjjE11kron_fac_sh;
	mad.lo.s32 	%r342, %r340, 132, %r341;
	shl.b32 	%r343, %r1, 2;
	and.b32  	%r344, %r343, 124;
	add.s32 	%r88, %r342, %r344;
	and.b32  	%r345, %r1, 248;
	or.b32  	%r346, %r345, %r28;
	shl.b32 	%r347, %r346, 2;
	mov.u32 	%r348, _ZZ9cuda_gemmIiLj512ELj1ELj1ELj256ELj32ELj32ELj128ELj0ELj1EEvjjjPKT_S2_PS0_jjjE3Csh;
	add.s32 	%r89, %r348, %r347;
	setp.lt.u32 	%p20, %r1, 256;
	bar.sync 	0;
	and.b32  	%r90, %r1, 15;
	add.s32 	%r349, %r1, 4;
	and.b32  	%r91, %r349, 15;
	add.s32 	%r350, %r1, 5;
	and.b32  	%r92, %r350, 15;
	add.s32 	%r351, %r1, 6;
	and.b32  	%r93, %r351, 15;
	add.s32 	%r352, %r1, 7;
	and.b32  	%r94, %r352, 15;
	add.s32 	%r353, %r1, 9;
	and.b32  	%r95, %r353, 15;
	add.s32 	%r354, %r1, 10;
	and.b32  	%r96, %r354, 15;
	add.s32 	%r355, %r1, 11;
	and.b32  	%r97, %r355, 15;
	@%p20 bra 	$L__BB22_23;
	bra.uni 	$L__BB22_24;
$L__BB22_23:
	and.b32  	%r356, %r1, 16;
	add.s32 	%r357, %r356, %r33;
	add.s32 	%r358, %r1, -1;
	and.b32  	%r359, %r358, 15;
	add.s32 	%r360, %r357, %r359;
	shl.b32 	%r361, %r360, 2;
	mov.u32 	%r362, _ZZ9cuda_gemmIiLj512ELj1ELj1ELj256ELj32ELj32ELj128ELj0ELj1EEvjjjPKT_S2_PS0_jjjE3Ash;
	add.s32 	%r363, %r362, %r361;
	ld.shared.u32 	%r364, [%r363];
	add.s32 	%r365, %r1, 14;
	and.b32  	%r366, %r365, 15;
	add.s32 	%r367, %r357, %r366;
	shl.b32 	%r368, %r367, 2;
	add.s32 	%r369, %r362, %r368;
	ld.shared.u32 	%r370, [%r369];
	add.s32 	%r371, %r1, 13;
	and.b32  	%r372, %r371, 15;
	add.s32 	%r373, %r357, %r372;
	shl.b32 	%r374, %r373, 2;
	add.s32 	%r375, %r362, %r374;
	ld.shared.u32 	%r376, [%r375];
	add.s32 	%r377, %r1, 12;
	and.b32  	%r378, %r377, 15;
	add.s32 	%r379, %r357, %r378;
	shl.b32 	%r380, %r379, 2;
	add.s32 	%r381, %r362, %r380;
	ld.shared.u32 	%r382, [%r381];
	add.s32 	%r383, %r357, %r97;
	shl.b32 	%r384, %r383, 2;
	add.s32 	%r385, %r362, %r384;
	ld.shared.u32 	%r386, [%r385];
	add.s32 	%r387, %r357, %r96;
	shl.b32 	%r388, %r387, 2;
	add.s32 	%r389, %r362, %r388;
	ld.shared.u32 	%r390, [%r389];
	add.s32 	%r391, %r357, %r95;
	shl.b32 	%r392, %r391, 2;
	add.s32 	%r393, %r362, %r392;
	ld.shared.u32 	%r394, [%r393];
	xor.b32  	%r395, %r90, 8;
	add.s32 	%r396, %r357, %r395;
	shl.b32 	%r397, %r396, 2;
	add.s32 	%r398, %r362, %r397;
	ld.shared.u32 	%r399, [%r398];
	add.s32 	%r400, %r357, %r94;
	shl.b32 	%r401, %r400, 2;
	add.s32 	%r402, %r362, %r401;
	ld.shared.u32 	%r403, [%r402];
	add.s32 	%r404, %r357, %r93;
	shl.b32 	%r405, %r404, 2;
	add.s32 	%r406, %r362, %r405;
	ld.shared.u32 	%r407, [%r406];
	add.s32 	%r408, %r357, %r92;
	shl.b32 	%r409, %r408, 2;
	add.s32 	%r410, %r362, %r409;
	ld.shared.u32 	%r411, [%r410];
	add.s32 	%r412, %r357, %r91;
	shl.b32 	%r413, %r412, 2;
	add.s32 	%r414, %r362, %r413;
	ld.shared.u32 	%r415, [%r414];
	add.s32 	%r416, %r1, 3;
	and.b32  	%r417, %r416, 15;
	add.s32 	%r418, %r357, %r417;
	shl.b32 	%r419, %r418, 2;
	add.s32 	%r420, %r362, %r419;
	ld.shared.u32 	%r421, [%r420];
	add.s32 	%r422, %r1, 2;
	and.b32  	%r423, %r422, 15;
	add.s32 	%r424, %r357, %r423;
	shl.b32 	%r425, %r424, 2;
	add.s32 	%r426, %r362, %r425;
	ld.shared.u32 	%r427, [%r426];
	add.s32 	%r428, %r1, 1;
	and.b32  	%r429, %r428, 15;
	add.s32 	%r430, %r357, %r429;
	shl.b32 	%r431, %r430, 2;
	add.s32 	%r432, %r362, %r431;
	ld.shared.u32 	%r433, [%r432];
	add.s32 	%r434, %r357, %r90;
	shl.b32 	%r435, %r434, 2;
	add.s32 	%r436, %r362, %r435;
	ld.shared.u32 	%r437, [%r436];
	ld.shared.u32 	%r438, [%r88];
	or.b32  	%r439, %r90, %r356;
	shfl.sync.idx.b32	%r440|%p21, %r438, %r439, 31, -1;
	mul.lo.s32 	%r441, %r440, %r437;
	or.b32  	%r442, %r429, %r356;
	shfl.sync.idx.b32	%r443|%p22, %r438, %r442, 31, -1;
	mad.lo.s32 	%r444, %r443, %r433, %r441;
	or.b32  	%r445, %r423, %r356;
	shfl.sync.idx.b32	%r446|%p23, %r438, %r445, 31, -1;
	mad.lo.s32 	%r447, %r446, %r427, %r444;
	or.b32  	%r448, %r417, %r356;
	shfl.sync.idx.b32	%r449|%p24, %r438, %r448, 31, -1;
	mad.lo.s32 	%r450, %r449, %r421, %r447;
	or.b32  	%r451, %r91, %r356;
	shfl.sync.idx.b32	%r452|%p25, %r438, %r451, 31, -1;
	mad.lo.s32 	%r453, %r452, %r415, %r450;
	or.b32  	%r454, %r92, %r356;
	shfl.sync.idx.b32	%r455|%p26, %r438, %r454, 31, -1;
	mad.lo.s32 	%r456, %r455, %r411, %r453;
	or.b32  	%r457, %r93, %r356;
	shfl.sync.idx.b32	%r458|%p27, %r438, %r457, 31, -1;
	mad.lo.s32 	%r459, %r458, %r407, %r456;
	or.b32  	%r460, %r94, %r356;
	shfl.sync.idx.b32	%r461|%p28, %r438, %r460, 31, -1;
	mad.lo.s32 	%r462, %r461, %r403, %r459;
	or.b32  	%r463, %r395, %r356;
	shfl.sync.idx.b32	%r464|%p29, %r438, %r463, 31, -1;
	mad.lo.s32 	%r465, %r464, %r399, %r462;
	or.b32  	%r466, %r95, %r356;
	shfl.sync.idx.b32	%r467|%p30, %r438, %r466, 31, -1;
	mad.lo.s32 	%r468, %r467, %r394, %r465;
	or.b32  	%r469, %r96, %r356;
	shfl.sync.idx.b32	%r470|%p31, %r438, %r469, 31, -1;
	mad.lo.s32 	%r471, %r470, %r390, %r468;
	or.b32  	%r472, %r97, %r356;
	shfl.sync.idx.b32	%r473|%p32, %r438, %r472, 31, -1;
	mad.lo.s32 	%r474, %r473, %r386, %r471;
	or.b32  	%r475, %r378, %r356;
	shfl.sync.idx.b32	%r476|%p33, %r438, %r475, 31, -1;
	mad.lo.s32 	%r477, %r476, %r382, %r474;
	or.b32  	%r478, %r372, %r356;
	shfl.sync.idx.b32	%r479|%p34, %r438, %r478, 31, -1;
	mad.lo.s32 	%r480, %r479, %r376, %r477;
	or.b32  	%r481, %r366, %r356;
	shfl.sync.idx.b32	%r482|%p35, %r438, %r481, 31, -1;
	mad.lo.s32 	%r483, %r482, %r370, %r480;
	or.b32  	%r484, %r359, %r356;
	shfl.sync.idx.b32	%r485|%p36, %r438, %r484, 31, -1;
	mad.lo.s32 	%r486, %r485, %r364, %r483;
	ld.shared.u32 	%r487, [%r89];
	add.s32 	%r488, %r487, %r486;
	st.shared.u32 	[%r89], %r488;
$L__BB22_24:
	setp.gt.u32 	%p37, %r1, 255;
	not.b32 	%r489, %r1;
	and.b32  	%r118, %r489, 16;
	@%p37 bra 	$L__BB22_26;
	shl.b32 	%r490, %r1, 5;
	and.b32  	%r491, %r490, 224;
	or.b32  	%r492, %r118, %r491;
	add.s32 	%r493, %r1, -1;
	and.b32  	%r494, %r493, 15;
	add.s32 	%r495, %r492, %r494;
	shl.b32 	%r496, %r495, 2;
	mov.u32 	%r497, _ZZ9cuda_gemmIiLj512ELj1ELj1ELj256ELj32ELj32ELj128ELj0ELj1EEvjjjPKT_S2_PS0_jjjE3Ash;
	add.s32 	%r498, %r497, %r496;
	ld.shared.u32 	%r499, [%r498];
	add.s32 	%r500, %r1, 14;
	and.b32  	%r501, %r500, 15;
	add.s32 	%r502, %r492, %r501;
	shl.b32 	%r503, %r502, 2;
	add.s32 	%r504, %r497, %r503;
	ld.shared.u32 	%r505, [%r504];
	add.s32 	%r506, %r1, 13;
	and.b32  	%r507, %r506, 15;
	add.s32 	%r508, %r492, %r507;
	shl.b32 	%r509, %r508, 2;
	add.s32 	%r510, %r497, %r509;
	ld.shared.u32 	%r511, [%r510];
	add.s32 	%r512, %r1, 12;
	and.b32  	%r513, %r512, 15;
	add.s32 	%r514, %r492, %r513;
	shl.b32 	%r515, %r514, 2;
	add.s32 	%r516, %r497, %r515;
	ld.shared.u32 	%r517, [%r516];
	add.s32 	%r518, %r492, %r97;
	shl.b32 	%r519, %r518, 2;
	add.s32 	%r520, %r497, %r519;
	ld.shared.u32 	%r521, [%r520];
	add.s32 	%r522, %r492, %r96;
	shl.b32 	%r523, %r522, 2;
	add.s32 	%r524, %r497, %r523;
	ld.shared.u32 	%r525, [%r524];
	add.s32 	%r526, %r492, %r95;
	shl.b32 	%r527, %r526, 2;
	add.s32 	%r528, %r497, %r527;
	ld.shared.u32 	%r529, [%r528];
	xor.b32  	%r530, %r90, 8;
	add.s32 	%r531, %r492, %r530;
	shl.b32 	%r532, %r531, 2;
	add.s32 	%r533, %r497, %r532;
	ld.shared.u32 	%r534, [%r533];
	add.s32 	%r535, %r492, %r94;
	shl.b32 	%r536, %r535, 2;
	add.s32 	%r537, %r497, %r536;
	ld.shared.u32 	%r538, [%r537];
	add.s32 	%r539, %r492, %r93;
	shl.b32 	%r540, %r539, 2;
	add.s32 	%r541, %r497, %r540;
	ld.shared.u32 	%r542, [%r541];
	add.s32 	%r543, %r492, %r92;
	shl.b32 	%r544, %r543, 2;
	add.s32 	%r545, %r497, %r544;
	ld.shared.u32 	%r546, [%r545];
	add.s32 	%r547, %r492, %r91;
	shl.b32 	%r548, %r547, 2;
	add.s32 	%r549, %r497, %r548;
	ld.shared.u32 	%r550, [%r549];
	add.s32 	%r551, %r1, 3;
	and.b32  	%r552, %r551, 15;
	add.s32 	%r553, %r492, %r552;
	shl.b32 	%r554, %r553, 2;
	add.s32 	%r555, %r497, %r554;
	ld.shared.u32 	%r556, [%r555];
	add.s32 	%r557, %r1, 2;
	and.b32  	%r558, %r557, 15;
	add.s32 	%r559, %r492, %r558;
	shl.b32 	%r560, %r559, 2;
	add.s32 	%r561, %r497, %r560;
	ld.shared.u32 	%r562, [%r561];
	add.s32 	%r563, %r1, 1;
	and.b32  	%r564, %r563, 15;
	add.s32 	%r565, %r492, %r564;
	shl.b32 	%r566, %r565, 2;
	add.s32 	%r567, %r497, %r566;
	ld.shared.u32 	%r568, [%r567];
	add.s32 	%r569, %r492, %r90;
	shl.b32 	%r570, %r569, 2;
	add.s32 	%r571, %r497, %r570;
	ld.shared.u32 	%r572, [%r571];
	ld.shared.u32 	%r573, [%r88];
	add.s32 	%r574, %r90, %r118;
	shfl.sync.idx.b32	%r575|%p38, %r573, %r574, 31, -1;
	mul.lo.s32 	%r576, %r575, %r572;
	add.s32 	%r577, %r564, %r118;
	shfl.sync.idx.b32	%r578|%p39, %r573, %r577, 31, -1;
	mad.lo.s32 	%r579, %r578, %r568, %r576;
	add.s32 	%r580, %r558, %r118;
	shfl.sync.idx.b32	%r581|%p40, %r573, %r580, 31, -1;
	mad.lo.s32 	%r582, %r581, %r562, %r579;
	add.s32 	%r583, %r552, %r118;
	shfl.sync.idx.b32	%r584|%p41, %r573, %r583, 31, -1;
	mad.lo.s32 	%r585, %r584, %r556, %r582;
	add.s32 	%r586, %r91, %r118;
	shfl.sync.idx.b32	%r587|%p42, %r573, %r586, 31, -1;
	mad.lo.s32 	%r588, %r587, %r550, %r585;
	add.s32 	%r589, %r92, %r118;
	shfl.sync.idx.b32	%r590|%p43, %r573, %r589, 31, -1;
	mad.lo.s32 	%r591, %r590, %r546, %r588;
	add.s32 	%r592, %r93, %r118;
	shfl.sync.idx.b32	%r593|%p44, %r573, %r592, 31, -1;
	mad.lo.s32 	%r594, %r593, %r542, %r591;
	add.s32 	%r595, %r94, %r118;
	shfl.sync.idx.b32	%r596|%p45, %r573, %r595, 31, -1;
	mad.lo.s32 	%r597, %r596, %r538, %r594;
	add.s32 	%r598, %r530, %r118;
	shfl.sync.idx.b32	%r599|%p46, %r573, %r598, 31, -1;
	mad.lo.s32 	%r600, %r599, %r534, %r597;
	add.s32 	%r601, %r95, %r118;
	shfl.sync.idx.b32	%r602|%p47, %r573, %r601, 31, -1;
	mad.lo.s32 	%r603, %r602, %r529, %r600;
	add.s32 	%r604, %r96, %r118;
	shfl.sync.idx.b32	%r605|%p48, %r573, %r604, 31, -1;
	mad.lo.s32 	%r606, %r605, %r525, %r603;
	add.s32 	%r607, %r97, %r118;
	shfl.sync.idx.b32	%r608|%p49, %r573, %r607, 31, -1;
	mad.lo.s32 	%r609, %r608, %r521, %r606;
	add.s32 	%r610, %r513, %r118;
	shfl.sync.idx.b32	%r611|%p50, %r573, %r610, 31, -1;
	mad.lo.s32 	%r612, %r611, %r517, %r609;
	add.s32 	%r613, %r507, %r118;
	shfl.sync.idx.b32	%r614|%p51, %r573, %r613, 31, -1;
	mad.lo.s32 	%r615, %r614, %r511, %r612;
	add.s32 	%r616, %r501, %r118;
	shfl.sync.idx.b32	%r617|%p52, %r573, %r616, 31, -1;
	mad.lo.s32 	%r618, %r617, %r505, %r615;
	add.s32 	%r619, %r494, %r118;
	shfl.sync.idx.b32	%r620|%p53, %r573, %r619, 31, -1;
	mad.lo.s32 	%r621, %r620, %r499, %r618;
	ld.shared.u32 	%r622, [%r89];
	add.s32 	%r623, %r622, %r621;
	st.shared.u32 	[%r89], %r623;
$L__BB22_26:
	setp.lt.u32 	%p54, %r1, 64;
	bar.sync 	0;
	@%p54 bra 	$L__BB22_27;
	bra.uni 	$L__BB22_33;
$L__BB22_27:
	shl.b32 	%r624, %r30, 3;
	mad.lo.s32 	%r98, %r27, %r129, %r624;
	add.s32 	%r625, %r711, %r32;
	max.u32 	%r626, %r625, 256;
	setp.lt.u32 	%p55, %r625, 256;
	selp.u32 	%r627, 1, 0, %p55;
	add.s32 	%r628, %r625, %r627;
	sub.s32 	%r629, %r626, %r628;
	div.u32 	%r630, %r629, %r32;
	add.s32 	%r99, %r630, %r627;
	and.b32  	%r631, %r99, 3;
	setp.eq.s32 	%p56, %r631, 3;
	@%p56 bra 	$L__BB22_30;
	shl.b32 	%r632, %r1, 4;
	mov.u32 	%r633, _ZZ9cuda_gemmIiLj512ELj1ELj1ELj256ELj32ELj32ELj128ELj0ELj1EEvjjjPKT_S2_PS0_jjjE3Csh;
	add.s32 	%r709, %r633, %r632;
	shl.b32 	%r101, %r29, 4;
	add.s32 	%r634, %r99, 1;
	and.b32  	%r635, %r634, 3;
	neg.s32 	%r708, %r635;
$L__BB22_29:
	.pragma "nounroll";
	shr.u32 	%r636, %r711, 3;
	and.b32  	%r637, %r711, 4;
	add.s32 	%r638, %r98, %r637;
	mad.lo.s32 	%r639, %r636, %r34, %r638;
	mul.wide.u32 	%rd30, %r639, 4;
	add.s64 	%rd31, %rd3, %rd30;
	ld.shared.v4.u32 	{%r640, %r641, %r642, %r643}, [%r709];
	st.global.v4.u32 	[%rd31], {%r640, %r641, %r642, %r643};
	add.s32 	%r711, %r711, %r32;
	add.s32 	%r709, %r709, %r101;
	add.s32 	%r708, %r708, 1;
	setp.ne.s32 	%p57, %r708, 0;
	@%p57 bra 	$L__BB22_29;
$L__BB22_30:
	setp.lt.u32 	%p58, %r99, 3;
	@%p58 bra 	$L__BB22_33;
	mad.lo.s32 	%r715, %r29, 12, %r711;
	shl.b32 	%r111, %r29, 4;
	shl.b32 	%r644, %r29, 3;
	add.s32 	%r714, %r711, %r644;
	add.s32 	%r713, %r711, %r32;
	mul.lo.s32 	%r114, %r29, 48;
	shl.b32 	%r645, %r711, 2;
	mov.u32 	%r646, _ZZ9cuda_gemmIiLj512ELj1ELj1ELj256ELj32ELj32ELj128ELj0ELj1EEvjjjPKT_S2_PS0_jjjE3Csh;
	add.s32 	%r712, %r646, %r645;
	shl.b32 	%r116, %r29, 6;
	shl.b32 	%r117, %r29, 5;
$L__BB22_32:
	shr.u32 	%r647, %r711, 3;
	and.b32  	%r648, %r711, 4;
	add.s32 	%r649, %r98, %r648;
	mad.lo.s32 	%r650, %r647, %r34, %r649;
	mul.wide.u32 	%rd32, %r650, 4;
	add.s64 	%rd33, %rd3, %rd32;
	ld.shared.v4.u32 	{%r651, %r652, %r653, %r654}, [%r712];
	st.global.v4.u32 	[%rd33], {%r651, %r652, %r653, %r654};
	add.s32 	%r655, %r711, %r32;
	shr.u32 	%r656, %r713, 3;
	and.b32  	%r657, %r713, 4;
	add.s32 	%r658, %r98, %r657;
	mad.lo.s32 	%r659, %r656, %r34, %r658;
	mul.wide.u32 	%rd34, %r659, 4;
	add.s64 	%rd35, %rd3, %rd34;
	add.s32 	%r660, %r712, %r111;
	ld.shared.v4.u32 	{%r661, %r662, %r663, %r664}, [%r660];
	st.global.v4.u32 	[%rd35], {%r661, %r662, %r663, %r664};
	add.s32 	%r665, %r655, %r32;
	shr.u32 	%r666, %r714, 3;
	and.b32  	%r667, %r714, 4;
	add.s32 	%r668, %r98, %r667;
	mad.lo.s32 	%r669, %r666, %r34, %r668;
	mul.wide.u32 	%rd36, %r669, 4;
	add.s64 	%rd37, %rd3, %rd36;
	add.s32 	%r670, %r712, %r117;
	ld.shared.v4.u32 	{%r671, %r672, %r673, %r674}, [%r670];
	st.global.v4.u32 	[%rd37], {%r671, %r672, %r673, %r674};
	add.s32 	%r675, %r665, %r32;
	shr.u32 	%r676, %r715, 3;
	and.b32  	%r677, %r715, 4;
	add.s32 	%r678, %r98, %r677;
	mad.lo.s32 	%r679, %r676, %r34, %r678;
	mul.wide.u32 	%rd38, %r679, 4;
	add.s64 	%rd39, %rd3, %rd38;
	add.s32 	%r680, %r712, %r114;
	ld.shared.v4.u32 	{%r681, %r682, %r683, %r684}, [%r680];
	st.global.v4.u32 	[%rd39], {%r681, %r682, %r683, %r684};
	add.s32 	%r711, %r675, %r32;
	add.s32 	%r715, %r715, %r111;
	add.s32 	%r714, %r714, %r111;
	add.s32 	%r713, %r713, %r111;
	add.s32 	%r712, %r712, %r116;
	setp.lt.u32 	%p59, %r711, 256;
	@%p59 bra 	$L__BB22_32;
$L__BB22_33:
	ret;

}
	// .globl	_Z9cuda_gemmIiLj512ELj1ELj1ELj256ELj32ELj32ELj128ELj1ELj1EEvjjjPKT_S2_PS0_jjj
.visible .entry _Z9cuda_gemmIiLj512ELj1ELj1ELj256ELj32ELj32ELj128ELj1ELj1EEvjjjPKT_S2_PS0_jjj(
	.param .u32 _Z9cuda_gemmIiLj512ELj1ELj1ELj256ELj32ELj32ELj128ELj1ELj1EEvjjjPKT_S2_PS0_jjj_param_0,
	.param .u32 _Z9cuda_gemmIiLj512ELj1ELj1ELj256ELj32ELj32ELj128ELj1ELj1EEvjjjPKT_S2_PS0_jjj_param_1,
	.param .u32 _Z9cuda_gemmIiLj512ELj1ELj1ELj256ELj32ELj32ELj128ELj1ELj1EEvjjjPKT_S2_PS0_jjj_param_2,
	.param .u64 .ptr .align 1 _Z9cuda_gemmIiLj512ELj1ELj1ELj256ELj32ELj32ELj128ELj1ELj1EEvjjjPKT_S2_PS0_jjj_param_3,
	.param .u64 .ptr .align 1 _Z9cuda_gemmIiLj512ELj1ELj1ELj256ELj32ELj32ELj128ELj1ELj1EEvjjjPKT_S2_PS0_jjj_param_4,
	.param .u64 .ptr .align 1 _Z9cuda_gemmIiLj512ELj1ELj1ELj256ELj32ELj32ELj128ELj1ELj1EEvjjjPKT_S2_PS0_jjj_param_5,
	.param .u32 _Z9cuda_gemmIiLj512ELj1ELj1ELj256ELj32ELj32ELj128ELj1ELj1EEvjjjPKT_S2_PS0_jjj_param_6,
	.param .u32 _Z9cuda_gemmIiLj512ELj1ELj1ELj256ELj32ELj32ELj128ELj1ELj1EEvjjjPKT_S2_PS0_jjj_param_7,
	.param .u32 _Z9cuda_gemmIiLj512ELj1ELj1ELj256ELj32ELj32ELj128ELj1ELj1EEvjjjPKT_S2_PS0_jjj_param_8
)
.maxntid 512
{
	.reg .pred 	%p<60>;
	.reg .b32 	%r<685>;
	.reg .b64 	%rd<49>;
	// demoted variable
	.shared .align 128 .b8 _ZZ9cuda_gemmIiLj512ELj1ELj1ELj256ELj32ELj32ELj128ELj1ELj1EEvjjjPKT_S2_PS0_jjjE11kron_fac_sh[4224];
	// demoted variable
	.shared .align 128 .b8 _ZZ9cuda_gemmIiLj512ELj1ELj1ELj256ELj32ELj32ELj128ELj1ELj1EEvjjjPKT_S2_PS0_jjjE3Ash[1024];
	// demoted variable
	.shared .align 128 .b8 _ZZ9cuda_gemmIiLj512ELj1ELj1ELj256ELj32ELj32ELj128ELj1ELj1EEvjjjPKT_S2_PS0_jjjE3Csh[1024];
	ld.param.u64 	%rd16, [_Z9cuda_gemmIiLj512ELj1ELj1ELj256ELj32ELj32ELj128ELj1ELj1EEvjjjPKT_S2_PS0_jjj_param_3];
	ld.param.u64 	%rd17, [_Z9cuda_gemmIiLj512ELj1ELj1ELj256ELj32ELj32ELj128ELj1ELj1EEvjjjPKT_S2_PS0_jjj_param_4];
	ld.param.u64 	%rd18, [_Z9cuda_gemmIiLj512ELj1ELj1ELj256ELj32ELj32ELj128ELj1ELj1EEvjjjPKT_S2_PS0_jjj_param_5];
	cvta.to.global.u64 	%rd1, %rd17;
	cvta.to.global.u64 	%rd2, %rd16;
	cvta.to.global.u64 	%rd3, %rd18;
	mov.u32 	%r1, %tid.x;
	shl.b32 	%r678, %r1, 2;
	setp.gt.u32 	%p1, %r1, 255;
	@%p1 bra 	$L__BB23_7;
	mov.u32 	%r3, %ntid.x;
	shl.b32 	%r4, %r3, 2;
	add.s32 	%r129, %r678, %r4;
	max.u32 	%r130, %r129, 1024;
	setp.lt.u32 	%p2, %r129, 1024;
	selp.u32 	%r131, 1, 0, %p2;
	add.s32 	%r132, %r129, %r131;
	sub.s32 	%r133, %r130, %r132;
	div.u32 	%r134, %r133, %r4;
	add.s32 	%r5, %r134, %r131;
	and.b32  	%r135, %r5, 3;
	setp.eq.s32 	%p3, %r135, 3;
	mov.u32 	%r655, %r678;
	@%p3 bra 	$L__BB23_4;
	add.s32 	%r654, %r678, 1;
	mul.wide.u32 	%rd19, %r1, 16;
	add.s64 	%rd46, %rd1, %rd19;
	mul.wide.u32 	%rd5, %r3, 16;
	add.s32 	%r136, %r5, 1;
	and.b32  	%r137, %r136, 3;
	neg.s32 	%r653, %r137;
$L__BB23_3:
	.pragma "nounroll";
	add.s32 	%r138, %r654, -1;
	ld.global.nc.v4.u32 	{%r139, %r140, %r141, %r142}, [%rd46];
	and.b32  	%r143, %r138, 28;
	mov.u32 	%r144, _ZZ9cuda_gemmIiLj512ELj1ELj1ELj256ELj32ELj32ELj128ELj1ELj1EEvjjjPKT_S2_PS0_jjjE11kron_fac_sh;
	mad.lo.s32 	%r145, %r143, 132, %r144;
	shr.u32 	%r146, %r138, 3;
	and.b32  	%r147, %r146, 536870908;
	add.s32 	%r148, %r145, %r147;
	st.shared.u32 	[%r148], %r139;
	add.s32 	%r149, %r654, 2;
	and.b32  	%r150, %r654, 29;
	mad.lo.s32 	%r151, %r150, 132, %r144;
	shr.u32 	%r152, %r654, 3;
	and.b32  	%r153, %r152, 536870908;
	add.s32 	%r154, %r151, %r153;
	st.shared.u32 	[%r154], %r140;
	add.s32 	%r155, %r654, 1;
	and.b32  	%r156, %r155, 30;
	mad.lo.s32 	%r157, %r156, 132, %r144;
	shr.u32 	%r158, %r155, 3;
	and.b32  	%r159, %r158, 536870908;
	add.s32 	%r160, %r157, %r159;
	st.shared.u32 	[%r160], %r141;
	and.b32  	%r161, %r149, 31;
	mad.lo.s32 	%r162, %r161, 132, %r144;
	shr.u32 	%r163, %r149, 3;
	and.b32  	%r164, %r163, 536870908;
	add.s32 	%r165, %r162, %r164;
	st.shared.u32 	[%r165], %r142;
	add.s32 	%r655, %r138, %r4;
	add.s32 	%r654, %r654, %r4;
	add.s64 	%rd46, %rd46, %rd5;
	add.s32 	%r653, %r653, 1;
	setp.ne.s32 	%p4, %r653, 0;
	@%p4 bra 	$L__BB23_3;
$L__BB23_4:
	setp.lt.u32 	%p5, %r5, 3;
	@%p5 bra 	$L__BB23_7;
	add.s32 	%r659, %r655, 1;
	shl.b32 	%r15, %r3, 4;
	add.s32 	%r658, %r655, %r4;
	shl.b32 	%r166, %r3, 3;
	add.s32 	%r657, %r655, %r166;
	mad.lo.s32 	%r656, %r3, 12, %r655;
$L__BB23_6:
	add.s32 	%r167, %r659, -1;
	mul.wide.u32 	%rd20, %r167, 4;
	add.s64 	%rd21, %rd1, %rd20;
	ld.global.nc.v4.u32 	{%r168, %r169, %r170, %r171}, [%rd21];
	and.b32  	%r172, %r167, 31;
	mov.u32 	%r173, _ZZ9cuda_gemmIiLj512ELj1ELj1ELj256ELj32ELj32ELj128ELj1ELj1EEvjjjPKT_S2_PS0_jjjE11kron_fac_sh;
	mad.lo.s32 	%r174, %r172, 132, %r173;
	shr.u32 	%r175, %r167, 3;
	and.b32  	%r176, %r175, 536870908;
	add.s32 	%r177, %r174, %r176;
	st.shared.u32 	[%r177], %r168;
	add.s32 	%r178, %r659, 2;
	and.b32  	%r179, %r659, 31;
	mad.lo.s32 	%r180, %r179, 132, %r173;
	shr.u32 	%r181, %r659, 3;
	and.b32  	%r182, %r181, 536870908;
	add.s32 	%r183, %r180, %r182;
	st.shared.u32 	[%r183], %r169;
	add.s32 	%r184, %r659, 1;
	and.b32  	%r185, %r184, 31;
	mad.lo.s32 	%r186, %r185, 132, %r173;
	shr.u32 	%r187, %r184, 3;
	and.b32  	%r188, %r187, 536870908;
	add.s32 	%r189, %r186, %r188;
	st.shared.u32 	[%r189], %r170;
	and.b32  	%r190, %r178, 31;
	mad.lo.s32 	%r191, %r190, 132, %r173;
	shr.u32 	%r192, %r178, 3;
	and.b32  	%r193, %r192, 536870908;
	add.s32 	%r194, %r191, %r193;
	st.shared.u32 	[%r194], %r171;
	mul.wide.u32 	%rd22, %r658, 4;
	add.s64 	%rd23, %rd1, %rd22;
	ld.global.nc.v4.u32 	{%r195, %r196, %r197, %r198}, [%rd23];
	and.b32  	%r199, %r658, 31;
	mad.lo.s32 	%r200, %r199, 132, %r173;
	shr.u32 	%r201, %r658, 3;
	and.b32  	%r202, %r201, 536870908;
	add.s32 	%r203, %r200, %r202;
	st.shared.u32 	[%r203], %r195;
	add.s32 	%r204, %r658, 1;
	and.b32  	%r205, %r204, 31;
	mad.lo.s32 	%r206, %r205, 132, %r173;
	shr.u32 	%r207, %r204, 3;
	and.b32  	%r208, %r207, 536870908;
	add.s32 	%r209, %r206, %r208;
	st.shared.u32 	[%r209], %r196;
	add.s32 	%r210, %r658, 2;
	and.b32  	%r211, %r210, 31;
	mad.lo.s32 	%r212, %r211, 132, %r173;
	shr.u32 	%r213, %r210, 3;
	and.b32  	%r214, %r213, 536870908;
	add.s32 	%r215, %r212, %r214;
	st.shared.u32 	[%r215], %r197;
	add.s32 	%r216, %r658, 3;
	and.b32  	%r217, %r216, 31;
	mad.lo.s32 	%r218, %r217, 132, %r173;
	shr.u32 	%r219, %r216, 3;
	and.b32  	%r220, %r219, 536870908;
	add.s32 	%r221, %r218, %r220;
	st.shared.u32 	[%r221], %r198;
	mul.wide.u32 	%rd24, %r657, 4;
	add.s64 	%rd25, %rd1, %rd24;
	ld.global.nc.v4.u32 	{%r222, %r223, %r224, %r225}, [%rd25];
	and.b32  	%r226, %r657, 31;
	mad.lo.s32 	%r227, %r226, 132, %r173;
	shr.u32 	%r228, %r657, 3;
	and.b32  	%r229, %r228, 536870908;
	add.s32 	%r230, %r227, %r229;
	st.shared.u32 	[%r230], %r222;
	add.s32 	%r231, %r657, 1;
	and.b32  	%r232, %r231, 31;
	mad.lo.s32 	%r233, %r232, 132, %r173;
	shr.u32 	%r234, %r231, 3;
	and.b32  	%r235, %r234, 536870908;
	add.s32 	%r236, %r233, %r235;
	st.shared.u32 	[%r236], %r223;
	add.s32 	%r237, %r657, 2;
	and.b32  	%r238, %r237, 31;
	mad.lo.s32 	%r239, %r238, 132, %r173;
	shr.u32 	%r240, %r237, 3;
	and.b32  	%r241, %r240, 536870908;
	add.s32 	%r242, %r239, %r241;
	st.shared.u32 	[%r242], %r224;
	add.s32 	%r243, %r657, 3;
	and.b32  	%r244, %r243, 31;
	mad.lo.s32 	%r245, %r244, 132, %r173;
	shr.u32 	%r246, %r243, 3;
	and.b32  	%r247, %r246, 536870908;
	add.s32 	%r248, %r245, %r247;
	st.shared.u32 	[%r248], %r225;
	mul.wide.u32 	%rd26, %r656, 4;
	add.s64 	%rd27, %rd1, %rd26;
	ld.global.nc.v4.u32 	{%r249, %r250, %r251, %r252}, [%rd27];
	and.b32  	%r253, %r656, 31;
	mad.lo.s32 	%r254, %r253, 132, %r173;
	shr.u32 	%r255, %r656, 3;
	and.b32  	%r256, %r255, 536870908;
	add.s32 	%r257, %r254, %r256;
	st.shared.u32 	[%r257], %r249;
	add.s32 	%r258, %r656, 1;
	and.b32  	%r259, %r258, 31;
	mad.lo.s32 	%r260, %r259, 132, %r173;
	shr.u32 	%r261, %r258, 3;
	and.b32  	%r262, %r261, 536870908;
	add.s32 	%r263, %r260, %r262;
	st.shared.u32 	[%r263], %r250;
	add.s32 	%r264, %r656, 2;
	and.b32  	%r265, %r264, 31;
	mad.lo.s32 	%r266, %r265, 132, %r173;
	shr.u32 	%r267, %r264, 3;
	and.b32  	%r268, %r267, 536870908;
	add.s32 	%r269, %r266, %r268;
	st.shared.u32 	[%r269], %r251;
	add.s32 	%r270, %r656, 3;
	and.b32  	%r271, %r270, 31;
	mad.lo.s32 	%r272, %r271, 132, %r173;
	shr.u32 	%r273, %r270, 3;
	and.b32  	%r274, %r273, 536870908;
	add.s32 	%r275, %r272, %r274;
	st.shared.u32 	[%r275], %r252;
	add.s32 	%r659, %r659, %r15;
	add.s32 	%r276, %r659, -1;
	add.s32 	%r658, %r658, %r15;
	add.s32 	%r657, %r657, %r15;
	add.s32 	%r656, %r656, %r15;
	setp.lt.u32 	%p6, %r276, 1024;
	@%p6 bra 	$L__BB23_6;
$L__BB23_7:
	mov.u32 	%r27, %ctaid.y;
	mov.u32 	%r277, %nctaid.y;
	setp.ge.u32 	%p7, %r27, %r277;
	@%p7 bra 	$L__BB23_33;
	setp.gt.u32 	%p8, %r1, 255;
	and.b32  	%r28, %r1, 7;
	mov.u32 	%r29, %ntid.x;
	shl.b32 	%r30, %r29, 2;
	shl.b32 	%r278, %r1, 5;
	and.b32  	%r31, %r278, 224;
	@%p8 bra 	$L__BB23_15;
	add.s32 	%r279, %r1, %r29;
	max.u32 	%r280, %r279, 256;
	setp.lt.u32 	%p9, %r279, 256;
	selp.u32 	%r281, 1, 0, %p9;
	add.s32 	%r282, %r279, %r281;
	sub.s32 	%r283, %r280, %r282;
	div.u32 	%r284, %r283, %r29;
	add.s32 	%r32, %r284, %r281;
	and.b32  	%r285, %r32, 3;
	setp.eq.s32 	%p10, %r285, 3;
	mov.u32 	%r668, %r1;
	@%p10 bra 	$L__BB23_12;
	add.s32 	%r286, %r32, 1;
	and.b32  	%r287, %r286, 3;
	mov.u32 	%r288, _ZZ9cuda_gemmIiLj512ELj1ELj1ELj256ELj32ELj32ELj128ELj1ELj1EEvjjjPKT_S2_PS0_jjjE3Csh;
	add.s32 	%r661, %r288, %r678;
	neg.s32 	%r660, %r287;
	mad.lo.s32 	%r668, %r29, %r287, %r1;
$L__BB23_11:
	.pragma "nounroll";
	mov.b32 	%r289, 0;
	st.shared.u32 	[%r661], %r289;
	add.s32 	%r661, %r661, %r30;
	add.s32 	%r660, %r660, 1;
	setp.ne.s32 	%p11, %r660, 0;
	@%p11 bra 	$L__BB23_11;
$L__BB23_12:
	setp.lt.u32 	%p12, %r32, 3;
	@%p12 bra 	$L__BB23_15;
	shl.b32 	%r290, %r668, 2;
	mov.u32 	%r291, _ZZ9cuda_gemmIiLj512ELj1ELj1ELj256ELj32ELj32ELj128ELj1ELj1EEvjjjPKT_S2_PS0_jjjE3Csh;
	add.s32 	%r667, %r291, %r290;
	shl.b32 	%r42, %r29, 4;
	shl.b32 	%r43, %r29, 3;
	mul.lo.s32 	%r44, %r29, 12;
$L__BB23_14:
	mov.b32 	%r292, 0;
	st.shared.u32 	[%r667], %r292;
	add.s32 	%r293, %r667, %r30;
	st.shared.u32 	[%r293], %r292;
	add.s32 	%r294, %r667, %r43;
	st.shared.u32 	[%r294], %r292;
	add.s32 	%r295, %r667, %r44;
	st.shared.u32 	[%r295], %r292;
	add.s32 	%r668, %r668, %r30;
	add.s32 	%r667, %r667, %r42;
	setp.lt.u32 	%p13, %r668, 256;
	@%p13 bra 	$L__BB23_14;
$L__BB23_15:
	setp.gt.u32 	%p14, %r1, 63;
	@%p14 bra 	$L__BB23_22;
	shl.b32 	%r45, %r27, 8;
	add.s32 	%r296, %r678, %r30;
	max.u32 	%r297, %r296, 256;
	setp.lt.u32 	%p15, %r296, 256;
	selp.u32 	%r298, 1, 0, %p15;
	add.s32 	%r299, %r296, %r298;
	sub.s32 	%r300, %r297, %r299;
	div.u32 	%r301, %r300, %r30;
	add.s32 	%r46, %r301, %r298;
	and.b32  	%r302, %r46, 3;
	setp.eq.s32 	%p16, %r302, 3;
	mov.u32 	%r666, %r678;
	@%p16 bra 	$L__BB23_19;
	shl.b32 	%r303, %r1, 4;
	mov.u32 	%r304, _ZZ9cuda_gemmIiLj512ELj1ELj1ELj256ELj32ELj32ELj128ELj1ELj1EEvjjjPKT_S2_PS0_jjjE3Ash;
	add.s32 	%r664, %r304, %r303;
	shl.b32 	%r48, %r29, 4;
	add.s32 	%r305, %r45, %r678;
	mul.wide.u32 	%rd28, %r305, 4;
	add.s64 	%rd47, %rd2, %rd28;
	mul.wide.u32 	%rd9, %r29, 16;
	add.s32 	%r306, %r46, 1;
	and.b32  	%r307, %r306, 3;
	neg.s32 	%r663, %r307;
	mov.u32 	%r666, %r678;
$L__BB23_18:
	.pragma "nounroll";
	ld.global.nc.v4.u32 	{%r308, %r309, %r310, %r311}, [%rd47];
	st.shared.v4.u32 	[%r664], {%r308, %r309, %r310, %r311};
	add.s32 	%r666, %r666, %r30;
	add.s32 	%r664, %r664, %r48;
	add.s64 	%rd47, %rd47, %rd9;
	add.s32 	%r663, %r663, 1;
	setp.ne.s32 	%p17, %r663, 0;
	@%p17 bra 	$L__BB23_18;
$L__BB23_19:
	setp.lt.u32 	%p18, %r46, 3;
	@%p18 bra 	$L__BB23_22;
	add.s32 	%r669, %r666, %r45;
	mad.lo.s32 	%r673, %r29, 12, %r669;
	shl.b32 	%r59, %r29, 4;
	shl.b32 	%r312, %r29, 3;
	add.s32 	%r672, %r669, %r312;
	add.s32 	%r671, %r669, %r30;
	mul.lo.s32 	%r62, %r29, 48;
	shl.b32 	%r313, %r666, 2;
	mov.u32 	%r314, _ZZ9cuda_gemmIiLj512ELj1ELj1ELj256ELj32ELj32ELj128ELj1ELj1EEvjjjPKT_S2_PS0_jjjE3Ash;
	add.s32 	%r670, %r314, %r313;
	shl.b32 	%r64, %r29, 6;
	shl.b32 	%r65, %r29, 5;
$L__BB23_21:
	mul.wide.u32 	%rd29, %r669, 4;
	add.s64 	%rd30, %rd2, %rd29;
	ld.global.nc.v4.u32 	{%r315, %r316, %r317, %r318}, [%rd30];
	st.shared.v4.u32 	[%r670], {%r315, %r316, %r317, %r318};
	add.s32 	%r319, %r666, %r30;
	mul.wide.u32 	%rd31, %r671, 4;
	add.s64 	%rd32, %rd2, %rd31;
	ld.global.nc.v4.u32 	{%r320, %r321, %r322, %r323}, [%rd32];
	add.s32 	%r324, %r670, %r59;
	st.shared.v4.u32 	[%r324], {%r320, %r321, %r322, %r323};
	add.s32 	%r325, %r319, %r30;
	mul.wide.u32 	%rd33, %r672, 4;
	add.s64 	%rd34, %rd2, %rd33;
	ld.global.nc.v4.u32 	{%r326, %r327, %r328, %r329}, [%rd34];
	add.s32 	%r330, %r670, %r65;
	st.shared.v4.u32 	[%r330], {%r326, %r327, %r328, %r329};
	add.s32 	%r331, %r325, %r30;
	mul.wide.u32 	%rd35, %r673, 4;
	add.s64 	%rd36, %rd2, %rd35;
	ld.global.nc.v4.u32 	{%r332, %r333, %r334, %r335}, [%rd36];
	add.s32 	%r336, %r670, %r62;
	st.shared.v4.u32 	[%r336], {%r332, %r333, %r334, %r335};
	add.s32 	%r666, %r331, %r30;
	add.s32 	%r673, %r673, %r59;
	add.s32 	%r672, %r672, %r59;
	add.s32 	%r671, %r671, %r59;
	add.s32 	%r670, %r670, %r64;
	add.s32 	%r669, %r669, %r59;
	setp.lt.u32 	%p19, %r666, 256;
	@%p19 bra 	$L__BB23_21;
$L__BB23_22:
	shr.u32 	%r337, %r1, 3;
	mov.u32 	%r338, _ZZ9cuda_gemmIiLj512ELj1ELj1ELj256ELj32ELj32ELj128ELj1ELj1EEvjjjPKT_S2_PS0_jjjE11kron_fac_sh;
	mad.lo.s32 	%r339, %r337, 132, %r338;
	shl.b32 	%r340, %r1, 2;
	and.b32  	%r341, %r340, 124;
	add.s32 	%r82, %r339, %r341;
	and.b32  	%r342, %r1, 248;
	or.b32  	%r343, %r342, %r28;
	shl.b32 	%r344, %r343, 2;
	mov.u32 	%r345, _ZZ9cuda_gemmIiLj512ELj1ELj1ELj256ELj32ELj32ELj128ELj1ELj1EEvjjjPKT_S2_PS0_jjjE3Csh;
	add.s32 	%r83, %r345, %r344;
	setp.lt.u32 	%p20, %r1, 256;
	bar.sync 	0;
	and.b32  	%r84, %r1, 15;
	add.s32 	%r346, %r1, 1;
	and.b32  	%r85, %r346, 15;
	add.s32 	%r347, %r1, 2;
	and.b32  	%r86, %r347, 15;
	add.s32 	%r348, %r1, 3;
	and.b32  	%r87, %r348, 15;
	add.s32 	%r349, %r1, 4;
	and.b32  	%r88, %r349, 15;
	add.s32 	%r350, %r1, 5;
	and.b32  	%r89, %r350, 15;
	add.s32 	%r351, %r1, 6;
	and.b32  	%r90, %r351, 15;
	add.s32 	%r352, %r1, 7;
	and.b32  	%r91, %r352, 15;
	add.s32 	%r353, %r1, 13;
	and.b32  	%r92, %r353, 15;
	add.s32 	%r354, %r1, 14;
	and.b32  	%r93, %r354, 15;
	add.s32 	%r355, %r1, -1;
	and.b32  	%r94, %r355, 15;
	@%p20 bra 	$L__BB23_23;
	bra.uni 	$L__BB23_24;
$L__BB23_23:
	and.b32  	%r356, %r1, 16;
	add.s32 	%r357, %r356, %r31;
	add.s32 	%r358, %r357, %r94;
	shl.b32 	%r359, %r358, 2;
	mov.u32 	%r360, _ZZ9cuda_gemmIiLj512ELj1ELj1ELj256ELj32ELj32ELj128ELj1ELj1EEvjjjPKT_S2_PS0_jjjE3Ash;
	add.s32 	%r361, %r360, %r359;
	ld.shared.u32 	%r362, [%r361];
	add.s32 	%r363, %r357, %r93;
	shl.b32 	%r364, %r363, 2;
	add.s32 	%r365, %r360, %r364;
	ld.shared.u32 	%r366, [%r365];
	add.s32 	%r367, %r357, %r92;
	shl.b32 	%r368, %r367, 2;
	add.s32 	%r369, %r360, %r368;
	ld.shared.u32 	%r370, [%r369];
	add.s32 	%r371, %r1, 12;
	and.b32  	%r372, %r371, 15;
	add.s32 	%r373, %r357, %r372;
	shl.b32 	%r374, %r373, 2;
	add.s32 	%r375, %r360, %r374;
	ld.shared.u32 	%r376, [%r375];
	add.s32 	%r377, %r1, 11;
	and.b32  	%r378, %r377, 15;
	add.s32 	%r379, %r357, %r378;
	shl.b32 	%r380, %r379, 2;
	add.s32 	%r381, %r360, %r380;
	ld.shared.u32 	%r382, [%r381];
	add.s32 	%r383, %r1, 10;
	and.b32  	%r384, %r383, 15;
	add.s32 	%r385, %r357, %r384;
	shl.b32 	%r386, %r385, 2;
	add.s32 	%r387, %r360, %r386;
	ld.shared.u32 	%r388, [%r387];
	add.s32 	%r389, %r1, 9;
	and.b32  	%r390, %r389, 15;
	add.s32 	%r391, %r357, %r390;
	shl.b32 	%r392, %r391, 2;
	add.s32 	%r393, %r360, %r392;
	ld.shared.u32 	%r394, [%r393];
	xor.b32  	%r395, %r84, 8;
	add.s32 	%r396, %r357, %r395;
	shl.b32 	%r397, %r396, 2;
	add.s32 	%r398, %r360, %r397;
	ld.shared.u32 	%r399, [%r398];
	add.s32 	%r400, %r357, %r91;
	shl.b32 	%r401, %r400, 2;
	add.s32 	%r402, %r360, %r401;
	ld.shared.u32 	%r403, [%r402];
	add.s32 	%r404, %r357, %r90;
	shl.b32 	%r405, %r404, 2;
	add.s32 	%r406, %r360, %r405;
	ld.shared.u32 	%r407, [%r406];
	add.s32 	%r408, %r357, %r89;
	shl.b32 	%r409, %r408, 2;
	add.s32 	%r410, %r360, %r409;
	ld.shared.u32 	%r411, [%r410];
	add.s32 	%r412, %r357, %r88;
	shl.b32 	%r413, %r412, 2;
	add.s32 	%r414, %r360, %r413;
	ld.shared.u32 	%r415, [%r414];
	add.s32 	%r416, %r357, %r87;
	shl.b32 	%r417, %r416, 2;
	add.s32 	%r418, %r360, %r417;
	ld.shared.u32 	%r419, [%r418];
	add.s32 	%r420, %r357, %r86;
	shl.b32 	%r421, %r420, 2;
	add.s32 	%r422, %r360, %r421;
	ld.shared.u32 	%r423, [%r422];
	add.s32 	%r424, %r357, %r85;
	shl.b32 	%r425, %r424, 2;
	add.s32 	%r426, %r360, %r425;
	ld.shared.u32 	%r427, [%r426];
	add.s32 	%r428, %r357, %r84;
	shl.b32 	%r429, %r428, 2;
	add.s32 	%r430, %r360, %r429;
	ld.shared.u32 	%r431, [%r430];
	ld.shared.u32 	%r432, [%r82];
	or.b32  	%r433, %r84, %r356;
	shfl.sync.idx.b32	%r434|%p21, %r432, %r433, 31, -1;
	mul.lo.s32 	%r435, %r434, %r431;
	or.b32  	%r436, %r85, %r356;
	shfl.sync.idx.b32	%r437|%p22, %r432, %r436, 31, -1;
	mad.lo.s32 	%r438, %r437, %r427, %r435;
	or.b32  	%r439, %r86, %r356;
	shfl.sync.idx.b32	%r440|%p23, %r432, %r439, 31, -1;
	mad.lo.s32 	%r441, %r440, %r423, %r438;
	or.b32  	%r442, %r87, %r356;
	shfl.sync.idx.b32	%r443|%p24, %r432, %r442, 31, -1;
	mad.lo.s32 	%r444, %r443, %r419, %r441;
	or.b32  	%r445, %r88, %r356;
	shfl.sync.idx.b32	%r446|%p25, %r432, %r445, 31, -1;
	mad.lo.s32 	%r447, %r446, %r415, %r444;
	or.b32  	%r448, %r89, %r356;
	shfl.sync.idx.b32	%r449|%p26, %r432, %r448, 31, -1;
	mad.lo.s32 	%r450, %r449, %r411, %r447;
	or.b32  	%r451, %r90, %r356;
	shfl.sync.idx.b32	%r452|%p27, %r432, %r451, 31, -1;
	mad.lo.s32 	%r453, %r452, %r407, %r450;
	or.b32  	%r454, %r91, %r356;
	shfl.sync.idx.b32	%r455|%p28, %r432, %r454, 31, -1;
	mad.lo.s32 	%r456, %r455, %r403, %r453;
	or.b32  	%r457, %r395, %r356;
	shfl.sync.idx.b32	%r458|%p29, %r432, %r457, 31, -1;
	mad.lo.s32 	%r459, %r458, %r399, %r456;
	or.b32  	%r460, %r390, %r356;
	shfl.sync.idx.b32	%r461|%p30, %r432, %r460, 31, -1;
	mad.lo.s32 	%r462, %r461, %r394, %r459;
	or.b32  	%r463, %r384, %r356;
	shfl.sync.idx.b32	%r464|%p31, %r432, %r463, 31, -1;
	mad.lo.s32 	%r465, %r464, %r388, %r462;
	or.b32  	%r466, %r378, %r356;
	shfl.sync.idx.b32	%r467|%p32, %r432, %r466, 31, -1;
	mad.lo.s32 	%r468, %r467, %r382, %r465;
	or.b32  	%r469, %r372, %r356;
	shfl.sync.idx.b32	%r470|%p33, %r432, %r469, 31, -1;
	mad.lo.s32 	%r471, %r470, %r376, %r468;
	or.b32  	%r472, %r92, %r356;
	shfl.sync.idx.b32	%r473|%p34, %r432, %r472, 31, -1;
	mad.lo.s32 	%r474, %r473, %r370, %r471;
	or.b32  	%r475, %r93, %r356;
	shfl.sync.idx.b32	%r476|%p35, %r432, %r475, 31, -1;
	mad.lo.s32 	%r477, %r476, %r366, %r474;
	or.b32  	%r478, %r94, %r356;
	shfl.sync.idx.b32	%r479|%p36, %r432, %r478, 31, -1;
	mad.lo.s32 	%r480, %r479, %r362, %r477;
	ld.shared.u32 	%r481, [%r83];
	add.s32 	%r482, %r481, %r480;
	st.shared.u32 	[%r83], %r482;
$L__BB23_24:
	setp.gt.u32 	%p37, %r1, 255;
	not.b32 	%r483, %r1;
	and.b32  	%r116, %r483, 16;
	@%p37 bra 	$L__BB23_26;
	shl.b32 	%r484, %r1, 5;
	and.b32  	%r485, %r484, 224;
	or.b32  	%r486, %r116, %r485;
	add.s32 	%r487, %r486, %r94;
	shl.b32 	%r488, %r487, 2;
	mov.u32 	%r489, _ZZ9cuda_gemmIiLj512ELj1ELj1ELj256ELj32ELj32ELj128ELj1ELj1EEvjjjPKT_S2_PS0_jjjE3Ash;
	add.s32 	%r490, %r489, %r488;
	ld.shared.u32 	%r491, [%r490];
	add.s32 	%r492, %r486, %r93;
	shl.b32 	%r493, %r492, 2;
	add.s32 	%r494, %r489, %r493;
	ld.shared.u32 	%r495, [%r494];
	add.s32 	%r496, %r486, %r92;
	shl.b32 	%r497, %r496, 2;
	add.s32 	%r498, %r489, %r497;
	ld.shared.u32 	%r499, [%r498];
	add.s32 	%r500, %r1, 12;
	and.b32  	%r501, %r500, 15;
	add.s32 	%r502, %r486, %r501;
	shl.b32 	%r503, %r502, 2;
	add.s32 	%r504, %r489, %r503;
	ld.shared.u32 	%r505, [%r504];
	add.s32 	%r506, %r1, 11;
	and.b32  	%r507, %r506, 15;
	add.s32 	%r508, %r486, %r507;
	shl.b32 	%r509, %r508, 2;
	add.s32 	%r510, %r489, %r509;
	ld.shared.u32 	%r511, [%r510];
	add.s32 	%r512, %r1, 10;
	and.b32  	%r513, %r512, 15;
	add.s32 	%r514, %r486, %r513;
	shl.b32 	%r515, %r514, 2;
	add.s32 	%r516, %r489, %r515;
	ld.shared.u32 	%r517, [%r516];
	add.s32 	%r518, %r1, 9;
	and.b32  	%r519, %r518, 15;
	add.s32 	%r520, %r486, %r519;
	shl.b32 	%r521, %r520, 2;
	add.s32 	%r522, %r489, %r521;
	ld.shared.u32 	%r523, [%r522];
	xor.b32  	%r524, %r84, 8;
	add.s32 	%r525, %r486, %r524;
	shl.b32 	%r526, %r525, 2;
	add.s32 	%r527, %r489, %r526;
	ld.shared.u32 	%r528, [%r527];
	add.s32 	%r529, %r486, %r91;
	shl.b32 	%r530, %r529, 2;
	add.s32 	%r531, %r489, %r530;
	ld.shared.u32 	%r532, [%r531];
	add.s32 	%r533, %r486, %r90;
	shl.b32 	%r534, %r533, 2;
	add.s32 	%r535, %r489, %r534;
	ld.shared.u32 	%r536, [%r535];
	add.s32 	%r537, %r486, %r89;
	shl.b32 	%r538, %r537, 2;
	add.s32 	%r539, %r489, %r538;
	ld.shared.u32 	%r540, [%r539];
	add.s32 	%r541, %r486, %r88;
	shl.b32 	%r542, %r541, 2;
	add.s32 	%r543, %r489, %r542;
	ld.shared.u32 	%r544, [%r543];
	add.s32 	%r545, %r486, %r87;
	shl.b32 	%r546, %r545, 2;
	add.s32 	%r547, %r489, %r546;
	ld.shared.u32 	%r548, [%r547];
	add.s32 	%r549, %r486, %r86;
	shl.b32 	%r550, %r549, 2;
	add.s32 	%r551, %r489, %r550;
	ld.shared.u32 	%r552, [%r551];
	add.s32 	%r553, %r486, %r85;
	shl.b32 	%r554, %r553, 2;
	add.s32 	%r555, %r489, %r554;
	ld.shared.u32 	%r556, [%r555];
	add.s32 	%r557, %r486, %r84;
	shl.b32 	%r558, %r557, 2;
	add.s32 	%r559, %r489, %r558;
	ld.shared.u32 	%r560, [%r559];
	ld.shared.u32 	%r561, [%r82];
	add.s32 	%r562, %r84, %r116;
	shfl.sync.idx.b32	%r563|%p38, %r561, %r562, 31, -1;
	mul.lo.s32 	%r564, %r563, %r560;
	add.s32 	%r565, %r85, %r116;
	shfl.sync.idx.b32	%r566|%p39, %r561, %r565, 31, -1;
	mad.lo.s32 	%r567, %r566, %r556, %r564;
	add.s32 	%r568, %r86, %r116;
	shfl.sync.idx.b32	%r569|%p40, %r561, %r568, 31, -1;
	mad.lo.s32 	%r570, %r569, %r552, %r567;
	add.s32 	%r571, %r87, %r116;
	shfl.sync.idx.b32	%r572|%p41, %r561, %r571, 31, -1;
	mad.lo.s32 	%r573, %r572, %r548, %r570;
	add.s32 	%r574, %r88, %r116;
	shfl.sync.idx.b32	%r575|%p42, %r561, %r574, 31, -1;
	mad.lo.s32 	%r576, %r575, %r544, %r573;
	add.s32 	%r577, %r89, %r116;
	shfl.sync.idx.b32	%r578|%p43, %r561, %r577, 31, -1;
	mad.lo.s32 	%r579, %r578, %r540, %r576;
	add.s32 	%r580, %r90, %r116;
	shfl.sync.idx.b32	%r581|%p44, %r561, %r580, 31, -1;
	mad.lo.s32 	%r582, %r581, %r536, %r579;
	add.s32 	%r583, %r91, %r116;
	shfl.sync.idx.b32	%r584|%p45, %r561, %r583, 31, -1;
	mad.lo.s32 	%r585, %r584, %r532, %r582;
	add.s32 	%r586, %r524, %r116;
	shfl.sync.idx.b32	%r587|%p46, %r561, %r586, 31, -1;
	mad.lo.s32 	%r588, %r587, %r528, %r585;
	add.s32 	%r589, %r519, %r116;
	shfl.sync.idx.b32	%r590|%p47, %r561, %r589, 31, -1;
	mad.lo.s32 	%r591, %r590, %r523, %r588;
	add.s32 	%r592, %r513, %r116;
	shfl.sync.idx.b32	%r593|%p48, %r561, %r592, 31, -1;
	mad.lo.s32 	%r594, %r593, %r517, %r591;
	add.s32 	%r595, %r507, %r116;
	shfl.sync.idx.b32	%r596|%p49, %r561, %r595, 31, -1;
	mad.lo.s32 	%r597, %r596, %r511, %r594;
	add.s32 	%r598, %r501, %r116;
	shfl.sync.idx.b32	%r599|%p50, %r561, %r598, 31, -1;
	mad.lo.s32 	%r600, %r599, %r505, %r597;
	add.s32 	%r601, %r92, %r116;
	shfl.sync.idx.b32	%r602|%p51, %r561, %r601, 31, -1;
	mad.lo.s32 	%r603, %r602, %r499, %r600;
	add.s32 	%r604, %r93, %r116;
	shfl.sync.idx.b32	%r605|%p52, %r561, %r604, 31, -1;
	mad.lo.s32 	%r606, %r605, %r495, %r603;
	add.s32 	%r607, %r94, %r116;
	shfl.sync.idx.b32	%r608|%p53, %r561, %r607, 31, -1;
	mad.lo.s32 	%r609, %r608, %r491, %r606;
	ld.shared.u32 	%r610, [%r83];
	add.s32 	%r611, %r610, %r609;
	st.shared.u32 	[%r83], %r611;
$L__BB23_26:
	setp.lt.u32 	%p54, %r1, 64;
	bar.sync 	0;
	@%p54 bra 	$L__BB23_27;
	bra.uni 	$L__BB23_33;
$L__BB23_27:
	shl.b32 	%r95, %r27, 8;
	add.s32 	%r612, %r678, %r30;
	max.u32 	%r613, %r612, 256;
	setp.lt.u32 	%p55, %r612, 256;
	selp.u32 	%r614, 1, 0, %p55;
	add.s32 	%r615, %r612, %r614;
	sub.s32 	%r616, %r613, %r615;
	div.u32 	%r617, %r616, %r30;
	add.s32 	%r96, %r617, %r614;
	and.b32  	%r618, %r96, 3;
	setp.eq.s32 	%p56, %r618, 3;
	@%p56 bra 	$L__BB23_30;
	shl.b32 	%r619, %r1, 4;
	mov.u32 	%r620, _ZZ9cuda_gemmIiLj512ELj1ELj1ELj256ELj32ELj32ELj128ELj1ELj1EEvjjjPKT_S2_PS0_jjjE3Csh;
	add.s32 	%r676, %r620, %r619;
	shl.b32 	%r98, %r29, 4;
	add.s32 	%r621, %r95, %r678;
	mul.wide.u32 	%rd37, %r621, 4;
	add.s64 	%rd48, %rd3, %rd37;
	mul.wide.u32 	%rd13, %r29, 16;
	add.s32 	%r622, %r96, 1;
	and.b32  	%r623, %r622, 3;
	neg.s32 	%r675, %r623;
$L__BB23_29:
	.pragma "nounroll";
	ld.shared.v4.u32 	{%r624, %r625, %r626, %r627}, [%r676];
	st.global.v4.u32 	[%rd48], {%r624, %r625, %r626, %r627};
	add.s32 	%r678, %r678, %r30;
	add.s32 	%r676, %r676, %r98;
	add.s64 	%rd48, %rd48, %rd13;
	add.s32 	%r675, %r675, 1;
	setp.ne.s32 	%p57, %r675, 0;
	@%p57 bra 	$L__BB23_29;
$L__BB23_30:
	setp.lt.u32 	%p58, %r96, 3;
	@%p58 bra 	$L__BB23_33;
	add.s32 	%r679, %r678, %r95;
	mad.lo.s32 	%r683, %r29, 12, %r679;
	shl.b32 	%r109, %r29, 4;
	shl.b32 	%r628, %r29, 3;
	add.s32 	%r682, %r679, %r628;
	add.s32 	%r681, %r679, %r30;
	mul.lo.s32 	%r112, %r29, 48;
	shl.b32 	%r629, %r678, 2;
	mov.u32 	%r630, _ZZ9cuda_gemmIiLj512ELj1ELj1ELj256ELj32ELj32ELj128ELj1ELj1EEvjjjPKT_S2_PS0_jjjE3Csh;
	add.s32 	%r680, %r630, %r629;
	shl.b32 	%r114, %r29, 6;
	shl.b32 	%r115, %r29, 5;
$L__BB23_32:
	mul.wide.u32 	%rd38, %r679, 4;
	add.s64 	%rd39, %rd3, %rd38;
	ld.shared.v4.u32 	{%r631, %r632, %r633, %r634}, [%r680];
	st.global.v4.u32 	[%rd39], {%r631, %r632, %r633, %r634};
	add.s32 	%r635, %r678, %r30;
	mul.wide.u32 	%rd40, %r681, 4;
	add.s64 	%rd41, %rd3, %rd40;
	add.s32 	%r636, %r680, %r109;
	ld.shared.v4.u32 	{%r637, %r638, %r639, %r640}, [%r636];
	st.global.v4.u32 	[%rd41], {%r637, %r638, %r639, %r640};
	add.s32 	%r641, %r635, %r30;
	mul.wide.u32 	%rd42, %r682, 4;
	add.s64 	%rd43, %rd3, %rd42;
	add.s32 	%r642, %r680, %r115;
	ld.shared.v4.u32 	{%r643, %r644, %r645, %r646}, [%r642];
	st.global.v4.u32 	[%rd43], {%r643, %r644, %r645, %r646};
	add.s32 	%r647, %r641, %r30;
	mul.wide.u32 	%rd44, %r683, 4;
	add.s64 	%rd45, %rd3, %rd44;
	add.s32 	%r648, %r680, %r112;
	ld.shared.v4.u32 	{%r649, %r650, %r651, %r652}, [%r648];
	st.global.v4.u32 	[%rd45], {%r649, %r650, %r651, %r652};
	add.s32 	%r678, %r647, %r30;
	add.s32 	%r683, %r683, %r109;
	add.s32 	%r682, %r682, %r109;
	add.s32 	%r681, %r681, %r109;
	add.s32 	%r680, %r680, %r114;
	add.s32 	%r679, %r679, %r109;
	setp.lt.u32 	%p59, %r678, 256;
	@%p59 bra 	$L__BB23_32;
$L__BB23_33:
	ret;

}
	// .globl	_Z9cuda_gemmIiLj512ELj1ELj1ELj256ELj64ELj64ELj128ELj0ELj1EEvjjjPKT_S2_PS0_jjj
.visible .entry _Z9cuda_gemmIiLj512ELj1ELj1ELj256ELj64ELj64ELj128ELj0ELj1EEvjjjPKT_S2_PS0_jjj(
	.param .u32 _Z9cuda_gemmIiLj512ELj1ELj1ELj256ELj64ELj64ELj128ELj0ELj1EEvjjjPKT_S2_PS0_jjj_param_0,
	.param .u32 _Z9cuda_gemmIiLj512ELj1ELj1ELj256ELj64ELj64ELj128ELj0ELj1EEvjjjPKT_S2_PS0_jjj_param_1,
	.param .u32 _Z9cuda_gemmIiLj512ELj1ELj1ELj256ELj64ELj64ELj128ELj0ELj1EEvjjjPKT_S2_PS0_jjj_param_2,
	.param .u64 .ptr .align 1 _Z9cuda_gemmIiLj512ELj1ELj1ELj256ELj64ELj64ELj128ELj0ELj1EEvjjjPKT_S2_PS0_jjj_param_3,
	.param .u64 .ptr .align 1 _Z9cuda_gemmIiLj512ELj1ELj1ELj256ELj64ELj64ELj128ELj0ELj1EEvjjjPKT_S2_PS0_jjj_param_4,
	.param .u64 .ptr .align 1 _Z9cuda_gemmIiLj512ELj1ELj1ELj256ELj64ELj64ELj128ELj0ELj1EEvjjjPKT_S2_PS0_jjj_param_5,
	.param .u32 _Z9cuda_gemmIiLj512ELj1ELj1ELj256ELj64ELj64ELj128ELj0ELj1EEvjjjPKT_S2_PS0_jjj_param_6,
	.param .u32 _Z9cuda_gemmIiLj512ELj1ELj1ELj256ELj64ELj64ELj128ELj0ELj1EEvjjjPKT_S2_PS0_jjj_param_7,
	.param .u32 _Z9cuda_gemmIiLj512ELj1ELj1ELj256ELj64ELj64ELj128ELj0ELj1EEvjjjPKT_S2_PS0_jjj_param_8
)
.maxntid 512
{
	.reg .pred 	%p<59>;
	.reg .b32 	%r<598>;
	.reg .b64 	%rd<36>;
	// demoted variable
	.shared .align 128 .b8 _ZZ9cuda_gemmIiLj512ELj1ELj1ELj256ELj64ELj64ELj128ELj0ELj1EEvjjjPKT_S2_PS0_jjjE11kron_fac_sh[8448];
	// demoted variable
	.shared .align 128 .b8 _ZZ9cuda_gemmIiLj512ELj1ELj1ELj256ELj64ELj64ELj128ELj0ELj1EEvjjjPKT_S2_PS0_jjjE3Ash[512];
	// demoted variable
	.shared .align 128 .b8 _ZZ9cuda_gemmIiLj512ELj1ELj1ELj256ELj64ELj64ELj128ELj0ELj1EEvjjjPKT_S2_PS0_jjjE3Csh[1024];
	mov.u32 	%r575, %tid.x;
	mov.u32 	%r107, %ctaid.y;
	mov.u32 	%r108, %nctaid.y;
	setp.ge.u32 	%p2, %r107, %r108;
	@%p2 bra 	$L__BB24_27;
	mov.u32 	%r2, %ntid.x;
	shl.b32 	%r3, %r2, 2;
	setp.gt.u32 	%p3, %r575, 255;
	@%p3 bra 	$L__BB24_6;
	add.s32 	%r109, %r575, %r2;
	max.u32 	%r110, %r109, 256;
	setp.lt.u32 	%p4, %r109, 256;
	selp.u32 	%r111, 1, 0, %p4;
	add.s32 	%r112, %r109, %r111;
	sub.s32 	%r113, %r110, %r112;
	div.u32 	%r114, %r113, %r2;
	add.s32 	%r4, %r114, %r111;
	and.b32  	%r115, %r4, 3;
	setp.eq.s32 	%p5, %r115, 3;
	@%p5 bra 	$L__BB24_5;
	add.s32 	%r117, %r4, 1;
	and.b32  	%r5, %r117, 3;
	mov.b32 	%r574, 0;
$L__BB24_4:
	.pragma "nounroll";
	shl.b32 	%r118, %r575, 2;
	mov.u32 	%r119, _ZZ9cuda_gemmIiLj512ELj1ELj1ELj256ELj64ELj64ELj128ELj0ELj1EEvjjjPKT_S2_PS0_jjjE3Csh;
	add.s32 	%r120, %r119, %r118;
	mov.b32 	%r121, 0;
	st.shared.u32 	[%r120], %r121;
	add.s32 	%r575, %r575, %r2;
	add.s32 	%r574, %r574, 1;
	setp.ne.s32 	%p6, %r574, %r5;
	@%p6 bra 	$L__BB24_4;
$L__BB24_5:
	setp.lt.u32 	%p7, %r4, 3;
	@%p7 bra 	$L__BB24_6;
	bra.uni 	$L__BB24_28;
$L__BB24_6:
	ld.param.u64 	%rd34, [_Z9cuda_gemmIiLj512ELj1ELj1ELj256ELj64ELj64ELj128ELj0ELj1EEvjjjPKT_S2_PS0_jjj_param_4];
	ld.param.u32 	%r571, [_Z9cuda_gemmIiLj512ELj1ELj1ELj256ELj64ELj64ELj128ELj0ELj1EEvjjjPKT_S2_PS0_jjj_param_2];
	mov.u32 	%r11, %tid.x;
	not.b32 	%r130, %r11;
	shl.b32 	%r131, %r11, 5;
	and.b32  	%r132, %r131, 96;
	mov.u32 	%r13, %ctaid.x;
	shl.b32 	%r133, %r13, 8;
	mov.u32 	%r134, %ctaid.z;
	shl.b32 	%r14, %r134, 6;
	add.s32 	%r135, %r14, %r133;
	mad.lo.s32 	%r15, %r107, %r571, %r135;
	shl.b32 	%r136, %r11, 2;
	add.s32 	%r17, %r136, %r3;
	max.u32 	%r138, %r17, 128;
	setp.lt.u32 	%p10, %r17, 128;
	selp.u32 	%r139, 1, 0, %p10;
	or.b32  	%r140, %r17, %r139;
	sub.s32 	%r141, %r138, %r140;
	div.u32 	%r142, %r141, %r3;
	add.s32 	%r18, %r142, %r139;
	shl.b32 	%r143, %r11, 4;
	mov.u32 	%r144, _ZZ9cuda_gemmIiLj512ELj1ELj1ELj256ELj64ELj64ELj128ELj0ELj1EEvjjjPKT_S2_PS0_jjjE3Ash;
	add.s32 	%r19, %r144, %r143;
	shl.b32 	%r35, %r2, 4;
	add.s32 	%r20, %r19, %r35;
	add.s32 	%r21, %r17, %r3;
	and.b32  	%r145, %r11, 15;
	add.s32 	%r146, %r11, 1;
	and.b32  	%r147, %r146, 15;
	add.s32 	%r148, %r11, 2;
	and.b32  	%r149, %r148, 15;
	add.s32 	%r150, %r11, 3;
	and.b32  	%r151, %r150, 15;
	add.s32 	%r152, %r11, 4;
	and.b32  	%r153, %r152, 15;
	add.s32 	%r154, %r11, 5;
	and.b32  	%r155, %r154, 15;
	add.s32 	%r156, %r11, 7;
	and.b32  	%r157, %r156, 15;
	xor.b32  	%r158, %r145, 8;
	add.s32 	%r159, %r11, 11;
	and.b32  	%r160, %r159, 15;
	add.s32 	%r161, %r11, 12;
	and.b32  	%r162, %r161, 15;
	add.s32 	%r163, %r11, 13;
	and.b32  	%r164, %r163, 15;
	add.s32 	%r165, %r11, 14;
	and.b32  	%r166, %r165, 15;
	add.s32 	%r167, %r11, -1;
	and.b32  	%r168, %r167, 15;
	and.b32  	%r169, %r130, 16;
	or.b32  	%r170, %r169, %r132;
	or.b32  	%r171, %r170, %r147;
	or.b32  	%r172, %r170, %r149;
	or.b32  	%r173, %r170, %r151;
	or.b32  	%r174, %r170, %r153;
	or.b32  	%r175, %r170, %r155;
	or.b32  	%r176, %r170, %r157;
	or.b32  	%r177, %r170, %r158;
	or.b32  	%r178, %r170, %r160;
	or.b32  	%r179, %r170, %r162;
	or.b32  	%r180, %r170, %r164;
	or.b32  	%r181, %r170, %r166;
	or.b32  	%r182, %r170, %r168;
	shl.b32 	%r183, %r182, 2;
	add.s32 	%r22, %r144, %r183;
	shl.b32 	%r184, %r181, 2;
	add.s32 	%r23, %r144, %r184;
	shl.b32 	%r185, %r180, 2;
	add.s32 	%r24, %r144, %r185;
	shl.b32 	%r186, %r179, 2;
	add.s32 	%r25, %r144, %r186;
	shl.b32 	%r187, %r178, 2;
	add.s32 	%r26, %r144, %r187;
	shl.b32 	%r188, %r177, 2;
	add.s32 	%r27, %r144, %r188;
	shl.b32 	%r189, %r176, 2;
	add.s32 	%r28, %r144, %r189;
	shl.b32 	%r190, %r175, 2;
	add.s32 	%r29, %r144, %r190;
	shl.b32 	%r191, %r174, 2;
	add.s32 	%r30, %r144, %r191;
	shl.b32 	%r192, %r173, 2;
	add.s32 	%r31, %r144, %r192;
	shl.b32 	%r193, %r172, 2;
	add.s32 	%r32, %r144, %r193;
	shl.b32 	%r194, %r171, 2;
	add.s32 	%r33, %r144, %r194;
	mul.lo.s32 	%r34, %r2, 12;
	shl.b32 	%r36, %r2, 5;
	shl.b32 	%r37, %r2, 3;
	mul.lo.s32 	%r38, %r2, 48;
	shl.b32 	%r39, %r2, 6;
	cvta.to.global.u64 	%rd1, %rd34;
	shr.u32 	%r40, %r2, 4;
	mov.b32 	%r577, 0;
	mov.pred 	%p58, -1;
$L__BB24_7:
	mov.pred 	%p1, %p58;
	setp.gt.u32 	%p11, %r11, 31;
	@%p11 bra 	$L__BB24_15;
	ld.param.u64 	%rd33, [_Z9cuda_gemmIiLj512ELj1ELj1ELj256ELj64ELj64ELj128ELj0ELj1EEvjjjPKT_S2_PS0_jjj_param_3];
	cvta.to.global.u64 	%rd2, %rd33;
	shl.b32 	%r578, %r11, 2;
	and.b32  	%r195, %r18, 3;
	setp.eq.s32 	%p12, %r195, 3;
	add.s32 	%r45, %r15, %r577;
	@%p12 bra 	$L__BB24_12;
	setp.eq.s32 	%p13, %r195, 0;
	shl.b32 	%r197, %r11, 2;
	and.b32  	%r198, %r197, 28;
	shl.b32 	%r199, %r11, 3;
	and.b32  	%r200, %r199, 192;
	or.b32  	%r201, %r198, %r200;
	add.s32 	%r202, %r45, %r201;
	mul.wide.u32 	%rd7, %r202, 4;
	add.s64 	%rd8, %rd2, %rd7;
	ld.global.nc.v4.u32 	{%r203, %r204, %r205, %r206}, [%rd8];
	st.shared.v4.u32 	[%r19], {%r203, %r204, %r205, %r206};
	mov.u32 	%r578, %r17;
	@%p13 bra 	$L__BB24_12;
	setp.eq.s32 	%p14, %r195, 1;
	and.b32  	%r208, %r17, 28;
	shl.b32 	%r209, %r17, 1;
	and.b32  	%r210, %r209, 192;
	or.b32  	%r211, %r208, %r210;
	add.s32 	%r212, %r45, %r211;
	mul.wide.u32 	%rd9, %r212, 4;
	add.s64 	%rd10, %rd2, %rd9;
	ld.global.nc.v4.u32 	{%r213, %r214, %r215, %r216}, [%rd10];
	st.shared.v4.u32 	[%r20], {%r213, %r214, %r215, %r216};
	mov.u32 	%r578, %r21;
	@%p14 bra 	$L__BB24_12;
	add.s32 	%r578, %r21, %r3;
	and.b32  	%r217, %r21, 28;
	shl.b32 	%r218, %r21, 1;
	and.b32  	%r219, %r218, 192;
	or.b32  	%r220, %r217, %r219;
	add.s32 	%r221, %r45, %r220;
	mul.wide.u32 	%rd11, %r221, 4;
	add.s64 	%rd12, %rd2, %rd11;
	ld.global.nc.v4.u32 	{%r222, %r223, %r224, %r225}, [%rd12];
	shl.b32 	%r226, %r3, 2;
	add.s32 	%r227, %r20, %r226;
	st.shared.v4.u32 	[%r227], {%r222, %r223, %r224, %r225};
$L__BB24_12:
	setp.lt.u32 	%p15, %r18, 3;
	@%p15 bra 	$L__BB24_15;
	add.s32 	%r586, %r34, %r578;
	shl.b32 	%r579, %r578, 1;
	mov.u32 	%r228, %ntid.x;
	mad.lo.s32 	%r585, %r228, 24, %r579;
	add.s32 	%r584, %r37, %r578;
	add.s32 	%r583, %r35, %r579;
	add.s32 	%r582, %r3, %r578;
	add.s32 	%r581, %r37, %r579;
	shl.b32 	%r229, %r578, 2;
	mov.u32 	%r230, _ZZ9cuda_gemmIiLj512ELj1ELj1ELj256ELj64ELj64ELj128ELj0ELj1EEvjjjPKT_S2_PS0_jjjE3Ash;
	add.s32 	%r580, %r230, %r229;
$L__BB24_14:
	and.b32  	%r231, %r579, 192;
	and.b32  	%r232, %r578, 28;
	add.s32 	%r233, %r45, %r232;
	add.s32 	%r234, %r233, %r231;
	mul.wide.u32 	%rd13, %r234, 4;
	add.s64 	%rd14, %rd2, %rd13;
	ld.global.nc.v4.u32 	{%r235, %r236, %r237, %r238}, [%rd14];
	st.shared.v4.u32 	[%r580], {%r235, %r236, %r237, %r238};
	add.s32 	%r239, %r578, %r3;
	and.b32  	%r240, %r581, 192;
	and.b32  	%r241, %r582, 28;
	add.s32 	%r242, %r45, %r241;
	add.s32 	%r243, %r242, %r240;
	mul.wide.u32 	%rd15, %r243, 4;
	add.s64 	%rd16, %rd2, %rd15;
	ld.global.nc.v4.u32 	{%r244, %r245, %r246, %r247}, [%rd16];
	add.s32 	%r248, %r580, %r35;
	st.shared.v4.u32 	[%r248], {%r244, %r245, %r246, %r247};
	add.s32 	%r249, %r239, %r3;
	and.b32  	%r250, %r583, 192;
	and.b32  	%r251, %r584, 28;
	add.s32 	%r252, %r45, %r251;
	add.s32 	%r253, %r252, %r250;
	mul.wide.u32 	%rd17, %r253, 4;
	add.s64 	%rd18, %rd2, %rd17;
	ld.global.nc.v4.u32 	{%r254, %r255, %r256, %r257}, [%rd18];
	add.s32 	%r258, %r580, %r36;
	st.shared.v4.u32 	[%r258], {%r254, %r255, %r256, %r257};
	add.s32 	%r259, %r249, %r3;
	and.b32  	%r260, %r585, 192;
	and.b32  	%r261, %r586, 28;
	add.s32 	%r262, %r45, %r261;
	add.s32 	%r263, %r262, %r260;
	mul.wide.u32 	%rd19, %r263, 4;
	add.s64 	%rd20, %rd2, %rd19;
	ld.global.nc.v4.u32 	{%r264, %r265, %r266, %r267}, [%rd20];
	add.s32 	%r268, %r580, %r38;
	st.shared.v4.u32 	[%r268], {%r264, %r265, %r266, %r267};
	add.s32 	%r578, %r259, %r3;
	add.s32 	%r586, %r586, %r35;
	add.s32 	%r585, %r585, %r36;
	add.s32 	%r584, %r584, %r35;
	add.s32 	%r583, %r583, %r36;
	add.s32 	%r582, %r582, %r35;
	add.s32 	%r581, %r581, %r36;
	add.s32 	%r580, %r580, %r39;
	add.s32 	%r579, %r579, %r36;
	setp.lt.u32 	%p16, %r578, 128;
	@%p16 bra 	$L__BB24_14;
$L__BB24_15:
	shr.u32 	%r588, %r11, 4;
	add.s32 	%r75, %r577, %r14;
$L__BB24_16:
	add.s32 	%r269, %r75, %r588;
	shl.b32 	%r270, %r269, 6;
	shl.b32 	%r271, %r11, 2;
	and.b32  	%r272, %r271, 60;
	or.b32  	%r273, %r270, %r272;
	mul.wide.u32 	%rd21, %r273, 4;
	add.s64 	%rd22, %rd1, %rd21;
	ld.global.nc.v4.u32 	{%r274, %r275, %r276, %r277}, [%rd22];
	shl.b32 	%r278, %r588, 2;
	mov.u32 	%r279, _ZZ9cuda_gemmIiLj512ELj1ELj1ELj256ELj64ELj64ELj128ELj0ELj1EEvjjjPKT_S2_PS0_jjjE11kron_fac_sh;
	add.s32 	%r280, %r279, %r278;
	mad.lo.s32 	%r281, %r272, 132, %r280;
	st.shared.u32 	[%r281], %r274;
	st.shared.u32 	[%r281+132], %r275;
	st.shared.u32 	[%r281+264], %r276;
	st.shared.u32 	[%r281+396], %r277;
	add.s32 	%r588, %r588, %r40;
	setp.lt.u32 	%p17, %r588, 32;
	@%p17 bra 	$L__BB24_16;
	setp.gt.u32 	%p18, %r11, 255;
	bar.sync 	0;
	@%p18 bra 	$L__BB24_19;
	and.b32  	%r282, %r11, 16;
	shl.b32 	%r283, %r11, 5;
	and.b32  	%r284, %r283, 96;
	or.b32  	%r285, %r282, %r284;
	add.s32 	%r286, %r11, -1;
	and.b32  	%r287, %r286, 15;
	or.b32  	%r288, %r285, %r287;
	shl.b32 	%r289, %r288, 2;
	mov.u32 	%r290, _ZZ9cuda_gemmIiLj512ELj1ELj1ELj256ELj64ELj64ELj128ELj0ELj1EEvjjjPKT_S2_PS0_jjjE3Ash;
	add.s32 	%r291, %r290, %r289;
	ld.shared.u32 	%r292, [%r291];
	add.s32 	%r293, %r11, 14;
	and.b32  	%r294, %r293, 15;
	or.b32  	%r295, %r285, %r294;
	shl.b32 	%r296, %r295, 2;
	add.s32 	%r297, %r290, %r296;
	ld.shared.u32 	%r298, [%r297];
	add.s32 	%r299, %r11, 13;
	and.b32  	%r300, %r299, 15;
	or.b32  	%r301, %r285, %r300;
	shl.b32 	%r302, %r301, 2;
	add.s32 	%r303, %r290, %r302;
	ld.shared.u32 	%r304, [%r303];
	add.s32 	%r305, %r11, 12;
	and.b32  	%r306, %r305, 15;
	or.b32  	%r307, %r285, %r306;
	shl.b32 	%r308, %r307, 2;
	add.s32 	%r309, %r290, %r308;
	ld.shared.u32 	%r310, [%r309];
	add.s32 	%r311, %r11, 11;
	and.b32  	%r312, %r311, 15;
	or.b32  	%r313, %r285, %r312;
	shl.b32 	%r314, %r313, 2;
	add.s32 	%r315, %r290, %r314;
	ld.shared.u32 	%r316, [%r315];
	add.s32 	%r317, %r11, 10;
	and.b32  	%r318, %r317, 15;
	or.b32  	%r319, %r285, %r318;
	shl.b32 	%r320, %r319, 2;
	add.s32 	%r321, %r290, %r320;
	ld.shared.u32 	%r322, [%r321];
	add.s32 	%r323, %r11, 9;
	and.b32  	%r324, %r323, 15;
	or.b32  	%r325, %r285, %r324;
	shl.b32 	%r326, %r325, 2;
	add.s32 	%r327, %r290, %r326;
	ld.shared.u32 	%r328, [%r327];
	and.b32  	%r329, %r11, 15;
	xor.b32  	%r330, %r329, 8;
	or.b32  	%r331, %r285, %r330;
	shl.b32 	%r332, %r331, 2;
	add.s32 	%r333, %r290, %r332;
	ld.shared.u32 	%r334, [%r333];
	add.s32 	%r335, %r11, 7;
	and.b32  	%r336, %r335, 15;
	or.b32  	%r337, %r285, %r336;
	shl.b32 	%r338, %r337, 2;
	add.s32 	%r339, %r290, %r338;
	ld.shared.u32 	%r340, [%r339];
	add.s32 	%r341, %r11, 6;
	and.b32  	%r342, %r341, 15;
	or.b32  	%r343, %r285, %r342;
	shl.b32 	%r344, %r343, 2;
	add.s32 	%r345, %r290, %r344;
	ld.shared.u32 	%r346, [%r345];
	add.s32 	%r347, %r11, 5;
	and.b32  	%r348, %r347, 15;
	or.b32  	%r349, %r285, %r348;
	shl.b32 	%r350, %r349, 2;
	add.s32 	%r351, %r290, %r350;
	ld.shared.u32 	%r352, [%r351];
	add.s32 	%r353, %r11, 4;
	and.b32  	%r354, %r353, 15;
	or.b32  	%r355, %r285, %r354;
	shl.b32 	%r356, %r355, 2;
	add.s32 	%r357, %r290, %r356;
	ld.shared.u32 	%r358, [%r357];
	add.s32 	%r359, %r11, 3;
	and.b32  	%r360, %r359, 15;
	or.b32  	%r361, %r285, %r360;
	shl.b32 	%r362, %r361, 2;
	add.s32 	%r363, %r290, %r362;
	ld.shared.u32 	%r364, [%r363];
	add.s32 	%r365, %r11, 2;
	and.b32  	%r366, %r365, 15;
	or.b32  	%r367, %r285, %r366;
	shl.b32 	%r368, %r367, 2;
	add.s32 	%r369, %r290, %r368;
	ld.shared.u32 	%r370, [%r369];
	add.s32 	%r371, %r11, 1;
	and.b32  	%r372, %r371, 15;
	or.b32  	%r373, %r285, %r372;
	shl.b32 	%r374, %r373, 2;
	add.s32 	%r375, %r290, %r374;
	ld.shared.u32 	%r376, [%r375];
	or.b32  	%r377, %r285, %r329;
	shl.b32 	%r378, %r377, 2;
	add.s32 	%r379, %r290, %r378;
	ld.shared.u32 	%r380, [%r379];
	shr.u32 	%r381, %r11, 2;
	mov.u32 	%r382, _ZZ9cuda_gemmIiLj512ELj1ELj1ELj256ELj64ELj64ELj128ELj0ELj1EEvjjjPKT_S2_PS0_jjjE11kron_fac_sh;
	mad.lo.s32 	%r383, %r381, 132, %r382;
	shl.b32 	%r384, %r11, 2;
	and.b32  	%r385, %r384, 124;
	add.s32 	%r386, %r383, %r385;
	ld.shared.u32 	%r387, [%r386];
	or.b32  	%r388, %r329, %r282;
	shfl.sync.idx.b32	%r389|%p19, %r387, %r388, 31, -1;
	mul.lo.s32 	%r390, %r389, %r380;
	or.b32  	%r391, %r372, %r282;
	shfl.sync.idx.b32	%r392|%p20, %r387, %r391, 31, -1;
	mad.lo.s32 	%r393, %r392, %r376, %r390;
	or.b32  	%r394, %r366, %r282;
	shfl.sync.idx.b32	%r395|%p21, %r387, %r394, 31, -1;
	mad.lo.s32 	%r396, %r395, %r370, %r393;
	or.b32  	%r397, %r360, %r282;
	shfl.sync.idx.b32	%r398|%p22, %r387, %r397, 31, -1;
	mad.lo.s32 	%r399, %r398, %r364, %r396;
	or.b32  	%r400, %r354, %r282;
	shfl.sync.idx.b32	%r401|%p23, %r387, %r400, 31, -1;
	mad.lo.s32 	%r402, %r401, %r358, %r399;
	or.b32  	%r403, %r348, %r282;
	shfl.sync.idx.b32	%r404|%p24, %r387, %r403, 31, -1;
	mad.lo.s32 	%r405, %r404, %r352, %r402;
	or.b32  	%r406, %r342, %r282;
	shfl.sync.idx.b32	%r407|%p25, %r387, %r406, 31, -1;
	mad.lo.s32 	%r408, %r407, %r346, %r405;
	or.b32  	%r409, %r336, %r282;
	shfl.sync.idx.b32	%r410|%p26, %r387, %r409, 31, -1;
	mad.lo.s32 	%r411, %r410, %r340, %r408;
	or.b32  	%r412, %r330, %r282;
	shfl.sync.idx.b32	%r413|%p27, %r387, %r412, 31, -1;
	mad.lo.s32 	%r414, %r413, %r334, %r411;
	or.b32  	%r415, %r324, %r282;
	shfl.sync.idx.b32	%r416|%p28, %r387, %r415, 31, -1;
	mad.lo.s32 	%r417, %r416, %r328, %r414;
	or.b32  	%r418, %r318, %r282;
	shfl.sync.idx.b32	%r419|%p29, %r387, %r418, 31, -1;
	mad.lo.s32 	%r420, %r419, %r322, %r417;
	or.b32  	%r421, %r312, %r282;
	shfl.sync.idx.b32	%r422|%p30, %r387, %r421, 31, -1;
	mad.lo.s32 	%r423, %r422, %r316, %r420;
	or.b32  	%r424, %r306, %r282;
	shfl.sync.idx.b32	%r425|%p31, %r387, %r424, 31, -1;
	mad.lo.s32 	%r426, %r425, %r310, %r423;
	or.b32  	%r427, %r300, %r282;
	shfl.sync.idx.b32	%r428|%p32, %r387, %r427, 31, -1;
	mad.lo.s32 	%r429, %r428, %r304, %r426;
	or.b32  	%r430, %r294, %r282;
	shfl.sync.idx.b32	%r431|%p33, %r387, %r430, 31, -1;
	mad.lo.s32 	%r432, %r431, %r298, %r429;
	or.b32  	%r433, %r287, %r282;
	shfl.sync.idx.b32	%r434|%p34, %r387, %r433, 31, -1;
	mad.lo.s32 	%r435, %r434, %r292, %r432;
	and.b32  	%r436, %r384, 1020;
	mov.u32 	%r437, _ZZ9cuda_gemmIiLj512ELj1ELj1ELj256ELj64ELj64ELj128ELj0ELj1EEvjjjPKT_S2_PS0_jjjE3Csh;
	add.s32 	%r438, %r437, %r436;
	ld.shared.u32 	%r439, [%r438];
	add.s32 	%r440, %r439, %r435;
	st.shared.u32 	[%r438], %r440;
	ld.shared.u32 	%r441, [%r22];
	ld.shared.u32 	%r442, [%r23];
	ld.shared.u32 	%r443, [%r24];
	ld.shared.u32 	%r444, [%r25];
	ld.shared.u32 	%r445, [%r26];
	xor.b32  	%r446, %r282, 16;
	or.b32  	%r447, %r446, %r284;
	or.b32  	%r448, %r447, %r318;
	shl.b32 	%r449, %r448, 2;
	add.s32 	%r450, %r290, %r449;
	ld.shared.u32 	%r451, [%r450];
	or.b32  	%r452, %r447, %r324;
	shl.b32 	%r453, %r452, 2;
	add.s32 	%r454, %r290, %r453;
	ld.shared.u32 	%r455, [%r454];
	ld.shared.u32 	%r456, [%r27];
	ld.shared.u32 	%r457, [%r28];
	or.b32  	%r458, %r447, %r342;
	shl.b32 	%r459, %r458, 2;
	add.s32 	%r460, %r290, %r459;
	ld.shared.u32 	%r461, [%r460];
	ld.shared.u32 	%r462, [%r29];
	ld.shared.u32 	%r463, [%r30];
	ld.shared.u32 	%r464, [%r31];
	ld.shared.u32 	%r465, [%r32];
	ld.shared.u32 	%r466, [%r33];
	or.b32  	%r467, %r447, %r329;
	shl.b32 	%r468, %r467, 2;
	add.s32 	%r469, %r290, %r468;
	ld.shared.u32 	%r470, [%r469];
	or.b32  	%r471, %r329, %r446;
	shfl.sync.idx.b32	%r472|%p35, %r387, %r471, 31, -1;
	mul.lo.s32 	%r473, %r472, %r470;
	or.b32  	%r474, %r372, %r446;
	shfl.sync.idx.b32	%r475|%p36, %r387, %r474, 31, -1;
	mad.lo.s32 	%r476, %r475, %r466, %r473;
	or.b32  	%r477, %r366, %r446;
	shfl.sync.idx.b32	%r478|%p37, %r387, %r477, 31, -1;
	mad.lo.s32 	%r479, %r478, %r465, %r476;
	or.b32  	%r480, %r360, %r446;
	shfl.sync.idx.b32	%r481|%p38, %r387, %r480, 31, -1;
	mad.lo.s32 	%r482, %r481, %r464, %r479;
	or.b32  	%r483, %r354, %r446;
	shfl.sync.idx.b32	%r484|%p39, %r387, %r483, 31, -1;
	mad.lo.s32 	%r485, %r484, %r463, %r482;
	or.b32  	%r486, %r348, %r446;
	shfl.sync.idx.b32	%r487|%p40, %r387, %r486, 31, -1;
	mad.lo.s32 	%r488, %r487, %r462, %r485;
	or.b32  	%r489, %r342, %r446;
	shfl.sync.idx.b32	%r490|%p41, %r387, %r489, 31, -1;
	mad.lo.s32 	%r491, %r490, %r461, %r488;
	or.b32  	%r492, %r336, %r446;
	shfl.sync.idx.b32	%r493|%p42, %r387, %r492, 31, -1;
	mad.lo.s32 	%r494, %r493, %r457, %r491;
	or.b32  	%r495, %r330, %r446;
	shfl.sync.idx.b32	%r496|%p43, %r387, %r495, 31, -1;
	mad.lo.s32 	%r497, %r496, %r456, %r494;
	or.b32  	%r498, %r324, %r446;
	shfl.sync.idx.b32	%r499|%p44, %r387, %r498, 31, -1;
	mad.lo.s32 	%r500, %r499, %r455, %r497;
	or.b32  	%r501, %r318, %r446;
	shfl.sync.idx.b32	%r502|%p45, %r387, %r501, 31, -1;
	mad.lo.s32 	%r503, %r502, %r451, %r500;
	or.b32  	%r504, %r312, %r446;
	shfl.sync.idx.b32	%r505|%p46, %r387, %r504, 31, -1;
	mad.lo.s32 	%r506, %r505, %r445, %r503;
	or.b32  	%r507, %r306, %r446;
	shfl.sync.idx.b32	%r508|%p47, %r387, %r507, 31, -1;
	mad.lo.s32 	%r509, %r508, %r444, %r506;
	or.b32  	%r510, %r300, %r446;
	shfl.sync.idx.b32	%r511|%p48, %r387, %r510, 31, -1;
	mad.lo.s32 	%r512, %r511, %r443, %r509;
	or.b32  	%r513, %r294, %r446;
	shfl.sync.idx.b32	%r514|%p49, %r387, %r513, 31, -1;
	mad.lo.s32 	%r515, %r514, %r442, %r512;
	or.b32  	%r516, %r287, %r446;
	shfl.sync.idx.b32	%r517|%p50, %r387, %r516, 31, -1;
	mad.lo.s32 	%r518, %r517, %r441, %r515;
	add.s32 	%r519, %r440, %r518;
	st.shared.u32 	[%r438], %r519;
$L__BB24_19:
	mov.b32 	%r577, 32;
	mov.pred 	%p58, 0;
	@%p1 bra 	$L__BB24_7;
	setp.gt.u32 	%p52, %r11, 63;
	bar.sync 	0;
	@%p52 bra 	$L__BB24_27;
	ld.param.u64 	%rd35, [_Z9cuda_gemmIiLj512ELj1ELj1ELj256ELj64ELj64ELj128ELj0ELj1EEvjjjPKT_S2_PS0_jjj_param_5];
	ld.param.u32 	%r572, [_Z9cuda_gemmIiLj512ELj1ELj1ELj256ELj64ELj64ELj128ELj0ELj1EEvjjjPKT_S2_PS0_jjj_param_2];
	ld.param.u32 	%r570, [_Z9cuda_gemmIiLj512ELj1ELj1ELj256ELj64ELj64ELj128ELj0ELj1EEvjjjPKT_S2_PS0_jjj_param_1];
	shr.u32 	%r78, %r572, 6;
	cvta.to.global.u64 	%rd3, %rd35;
	shl.b32 	%r592, %r11, 2;
	shl.b32 	%r521, %r13, 2;
	mad.lo.s32 	%r80, %r107, %r570, %r521;
	max.u32 	%r522, %r17, 256;
	setp.lt.u32 	%p53, %r17, 256;
	selp.u32 	%r523, 1, 0, %p53;
	add.s32 	%r524, %r17, %r523;
	sub.s32 	%r525, %r522, %r524;
	div.u32 	%r526, %r525, %r3;
	add.s32 	%r81, %r526, %r523;
	and.b32  	%r527, %r81, 3;
	setp.eq.s32 	%p54, %r527, 3;
	@%p54 bra 	$L__BB24_24;
	shl.b32 	%r528, %r11, 4;
	mov.u32 	%r529, _ZZ9cuda_gemmIiLj512ELj1ELj1ELj256ELj64ELj64ELj128ELj0ELj1EEvjjjPKT_S2_PS0_jjjE3Csh;
	add.s32 	%r590, %r529, %r528;
	add.s32 	%r530, %r81, 1;
	and.b32  	%r531, %r530, 3;
	neg.s32 	%r589, %r531;
$L__BB24_23:
	.pragma "nounroll";
	shr.u32 	%r532, %r592, 2;
	mad.lo.s32 	%r533, %r532, %r78, %r80;
	mul.wide.u32 	%rd23, %r533, 4;
	add.s64 	%rd24, %rd3, %rd23;
	ld.shared.v4.u32 	{%r534, %r535, %r536, %r537}, [%r590];
	st.global.v4.u32 	[%rd24], {%r534, %r535, %r536, %r537};
	add.s32 	%r592, %r592, %r3;
	add.s32 	%r590, %r590, %r35;
	add.s32 	%r589, %r589, 1;
	setp.ne.s32 	%p55, %r589, 0;
	@%p55 bra 	$L__BB24_23;
$L__BB24_24:
	setp.lt.u32 	%p56, %r81, 3;
	@%p56 bra 	$L__BB24_27;
	add.s32 	%r596, %r592, %r34;
	add.s32 	%r595, %r592, %r37;
	add.s32 	%r594, %r592, %r3;
	shl.b32 	%r538, %r592, 2;
	mov.u32 	%r539, _ZZ9cuda_gemmIiLj512ELj1ELj1ELj256ELj64ELj64ELj128ELj0ELj1EEvjjjPKT_S2_PS0_jjjE3Csh;
	add.s32 	%r593, %r539, %r538;
$L__BB24_26:
	shr.u32 	%r540, %r592, 2;
	mad.lo.s32 	%r541, %r540, %r78, %r80;
	mul.wide.u32 	%rd25, %r541, 4;
	add.s64 	%rd26, %rd3, %rd25;
	ld.shared.v4.u32 	{%r542, %r543, %r544, %r545}, [%r593];
	st.global.v4.u32 	[%rd26], {%r542, %r543, %r544, %r545};
	add.s32 	%r546, %r592, %r3;
	shr.u32 	%r547, %r594, 2;
	mad.lo.s32 	%r548, %r547, %r78, %r80;
	mul.wide.u32 	%rd27, %r548, 4;
	add.s64 	%rd28, %rd3, %rd27;
	add.s32 	%r549, %r593, %r35;
	ld.shared.v4.u32 	{%r550, %r551, %r552, %r553}, [%r549];
	st.global.v4.u32 	[%rd28], {%r550, %r551, %r552, %r553};
	add.s32 	%r554, %r546, %r3;
	shr.u32 	%r555, %r595, 2;
	mad.lo.s32 	%r556, %r555, %r78, %r80;
	mul.wide.u32 	%rd29, %r556, 4;
	add.s64 	%rd30, %rd3, %rd29;
	add.s32 	%r557, %r593, %r36;
	ld.shared.v4.u32 	{%r558, %r559, %r560, %r561}, [%r557];
	st.global.v4.u32 	[%rd30], {%r558, %r559, %r560, %r561};
	add.s32 	%r562, %r554, %r3;
	shr.u32 	%r563, %r596, 2;
	mad.lo.s32 	%r564, %r563, %r78, %r80;
	mul.wide.u32 	%rd31, %r564, 4;
	add.s64 	%rd32, %rd3, %rd31;
	add.s32 	%r565, %r593, %r38;
	ld.shared.v4.u32 	{%r566, %r567, %r568, %r569}, [%r565];
	st.global.v4.u32 	[%rd32], {%r566, %r567, %r568, %r569};
	add.s32 	%r592, %r562, %r3;
	add.s32 	%r596, %r596, %r35;
	add.s32 	%r595, %r595, %r35;
	add.s32 	%r594, %r594, %r35;
	add.s32 	%r593, %r593, %r39;
	setp.lt.u32 	%p57, %r592, 256;
	@%p57 bra 	$L__BB24_26;
$L__BB24_27:
	ret;
$L__BB24_28:
	shl.b32 	%r122, %r575, 2;
	mov.u32 	%r123, _ZZ9cuda_gemmIiLj512ELj1ELj1ELj256ELj64ELj64ELj128ELj0ELj1EEvjjjPKT_S2_PS0_jjjE3Csh;
	add.s32 	%r124, %r123, %r122;
	mov.b32 	%r125, 0;
	st.shared.u32 	[%r124], %r125;
	add.s32 	%r126, %r124, %r3;
	st.shared.u32 	[%r126], %r125;
	add.s32 	%r127, %r126, %r3;
	st.shared.u32 	[%r127], %r125;
	add.s32 	%r128, %r127, %r3;
	st.shared.u32 	[%r128], %r125;
	add.s32 	%r575, %r3, %r575;
	setp.lt.u32 	%p8, %r575, 256;
	@%p8 bra 	$L__BB24_28;
	bra.uni 	$L__BB24_6;

}
	// .globl	_Z9cuda_gemmIiLj512ELj1ELj1ELj256ELj64ELj64ELj128ELj1ELj1EEvjjjPKT_S2_PS0_jjj
.visible .entry _Z9cuda_gemmIiLj512ELj1ELj1ELj256ELj64ELj64ELj128ELj1ELj1EEvjjjPKT_S2_PS0_jjj(
	.param .u32 _Z9cuda_gemmIiLj512ELj1ELj1ELj256ELj64ELj64ELj128ELj1ELj1EEvjjjPKT_S2_PS0_jjj_param_0,
	.param .u32 _Z9cuda_gemmIiLj512ELj1ELj1ELj256ELj64ELj64ELj128ELj1ELj1EEvjjjPKT_S2_PS0_jjj_param_1,
	.param .u32 _Z9cuda_gemmIiLj512ELj1ELj1ELj256ELj64ELj64ELj128ELj1ELj1EEvjjjPKT_S2_PS0_jjj_param_2,
	.param .u64 .ptr .align 1 _Z9cuda_gemmIiLj512ELj1ELj1ELj256ELj64ELj64ELj128ELj1ELj1EEvjjjPKT_S2_PS0_jjj_param_3,
	.param .u64 .ptr .align 1 _Z9cuda_gemmIiLj512ELj1ELj1ELj256ELj64ELj64ELj128ELj1ELj1EEvjjjPKT_S2_PS0_jjj_param_4,
	.param .u64 .ptr .align 1 _Z9cuda_gemmIiLj512ELj1ELj1ELj256ELj64ELj64ELj128ELj1ELj1EEvjjjPKT_S2_PS0_jjj_param_5,
	.param .u32 _Z9cuda_gemmIiLj512ELj1ELj1ELj256ELj64ELj64ELj128ELj1ELj1EEvjjjPKT_S2_PS0_jjj_param_6,
	.param .u32 _Z9cuda_gemmIiLj512ELj1ELj1ELj256ELj64ELj64ELj128ELj1ELj1EEvjjjPKT_S2_PS0_jjj_param_7,
	.param .u32 _Z9cuda_gemmIiLj512ELj1ELj1ELj256ELj64ELj64ELj128ELj1ELj1EEvjjjPKT_S2_PS0_jjj_param_8
)
.maxntid 512
{
	.reg .pred 	%p<59>;
	.reg .b32 	%r<590>;
	.reg .b64 	%rd<40>;
	// demoted variable
	.shared .align 128 .b8 _ZZ9cuda_gemmIiLj512ELj1ELj1ELj256ELj64ELj64ELj128ELj1ELj1EEvjjjPKT_S2_PS0_jjjE11kron_fac_sh[8448];
	// demoted variable
	.shared .align 128 .b8 _ZZ9cuda_gemmIiLj512ELj1ELj1ELj256ELj64ELj64ELj128ELj1ELj1EEvjjjPKT_S2_PS0_jjjE3Ash[512];
	// demoted variable
	.shared .align 128 .b8 _ZZ9cuda_gemmIiLj512ELj1ELj1ELj256ELj64ELj64ELj128ELj1ELj1EEvjjjPKT_S2_PS0_jjjE3Csh[1024];
	mov.u32 	%r566, %tid.x;
	mov.u32 	%r107, %ctaid.y;
	mov.u32 	%r108, %nctaid.y;
	setp.ge.u32 	%p2, %r107, %r108;
	@%p2 bra 	$L__BB25_27;
	mov.u32 	%r2, %ntid.x;
	shl.b32 	%r3, %r2, 2;
	setp.gt.u32 	%p3, %r566, 255;
	@%p3 bra 	$L__BB25_6;
	add.s32 	%r109, %r566, %r2;
	max.u32 	%r110, %r109, 256;
	setp.lt.u32 	%p4, %r109, 256;
	selp.u32 	%r111, 1, 0, %p4;
	add.s32 	%r112, %r109, %r111;
	sub.s32 	%r113, %r110, %r112;
	div.u32 	%r114, %r113, %r2;
	add.s32 	%r4, %r114, %r111;
	and.b32  	%r115, %r4, 3;
	setp.eq.s32 	%p5, %r115, 3;
	@%p5 bra 	$L__BB25_5;
	add.s32 	%r117, %r4, 1;
	and.b32  	%r5, %r117, 3;
	mov.b32 	%r565, 0;
$L__BB25_4:
	.pragma "nounroll";
	shl.b32 	%r118, %r566, 2;
	mov.u32 	%r119, _ZZ9cuda_gemmIiLj512ELj1ELj1ELj256ELj64ELj64ELj128ELj1ELj1EEvjjjPKT_S2_PS0_jjjE3Csh;
	add.s32 	%r120, %r119, %r118;
	mov.b32 	%r121, 0;
	st.shared.u32 	[%r120], %r121;
	add.s32 	%r566, %r566, %r2;
	add.s32 	%r565, %r565, 1;
	setp.ne.s32 	%p6, %r565, %r5;
	@%p6 bra 	$L__BB25_4;
$L__BB25_5:
	setp.lt.u32 	%p7, %r4, 3;
	@%p7 bra 	$L__BB25_6;
	bra.uni 	$L__BB25_28;
$L__BB25_6:
	ld.param.u64 	%rd37, [_Z9cuda_gemmIiLj512ELj1ELj1ELj256ELj64ELj64ELj128ELj1ELj1EEvjjjPKT_S2_PS0_jjj_param_4];
	mov.u32 	%r11, %tid.x;
	and.b32  	%r130, %r11, 16;
	shl.b32 	%r131, %r11, 5;
	and.b32  	%r132, %r131, 96;
	shl.b32 	%r12, %r107, 8;
	shl.b32 	%r134, %r11, 2;
	add.s32 	%r15, %r134, %r3;
	max.u32 	%r135, %r15, 128;
	setp.lt.u32 	%p10, %r15, 128;
	selp.u32 	%r136, 1, 0, %p10;
	or.b32  	%r137, %r15, %r136;
	sub.s32 	%r138, %r135, %r137;
	div.u32 	%r139, %r138, %r3;
	add.s32 	%r16, %r139, %r136;
	shl.b32 	%r140, %r11, 4;
	mov.u32 	%r141, _ZZ9cuda_gemmIiLj512ELj1ELj1ELj256ELj64ELj64ELj128ELj1ELj1EEvjjjPKT_S2_PS0_jjjE3Ash;
	add.s32 	%r17, %r141, %r140;
	shl.b32 	%r37, %r2, 4;
	add.s32 	%r18, %r17, %r37;
	add.s32 	%r19, %r15, %r3;
	or.b32  	%r142, %r130, %r132;
	and.b32  	%r143, %r11, 15;
	add.s32 	%r144, %r11, 1;
	and.b32  	%r145, %r144, 15;
	add.s32 	%r146, %r11, 2;
	and.b32  	%r147, %r146, 15;
	add.s32 	%r148, %r11, 3;
	and.b32  	%r149, %r148, 15;
	add.s32 	%r150, %r11, 4;
	and.b32  	%r151, %r150, 15;
	add.s32 	%r152, %r11, 5;
	and.b32  	%r153, %r152, 15;
	add.s32 	%r154, %r11, 6;
	and.b32  	%r155, %r154, 15;
	add.s32 	%r156, %r11, 7;
	and.b32  	%r157, %r156, 15;
	xor.b32  	%r158, %r143, 8;
	add.s32 	%r159, %r11, 9;
	and.b32  	%r160, %r159, 15;
	add.s32 	%r161, %r11, 10;
	and.b32  	%r162, %r161, 15;
	add.s32 	%r163, %r11, 11;
	and.b32  	%r164, %r163, 15;
	add.s32 	%r165, %r11, 12;
	and.b32  	%r166, %r165, 15;
	add.s32 	%r167, %r11, 13;
	and.b32  	%r168, %r167, 15;
	or.b32  	%r169, %r142, %r168;
	add.s32 	%r170, %r11, 14;
	and.b32  	%r171, %r170, 15;
	add.s32 	%r172, %r11, -1;
	and.b32  	%r173, %r172, 15;
	or.b32  	%r174, %r142, %r173;
	shl.b32 	%r175, %r174, 2;
	add.s32 	%r20, %r141, %r175;
	shl.b32 	%r176, %r169, 2;
	add.s32 	%r21, %r141, %r176;
	xor.b32  	%r177, %r130, 16;
	or.b32  	%r178, %r177, %r132;
	or.b32  	%r179, %r178, %r145;
	or.b32  	%r180, %r178, %r147;
	or.b32  	%r181, %r178, %r149;
	or.b32  	%r182, %r178, %r151;
	or.b32  	%r183, %r178, %r153;
	or.b32  	%r184, %r178, %r155;
	or.b32  	%r185, %r178, %r157;
	or.b32  	%r186, %r178, %r158;
	or.b32  	%r187, %r178, %r160;
	or.b32  	%r188, %r178, %r162;
	or.b32  	%r189, %r178, %r164;
	or.b32  	%r190, %r178, %r166;
	or.b32  	%r191, %r178, %r168;
	or.b32  	%r192, %r178, %r171;
	or.b32  	%r193, %r178, %r173;
	shl.b32 	%r194, %r193, 2;
	add.s32 	%r22, %r141, %r194;
	shl.b32 	%r195, %r192, 2;
	add.s32 	%r23, %r141, %r195;
	shl.b32 	%r196, %r191, 2;
	add.s32 	%r24, %r141, %r196;
	shl.b32 	%r197, %r190, 2;
	add.s32 	%r25, %r141, %r197;
	shl.b32 	%r198, %r189, 2;
	add.s32 	%r26, %r141, %r198;
	shl.b32 	%r199, %r188, 2;
	add.s32 	%r27, %r141, %r199;
	shl.b32 	%r200, %r187, 2;
	add.s32 	%r28, %r141, %r200;
	shl.b32 	%r201, %r186, 2;
	add.s32 	%r29, %r141, %r201;
	shl.b32 	%r202, %r185, 2;
	add.s32 	%r30, %r141, %r202;
	shl.b32 	%r203, %r184, 2;
	add.s32 	%r31, %r141, %r203;
	shl.b32 	%r204, %r183, 2;
	add.s32 	%r32, %r141, %r204;
	shl.b32 	%r205, %r182, 2;
	add.s32 	%r33, %r141, %r205;
	shl.b32 	%r206, %r181, 2;
	add.s32 	%r34, %r141, %r206;
	shl.b32 	%r207, %r180, 2;
	add.s32 	%r35, %r141, %r207;
	shl.b32 	%r208, %r179, 2;
	add.s32 	%r36, %r141, %r208;
	shl.b32 	%r38, %r2, 5;
	mul.lo.s32 	%r39, %r2, 48;
	shl.b32 	%r40, %r2, 6;
	cvta.to.global.u64 	%rd1, %rd37;
	mov.b32 	%r568, 0;
	mov.pred 	%p58, -1;
$L__BB25_7:
	mov.pred 	%p1, %p58;
	mov.u32 	%r209, %ctaid.z;
	shl.b32 	%r44, %r209, 6;
	setp.gt.u32 	%p11, %r11, 31;
	@%p11 bra 	$L__BB25_15;
	ld.param.u64 	%rd36, [_Z9cuda_gemmIiLj512ELj1ELj1ELj256ELj64ELj64ELj128ELj1ELj1EEvjjjPKT_S2_PS0_jjj_param_3];
	cvta.to.global.u64 	%rd2, %rd36;
	shl.b32 	%r569, %r11, 2;
	and.b32  	%r210, %r16, 3;
	setp.eq.s32 	%p12, %r210, 3;
	add.s32 	%r211, %r12, %r44;
	add.s32 	%r46, %r211, %r568;
	@%p12 bra 	$L__BB25_12;
	setp.eq.s32 	%p13, %r210, 0;
	shl.b32 	%r213, %r11, 2;
	and.b32  	%r214, %r213, 28;
	shl.b32 	%r215, %r11, 3;
	and.b32  	%r216, %r215, 192;
	or.b32  	%r217, %r214, %r216;
	add.s32 	%r218, %r46, %r217;
	mul.wide.u32 	%rd11, %r218, 4;
	add.s64 	%rd12, %rd2, %rd11;
	ld.global.nc.v4.u32 	{%r219, %r220, %r221, %r222}, [%rd12];
	st.shared.v4.u32 	[%r17], {%r219, %r220, %r221, %r222};
	mov.u32 	%r569, %r15;
	@%p13 bra 	$L__BB25_12;
	setp.eq.s32 	%p14, %r210, 1;
	and.b32  	%r224, %r15, 28;
	shl.b32 	%r225, %r15, 1;
	and.b32  	%r226, %r225, 192;
	or.b32  	%r227, %r224, %r226;
	add.s32 	%r228, %r46, %r227;
	mul.wide.u32 	%rd13, %r228, 4;
	add.s64 	%rd14, %rd2, %rd13;
	ld.global.nc.v4.u32 	{%r229, %r230, %r231, %r232}, [%rd14];
	st.shared.v4.u32 	[%r18], {%r229, %r230, %r231, %r232};
	mov.u32 	%r569, %r19;
	@%p14 bra 	$L__BB25_12;
	add.s32 	%r569, %r19, %r3;
	and.b32  	%r233, %r19, 28;
	shl.b32 	%r234, %r19, 1;
	and.b32  	%r235, %r234, 192;
	or.b32  	%r236, %r233, %r235;
	add.s32 	%r237, %r46, %r236;
	mul.wide.u32 	%rd15, %r237, 4;
	add.s64 	%rd16, %rd2, %rd15;
	ld.global.nc.v4.u32 	{%r238, %r239, %r240, %r241}, [%rd16];
	shl.b32 	%r242, %r3, 2;
	add.s32 	%r243, %r18, %r242;
	st.shared.v4.u32 	[%r243], {%r238, %r239, %r240, %r241};
$L__BB25_12:
	setp.lt.u32 	%p15, %r16, 3;
	@%p15 bra 	$L__BB25_15;
	mad.lo.s32 	%r577, %r2, 12, %r569;
	shl.b32 	%r570, %r569, 1;
	mad.lo.s32 	%r576, %r2, 24, %r570;
	shl.b32 	%r244, %r2, 3;
	add.s32 	%r575, %r244, %r569;
	add.s32 	%r574, %r37, %r570;
	add.s32 	%r573, %r3, %r569;
	add.s32 	%r572, %r244, %r570;
	shl.b32 	%r245, %r569, 2;
	mov.u32 	%r246, _ZZ9cuda_gemmIiLj512ELj1ELj1ELj256ELj64ELj64ELj128ELj1ELj1EEvjjjPKT_S2_PS0_jjjE3Ash;
	add.s32 	%r571, %r246, %r245;
$L__BB25_14:
	and.b32  	%r247, %r570, 192;
	and.b32  	%r248, %r569, 28;
	add.s32 	%r249, %r46, %r248;
	add.s32 	%r250, %r249, %r247;
	mul.wide.u32 	%rd17, %r250, 4;
	add.s64 	%rd18, %rd2, %rd17;
	ld.global.nc.v4.u32 	{%r251, %r252, %r253, %r254}, [%rd18];
	st.shared.v4.u32 	[%r571], {%r251, %r252, %r253, %r254};
	add.s32 	%r255, %r569, %r3;
	and.b32  	%r256, %r572, 192;
	and.b32  	%r257, %r573, 28;
	add.s32 	%r258, %r46, %r257;
	add.s32 	%r259, %r258, %r256;
	mul.wide.u32 	%rd19, %r259, 4;
	add.s64 	%rd20, %rd2, %rd19;
	ld.global.nc.v4.u32 	{%r260, %r261, %r262, %r263}, [%rd20];
	add.s32 	%r264, %r571, %r37;
	st.shared.v4.u32 	[%r264], {%r260, %r261, %r262, %r263};
	add.s32 	%r265, %r255, %r3;
	and.b32  	%r266, %r574, 192;
	and.b32  	%r267, %r575, 28;
	add.s32 	%r268, %r46, %r267;
	add.s32 	%r269, %r268, %r266;
	mul.wide.u32 	%rd21, %r269, 4;
	add.s64 	%rd22, %rd2, %rd21;
	ld.global.nc.v4.u32 	{%r270, %r271, %r272, %r273}, [%rd22];
	add.s32 	%r274, %r571, %r38;
	st.shared.v4.u32 	[%r274], {%r270, %r271, %r272, %r273};
	add.s32 	%r275, %r265, %r3;
	and.b32  	%r276, %r576, 192;
	and.b32  	%r277, %r577, 28;
	add.s32 	%r278, %r46, %r277;
	add.s32 	%r279, %r278, %r276;
	mul.wide.u32 	%rd23, %r279, 4;
	add.s64 	%rd24, %rd2, %rd23;
	ld.global.nc.v4.u32 	{%r280, %r281, %r282, %r283}, [%rd24];
	add.s32 	%r284, %r571, %r39;
	st.shared.v4.u32 	[%r284], {%r280, %r281, %r282, %r283};
	add.s32 	%r569, %r275, %r3;
	add.s32 	%r577, %r577, %r37;
	add.s32 	%r576, %r576, %r38;
	add.s32 	%r575, %r575, %r37;
	add.s32 	%r574, %r574, %r38;
	add.s32 	%r573, %r573, %r37;
	add.s32 	%r572, %r572, %r38;
	add.s32 	%r571, %r571, %r40;
	add.s32 	%r570, %r570, %r38;
	setp.lt.u32 	%p16, %r569, 128;
	@%p16 bra 	$L__BB25_14;
$L__BB25_15:
	shr.u32 	%r579, %r11, 4;
	add.s32 	%r76, %r568, %r44;
$L__BB25_16:
	add.s32 	%r285, %r76, %r579;
	shl.b32 	%r286, %r285, 6;
	shl.b32 	%r287, %r11, 2;
	and.b32  	%r288, %r287, 60;
	or.b32  	%r289, %r286, %r288;
	mul.wide.u32 	%rd25, %r289, 4;
	add.s64 	%rd26, %rd1, %rd25;
	ld.global.nc.v4.u32 	{%r290, %r291, %r292, %r293}, [%rd26];
	shl.b32 	%r294, %r579, 2;
	mov.u32 	%r295, _ZZ9cuda_gemmIiLj512ELj1ELj1ELj256ELj64ELj64ELj128ELj1ELj1EEvjjjPKT_S2_PS0_jjjE11kron_fac_sh;
	add.s32 	%r296, %r295, %r294;
	mad.lo.s32 	%r297, %r288, 132, %r296;
	st.shared.u32 	[%r297], %r290;
	st.shared.u32 	[%r297+132], %r291;
	st.shared.u32 	[%r297+264], %r292;
	st.shared.u32 	[%r297+396], %r293;
	shr.u32 	%r298, %r2, 4;
	add.s32 	%r579, %r579, %r298;
	setp.lt.u32 	%p17, %r579, 32;
	@%p17 bra 	$L__BB25_16;
	setp.gt.u32 	%p18, %r11, 255;
	bar.sync 	0;
	@%p18 bra 	$L__BB25_19;
	ld.shared.u32 	%r299, [%r20];
	and.b32  	%r300, %r11, 16;
	shl.b32 	%r301, %r11, 5;
	and.b32  	%r302, %r301, 96;
	or.b32  	%r303, %r300, %r302;
	add.s32 	%r304, %r11, 14;
	and.b32  	%r305, %r304, 15;
	or.b32  	%r306, %r303, %r305;
	shl.b32 	%r307, %r306, 2;
	mov.u32 	%r308, _ZZ9cuda_gemmIiLj512ELj1ELj1ELj256ELj64ELj64ELj128ELj1ELj1EEvjjjPKT_S2_PS0_jjjE3Ash;
	add.s32 	%r309, %r308, %r307;
	ld.shared.u32 	%r310, [%r309];
	ld.shared.u32 	%r311, [%r21];
	add.s32 	%r312, %r11, 12;
	and.b32  	%r313, %r312, 15;
	or.b32  	%r314, %r303, %r313;
	shl.b32 	%r315, %r314, 2;
	add.s32 	%r316, %r308, %r315;
	ld.shared.u32 	%r317, [%r316];
	add.s32 	%r318, %r11, 11;
	and.b32  	%r319, %r318, 15;
	or.b32  	%r320, %r303, %r319;
	shl.b32 	%r321, %r320, 2;
	add.s32 	%r322, %r308, %r321;
	ld.shared.u32 	%r323, [%r322];
	add.s32 	%r324, %r11, 10;
	and.b32  	%r325, %r324, 15;
	or.b32  	%r326, %r303, %r325;
	shl.b32 	%r327, %r326, 2;
	add.s32 	%r328, %r308, %r327;
	ld.shared.u32 	%r329, [%r328];
	add.s32 	%r330, %r11, 9;
	and.b32  	%r331, %r330, 15;
	or.b32  	%r332, %r303, %r331;
	shl.b32 	%r333, %r332, 2;
	add.s32 	%r334, %r308, %r333;
	ld.shared.u32 	%r335, [%r334];
	and.b32  	%r336, %r11, 15;
	xor.b32  	%r337, %r336, 8;
	or.b32  	%r338, %r303, %r337;
	shl.b32 	%r339, %r338, 2;
	add.s32 	%r340, %r308, %r339;
	ld.shared.u32 	%r341, [%r340];
	add.s32 	%r342, %r11, 7;
	and.b32  	%r343, %r342, 15;
	or.b32  	%r344, %r303, %r343;
	shl.b32 	%r345, %r344, 2;
	add.s32 	%r346, %r308, %r345;
	ld.shared.u32 	%r347, [%r346];
	add.s32 	%r348, %r11, 6;
	and.b32  	%r349, %r348, 15;
	or.b32  	%r350, %r303, %r349;
	shl.b32 	%r351, %r350, 2;
	add.s32 	%r352, %r308, %r351;
	ld.shared.u32 	%r353, [%r352];
	add.s32 	%r354, %r11, 5;
	and.b32  	%r355, %r354, 15;
	or.b32  	%r356, %r303, %r355;
	shl.b32 	%r357, %r356, 2;
	add.s32 	%r358, %r308, %r357;
	ld.shared.u32 	%r359, [%r358];
	add.s32 	%r360, %r11, 4;
	and.b32  	%r361, %r360, 15;
	or.b32  	%r362, %r303, %r361;
	shl.b32 	%r363, %r362, 2;
	add.s32 	%r364, %r308, %r363;
	ld.shared.u32 	%r365, [%r364];
	add.s32 	%r366, %r11, 3;
	and.b32  	%r367, %r366, 15;
	or.b32  	%r368, %r303, %r367;
	shl.b32 	%r369, %r368, 2;
	add.s32 	%r370, %r308, %r369;
	ld.shared.u32 	%r371, [%r370];
	add.s32 	%r372, %r11, 2;
	and.b32  	%r373, %r372, 15;
	or.b32  	%r374, %r303, %r373;
	shl.b32 	%r375, %r374, 2;
	add.s32 	%r376, %r308, %r375;
	ld.shared.u32 	%r377, [%r376];
	add.s32 	%r378, %r11, 1;
	and.b32  	%r379, %r378, 15;
	or.b32  	%r380, %r303, %r379;
	shl.b32 	%r381, %r380, 2;
	add.s32 	%r382, %r308, %r381;
	ld.shared.u32 	%r383, [%r382];
	or.b32  	%r384, %r303, %r336;
	shl.b32 	%r385, %r384, 2;
	add.s32 	%r386, %r308, %r385;
	ld.shared.u32 	%r387, [%r386];
	shr.u32 	%r388, %r11, 2;
	mov.u32 	%r389, _ZZ9cuda_gemmIiLj512ELj1ELj1ELj256ELj64ELj64ELj128ELj1ELj1EEvjjjPKT_S2_PS0_jjjE11kron_fac_sh;
	mad.lo.s32 	%r390, %r388, 132, %r389;
	shl.b32 	%r391, %r11, 2;
	and.b32  	%r392, %r391, 124;
	add.s32 	%r393, %r390, %r392;
	ld.shared.u32 	%r394, [%r393];
	or.b32  	%r395, %r336, %r300;
	shfl.sync.idx.b32	%r396|%p19, %r394, %r395, 31, -1;
	mul.lo.s32 	%r397, %r396, %r387;
	or.b32  	%r398, %r379, %r300;
	shfl.sync.idx.b32	%r399|%p20, %r394, %r398, 31, -1;
	mad.lo.s32 	%r400, %r399, %r383, %r397;
	or.b32  	%r401, %r373, %r300;
	shfl.sync.idx.b32	%r402|%p21, %r394, %r401, 31, -1;
	mad.lo.s32 	%r403, %r402, %r377, %r400;
	or.b32  	%r404, %r367, %r300;
	shfl.sync.idx.b32	%r405|%p22, %r394, %r404, 31, -1;
	mad.lo.s32 	%r406, %r405, %r371, %r403;
	or.b32  	%r407, %r361, %r300;
	shfl.sync.idx.b32	%r408|%p23, %r394, %r407, 31, -1;
	mad.lo.s32 	%r409, %r408, %r365, %r406;
	or.b32  	%r410, %r355, %r300;
	shfl.sync.idx.b32	%r411|%p24, %r394, %r410, 31, -1;
	mad.lo.s32 	%r412, %r411, %r359, %r409;
	or.b32  	%r413, %r349, %r300;
	shfl.sync.idx.b32	%r414|%p25, %r394, %r413, 31, -1;
	mad.lo.s32 	%r415, %r414, %r353, %r412;
	or.b32  	%r416, %r343, %r300;
	shfl.sync.idx.b32	%r417|%p26, %r394, %r416, 31, -1;
	mad.lo.s32 	%r418, %r417, %r347, %r415;
	or.b32  	%r419, %r337, %r300;
	shfl.sync.idx.b32	%r420|%p27, %r394, %r419, 31, -1;
	mad.lo.s32 	%r421, %r420, %r341, %r418;
	or.b32  	%r422, %r331, %r300;
	shfl.sync.idx.b32	%r423|%p28, %r394, %r422, 31, -1;
	mad.lo.s32 	%r424, %r423, %r335, %r421;
	or.b32  	%r425, %r325, %r300;
	shfl.sync.idx.b32	%r426|%p29, %r394, %r425, 31, -1;
	mad.lo.s32 	%r427, %r426, %r329, %r424;
	or.b32  	%r428, %r319, %r300;
	shfl.sync.idx.b32	%r429|%p30, %r394, %r428, 31, -1;
	mad.lo.s32 	%r430, %r429, %r323, %r427;
	or.b32  	%r431, %r313, %r300;
	shfl.sync.idx.b32	%r432|%p31, %r394, %r431, 31, -1;
	mad.lo.s32 	%r433, %r432, %r317, %r430;
	add.s32 	%r434, %r11, 13;
	and.b32  	%r435, %r434, 15;
	or.b32  	%r436, %r435, %r300;
	shfl.sync.idx.b32	%r437|%p32, %r394, %r436, 31, -1;
	mad.lo.s32 	%r438, %r437, %r311, %r433;
	or.b32  	%r439, %r305, %r300;
	shfl.sync.idx.b32	%r440|%p33, %r394, %r439, 31, -1;
	mad.lo.s32 	%r441, %r440, %r310, %r438;
	add.s32 	%r442, %r11, -1;
	and.b32  	%r443, %r442, 15;
	or.b32  	%r444, %r443, %r300;
	shfl.sync.idx.b32	%r445|%p34, %r394, %r444, 31, -1;
	mad.lo.s32 	%r446, %r445, %r299, %r441;
	and.b32  	%r447, %r391, 1020;
	mov.u32 	%r448, _ZZ9cuda_gemmIiLj512ELj1ELj1ELj256ELj64ELj64ELj128ELj1ELj1EEvjjjPKT_S2_PS0_jjjE3Csh;
	add.s32 	%r449, %r448, %r447;
	ld.shared.u32 	%r450, [%r449];
	add.s32 	%r451, %r450, %r446;
	st.shared.u32 	[%r449], %r451;
	ld.shared.u32 	%r452, [%r22];
	ld.shared.u32 	%r453, [%r23];
	ld.shared.u32 	%r454, [%r24];
	ld.shared.u32 	%r455, [%r25];
	ld.shared.u32 	%r456, [%r26];
	ld.shared.u32 	%r457, [%r27];
	ld.shared.u32 	%r458, [%r28];
	ld.shared.u32 	%r459, [%r29];
	ld.shared.u32 	%r460, [%r30];
	ld.shared.u32 	%r461, [%r31];
	ld.shared.u32 	%r462, [%r32];
	ld.shared.u32 	%r463, [%r33];
	ld.shared.u32 	%r464, [%r34];
	ld.shared.u32 	%r465, [%r35];
	ld.shared.u32 	%r466, [%r36];
	xor.b32  	%r467, %r300, 16;
	or.b32  	%r468, %r467, %r302;
	or.b32  	%r469, %r468, %r336;
	shl.b32 	%r470, %r469, 2;
	add.s32 	%r471, %r308, %r470;
	ld.shared.u32 	%r472, [%r471];
	or.b32  	%r473, %r336, %r467;
	shfl.sync.idx.b32	%r474|%p35, %r394, %r473, 31, -1;
	mul.lo.s32 	%r475, %r474, %r472;
	or.b32  	%r476, %r379, %r467;
	shfl.sync.idx.b32	%r477|%p36, %r394, %r476, 31, -1;
	mad.lo.s32 	%r478, %r477, %r466, %r475;
	or.b32  	%r479, %r373, %r467;
	shfl.sync.idx.b32	%r480|%p37, %r394, %r479, 31, -1;
	mad.lo.s32 	%r481, %r480, %r465, %r478;
	or.b32  	%r482, %r367, %r467;
	shfl.sync.idx.b32	%r483|%p38, %r394, %r482, 31, -1;
	mad.lo.s32 	%r484, %r483, %r464, %r481;
	or.b32  	%r485, %r361, %r467;
	shfl.sync.idx.b32	%r486|%p39, %r394, %r485, 31, -1;
	mad.lo.s32 	%r487, %r486, %r463, %r484;
	or.b32  	%r488, %r355, %r467;
	shfl.sync.idx.b32	%r489|%p40, %r394, %r488, 31, -1;
	mad.lo.s32 	%r490, %r489, %r462, %r487;
	or.b32  	%r491, %r349, %r467;
	shfl.sync.idx.b32	%r492|%p41, %r394, %r491, 31, -1;
	mad.lo.s32 	%r493, %r492, %r461, %r490;
	or.b32  	%r494, %r343, %r467;
	shfl.sync.idx.b32	%r495|%p42, %r394, %r494, 31, -1;
	mad.lo.s32 	%r496, %r495, %r460, %r493;
	or.b32  	%r497, %r337, %r467;
	shfl.sync.idx.b32	%r498|%p43, %r394, %r497, 31, -1;
	mad.lo.s32 	%r499, %r498, %r459, %r496;
	or.b32  	%r500, %r331, %r467;
	shfl.sync.idx.b32	%r501|%p44, %r394, %r500, 31, -1;
	mad.lo.s32 	%r502, %r501, %r458, %r499;
	or.b32  	%r503, %r325, %r467;
	shfl.sync.idx.b32	%r504|%p45, %r394, %r503, 31, -1;
	mad.lo.s32 	%r505, %r504, %r457, %r502;
	or.b32  	%r506, %r319, %r467;
	shfl.sync.idx.b32	%r507|%p46, %r394, %r506, 31, -1;
	mad.lo.s32 	%r508, %r507, %r456, %r505;
	or.b32  	%r509, %r313, %r467;
	shfl.sync.idx.b32	%r510|%p47, %r394, %r509, 31, -1;
	mad.lo.s32 	%r511, %r510, %r455, %r508;
	or.b32  	%r512, %r435, %r467;
	shfl.sync.idx.b32	%r513|%p48, %r394, %r512, 31, -1;
	mad.lo.s32 	%r514, %r513, %r454, %r511;
	or.b32  	%r515, %r305, %r467;
	shfl.sync.idx.b32	%r516|%p49, %r394, %r515, 31, -1;
	mad.lo.s32 	%r517, %r516, %r453, %r514;
	or.b32  	%r518, %r443, %r467;
	shfl.sync.idx.b32	%r519|%p50, %r394, %r518, 31, -1;
	mad.lo.s32 	%r520, %r519, %r452, %r517;
	add.s32 	%r521, %r451, %r520;
	st.shared.u32 	[%r449], %r521;
$L__BB25_19:
	mov.b32 	%r568, 32;
	mov.pred 	%p58, 0;
	@%p1 bra 	$L__BB25_7;
	setp.gt.u32 	%p52, %r11, 63;
	bar.sync 	0;
	@%p52 bra 	$L__BB25_27;
	ld.param.u64 	%rd38, [_Z9cuda_gemmIiLj512ELj1ELj1ELj256ELj64ELj64ELj128ELj1ELj1EEvjjjPKT_S2_PS0_jjj_param_5];
	cvta.to.global.u64 	%rd3, %rd38;
	shl.b32 	%r583, %r11, 2;
	max.u32 	%r523, %r15, 256;
	setp.lt.u32 	%p53, %r15, 256;
	selp.u32 	%r524, 1, 0, %p53;
	add.s32 	%r525, %r15, %r524;
	sub.s32 	%r526, %r523, %r525;
	div.u32 	%r527, %r526, %r3;
	add.s32 	%r80, %r527, %r524;
	and.b32  	%r528, %r80, 3;
	setp.eq.s32 	%p54, %r528, 3;
	@%p54 bra 	$L__BB25_24;
	shl.b32 	%r529, %r11, 4;
	mov.u32 	%r530, _ZZ9cuda_gemmIiLj512ELj1ELj1ELj256ELj64ELj64ELj128ELj1ELj1EEvjjjPKT_S2_PS0_jjjE3Csh;
	add.s32 	%r581, %r530, %r529;
	add.s32 	%r531, %r12, %r583;
	mul.wide.u32 	%rd27, %r531, 4;
	add.s64 	%rd39, %rd3, %rd27;
	mul.wide.u32 	%rd5, %r2, 16;
	add.s32 	%r532, %r80, 1;
	and.b32  	%r533, %r532, 3;
	neg.s32 	%r580, %r533;
$L__BB25_23:
	.pragma "nounroll";
	ld.shared.v4.u32 	{%r534, %r535, %r536, %r537}, [%r581];
	st.global.v4.u32 	[%rd39], {%r534, %r535, %r536, %r537};
	add.s32 	%r583, %r583, %r3;
	add.s32 	%r581, %r581, %r37;
	add.s64 	%rd39, %rd39, %rd5;
	add.s32 	%r580, %r580, 1;
	setp.ne.s32 	%p55, %r580, 0;
	@%p55 bra 	$L__BB25_23;
$L__BB25_24:
	setp.lt.u32 	%p56, %r80, 3;
	@%p56 bra 	$L__BB25_27;
	add.s32 	%r584, %r583, %r12;
	mov.u32 	%r538, %ntid.x;
	mad.lo.s32 	%r588, %r538, 12, %r584;
	shl.b32 	%r539, %r538, 3;
	add.s32 	%r587, %r584, %r539;
	add.s32 	%r586, %r584, %r3;
	shl.b32 	%r540, %r583, 2;
	mov.u32 	%r541, _ZZ9cuda_gemmIiLj512ELj1ELj1ELj256ELj64ELj64ELj128ELj1ELj1EEvjjjPKT_S2_PS0_jjjE3Csh;
	add.s32 	%r585, %r541, %r540;
$L__BB25_26:
	mul.wide.u32 	%rd28, %r584, 4;
	add.s64 	%rd29, %rd3, %rd28;
	ld.shared.v4.u32 	{%r542, %r543, %r544, %r545}, [%r585];
	st.global.v4.u32 	[%rd29], {%r542, %r543, %r544, %r545};
	add.s32 	%r546, %r583, %r3;
	mul.wide.u32 	%rd30, %r586, 4;
	add.s64 	%rd31, %rd3, %rd30;
	add.s32 	%r547, %r585, %r37;
	ld.shared.v4.u32 	{%r548, %r549, %r550, %r551}, [%r547];
	st.global.v4.u32 	[%rd31], {%r548, %r549, %r550, %r551};
	add.s32 	%r552, %r546, %r3;
	mul.wide.u32 	%rd32, %r587, 4;
	add.s64 	%rd33, %rd3, %rd32;
	add.s32 	%r553, %r585, %r38;
	ld.shared.v4.u32 	{%r554, %r555, %r556, %r557}, [%r553];
	st.global.v4.u32 	[%rd33], {%r554, %r555, %r556, %r557};
	add.s32 	%r558, %r552, %r3;
	mul.wide.u32 	%rd34, %r588, 4;
	add.s64 	%rd35, %rd3, %rd34;
	add.s32 	%r559, %r585, %r39;
	ld.shared.v4.u32 	{%r560, %r561, %r562, %r563}, [%r559];
	st.global.v4.u32 	[%rd35], {%r560, %r561, %r562, %r563};
	add.s32 	%r583, %r558, %r3;
	add.s32 	%r588, %r588, %r37;
	add.s32 	%r587, %r587, %r37;
	add.s32 	%r586, %r586, %r37;
	add.s32 	%r585, %r585, %r40;
	add.s32 	%r584, %r584, %r37;
	setp.lt.u32 	%p57, %r583, 256;
	@%p57 bra 	$L__BB25_26;
$L__BB25_27:
	ret;
$L__BB25_28:
	shl.b32 	%r122, %r566, 2;
	mov.u32 	%r123, _ZZ9cuda_gemmIiLj512ELj1ELj1ELj256ELj64ELj64ELj128ELj1ELj1EEvjjjPKT_S2_PS0_jjjE3Csh;
	add.s32 	%r124, %r123, %r122;
	mov.b32 	%r125, 0;
	st.shared.u32 	[%r124], %r125;
	add.s32 	%r126, %r124, %r3;
	st.shared.u32 	[%r126], %r125;
	add.s32 	%r127, %r126, %r3;
	st.shared.u32 	[%r127], %r125;
	add.s32 	%r128, %r127, %r3;
	st.shared.u32 	[%r128], %r125;
	add.s32 	%r566, %r3, %r566;
	setp.lt.u32 	%p8, %r566, 256;
	@%p8 bra 	$L__BB25_28;
	bra.uni 	$L__BB25_6;

}
	// .globl	_Z9cuda_gemmIiLj512ELj1ELj1ELj256ELj128ELj128ELj128ELj0ELj1EEvjjjPKT_S2_PS0_jjj
.visible .entry _Z9cuda_gemmIiLj512ELj1ELj1ELj256ELj128ELj128ELj128ELj0ELj1EEvjjjPKT_S2_PS0_jjj(
	.param .u32 _Z9cuda_gemmIiLj512ELj1ELj1ELj256ELj128ELj128ELj128ELj0ELj1EEvjjjPKT_S2_PS0_jjj_param_0,
	.param .u32 _Z9cuda_gemmIiLj512ELj1ELj1ELj256ELj128ELj128ELj128ELj0ELj1EEvjjjPKT_S2_PS0_jjj_param_1,
	.param .u32 _Z9cuda_gemmIiLj512ELj1ELj1ELj256ELj128ELj128ELj128ELj0ELj1EEvjjjPKT_S2_PS0_jjj_param_2,
	.param .u64 .ptr .align 1 _Z9cuda_gemmIiLj512ELj1ELj1ELj256ELj128ELj128ELj128ELj0ELj1EEvjjjPKT_S2_PS0_jjj_param_3,
	.param .u64 .ptr .align 1 _Z9cuda_gemmIiLj512ELj1ELj1ELj256ELj128ELj128ELj128ELj0ELj1EEvjjjPKT_S2_PS0_jjj_param_4,
	.param .u64 .ptr .align 1 _Z9cuda_gemmIiLj512ELj1ELj1ELj256ELj128ELj128ELj128ELj0ELj1EEvjjjPKT_S2_PS0_jjj_param_5,
	.param .u32 _Z9cuda_gemmIiLj512ELj1ELj1ELj256ELj128ELj128ELj128ELj0ELj1EEvjjjPKT_S2_PS0_jjj_param_6,
	.param .u32 _Z9cuda_gemmIiLj512ELj1ELj1ELj256ELj128ELj128ELj128ELj0ELj1EEvjjjPKT_S2_PS0_jjj_param_7,
	.param .u32 _Z9cuda_gemmIiLj512ELj1ELj1ELj256ELj128ELj128ELj128ELj0ELj1EEvjjjPKT_S2_PS0_jjj_param_8
)
.maxntid 512
{
	.reg .pred 	%p<56>;
	.reg .b32 	%r<581>;
	.reg .b64 	%rd<36>;
	// demoted variable
	.shared .align 128 .b8 _ZZ9cuda_gemmIiLj512ELj1ELj1ELj256ELj128ELj128ELj128ELj0ELj1EEvjjjPKT_S2_PS0_jjjE11kron_fac_sh[16896];
	// demoted variable
	.shared .align 128 .b8 _ZZ9cuda_gemmIiLj512ELj1ELj1ELj256ELj128ELj128ELj128ELj0ELj1EEvjjjPKT_S2_PS0_jjjE3Ash[256];
	// demoted variable
	.shared .align 128 .b8 _ZZ9cuda_gemmIiLj512ELj1ELj1ELj256ELj128ELj128ELj128ELj0ELj1EEvjjjPKT_S2_PS0_jjjE3Csh[1024];
	mov.u32 	%r559, %tid.x;
	mov.u32 	%r101, %ctaid.y;
	mov.u32 	%r102, %nctaid.y;
	setp.ge.u32 	%p1, %r101, %r102;
	@%p1 bra 	$L__BB26_27;
	mov.u32 	%r2, %ntid.x;
	shl.b32 	%r3, %r2, 2;
	setp.gt.u32 	%p2, %r559, 255;
	@%p2 bra 	$L__BB26_6;
	add.s32 	%r103, %r559, %r2;
	max.u32 	%r104, %r103, 256;
	setp.lt.u32 	%p3, %r103, 256;
	selp.u32 	%r105, 1, 0, %p3;
	add.s32 	%r106, %r103, %r105;
	sub.s32 	%r107, %r104, %r106;
	div.u32 	%r108, %r107, %r2;
	add.s32 	%r4, %r108, %r105;
	and.b32  	%r109, %r4, 3;
	setp.eq.s32 	%p4, %r109, 3;
	@%p4 bra 	$L__BB26_5;
	add.s32 	%r111, %r4, 1;
	and.b32  	%r5, %r111, 3;
	mov.b32 	%r558, 0;
$L__BB26_4:
	.pragma "nounroll";
	shl.b32 	%r112, %r559, 2;
	mov.u32 	%r113, _ZZ9cuda_gemmIiLj512ELj1ELj1ELj256ELj128ELj128ELj128ELj0ELj1EEvjjjPKT_S2_PS0_jjjE3Csh;
	add.s32 	%r114, %r113, %r112;
	mov.b32 	%r115, 0;
	st.shared.u32 	[%r114], %r115;
	add.s32 	%r559, %r559, %r2;
	add.s32 	%r558, %r558, 1;
	setp.ne.s32 	%p5, %r558, %r5;
	@%p5 bra 	$L__BB26_4;
$L__BB26_5:
	setp.lt.u32 	%p6, %r4, 3;
	@%p6 bra 	$L__BB26_6;
	bra.uni 	$L__BB26_28;
$L__BB26_6:
	ld.param.u64 	%rd34, [_Z9cuda_gemmIiLj512ELj1ELj1ELj256ELj128ELj128ELj128ELj0ELj1EEvjjjPKT_S2_PS0_jjj_param_4];
	mov.u32 	%r11, %tid.x;
	not.b32 	%r124, %r11;
	shl.b32 	%r575, %r11, 2;
	and.b32  	%r12, %r575, 124;
	shl.b32 	%r125, %r11, 5;
	and.b32  	%r126, %r125, 32;
	add.s32 	%r15, %r575, %r3;
	max.u32 	%r128, %r15, 64;
	setp.lt.u32 	%p8, %r15, 64;
	selp.u32 	%r129, 1, 0, %p8;
	or.b32  	%r130, %r15, %r129;
	sub.s32 	%r131, %r128, %r130;
	div.u32 	%r132, %r131, %r3;
	add.s32 	%r16, %r132, %r129;
	shl.b32 	%r17, %r11, 4;
	mov.u32 	%r133, _ZZ9cuda_gemmIiLj512ELj1ELj1ELj256ELj128ELj128ELj128ELj0ELj1EEvjjjPKT_S2_PS0_jjjE3Ash;
	add.s32 	%r18, %r133, %r17;
	shl.b32 	%r31, %r2, 4;
	add.s32 	%r19, %r18, %r31;
	add.s32 	%r20, %r15, %r3;
	add.s32 	%r134, %r11, 1;
	and.b32  	%r135, %r134, 15;
	add.s32 	%r136, %r11, 2;
	and.b32  	%r137, %r136, 15;
	add.s32 	%r138, %r11, 3;
	and.b32  	%r139, %r138, 15;
	add.s32 	%r140, %r11, 4;
	and.b32  	%r141, %r140, 15;
	add.s32 	%r142, %r11, 7;
	and.b32  	%r143, %r142, 15;
	add.s32 	%r144, %r11, 10;
	and.b32  	%r145, %r144, 15;
	add.s32 	%r146, %r11, 12;
	and.b32  	%r147, %r146, 15;
	add.s32 	%r148, %r11, 14;
	and.b32  	%r149, %r148, 15;
	add.s32 	%r150, %r11, -1;
	and.b32  	%r151, %r150, 15;
	and.b32  	%r152, %r124, 16;
	or.b32  	%r153, %r152, %r126;
	or.b32  	%r154, %r153, %r135;
	or.b32  	%r155, %r153, %r137;
	or.b32  	%r156, %r153, %r139;
	or.b32  	%r157, %r153, %r141;
	or.b32  	%r158, %r153, %r143;
	or.b32  	%r159, %r153, %r145;
	or.b32  	%r160, %r153, %r147;
	or.b32  	%r161, %r153, %r149;
	or.b32  	%r162, %r153, %r151;
	shl.b32 	%r163, %r162, 2;
	add.s32 	%r21, %r133, %r163;
	shl.b32 	%r164, %r161, 2;
	add.s32 	%r22, %r133, %r164;
	shl.b32 	%r165, %r160, 2;
	add.s32 	%r23, %r133, %r165;
	shl.b32 	%r166, %r159, 2;
	add.s32 	%r24, %r133, %r166;
	shl.b32 	%r167, %r158, 2;
	add.s32 	%r25, %r133, %r167;
	shl.b32 	%r168, %r157, 2;
	add.s32 	%r26, %r133, %r168;
	shl.b32 	%r169, %r156, 2;
	add.s32 	%r27, %r133, %r169;
	shl.b32 	%r170, %r155, 2;
	add.s32 	%r28, %r133, %r170;
	shl.b32 	%r171, %r154, 2;
	add.s32 	%r29, %r133, %r171;
	mul.lo.s32 	%r30, %r2, 12;
	mul.lo.s32 	%r32, %r2, 48;
	shl.b32 	%r33, %r2, 6;
	shl.b32 	%r34, %r2, 3;
	shl.b32 	%r35, %r2, 5;
	cvta.to.global.u64 	%rd1, %rd34;
	shr.u32 	%r36, %r2, 5;
	mov.b32 	%r561, 0;
$L__BB26_7:
	mov.u32 	%r40, %ctaid.y;
	mov.u32 	%r41, %ctaid.x;
	mov.u32 	%r172, %ctaid.z;
	shl.b32 	%r42, %r172, 7;
	setp.gt.u32 	%p9, %r11, 15;
	@%p9 bra 	$L__BB26_15;
	ld.param.u64 	%rd33, [_Z9cuda_gemmIiLj512ELj1ELj1ELj256ELj128ELj128ELj128ELj0ELj1EEvjjjPKT_S2_PS0_jjj_param_3];
	ld.param.u32 	%r555, [_Z9cuda_gemmIiLj512ELj1ELj1ELj256ELj128ELj128ELj128ELj0ELj1EEvjjjPKT_S2_PS0_jjj_param_2];
	cvta.to.global.u64 	%rd2, %rd33;
	and.b32  	%r173, %r16, 3;
	setp.eq.s32 	%p10, %r173, 3;
	shl.b32 	%r174, %r41, 8;
	add.s32 	%r175, %r42, %r174;
	mad.lo.s32 	%r176, %r40, %r555, %r175;
	add.s32 	%r43, %r176, %r561;
	mov.u32 	%r562, %r575;
	@%p10 bra 	$L__BB26_12;
	setp.eq.s32 	%p11, %r173, 0;
	and.b32  	%r178, %r575, 28;
	and.b32  	%r179, %r17, 128;
	or.b32  	%r180, %r178, %r179;
	add.s32 	%r181, %r43, %r180;
	mul.wide.u32 	%rd7, %r181, 4;
	add.s64 	%rd8, %rd2, %rd7;
	ld.global.nc.v4.u32 	{%r182, %r183, %r184, %r185}, [%rd8];
	st.shared.v4.u32 	[%r18], {%r182, %r183, %r184, %r185};
	mov.u32 	%r562, %r15;
	@%p11 bra 	$L__BB26_12;
	setp.eq.s32 	%p12, %r173, 1;
	and.b32  	%r187, %r15, 28;
	shl.b32 	%r188, %r15, 2;
	and.b32  	%r189, %r188, 128;
	or.b32  	%r190, %r187, %r189;
	add.s32 	%r191, %r43, %r190;
	mul.wide.u32 	%rd9, %r191, 4;
	add.s64 	%rd10, %rd2, %rd9;
	ld.global.nc.v4.u32 	{%r192, %r193, %r194, %r195}, [%rd10];
	st.shared.v4.u32 	[%r19], {%r192, %r193, %r194, %r195};
	mov.u32 	%r562, %r20;
	@%p12 bra 	$L__BB26_12;
	add.s32 	%r562, %r20, %r3;
	and.b32  	%r196, %r20, 28;
	shl.b32 	%r197, %r20, 2;
	and.b32  	%r198, %r197, 128;
	or.b32  	%r199, %r196, %r198;
	add.s32 	%r200, %r43, %r199;
	mul.wide.u32 	%rd11, %r200, 4;
	add.s64 	%rd12, %rd2, %rd11;
	ld.global.nc.v4.u32 	{%r201, %r202, %r203, %r204}, [%rd12];
	shl.b32 	%r205, %r3, 2;
	add.s32 	%r206, %r19, %r205;
	st.shared.v4.u32 	[%r206], {%r201, %r202, %r203, %r204};
$L__BB26_12:
	setp.lt.u32 	%p13, %r16, 3;
	@%p13 bra 	$L__BB26_15;
	add.s32 	%r569, %r30, %r562;
	shl.b32 	%r563, %r562, 2;
	add.s32 	%r568, %r32, %r563;
	add.s32 	%r567, %r34, %r562;
	add.s32 	%r566, %r35, %r563;
	add.s32 	%r565, %r3, %r562;
	add.s32 	%r564, %r31, %r563;
$L__BB26_14:
	and.b32  	%r207, %r563, 128;
	and.b32  	%r208, %r562, 28;
	add.s32 	%r209, %r43, %r208;
	add.s32 	%r210, %r209, %r207;
	mul.wide.u32 	%rd13, %r210, 4;
	add.s64 	%rd14, %rd2, %rd13;
	ld.global.nc.v4.u32 	{%r211, %r212, %r213, %r214}, [%rd14];
	mov.u32 	%r215, _ZZ9cuda_gemmIiLj512ELj1ELj1ELj256ELj128ELj128ELj128ELj0ELj1EEvjjjPKT_S2_PS0_jjjE3Ash;
	add.s32 	%r216, %r215, %r563;
	st.shared.v4.u32 	[%r216], {%r211, %r212, %r213, %r214};
	add.s32 	%r217, %r562, %r3;
	and.b32  	%r218, %r564, 128;
	and.b32  	%r219, %r565, 28;
	add.s32 	%r220, %r43, %r219;
	add.s32 	%r221, %r220, %r218;
	mul.wide.u32 	%rd15, %r221, 4;
	add.s64 	%rd16, %rd2, %rd15;
	ld.global.nc.v4.u32 	{%r222, %r223, %r224, %r225}, [%rd16];
	add.s32 	%r226, %r215, %r564;
	st.shared.v4.u32 	[%r226], {%r222, %r223, %r224, %r225};
	add.s32 	%r227, %r217, %r3;
	and.b32  	%r228, %r566, 128;
	and.b32  	%r229, %r567, 28;
	add.s32 	%r230, %r43, %r229;
	add.s32 	%r231, %r230, %r228;
	mul.wide.u32 	%rd17, %r231, 4;
	add.s64 	%rd18, %rd2, %rd17;
	ld.global.nc.v4.u32 	{%r232, %r233, %r234, %r235}, [%rd18];
	add.s32 	%r236, %r215, %r566;
	st.shared.v4.u32 	[%r236], {%r232, %r233, %r234, %r235};
	add.s32 	%r237, %r227, %r3;
	and.b32  	%r238, %r568, 128;
	and.b32  	%r239, %r569, 28;
	add.s32 	%r240, %r43, %r239;
	add.s32 	%r241, %r240, %r238;
	mul.wide.u32 	%rd19, %r241, 4;
	add.s64 	%rd20, %rd2, %rd19;
	ld.global.nc.v4.u32 	{%r242, %r243, %r244, %r245}, [%rd20];
	add.s32 	%r246, %r215, %r568;
	st.shared.v4.u32 	[%r246], {%r242, %r243, %r244, %r245};
	add.s32 	%r562, %r237, %r3;
	add.s32 	%r569, %r569, %r31;
	add.s32 	%r568, %r568, %r33;
	add.s32 	%r567, %r567, %r31;
	add.s32 	%r566, %r566, %r33;
	add.s32 	%r565, %r565, %r31;
	add.s32 	%r564, %r564, %r33;
	add.s32 	%r563, %r563, %r33;
	setp.lt.u32 	%p14, %r562, 64;
	@%p14 bra 	$L__BB26_14;
$L__BB26_15:
	shr.u32 	%r571, %r11, 5;
$L__BB26_16:
	add.s32 	%r247, %r561, %r42;
	add.s32 	%r248, %r247, %r571;
	shl.b32 	%r249, %r248, 7;
	or.b32  	%r250, %r249, %r12;
	mul.wide.u32 	%rd21, %r250, 4;
	add.s64 	%rd22, %rd1, %rd21;
	ld.global.nc.v4.u32 	{%r251, %r252, %r253, %r254}, [%rd22];
	shl.b32 	%r255, %r571, 2;
	mov.u32 	%r256, _ZZ9cuda_gemmIiLj512ELj1ELj1ELj256ELj128ELj128ELj128ELj0ELj1EEvjjjPKT_S2_PS0_jjjE11kron_fac_sh;
	add.s32 	%r257, %r256, %r255;
	mad.lo.s32 	%r258, %r12, 132, %r257;
	st.shared.u32 	[%r258], %r251;
	st.shared.u32 	[%r258+132], %r252;
	st.shared.u32 	[%r258+264], %r253;
	st.shared.u32 	[%r258+396], %r254;
	add.s32 	%r571, %r571, %r36;
	setp.lt.u32 	%p15, %r571, 32;
	@%p15 bra 	$L__BB26_16;
	setp.gt.u32 	%p16, %r11, 255;
	bar.sync 	0;
	@%p16 bra 	$L__BB26_19;
	and.b32  	%r259, %r11, 16;
	shl.b32 	%r260, %r11, 5;
	and.b32  	%r261, %r260, 32;
	or.b32  	%r262, %r259, %r261;
	add.s32 	%r263, %r11, -1;
	and.b32  	%r264, %r263, 15;
	or.b32  	%r265, %r262, %r264;
	shl.b32 	%r266, %r265, 2;
	mov.u32 	%r267, _ZZ9cuda_gemmIiLj512ELj1ELj1ELj256ELj128ELj128ELj128ELj0ELj1EEvjjjPKT_S2_PS0_jjjE3Ash;
	add.s32 	%r268, %r267, %r266;
	ld.shared.u32 	%r269, [%r268];
	add.s32 	%r270, %r11, 14;
	and.b32  	%r271, %r270, 15;
	or.b32  	%r272, %r262, %r271;
	shl.b32 	%r273, %r272, 2;
	add.s32 	%r274, %r267, %r273;
	ld.shared.u32 	%r275, [%r274];
	add.s32 	%r276, %r11, 13;
	and.b32  	%r277, %r276, 15;
	or.b32  	%r278, %r262, %r277;
	shl.b32 	%r279, %r278, 2;
	add.s32 	%r280, %r267, %r279;
	ld.shared.u32 	%r281, [%r280];
	add.s32 	%r282, %r11, 12;
	and.b32  	%r283, %r282, 15;
	or.b32  	%r284, %r262, %r283;
	shl.b32 	%r285, %r284, 2;
	add.s32 	%r286, %r267, %r285;
	ld.shared.u32 	%r287, [%r286];
	add.s32 	%r288, %r11, 11;
	and.b32  	%r289, %r288, 15;
	or.b32  	%r290, %r262, %r289;
	shl.b32 	%r291, %r290, 2;
	add.s32 	%r292, %r267, %r291;
	ld.shared.u32 	%r293, [%r292];
	add.s32 	%r294, %r11, 10;
	and.b32  	%r295, %r294, 15;
	or.b32  	%r296, %r262, %r295;
	shl.b32 	%r297, %r296, 2;
	add.s32 	%r298, %r267, %r297;
	ld.shared.u32 	%r299, [%r298];
	add.s32 	%r300, %r11, 9;
	and.b32  	%r301, %r300, 15;
	or.b32  	%r302, %r262, %r301;
	shl.b32 	%r303, %r302, 2;
	add.s32 	%r304, %r267, %r303;
	ld.shared.u32 	%r305, [%r304];
	and.b32  	%r306, %r11, 15;
	xor.b32  	%r307, %r306, 8;
	or.b32  	%r308, %r262, %r307;
	shl.b32 	%r309, %r308, 2;
	add.s32 	%r310, %r267, %r309;
	ld.shared.u32 	%r311, [%r310];
	add.s32 	%r312, %r11, 7;
	and.b32  	%r313, %r312, 15;
	or.b32  	%r314, %r262, %r313;
	shl.b32 	%r315, %r314, 2;
	add.s32 	%r316, %r267, %r315;
	ld.shared.u32 	%r317, [%r316];
	add.s32 	%r318, %r11, 6;
	and.b32  	%r319, %r318, 15;
	or.b32  	%r320, %r262, %r319;
	shl.b32 	%r321, %r320, 2;
	add.s32 	%r322, %r267, %r321;
	ld.shared.u32 	%r323, [%r322];
	add.s32 	%r324, %r11, 5;
	and.b32  	%r325, %r324, 15;
	or.b32  	%r326, %r262, %r325;
	shl.b32 	%r327, %r326, 2;
	add.s32 	%r328, %r267, %r327;
	ld.shared.u32 	%r329, [%r328];
	add.s32 	%r330, %r11, 4;
	and.b32  	%r331, %r330, 15;
	or.b32  	%r332, %r262, %r331;
	shl.b32 	%r333, %r332, 2;
	add.s32 	%r334, %r267, %r333;
	ld.shared.u32 	%r335, [%r334];
	add.s32 	%r336, %r11, 3;
	and.b32  	%r337, %r336, 15;
	or.b32  	%r338, %r262, %r337;
	shl.b32 	%r339, %r338, 2;
	add.s32 	%r340, %r267, %r339;
	ld.shared.u32 	%r341, [%r340];
	add.s32 	%r342, %r11, 2;
	and.b32  	%r343, %r342, 15;
	or.b32  	%r344, %r262, %r343;
	shl.b32 	%r345, %r344, 2;
	add.s32 	%r346, %r267, %r345;
	ld.shared.u32 	%r347, [%r346];
	add.s32 	%r348, %r11, 1;
	and.b32  	%r349, %r348, 15;
	or.b32  	%r350, %r262, %r349;
	shl.b32 	%r351, %r350, 2;
	add.s32 	%r352, %r267, %r351;
	ld.shared.u32 	%r353, [%r352];
	or.b32  	%r354, %r262, %r306;
	shl.b32 	%r355, %r354, 2;
	add.s32 	%r356, %r267, %r355;
	ld.shared.u32 	%r357, [%r356];
	shr.u32 	%r358, %r11, 1;
	mov.u32 	%r359, _ZZ9cuda_gemmIiLj512ELj1ELj1ELj256ELj128ELj128ELj128ELj0ELj1EEvjjjPKT_S2_PS0_jjjE11kron_fac_sh;
	mad.lo.s32 	%r360, %r358, 132, %r359;
	shl.b32 	%r361, %r11, 2;
	and.b32  	%r362, %r361, 124;
	add.s32 	%r363, %r360, %r362;
	ld.shared.u32 	%r364, [%r363];
	or.b32  	%r365, %r306, %r259;
	shfl.sync.idx.b32	%r366|%p17, %r364, %r365, 31, -1;
	mul.lo.s32 	%r367, %r366, %r357;
	or.b32  	%r368, %r349, %r259;
	shfl.sync.idx.b32	%r369|%p18, %r364, %r368, 31, -1;
	mad.lo.s32 	%r370, %r369, %r353, %r367;
	or.b32  	%r371, %r343, %r259;
	shfl.sync.idx.b32	%r372|%p19, %r364, %r371, 31, -1;
	mad.lo.s32 	%r373, %r372, %r347, %r370;
	or.b32  	%r374, %r337, %r259;
	shfl.sync.idx.b32	%r375|%p20, %r364, %r374, 31, -1;
	mad.lo.s32 	%r376, %r375, %r341, %r373;
	or.b32  	%r377, %r331, %r259;
	shfl.sync.idx.b32	%r378|%p21, %r364, %r377, 31, -1;
	mad.lo.s32 	%r379, %r378, %r335, %r376;
	or.b32  	%r380, %r325, %r259;
	shfl.sync.idx.b32	%r381|%p22, %r364, %r380, 31, -1;
	mad.lo.s32 	%r382, %r381, %r329, %r379;
	or.b32  	%r383, %r319, %r259;
	shfl.sync.idx.b32	%r384|%p23, %r364, %r383, 31, -1;
	mad.lo.s32 	%r385, %r384, %r323, %r382;
	or.b32  	%r386, %r313, %r259;
	shfl.sync.idx.b32	%r387|%p24, %r364, %r386, 31, -1;
	mad.lo.s32 	%r388, %r387, %r317, %r385;
	or.b32  	%r389, %r307, %r259;
	shfl.sync.idx.b32	%r390|%p25, %r364, %r389, 31, -1;
	mad.lo.s32 	%r391, %r390, %r311, %r388;
	or.b32  	%r392, %r301, %r259;
	shfl.sync.idx.b32	%r393|%p26, %r364, %r392, 31, -1;
	mad.lo.s32 	%r394, %r393, %r305, %r391;
	or.b32  	%r395, %r295, %r259;
	shfl.sync.idx.b32	%r396|%p27, %r364, %r395, 31, -1;
	mad.lo.s32 	%r397, %r396, %r299, %r394;
	or.b32  	%r398, %r289, %r259;
	shfl.sync.idx.b32	%r399|%p28, %r364, %r398, 31, -1;
	mad.lo.s32 	%r400, %r399, %r293, %r397;
	or.b32  	%r401, %r283, %r259;
	shfl.sync.idx.b32	%r402|%p29, %r364, %r401, 31, -1;
	mad.lo.s32 	%r403, %r402, %r287, %r400;
	or.b32  	%r404, %r277, %r259;
	shfl.sync.idx.b32	%r405|%p30, %r364, %r404, 31, -1;
	mad.lo.s32 	%r406, %r405, %r281, %r403;
	or.b32  	%r407, %r271, %r259;
	shfl.sync.idx.b32	%r408|%p31, %r364, %r407, 31, -1;
	mad.lo.s32 	%r409, %r408, %r275, %r406;
	or.b32  	%r410, %r264, %r259;
	shfl.sync.idx.b32	%r411|%p32, %r364, %r410, 31, -1;
	mad.lo.s32 	%r412, %r411, %r269, %r409;
	and.b32  	%r413, %r361, 1020;
	mov.u32 	%r414, _ZZ9cuda_gemmIiLj512ELj1ELj1ELj256ELj128ELj128ELj128ELj0ELj1EEvjjjPKT_S2_PS0_jjjE3Csh;
	add.s32 	%r415, %r414, %r413;
	ld.shared.u32 	%r416, [%r415];
	add.s32 	%r417, %r416, %r412;
	st.shared.u32 	[%r415], %r417;
	ld.shared.u32 	%r418, [%r21];
	ld.shared.u32 	%r419, [%r22];
	xor.b32  	%r420, %r259, 16;
	or.b32  	%r421, %r420, %r261;
	or.b32  	%r422, %r421, %r277;
	shl.b32 	%r423, %r422, 2;
	add.s32 	%r424, %r267, %r423;
	ld.shared.u32 	%r425, [%r424];
	ld.shared.u32 	%r426, [%r23];
	or.b32  	%r427, %r421, %r289;
	shl.b32 	%r428, %r427, 2;
	add.s32 	%r429, %r267, %r428;
	ld.shared.u32 	%r430, [%r429];
	ld.shared.u32 	%r431, [%r24];
	or.b32  	%r432, %r421, %r301;
	shl.b32 	%r433, %r432, 2;
	add.s32 	%r434, %r267, %r433;
	ld.shared.u32 	%r435, [%r434];
	or.b32  	%r436, %r421, %r307;
	shl.b32 	%r437, %r436, 2;
	add.s32 	%r438, %r267, %r437;
	ld.shared.u32 	%r439, [%r438];
	ld.shared.u32 	%r440, [%r25];
	or.b32  	%r441, %r421, %r319;
	shl.b32 	%r442, %r441, 2;
	add.s32 	%r443, %r267, %r442;
	ld.shared.u32 	%r444, [%r443];
	or.b32  	%r445, %r421, %r325;
	shl.b32 	%r446, %r445, 2;
	add.s32 	%r447, %r267, %r446;
	ld.shared.u32 	%r448, [%r447];
	ld.shared.u32 	%r449, [%r26];
	ld.shared.u32 	%r450, [%r27];
	ld.shared.u32 	%r451, [%r28];
	ld.shared.u32 	%r452, [%r29];
	or.b32  	%r453, %r421, %r306;
	shl.b32 	%r454, %r453, 2;
	add.s32 	%r455, %r267, %r454;
	ld.shared.u32 	%r456, [%r455];
	or.b32  	%r457, %r306, %r420;
	shfl.sync.idx.b32	%r458|%p33, %r364, %r457, 31, -1;
	mul.lo.s32 	%r459, %r458, %r456;
	or.b32  	%r460, %r349, %r420;
	shfl.sync.idx.b32	%r461|%p34, %r364, %r460, 31, -1;
	mad.lo.s32 	%r462, %r461, %r452, %r459;
	or.b32  	%r463, %r343, %r420;
	shfl.sync.idx.b32	%r464|%p35, %r364, %r463, 31, -1;
	mad.lo.s32 	%r465, %r464, %r451, %r462;
	or.b32  	%r466, %r337, %r420;
	shfl.sync.idx.b32	%r467|%p36, %r364, %r466, 31, -1;
	mad.lo.s32 	%r468, %r467, %r450, %r465;
	or.b32  	%r469, %r331, %r420;
	shfl.sync.idx.b32	%r470|%p37, %r364, %r469, 31, -1;
	mad.lo.s32 	%r471, %r470, %r449, %r468;
	or.b32  	%r472, %r325, %r420;
	shfl.sync.idx.b32	%r473|%p38, %r364, %r472, 31, -1;
	mad.lo.s32 	%r474, %r473, %r448, %r471;
	or.b32  	%r475, %r319, %r420;
	shfl.sync.idx.b32	%r476|%p39, %r364, %r475, 31, -1;
	mad.lo.s32 	%r477, %r476, %r444, %r474;
	or.b32  	%r478, %r313, %r420;
	shfl.sync.idx.b32	%r479|%p40, %r364, %r478, 31, -1;
	mad.lo.s32 	%r480, %r479, %r440, %r477;
	or.b32  	%r481, %r307, %r420;
	shfl.sync.idx.b32	%r482|%p41, %r364, %r481, 31, -1;
	mad.lo.s32 	%r483, %r482, %r439, %r480;
	or.b32  	%r484, %r301, %r420;
	shfl.sync.idx.b32	%r485|%p42, %r364, %r484, 31, -1;
	mad.lo.s32 	%r486, %r485, %r435, %r483;
	or.b32  	%r487, %r295, %r420;
	shfl.sync.idx.b32	%r488|%p43, %r364, %r487, 31, -1;
	mad.lo.s32 	%r489, %r488, %r431, %r486;
	or.b32  	%r490, %r289, %r420;
	shfl.sync.idx.b32	%r491|%p44, %r364, %r490, 31, -1;
	mad.lo.s32 	%r492, %r491, %r430, %r489;
	or.b32  	%r493, %r283, %r420;
	shfl.sync.idx.b32	%r494|%p45, %r364, %r493, 31, -1;
	mad.lo.s32 	%r495, %r494, %r426, %r492;
	or.b32  	%r496, %r277, %r420;
	shfl.sync.idx.b32	%r497|%p46, %r364, %r496, 31, -1;
	mad.lo.s32 	%r498, %r497, %r425, %r495;
	or.b32  	%r499, %r271, %r420;
	shfl.sync.idx.b32	%r500|%p47, %r364, %r499, 31, -1;
	mad.lo.s32 	%r501, %r500, %r419, %r498;
	or.b32  	%r502, %r264, %r420;
	shfl.sync.idx.b32	%r503|%p48, %r364, %r502, 31, -1;
	mad.lo.s32 	%r504, %r503, %r418, %r501;
	add.s32 	%r505, %r417, %r504;
	st.shared.u32 	[%r415], %r505;
$L__BB26_19:
	add.s32 	%r72, %r561, 32;
	setp.lt.u32 	%p49, %r561, 96;
	mov.u32 	%r561, %r72;
	@%p49 bra 	$L__BB26_7;
	setp.gt.u32 	%p50, %r11, 63;
	bar.sync 	0;
	@%p50 bra 	$L__BB26_27;
	ld.param.u64 	%rd35, [_Z9cuda_gemmIiLj512ELj1ELj1ELj256ELj128ELj128ELj128ELj0ELj1EEvjjjPKT_S2_PS0_jjj_param_5];
	ld.param.u32 	%r556, [_Z9cuda_gemmIiLj512ELj1ELj1ELj256ELj128ELj128ELj128ELj0ELj1EEvjjjPKT_S2_PS0_jjj_param_2];
	ld.param.u32 	%r554, [_Z9cuda_gemmIiLj512ELj1ELj1ELj256ELj128ELj128ELj128ELj0ELj1EEvjjjPKT_S2_PS0_jjj_param_1];
	shr.u32 	%r73, %r556, 7;
	cvta.to.global.u64 	%rd3, %rd35;
	shl.b32 	%r506, %r41, 1;
	mad.lo.s32 	%r74, %r40, %r554, %r506;
	max.u32 	%r507, %r15, 256;
	setp.lt.u32 	%p51, %r15, 256;
	selp.u32 	%r508, 1, 0, %p51;
	add.s32 	%r509, %r15, %r508;
	sub.s32 	%r510, %r507, %r509;
	div.u32 	%r511, %r510, %r3;
	add.s32 	%r75, %r511, %r508;
	and.b32  	%r512, %r75, 3;
	setp.eq.s32 	%p52, %r512, 3;
	@%p52 bra 	$L__BB26_24;
	mov.u32 	%r513, _ZZ9cuda_gemmIiLj512ELj1ELj1ELj256ELj128ELj128ELj128ELj0ELj1EEvjjjPKT_S2_PS0_jjjE3Csh;
	add.s32 	%r573, %r513, %r17;
	add.s32 	%r514, %r75, 1;
	and.b32  	%r515, %r514, 3;
	neg.s32 	%r572, %r515;
$L__BB26_23:
	.pragma "nounroll";
	shr.u32 	%r516, %r575, 1;
	mad.lo.s32 	%r517, %r516, %r73, %r74;
	mul.wide.u32 	%rd23, %r517, 4;
	add.s64 	%rd24, %rd3, %rd23;
	ld.shared.v4.u32 	{%r518, %r519, %r520, %r521}, [%r573];
	st.global.v4.u32 	[%rd24], {%r518, %r519, %r520, %r521};
	add.s32 	%r575, %r575, %r3;
	add.s32 	%r573, %r573, %r31;
	add.s32 	%r572, %r572, 1;
	setp.ne.s32 	%p53, %r572, 0;
	@%p53 bra 	$L__BB26_23;
$L__BB26_24:
	setp.lt.u32 	%p54, %r75, 3;
	@%p54 bra 	$L__BB26_27;
	add.s32 	%r579, %r575, %r30;
	add.s32 	%r578, %r575, %r34;
	add.s32 	%r577, %r575, %r3;
	shl.b32 	%r522, %r575, 2;
	mov.u32 	%r523, _ZZ9cuda_gemmIiLj512ELj1ELj1ELj256ELj128ELj128ELj128ELj0ELj1EEvjjjPKT_S2_PS0_jjjE3Csh;
	add.s32 	%r576, %r523, %r522;
$L__BB26_26:
	shr.u32 	%r524, %r575, 1;
	mad.lo.s32 	%r525, %r524, %r73, %r74;
	mul.wide.u32 	%rd25, %r525, 4;
	add.s64 	%rd26, %rd3, %rd25;
	ld.shared.v4.u32 	{%r526, %r527, %r528, %r529}, [%r576];
	st.global.v4.u32 	[%rd26], {%r526, %r527, %r528, %r529};
	add.s32 	%r530, %r575, %r3;
	shr.u32 	%r531, %r577, 1;
	mad.lo.s32 	%r532, %r531, %r73, %r74;
	mul.wide.u32 	%rd27, %r532, 4;
	add.s64 	%rd28, %rd3, %rd27;
	add.s32 	%r533, %r576, %r31;
	ld.shared.v4.u32 	{%r534, %r535, %r536, %r537}, [%r533];
	st.global.v4.u32 	[%rd28], {%r534, %r535, %r536, %r537};
	add.s32 	%r538, %r530, %r3;
	shr.u32 	%r539, %r578, 1;
	mad.lo.s32 	%r540, %r539, %r73, %r74;
	mul.wide.u32 	%rd29, %r540, 4;
	add.s64 	%rd30, %rd3, %rd29;
	add.s32 	%r541, %r576, %r35;
	ld.shared.v4.u32 	{%r542, %r543, %r544, %r545}, [%r541];
	st.global.v4.u32 	[%rd30], {%r542, %r543, %r544, %r545};
	add.s32 	%r546, %r538, %r3;
	shr.u32 	%r547, %r579, 1;
	mad.lo.s32 	%r548, %r547, %r73, %r74;
	mul.wide.u32 	%rd31, %r548, 4;
	add.s64 	%rd32, %rd3, %rd31;
	add.s32 	%r549, %r576, %r32;
	ld.shared.v4.u32 	{%r550, %r551, %r552, %r553}, [%r549];
	st.global.v4.u32 	[%rd32], {%r550, %r551, %r552, %r553};
	add.s32 	%r575, %r546, %r3;
	add.s32 	%r579, %r579, %r31;
	add.s32 	%r578, %r578, %r31;
	add.s32 	%r577, %r577, %r31;
	add.s32 	%r576, %r576, %r33;
	setp.lt.u32 	%p55, %r575, 256;
	@%p55 bra 	$L__BB26_26;
$L__BB26_27:
	ret;
$L__BB26_28:
	shl.b32 	%r116, %r559, 2;
	mov.u32 	%r117, _ZZ9cuda_gemmIiLj512ELj1ELj1ELj256ELj128ELj128ELj128ELj0ELj1EEvjjjPKT_S2_PS0_jjjE3Csh;
	add.s32 	%r118, %r117, %r116;
	mov.b32 	%r119, 0;
	st.shared.u32 	[%r118], %r119;
	add.s32 	%r120, %r118, %r3;
	st.shared.u32 	[%r120], %r119;
	add.s32 	%r121, %r120, %r3;
	st.shared.u32 	[%r121], %r119;
	add.s32 	%r122, %r121, %r3;
	st.shared.u32 	[%r122], %r119;
	add.s32 	%r559, %r3, %r559;
	setp.lt.u32 	%p7, %r559, 256;
	@%p7 bra 	$L__BB26_28;
	bra.uni 	$L__BB26_6;

}
	// .globl	_Z9cuda_gemmIiLj512ELj1ELj1ELj256ELj128ELj128ELj128ELj1ELj1EEvjjjPKT_S2_PS0_jjj
.visible .entry _Z9cuda_gemmIiLj512ELj1ELj1ELj256ELj128ELj128ELj128ELj1ELj1EEvjjjPKT_S2_PS0_jjj(
	.param .u32 _Z9cuda_gemmIiLj512ELj1ELj1ELj256ELj128ELj128ELj128ELj1ELj1EEvjjjPKT_S2_PS0_jjj_param_0,
	.param .u32 _Z9cuda_gemmIiLj512ELj1ELj1ELj256ELj128ELj128ELj128ELj1ELj1EEvjjjPKT_S2_PS0_jjj_param_1,
	.param .u32 _Z9cuda_gemmIiLj512ELj1ELj1ELj256ELj128ELj128ELj128ELj1ELj1EEvjjjPKT_S2_PS0_jjj_param_2,
	.param .u64 .ptr .align 1 _Z9cuda_gemmIiLj512ELj1ELj1ELj256ELj128ELj128ELj128ELj1ELj1EEvjjjPKT_S2_PS0_jjj_param_3,
	.param .u64 .ptr .align 1 _Z9cuda_gemmIiLj512ELj1ELj1ELj256ELj128ELj128ELj128ELj1ELj1EEvjjjPKT_S2_PS0_jjj_param_4,
	.param .u64 .ptr .align 1 _Z9cuda_gemmIiLj512ELj1ELj1ELj256ELj128ELj128ELj128ELj1ELj1EEvjjjPKT_S2_PS0_jjj_param_5,
	.param .u32 _Z9cuda_gemmIiLj512ELj1ELj1ELj256ELj128ELj128ELj128ELj1ELj1EEvjjjPKT_S2_PS0_jjj_param_6,
	.param .u32 _Z9cuda_gemmIiLj512ELj1ELj1ELj256ELj128ELj128ELj128ELj1ELj1EEvjjjPKT_S2_PS0_jjj_param_7,
	.param .u32 _Z9cuda_gemmIiLj512ELj1ELj1ELj256ELj128ELj128ELj128ELj1ELj1EEvjjjPKT_S2_PS0_jjj_param_8
)
.maxntid 512
{
	.reg .pred 	%p<56>;
	.reg .b32 	%r<575>;
	.reg .b64 	%rd<40>;
	// demoted variable
	.shared .align 128 .b8 _ZZ9cuda_gemmIiLj512ELj1ELj1ELj256ELj128ELj128ELj128ELj1ELj1EEvjjjPKT_S2_PS0_jjjE11kron_fac_sh[16896];
	// demoted variable
	.shared .align 128 .b8 _ZZ9cuda_gemmIiLj512ELj1ELj1ELj256ELj128ELj128ELj128ELj1ELj1EEvjjjPKT_S2_PS0_jjjE3Ash[256];
	// demoted variable
	.shared .align 128 .b8 _ZZ9cuda_gemmIiLj512ELj1ELj1ELj256ELj128ELj128ELj128ELj1ELj1EEvjjjPKT_S2_PS0_jjjE3Csh[1024];
	mov.u32 	%r552, %tid.x;
	mov.u32 	%r101, %ctaid.y;
	mov.u32 	%r102, %nctaid.y;
	setp.ge.u32 	%p1, %r101, %r102;
	@%p1 bra 	$L__BB27_27;
	mov.u32 	%r2, %ntid.x;
	shl.b32 	%r3, %r2, 2;
	setp.gt.u32 	%p2, %r552, 255;
	@%p2 bra 	$L__BB27_6;
	add.s32 	%r103, %r552, %r2;
	max.u32 	%r104, %r103, 256;
	setp.lt.u32 	%p3, %r103, 256;
	selp.u32 	%r105, 1, 0, %p3;
	add.s32 	%r106, %r103, %r105;
	sub.s32 	%r107, %r104, %r106;
	div.u32 	%r108, %r107, %r2;
	add.s32 	%r4, %r108, %r105;
	and.b32  	%r109, %r4, 3;
	setp.eq.s32 	%p4, %r109, 3;
	@%p4 bra 	$L__BB27_5;
	add.s32 	%r111, %r4, 1;
	and.b32  	%r5, %r111, 3;
	mov.b32 	%r551, 0;
$L__BB27_4:
	.pragma "nounroll";
	shl.b32 	%r112, %r552, 2;
	mov.u32 	%r113, _ZZ9cuda_gemmIiLj512ELj1ELj1ELj256ELj128ELj128ELj128ELj1ELj1EEvjjjPKT_S2_PS0_jjjE3Csh;
	add.s32 	%r114, %r113, %r112;
	mov.b32 	%r115, 0;
	st.shared.u32 	[%r114], %r115;
	add.s32 	%r552, %r552, %r2;
	add.s32 	%r551, %r551, 1;
	setp.ne.s32 	%p5, %r551, %r5;
	@%p5 bra 	$L__BB27_4;
$L__BB27_5:
	setp.lt.u32 	%p6, %r4, 3;
	@%p6 bra 	$L__BB27_6;
	bra.uni 	$L__BB27_28;
$L__BB27_6:
	ld.param.u64 	%rd37, [_Z9cuda_gemmIiLj512ELj1ELj1ELj256ELj128ELj128ELj128ELj1ELj1EEvjjjPKT_S2_PS0_jjj_param_4];
	mov.u32 	%r11, %tid.x;
	not.b32 	%r124, %r11;
	shl.b32 	%r568, %r11, 2;
	and.b32  	%r12, %r568, 124;
	shl.b32 	%r125, %r11, 5;
	and.b32  	%r126, %r125, 32;
	shl.b32 	%r13, %r101, 8;
	add.s32 	%r17, %r568, %r3;
	max.u32 	%r128, %r17, 64;
	setp.lt.u32 	%p8, %r17, 64;
	selp.u32 	%r129, 1, 0, %p8;
	or.b32  	%r130, %r17, %r129;
	sub.s32 	%r131, %r128, %r130;
	div.u32 	%r132, %r131, %r3;
	add.s32 	%r18, %r132, %r129;
	shl.b32 	%r19, %r11, 4;
	mov.u32 	%r133, _ZZ9cuda_gemmIiLj512ELj1ELj1ELj256ELj128ELj128ELj128ELj1ELj1EEvjjjPKT_S2_PS0_jjjE3Ash;
	add.s32 	%r20, %r133, %r19;
	shl.b32 	%r36, %r2, 4;
	add.s32 	%r21, %r20, %r36;
	add.s32 	%r22, %r17, %r3;
	and.b32  	%r134, %r11, 15;
	add.s32 	%r135, %r11, 1;
	and.b32  	%r136, %r135, 15;
	add.s32 	%r137, %r11, 2;
	and.b32  	%r138, %r137, 15;
	add.s32 	%r139, %r11, 5;
	and.b32  	%r140, %r139, 15;
	add.s32 	%r141, %r11, 6;
	and.b32  	%r142, %r141, 15;
	add.s32 	%r143, %r11, 7;
	and.b32  	%r144, %r143, 15;
	xor.b32  	%r145, %r134, 8;
	add.s32 	%r146, %r11, 9;
	and.b32  	%r147, %r146, 15;
	add.s32 	%r148, %r11, 10;
	and.b32  	%r149, %r148, 15;
	add.s32 	%r150, %r11, 11;
	and.b32  	%r151, %r150, 15;
	add.s32 	%r152, %r11, 12;
	and.b32  	%r153, %r152, 15;
	add.s32 	%r154, %r11, 13;
	and.b32  	%r155, %r154, 15;
	add.s32 	%r156, %r11, 14;
	and.b32  	%r157, %r156, 15;
	add.s32 	%r158, %r11, -1;
	and.b32  	%r159, %r158, 15;
	and.b32  	%r160, %r124, 16;
	or.b32  	%r161, %r160, %r126;
	or.b32  	%r162, %r161, %r136;
	or.b32  	%r163, %r161, %r138;
	or.b32  	%r164, %r161, %r140;
	or.b32  	%r165, %r161, %r142;
	or.b32  	%r166, %r161, %r144;
	or.b32  	%r167, %r161, %r145;
	or.b32  	%r168, %r161, %r147;
	or.b32  	%r169, %r161, %r149;
	or.b32  	%r170, %r161, %r151;
	or.b32  	%r171, %r161, %r153;
	or.b32  	%r172, %r161, %r155;
	or.b32  	%r173, %r161, %r157;
	or.b32  	%r174, %r161, %r159;
	shl.b32 	%r175, %r174, 2;
	add.s32 	%r23, %r133, %r175;
	shl.b32 	%r176, %r173, 2;
	add.s32 	%r24, %r133, %r176;
	shl.b32 	%r177, %r172, 2;
	add.s32 	%r25, %r133, %r177;
	shl.b32 	%r178, %r171, 2;
	add.s32 	%r26, %r133, %r178;
	shl.b32 	%r179, %r170, 2;
	add.s32 	%r27, %r133, %r179;
	shl.b32 	%r180, %r169, 2;
	add.s32 	%r28, %r133, %r180;
	shl.b32 	%r181, %r168, 2;
	add.s32 	%r29, %r133, %r181;
	shl.b32 	%r182, %r167, 2;
	add.s32 	%r30, %r133, %r182;
	shl.b32 	%r183, %r166, 2;
	add.s32 	%r31, %r133, %r183;
	shl.b32 	%r184, %r165, 2;
	add.s32 	%r32, %r133, %r184;
	shl.b32 	%r185, %r164, 2;
	add.s32 	%r33, %r133, %r185;
	shl.b32 	%r186, %r163, 2;
	add.s32 	%r34, %r133, %r186;
	shl.b32 	%r187, %r162, 2;
	add.s32 	%r35, %r133, %r187;
	mul.lo.s32 	%r37, %r2, 48;
	shl.b32 	%r38, %r2, 6;
	shl.b32 	%r39, %r2, 5;
	cvta.to.global.u64 	%rd1, %rd37;
	mov.b32 	%r554, 0;
$L__BB27_7:
	mov.u32 	%r188, %ctaid.z;
	shl.b32 	%r43, %r188, 7;
	setp.gt.u32 	%p9, %r11, 15;
	@%p9 bra 	$L__BB27_15;
	ld.param.u64 	%rd36, [_Z9cuda_gemmIiLj512ELj1ELj1ELj256ELj128ELj128ELj128ELj1ELj1EEvjjjPKT_S2_PS0_jjj_param_3];
	cvta.to.global.u64 	%rd2, %rd36;
	and.b32  	%r189, %r18, 3;
	setp.eq.s32 	%p10, %r189, 3;
	add.s32 	%r190, %r13, %r43;
	add.s32 	%r44, %r190, %r554;
	mov.u32 	%r555, %r568;
	@%p10 bra 	$L__BB27_12;
	setp.eq.s32 	%p11, %r189, 0;
	and.b32  	%r192, %r568, 28;
	and.b32  	%r193, %r19, 128;
	or.b32  	%r194, %r192, %r193;
	add.s32 	%r195, %r44, %r194;
	mul.wide.u32 	%rd11, %r195, 4;
	add.s64 	%rd12, %rd2, %rd11;
	ld.global.nc.v4.u32 	{%r196, %r197, %r198, %r199}, [%rd12];
	st.shared.v4.u32 	[%r20], {%r196, %r197, %r198, %r199};
	mov.u32 	%r555, %r17;
	@%p11 bra 	$L__BB27_12;
	setp.eq.s32 	%p12, %r189, 1;
	and.b32  	%r201, %r17, 28;
	shl.b32 	%r202, %r17, 2;
	and.b32  	%r203, %r202, 128;
	or.b32  	%r204, %r201, %r203;
	add.s32 	%r205, %r44, %r204;
	mul.wide.u32 	%rd13, %r205, 4;
	add.s64 	%rd14, %rd2, %rd13;
	ld.global.nc.v4.u32 	{%r206, %r207, %r208, %r209}, [%rd14];
	st.shared.v4.u32 	[%r21], {%r206, %r207, %r208, %r209};
	mov.u32 	%r555, %r22;
	@%p12 bra 	$L__BB27_12;
	add.s32 	%r555, %r22, %r3;
	and.b32  	%r210, %r22, 28;
	shl.b32 	%r211, %r22, 2;
	and.b32  	%r212, %r211, 128;
	or.b32  	%r213, %r210, %r212;
	add.s32 	%r214, %r44, %r213;
	mul.wide.u32 	%rd15, %r214, 4;
	add.s64 	%rd16, %rd2, %rd15;
	ld.global.nc.v4.u32 	{%r215, %r216, %r217, %r218}, [%rd16];
	shl.b32 	%r219, %r3, 2;
	add.s32 	%r220, %r21, %r219;
	st.shared.v4.u32 	[%r220], {%r215, %r216, %r217, %r218};
$L__BB27_12:
	setp.lt.u32 	%p13, %r18, 3;
	@%p13 bra 	$L__BB27_15;
	mad.lo.s32 	%r562, %r2, 12, %r555;
	shl.b32 	%r556, %r555, 2;
	add.s32 	%r561, %r37, %r556;
	shl.b32 	%r221, %r2, 3;
	add.s32 	%r560, %r221, %r555;
	add.s32 	%r559, %r39, %r556;
	add.s32 	%r558, %r3, %r555;
	add.s32 	%r557, %r36, %r556;
$L__BB27_14:
	and.b32  	%r222, %r556, 128;
	and.b32  	%r223, %r555, 28;
	add.s32 	%r224, %r44, %r223;
	add.s32 	%r225, %r224, %r222;
	mul.wide.u32 	%rd17, %r225, 4;
	add.s64 	%rd18, %rd2, %rd17;
	ld.global.nc.v4.u32 	{%r226, %r227, %r228, %r229}, [%rd18];
	mov.u32 	%r230, _ZZ9cuda_gemmIiLj512ELj1ELj1ELj256ELj128ELj128ELj128ELj1ELj1EEvjjjPKT_S2_PS0_jjjE3Ash;
	add.s32 	%r231, %r230, %r556;
	st.shared.v4.u32 	[%r231], {%r226, %r227, %r228, %r229};
	add.s32 	%r232, %r555, %r3;
	and.b32  	%r233, %r557, 128;
	and.b32  	%r234, %r558, 28;
	add.s32 	%r235, %r44, %r234;
	add.s32 	%r236, %r235, %r233;
	mul.wide.u32 	%rd19, %r236, 4;
	add.s64 	%rd20, %rd2, %rd19;
	ld.global.nc.v4.u32 	{%r237, %r238, %r239, %r240}, [%rd20];
	add.s32 	%r241, %r230, %r557;
	st.shared.v4.u32 	[%r241], {%r237, %r238, %r239, %r240};
	add.s32 	%r242, %r232, %r3;
	and.b32  	%r243, %r559, 128;
	and.b32  	%r244, %r560, 28;
	add.s32 	%r245, %r44, %r244;
	add.s32 	%r246, %r245, %r243;
	mul.wide.u32 	%rd21, %r246, 4;
	add.s64 	%rd22, %rd2, %rd21;
	ld.global.nc.v4.u32 	{%r247, %r248, %r249, %r250}, [%rd22];
	add.s32 	%r251, %r230, %r559;
	st.shared.v4.u32 	[%r251], {%r247, %r248, %r249, %r250};
	add.s32 	%r252, %r242, %r3;
	and.b32  	%r253, %r561, 128;
	and.b32  	%r254, %r562, 28;
	add.s32 	%r255, %r44, %r254;
	add.s32 	%r256, %r255, %r253;
	mul.wide.u32 	%rd23, %r256, 4;
	add.s64 	%rd24, %rd2, %rd23;
	ld.global.nc.v4.u32 	{%r257, %r258, %r259, %r260}, [%rd24];
	add.s32 	%r261, %r230, %r561;
	st.shared.v4.u32 	[%r261], {%r257, %r258, %r259, %r260};
	add.s32 	%r555, %r252, %r3;
	add.s32 	%r562, %r562, %r36;
	add.s32 	%r561, %r561, %r38;
	add.s32 	%r560, %r560, %r36;
	add.s32 	%r559, %r559, %r38;
	add.s32 	%r558, %r558, %r36;
	add.s32 	%r557, %r557, %r38;
	add.s32 	%r556, %r556, %r38;
	setp.lt.u32 	%p14, %r555, 64;
	@%p14 bra 	$L__BB27_14;
$L__BB27_15:
	shr.u32 	%r564, %r11, 5;
$L__BB27_16:
	add.s32 	%r262, %r554, %r43;
	add.s32 	%r263, %r262, %r564;
	shl.b32 	%r264, %r263, 7;
	or.b32  	%r265, %r264, %r12;
	mul.wide.u32 	%rd25, %r265, 4;
	add.s64 	%rd26, %rd1, %rd25;
	ld.global.nc.v4.u32 	{%r266, %r267, %r268, %r269}, [%rd26];
	shl.b32 	%r270, %r564, 2;
	mov.u32 	%r271, _ZZ9cuda_gemmIiLj512ELj1ELj1ELj256ELj128ELj128ELj128ELj1ELj1EEvjjjPKT_S2_PS0_jjjE11kron_fac_sh;
	add.s32 	%r272, %r271, %r270;
	mad.lo.s32 	%r273, %r12, 132, %r272;
	st.shared.u32 	[%r273], %r266;
	st.shared.u32 	[%r273+132], %r267;
	st.shared.u32 	[%r273+264], %r268;
	st.shared.u32 	[%r273+396], %r269;
	shr.u32 	%r274, %r2, 5;
	add.s32 	%r564, %r564, %r274;
	setp.lt.u32 	%p15, %r564, 32;
	@%p15 bra 	$L__BB27_16;
	setp.gt.u32 	%p16, %r11, 255;
	bar.sync 	0;
	@%p16 bra 	$L__BB27_19;
	and.b32  	%r275, %r11, 16;
	shl.b32 	%r276, %r11, 5;
	and.b32  	%r277, %r276, 32;
	or.b32  	%r278, %r275, %r277;
	add.s32 	%r279, %r11, -1;
	and.b32  	%r280, %r279, 15;
	or.b32  	%r281, %r278, %r280;
	shl.b32 	%r282, %r281, 2;
	mov.u32 	%r283, _ZZ9cuda_gemmIiLj512ELj1ELj1ELj256ELj128ELj128ELj128ELj1ELj1EEvjjjPKT_S2_PS0_jjjE3Ash;
	add.s32 	%r284, %r283, %r282;
	ld.shared.u32 	%r285, [%r284];
	add.s32 	%r286, %r11, 14;
	and.b32  	%r287, %r286, 15;
	or.b32  	%r288, %r278, %r287;
	shl.b32 	%r289, %r288, 2;
	add.s32 	%r290, %r283, %r289;
	ld.shared.u32 	%r291, [%r290];
	add.s32 	%r292, %r11, 13;
	and.b32  	%r293, %r292, 15;
	or.b32  	%r294, %r278, %r293;
	shl.b32 	%r295, %r294, 2;
	add.s32 	%r296, %r283, %r295;
	ld.shared.u32 	%r297, [%r296];
	add.s32 	%r298, %r11, 12;
	and.b32  	%r299, %r298, 15;
	or.b32  	%r300, %r278, %r299;
	shl.b32 	%r301, %r300, 2;
	add.s32 	%r302, %r283, %r301;
	ld.shared.u32 	%r303, [%r302];
	add.s32 	%r304, %r11, 11;
	and.b32  	%r305, %r304, 15;
	or.b32  	%r306, %r278, %r305;
	shl.b32 	%r307, %r306, 2;
	add.s32 	%r308, %r283, %r307;
	ld.shared.u32 	%r309, [%r308];
	add.s32 	%r310, %r11, 10;
	and.b32  	%r311, %r310, 15;
	or.b32  	%r312, %r278, %r311;
	shl.b32 	%r313, %r312, 2;
	add.s32 	%r314, %r283, %r313;
	ld.shared.u32 	%r315, [%r314];
	add.s32 	%r316, %r11, 9;
	and.b32  	%r317, %r316, 15;
	or.b32  	%r318, %r278, %r317;
	shl.b32 	%r319, %r318, 2;
	add.s32 	%r320, %r283, %r319;
	ld.shared.u32 	%r321, [%r320];
	and.b32  	%r322, %r11, 15;
	xor.b32  	%r323, %r322, 8;
	or.b32  	%r324, %r278, %r323;
	shl.b32 	%r325, %r324, 2;
	add.s32 	%r326, %r283, %r325;
	ld.shared.u32 	%r327, [%r326];
	add.s32 	%r328, %r11, 7;
	and.b32  	%r329, %r328, 15;
	or.b32  	%r330, %r278, %r329;
	shl.b32 	%r331, %r330, 2;
	add.s32 	%r332, %r283, %r331;
	ld.shared.u32 	%r333, [%r332];
	add.s32 	%r334, %r11, 6;
	and.b32  	%r335, %r334, 15;
	or.b32  	%r336, %r278, %r335;
	shl.b32 	%r337, %r336, 2;
	add.s32 	%r338, %r283, %r337;
	ld.shared.u32 	%r339, [%r338];
	add.s32 	%r340, %r11, 5;
	and.b32  	%r341, %r340, 15;
	or.b32  	%r342, %r278, %r341;
	shl.b32 	%r343, %r342, 2;
	add.s32 	%r344, %r283, %r343;
	ld.shared.u32 	%r345, [%r344];
	add.s32 	%r346, %r11, 4;
	and.b32  	%r347, %r346, 15;
	or.b32  	%r348, %r278, %r347;
	shl.b32 	%r349, %r348, 2;
	add.s32 	%r350, %r283, %r349;
	ld.shared.u32 	%r351, [%r350];
	add.s32 	%r352, %r11, 3;
	and.b32  	%r353, %r352, 15;
	or.b32  	%r354, %r278, %r353;
	shl.b32 	%r355, %r354, 2;
	add.s32 	%r356, %r283, %r355;
	ld.shared.u32 	%r357, [%r356];
	add.s32 	%r358, %r11, 2;
	and.b32  	%r359, %r358, 15;
	or.b32  	%r360, %r278, %r359;
	shl.b32 	%r361, %r360, 2;
	add.s32 	%r362, %r283, %r361;
	ld.shared.u32 	%r363, [%r362];
	add.s32 	%r364, %r11, 1;
	and.b32  	%r365, %r364, 15;
	or.b32  	%r366, %r278, %r365;
	shl.b32 	%r367, %r366, 2;
	add.s32 	%r368, %r283, %r367;
	ld.shared.u32 	%r369, [%r368];
	or.b32  	%r370, %r278, %r322;
	shl.b32 	%r371, %r370, 2;
	add.s32 	%r372, %r283, %r371;
	ld.shared.u32 	%r373, [%r372];
	shr.u32 	%r374, %r11, 1;
	mov.u32 	%r375, _ZZ9cuda_gemmIiLj512ELj1ELj1ELj256ELj128ELj128ELj128ELj1ELj1EEvjjjPKT_S2_PS0_jjjE11kron_fac_sh;
	mad.lo.s32 	%r376, %r374, 132, %r375;
	shl.b32 	%r377, %r11, 2;
	and.b32  	%r378, %r377, 124;
	add.s32 	%r379, %r376, %r378;
	ld.shared.u32 	%r380, [%r379];
	or.b32  	%r381, %r322, %r275;
	shfl.sync.idx.b32	%r382|%p17, %r380, %r381, 31, -1;
	mul.lo.s32 	%r383, %r382, %r373;
	or.b32  	%r384, %r365, %r275;
	shfl.sync.idx.b32	%r385|%p18, %r380, %r384, 31, -1;
	mad.lo.s32 	%r386, %r385, %r369, %r383;
	or.b32  	%r387, %r359, %r275;
	shfl.sync.idx.b32	%r388|%p19, %r380, %r387, 31, -1;
	mad.lo.s32 	%r389, %r388, %r363, %r386;
	or.b32  	%r390, %r353, %r275;
	shfl.sync.idx.b32	%r391|%p20, %r380, %r390, 31, -1;
	mad.lo.s32 	%r392, %r391, %r357, %r389;
	or.b32  	%r393, %r347, %r275;
	shfl.sync.idx.b32	%r394|%p21, %r380, %r393, 31, -1;
	mad.lo.s32 	%r395, %r394, %r351, %r392;
	or.b32  	%r396, %r341, %r275;
	shfl.sync.idx.b32	%r397|%p22, %r380, %r396, 31, -1;
	mad.lo.s32 	%r398, %r397, %r345, %r395;
	or.b32  	%r399, %r335, %r275;
	shfl.sync.idx.b32	%r400|%p23, %r380, %r399, 31, -1;
	mad.lo.s32 	%r401, %r400, %r339, %r398;
	or.b32  	%r402, %r329, %r275;
	shfl.sync.idx.b32	%r403|%p24, %r380, %r402, 31, -1;
	mad.lo.s32 	%r404, %r403, %r333, %r401;
	or.b32  	%r405, %r323, %r275;
	shfl.sync.idx.b32	%r406|%p25, %r380, %r405, 31, -1;
	mad.lo.s32 	%r407, %r406, %r327, %r404;
	or.b32  	%r408, %r317, %r275;
	shfl.sync.idx.b32	%r409|%p26, %r380, %r408, 31, -1;
	mad.lo.s32 	%r410, %r409, %r321, %r407;
	or.b32  	%r411, %r311, %r275;
	shfl.sync.idx.b32	%r412|%p27, %r380, %r411, 31, -1;
	mad.lo.s32 	%r413, %r412, %r315, %r410;
	or.b32  	%r414, %r305, %r275;
	shfl.sync.idx.b32	%r415|%p28, %r380, %r414, 31, -1;
	mad.lo.s32 	%r416, %r415, %r309, %r413;
	or.b32  	%r417, %r299, %r275;
	shfl.sync.idx.b32	%r418|%p29, %r380, %r417, 31, -1;
	mad.lo.s32 	%r419, %r418, %r303, %r416;
	or.b32  	%r420, %r293, %r275;
	shfl.sync.idx.b32	%r421|%p30, %r380, %r420, 31, -1;
	mad.lo.s32 	%r422, %r421, %r297, %r419;
	or.b32  	%r423, %r287, %r275;
	shfl.sync.idx.b32	%r424|%p31, %r380, %r423, 31, -1;
	mad.lo.s32 	%r425, %r424, %r291, %r422;
	or.b32  	%r426, %r280, %r275;
	shfl.sync.idx.b32	%r427|%p32, %r380, %r426, 31, -1;
	mad.lo.s32 	%r428, %r427, %r285, %r425;
	and.b32  	%r429, %r377, 1020;
	mov.u32 	%r430, _ZZ9cuda_gemmIiLj512ELj1ELj1ELj256ELj128ELj128ELj128ELj1ELj1EEvjjjPKT_S2_PS0_jjjE3Csh;
	add.s32 	%r431, %r430, %r429;
	ld.shared.u32 	%r432, [%r431];
	add.s32 	%r433, %r432, %r428;
	st.shared.u32 	[%r431], %r433;
	ld.shared.u32 	%r434, [%r23];
	ld.shared.u32 	%r435, [%r24];
	ld.shared.u32 	%r436, [%r25];
	ld.shared.u32 	%r437, [%r26];
	ld.shared.u32 	%r438, [%r27];
	ld.shared.u32 	%r439, [%r28];
	ld.shared.u32 	%r440, [%r29];
	ld.shared.u32 	%r441, [%r30];
	ld.shared.u32 	%r442, [%r31];
	ld.shared.u32 	%r443, [%r32];
	ld.shared.u32 	%r444, [%r33];
	xor.b32  	%r445, %r275, 16;
	or.b32  	%r446, %r445, %r277;
	or.b32  	%r447, %r446, %r347;
	shl.b32 	%r448, %r447, 2;
	add.s32 	%r449, %r283, %r448;
	ld.shared.u32 	%r450, [%r449];
	or.b32  	%r451, %r446, %r353;
	shl.b32 	%r452, %r451, 2;
	add.s32 	%r453, %r283, %r452;
	ld.shared.u32 	%r454, [%r453];
	ld.shared.u32 	%r455, [%r34];
	ld.shared.u32 	%r456, [%r35];
	or.b32  	%r457, %r446, %r322;
	shl.b32 	%r458, %r457, 2;
	add.s32 	%r459, %r283, %r458;
	ld.shared.u32 	%r460, [%r459];
	or.b32  	%r461, %r322, %r445;
	shfl.sync.idx.b32	%r462|%p33, %r380, %r461, 31, -1;
	mul.lo.s32 	%r463, %r462, %r460;
	or.b32  	%r464, %r365, %r445;
	shfl.sync.idx.b32	%r465|%p34, %r380, %r464, 31, -1;
	mad.lo.s32 	%r466, %r465, %r456, %r463;
	or.b32  	%r467, %r359, %r445;
	shfl.sync.idx.b32	%r468|%p35, %r380, %r467, 31, -1;
	mad.lo.s32 	%r469, %r468, %r455, %r466;
	or.b32  	%r470, %r353, %r445;
	shfl.sync.idx.b32	%r471|%p36, %r380, %r470, 31, -1;
	mad.lo.s32 	%r472, %r471, %r454, %r469;
	or.b32  	%r473, %r347, %r445;
	shfl.sync.idx.b32	%r474|%p37, %r380, %r473, 31, -1;
	mad.lo.s32 	%r475, %r474, %r450, %r472;
	or.b32  	%r476, %r341, %r445;
	shfl.sync.idx.b32	%r477|%p38, %r380, %r476, 31, -1;
	mad.lo.s32 	%r478, %r477, %r444, %r475;
	or.b32  	%r479, %r335, %r445;
	shfl.sync.idx.b32	%r480|%p39, %r380, %r479, 31, -1;
	mad.lo.s32 	%r481, %r480, %r443, %r478;
	or.b32  	%r482, %r329, %r445;
	shfl.sync.idx.b32	%r483|%p40, %r380, %r482, 31, -1;
	mad.lo.s32 	%r484, %r483, %r442, %r481;
	or.b32  	%r485, %r323, %r445;
	shfl.sync.idx.b32	%r486|%p41, %r380, %r485, 31, -1;
	mad.lo.s32 	%r487, %r486, %r441, %r484;
	or.b32  	%r488, %r317, %r445;
	shfl.sync.idx.b32	%r489|%p42, %r380, %r488, 31, -1;
	mad.lo.s32 	%r490, %r489, %r440, %r487;
	or.b32  	%r491, %r311, %r445;
	shfl.sync.idx.b32	%r492|%p43, %r380, %r491, 31, -1;
	mad.lo.s32 	%r493, %r492, %r439, %r490;
	or.b32  	%r494, %r305, %r445;
	shfl.sync.idx.b32	%r495|%p44, %r380, %r494, 31, -1;
	mad.lo.s32 	%r496, %r495, %r438, %r493;
	or.b32  	%r497, %r299, %r445;
	shfl.sync.idx.b32	%r498|%p45, %r380, %r497, 31, -1;
	mad.lo.s32 	%r499, %r498, %r437, %r496;
	or.b32  	%r500, %r293, %r445;
	shfl.sync.idx.b32	%r501|%p46, %r380, %r500, 31, -1;
	mad.lo.s32 	%r502, %r501, %r436, %r499;
	or.b32  	%r503, %r287, %r445;
	shfl.sync.idx.b32	%r504|%p47, %r380, %r503, 31, -1;
	mad.lo.s32 	%r505, %r504, %r435, %r502;
	or.b32  	%r506, %r280, %r445;
	shfl.sync.idx.b32	%r507|%p48, %r380, %r506, 31, -1;
	mad.lo.s32 	%r508, %r507, %r434, %r505;
	add.s32 	%r509, %r433, %r508;
	st.shared.u32 	[%r431], %r509;
$L__BB27_19:
	add.s32 	%r73, %r554, 32;
	setp.lt.u32 	%p49, %r554, 96;
	mov.u32 	%r554, %r73;
	@%p49 bra 	$L__BB27_7;
	setp.gt.u32 	%p50, %r11, 63;
	bar.sync 	0;
	@%p50 bra 	$L__BB27_27;
	ld.param.u64 	%rd38, [_Z9cuda_gemmIiLj512ELj1ELj1ELj256ELj128ELj128ELj128ELj1ELj1EEvjjjPKT_S2_PS0_jjj_param_5];
	cvta.to.global.u64 	%rd3, %rd38;
	max.u32 	%r510, %r17, 256;
	setp.lt.u32 	%p51, %r17, 256;
	selp.u32 	%r511, 1, 0, %p51;
	add.s32 	%r512, %r17, %r511;
	sub.s32 	%r513, %r510, %r512;
	div.u32 	%r514, %r513, %r3;
	add.s32 	%r74, %r514, %r511;
	and.b32  	%r515, %r74, 3;
	setp.eq.s32 	%p52, %r515, 3;
	@%p52 bra 	$L__BB27_24;
	mov.u32 	%r516, _ZZ9cuda_gemmIiLj512ELj1ELj1ELj256ELj128ELj128ELj128ELj1ELj1EEvjjjPKT_S2_PS0_jjjE3Csh;
	add.s32 	%r566, %r516, %r19;
	add.s32 	%r517, %r13, %r568;
	mul.wide.u32 	%rd27, %r517, 4;
	add.s64 	%rd39, %rd3, %rd27;
	mul.wide.u32 	%rd5, %r2, 16;
	add.s32 	%r518, %r74, 1;
	and.b32  	%r519, %r518, 3;
	neg.s32 	%r565, %r519;
$L__BB27_23:
	.pragma "nounroll";
	ld.shared.v4.u32 	{%r520, %r521, %r522, %r523}, [%r566];
	st.global.v4.u32 	[%rd39], {%r520, %r521, %r522, %r523};
	add.s32 	%r568, %r568, %r3;
	add.s32 	%r566, %r566, %r36;
	add.s64 	%rd39, %rd39, %rd5;
	add.s32 	%r565, %r565, 1;
	setp.ne.s32 	%p53, %r565, 0;
	@%p53 bra 	$L__BB27_23;
$L__BB27_24:
	setp.lt.u32 	%p54, %r74, 3;
	@%p54 bra 	$L__BB27_27;
	add.s32 	%r569, %r568, %r13;
	mov.u32 	%r524, %ntid.x;
	mad.lo.s32 	%r573, %r524, 12, %r569;
	shl.b32 	%r525, %r524, 3;
	add.s32 	%r572, %r569, %r525;
	add.s32 	%r571, %r569, %r3;
	shl.b32 	%r526, %r568, 2;
	mov.u32 	%r527, _ZZ9cuda_gemmIiLj512ELj1ELj1ELj256ELj128ELj128ELj128ELj1ELj1EEvjjjPKT_S2_PS0_jjjE3Csh;
	add.s32 	%r570, %r527, %r526;
$L__BB27_26:
	mul.wide.u32 	%rd28, %r569, 4;
	add.s64 	%rd29, %rd3, %rd28;
	ld.shared.v4.u32 	{%r528, %r529, %r530, %r531}, [%r570];
	st.global.v4.u32 	[%rd29], {%r528, %r529, %r530, %r531};
	add.s32 	%r532, %r568, %r3;
	mul.wide.u32 	%rd30, %r571, 4;
	add.s64 	%rd31, %rd3, %rd30;
	add.s32 	%r533, %r570, %r36;
	ld.shared.v4.u32 	{%r534, %r535, %r536, %r537}, [%r533];
	st.global.v4.u32 	[%rd31], {%r534, %r535, %r536, %r537};
	add.s32 	%r538, %r532, %r3;
	mul.wide.u32 	%rd32, %r572, 4;
	add.s64 	%rd33, %rd3, %rd32;
	add.s32 	%r539, %r570, %r39;
	ld.shared.v4.u32 	{%r540, %r541, %r542, %r543}, [%r539];
	st.global.v4.u32 	[%rd33], {%r540, %r541, %r542, %r543};
	add.s32 	%r544, %r538, %r3;
	mul.wide.u32 	%rd34, %r573, 4;
	add.s64 	%rd35, %rd3, %rd34;
	add.s32 	%r545, %r570, %r37;
	ld.shared.v4.u32 	{%r546, %r547, %r548, %r549}, [%r545];
	st.global.v4.u32 	[%rd35], {%r546, %r547, %r548, %r549};
	add.s32 	%r568, %r544, %r3;
	add.s32 	%r573, %r573, %r36;
	add.s32 	%r572, %r572, %r36;
	add.s32 	%r571, %r571, %r36;
	add.s32 	%r570, %r570, %r38;
	add.s32 	%r569, %r569, %r36;
	setp.lt.u32 	%p55, %r568, 256;
	@%p55 bra 	$L__BB27_26;
$L__BB27_27:
	ret;
$L__BB27_28:
	shl.b32 	%r116, %r552, 2;
	mov.u32 	%r117, _ZZ9cuda_gemmIiLj512ELj1ELj1ELj256ELj128ELj128ELj128ELj1ELj1EEvjjjPKT_S2_PS0_jjjE3Csh;
	add.s32 	%r118, %r117, %r116;
	mov.b32 	%r119, 0;
	st.shared.u32 	[%r118], %r119;
	add.s32 	%r120, %r118, %r3;
	st.shared.u32 	[%r120], %r119;
	add.s32 	%r121, %r120, %r3;
	st.shared.u32 	[%r121], %r119;
	add.s32 	%r122, %r121, %r3;
	st.shared.u32 	[%r122], %r119;
	add.s32 	%r552, %r3, %r552;
	setp.lt.u32 	%p7, %r552, 256;
	@%p7 bra 	$L__BB27_28;
	bra.uni 	$L__BB27_6;

}
	// .globl	_Z9cuda_gemmIiLj512ELj1ELj1ELj512ELj2ELj2ELj128ELj0ELj1EEvjjjPKT_S2_PS0_jjj
.visible .entry _Z9cuda_gemmIiLj512ELj1ELj1ELj512ELj2ELj2ELj128ELj0ELj1EEvjjjPKT_S2_PS0_jjj(
	.param .u32 _Z9cuda_gemmIiLj512ELj1ELj1ELj512ELj2ELj2ELj128ELj0ELj1EEvjjjPKT_S2_PS0_jjj_param_0,
	.param .u32 _Z9cuda_gemmIiLj512ELj1ELj1ELj512ELj2ELj2ELj128ELj0ELj1EEvjjjPKT_S2_PS0_jjj_param_1,
	.param .u32 _Z9cuda_gemmIiLj512ELj1ELj1ELj512ELj2ELj2ELj128ELj0ELj1EEvjjjPKT_S2_PS0_jjj_param_2,
	.param .u64 .ptr .align 1 _Z9cuda_gemmIiLj512ELj1ELj1ELj512ELj2ELj2ELj128ELj0ELj1EEvjjjPKT_S2_PS0_jjj_param_3,
	.param .u64 .ptr .align 1 _Z9cuda_gemmIiLj512ELj1ELj1ELj512ELj2ELj2ELj128ELj0ELj1EEvjjjPKT_S2_PS0_jjj_param_4,
	.param .u64 .ptr .align 1 _Z9cuda_gemmIiLj512ELj1ELj1ELj512ELj2ELj2ELj128ELj0ELj1EEvjjjPKT_S2_PS0_jjj_param_5,
	.param .u32 _Z9cuda_gemmIiLj512ELj1ELj1ELj512ELj2ELj2ELj128ELj0ELj1EEvjjjPKT_S2_PS0_jjj_param_6,
	.param .u32 _Z9cuda_gemmIiLj512ELj1ELj1ELj512ELj2ELj2ELj128ELj0ELj1EEvjjjPKT_S2_PS0_jjj_param_7,
	.param .u32 _Z9cuda_gemmIiLj512ELj1ELj1ELj512ELj2ELj2ELj128ELj0ELj1EEvjjjPKT_S2_PS0_jjj_param_8
)
.maxntid 512
{
	.reg .pred 	%p<22>;
	.reg .b32 	%r<272>;
	.reg .b64 	%rd<27>;
	// demoted variable
	.shared .align 128 .b8 _ZZ9cuda_gemmIiLj512ELj1ELj1ELj512ELj2ELj2ELj128ELj0ELj1EEvjjjPKT_S2_PS0_jjjE11kron_fac_sh[24];
	// demoted variable
	.shared .align 128 .b8 _ZZ9cuda_gemmIiLj512ELj1ELj1ELj512ELj2ELj2ELj128ELj0ELj1EEvjjjPKT_S2_PS0_jjjE3Ash[2048];
	// demoted variable
	.shared .align 128 .b8 _ZZ9cuda_gemmIiLj512ELj1ELj1ELj512ELj2ELj2ELj128ELj0ELj1EEvjjjPKT_S2_PS0_jjjE3Csh[2048];
	ld.param.u32 	%r92, [_Z9cuda_gemmIiLj512ELj1ELj1ELj512ELj2ELj2ELj128ELj0ELj1EEvjjjPKT_S2_PS0_jjj_param_1];
	ld.param.u32 	%r93, [_Z9cuda_gemmIiLj512ELj1ELj1ELj512ELj2ELj2ELj128ELj0ELj1EEvjjjPKT_S2_PS0_jjj_param_2];
	ld.param.u64 	%rd4, [_Z9cuda_gemmIiLj512ELj1ELj1ELj512ELj2ELj2ELj128ELj0ELj1EEvjjjPKT_S2_PS0_jjj_param_3];
	ld.param.u64 	%rd3, [_Z9cuda_gemmIiLj512ELj1ELj1ELj512ELj2ELj2ELj128ELj0ELj1EEvjjjPKT_S2_PS0_jjj_param_4];
	ld.param.u64 	%rd5, [_Z9cuda_gemmIiLj512ELj1ELj1ELj512ELj2ELj2ELj128ELj0ELj1EEvjjjPKT_S2_PS0_jjj_param_5];
	cvta.to.global.u64 	%rd1, %rd4;
	cvta.to.global.u64 	%rd2, %rd5;
	mov.u32 	%r1, %tid.x;
	setp.ne.s32 	%p1, %r1, 0;
	@%p1 bra 	$L__BB28_2;
	cvta.to.global.u64 	%rd6, %rd3;
	ld.global.nc.v4.u32 	{%r94, %r95, %r96, %r97}, [%rd6];
	st.shared.u32 	[_ZZ9cuda_gemmIiLj512ELj1ELj1ELj512ELj2ELj2ELj128ELj0ELj1EEvjjjPKT_S2_PS0_jjjE11kron_fac_sh+12], %r95;
	st.shared.v2.u32 	[_ZZ9cuda_gemmIiLj512ELj1ELj1ELj512ELj2ELj2ELj128ELj0ELj1EEvjjjPKT_S2_PS0_jjjE11kron_fac_sh], {%r94, %r96};
	st.shared.u32 	[_ZZ9cuda_gemmIiLj512ELj1ELj1ELj512ELj2ELj2ELj128ELj0ELj1EEvjjjPKT_S2_PS0_jjjE11kron_fac_sh+16], %r97;
$L__BB28_2:
	mov.u32 	%r2, %ctaid.y;
	mov.u32 	%r98, %nctaid.y;
	setp.ge.u32 	%p2, %r2, %r98;
	@%p2 bra 	$L__BB28_23;
	mov.u32 	%r3, %ntid.x;
	shl.b32 	%r266, %r1, 2;
	mov.u32 	%r5, %ctaid.x;
	shl.b32 	%r6, %r5, 9;
	shl.b32 	%r7, %r3, 2;
	shr.u32 	%r8, %r93, 1;
	add.s32 	%r99, %r1, %r3;
	max.u32 	%r100, %r99, 512;
	setp.lt.u32 	%p3, %r99, 512;
	selp.u32 	%r101, 1, 0, %p3;
	add.s32 	%r102, %r99, %r101;
	sub.s32 	%r103, %r100, %r102;
	div.u32 	%r104, %r103, %r3;
	add.s32 	%r9, %r104, %r101;
	and.b32  	%r105, %r9, 3;
	setp.eq.s32 	%p4, %r105, 3;
	mov.u32 	%r251, %r1;
	@%p4 bra 	$L__BB28_6;
	add.s32 	%r106, %r9, 1;
	and.b32  	%r107, %r106, 3;
	mov.u32 	%r108, _ZZ9cuda_gemmIiLj512ELj1ELj1ELj512ELj2ELj2ELj128ELj0ELj1EEvjjjPKT_S2_PS0_jjjE3Csh;
	add.s32 	%r248, %r108, %r266;
	neg.s32 	%r247, %r107;
	mad.lo.s32 	%r251, %r3, %r107, %r1;
$L__BB28_5:
	.pragma "nounroll";
	mov.b32 	%r109, 0;
	st.shared.u32 	[%r248], %r109;
	add.s32 	%r248, %r248, %r7;
	add.s32 	%r247, %r247, 1;
	setp.ne.s32 	%p5, %r247, 0;
	@%p5 bra 	$L__BB28_5;
$L__BB28_6:
	setp.lt.u32 	%p6, %r9, 3;
	@%p6 bra 	$L__BB28_9;
	shl.b32 	%r110, %r251, 2;
	mov.u32 	%r111, _ZZ9cuda_gemmIiLj512ELj1ELj1ELj512ELj2ELj2ELj128ELj0ELj1EEvjjjPKT_S2_PS0_jjjE3Csh;
	add.s32 	%r250, %r111, %r110;
	shl.b32 	%r19, %r3, 4;
	shl.b32 	%r20, %r3, 3;
	mul.lo.s32 	%r21, %r3, 12;
$L__BB28_8:
	mov.b32 	%r112, 0;
	st.shared.u32 	[%r250], %r112;
	add.s32 	%r113, %r250, %r7;
	st.shared.u32 	[%r113], %r112;
	add.s32 	%r114, %r250, %r20;
	st.shared.u32 	[%r114], %r112;
	add.s32 	%r115, %r250, %r21;
	st.shared.u32 	[%r115], %r112;
	add.s32 	%r251, %r251, %r7;
	add.s32 	%r250, %r250, %r19;
	setp.lt.u32 	%p7, %r251, 512;
	@%p7 bra 	$L__BB28_8;
$L__BB28_9:
	setp.gt.u32 	%p8, %r1, 127;
	@%p8 bra 	$L__BB28_16;
	mul.lo.s32 	%r26, %r2, %r93;
	add.s32 	%r116, %r266, %r7;
	max.u32 	%r117, %r116, 512;
	setp.lt.u32 	%p9, %r116, 512;
	selp.u32 	%r118, 1, 0, %p9;
	add.s32 	%r119, %r116, %r118;
	sub.s32 	%r120, %r117, %r119;
	div.u32 	%r121, %r120, %r7;
	add.s32 	%r27, %r121, %r118;
	and.b32  	%r122, %r27, 3;
	setp.eq.s32 	%p10, %r122, 3;
	mov.u32 	%r256, %r266;
	@%p10 bra 	$L__BB28_13;
	shl.b32 	%r123, %r1, 4;
	mov.u32 	%r124, _ZZ9cuda_gemmIiLj512ELj1ELj1ELj512ELj2ELj2ELj128ELj0ELj1EEvjjjPKT_S2_PS0_jjjE3Ash;
	add.s32 	%r254, %r124, %r123;
	shl.b32 	%r29, %r3, 4;
	add.s32 	%r125, %r26, %r6;
	add.s32 	%r253, %r125, %r266;
	add.s32 	%r126, %r27, 1;
	and.b32  	%r127, %r126, 3;
	neg.s32 	%r252, %r127;
	mov.u32 	%r256, %r266;
$L__BB28_12:
	.pragma "nounroll";
	mul.wide.u32 	%rd7, %r253, 4;
	add.s64 	%rd8, %rd1, %rd7;
	ld.global.nc.v4.u32 	{%r128, %r129, %r130, %r131}, [%rd8];
	st.shared.v4.u32 	[%r254], {%r128, %r129, %r130, %r131};
	add.s32 	%r256, %r256, %r7;
	add.s32 	%r254, %r254, %r29;
	add.s32 	%r253, %r253, %r7;
	add.s32 	%r252, %r252, 1;
	setp.ne.s32 	%p11, %r252, 0;
	@%p11 bra 	$L__BB28_12;
$L__BB28_13:
	setp.lt.u32 	%p12, %r27, 3;
	@%p12 bra 	$L__BB28_16;
	add.s32 	%r132, %r256, %r26;
	add.s32 	%r257, %r132, %r6;
	mad.lo.s32 	%r261, %r3, 12, %r257;
	shl.b32 	%r43, %r3, 4;
	shl.b32 	%r133, %r3, 3;
	add.s32 	%r260, %r257, %r133;
	add.s32 	%r259, %r257, %r7;
	mul.lo.s32 	%r46, %r3, 48;
	shl.b32 	%r134, %r256, 2;
	mov.u32 	%r135, _ZZ9cuda_gemmIiLj512ELj1ELj1ELj512ELj2ELj2ELj128ELj0ELj1EEvjjjPKT_S2_PS0_jjjE3Ash;
	add.s32 	%r258, %r135, %r134;
	shl.b32 	%r48, %r3, 6;
	shl.b32 	%r49, %r3, 5;
$L__BB28_15:
	mul.wide.u32 	%rd9, %r257, 4;
	add.s64 	%rd10, %rd1, %rd9;
	ld.global.nc.v4.u32 	{%r136, %r137, %r138, %r139}, [%rd10];
	st.shared.v4.u32 	[%r258], {%r136, %r137, %r138, %r139};
	add.s32 	%r140, %r256, %r7;
	mul.wide.u32 	%rd11, %r259, 4;
	add.s64 	%rd12, %rd1, %rd11;
	ld.global.nc.v4.u32 	{%r141, %r142, %r143, %r144}, [%rd12];
	add.s32 	%r145, %r258, %r43;
	st.shared.v4.u32 	[%r145], {%r141, %r142, %r143, %r144};
	add.s32 	%r146, %r140, %r7;
	mul.wide.u32 	%rd13, %r260, 4;
	add.s64 	%rd14, %rd1, %rd13;
	ld.global.nc.v4.u32 	{%r147, %r148, %r149, %r150}, [%rd14];
	add.s32 	%r151, %r258, %r49;
	st.shared.v4.u32 	[%r151], {%r147, %r148, %r149, %r150};
	add.s32 	%r152, %r146, %r7;
	mul.wide.u32 	%rd15, %r261, 4;
	add.s64 	%rd16, %rd1, %rd15;
	ld.global.nc.v4.u32 	{%r153, %r154, %r155, %r156}, [%rd16];
	add.s32 	%r157, %r258, %r46;
	st.shared.v4.u32 	[%r157], {%r153, %r154, %r155, %r156};
	add.s32 	%r256, %r152, %r7;
	add.s32 	%r261, %r261, %r43;
	add.s32 	%r260, %r260, %r43;
	add.s32 	%r259, %r259, %r43;
	add.s32 	%r258, %r258, %r48;
	add.s32 	%r257, %r257, %r43;
	setp.lt.u32 	%p13, %r256, 512;
	@%p13 bra 	$L__BB28_15;
$L__BB28_16:
	shl.b32 	%r158, %r1, 1;
	and.b32  	%r159, %r158, 510;
	and.b32  	%r160, %r1, 1;
	mov.u32 	%r161, _ZZ9cuda_gemmIiLj512ELj1ELj1ELj512ELj2ELj2ELj128ELj0ELj1EEvjjjPKT_S2_PS0_jjjE3Csh;
	shl.b32 	%r162, %r1, 2;
	add.s32 	%r163, %r161, %r162;
	setp.gt.u32 	%p14, %r1, 127;
	bar.sync 	0;
	or.b32  	%r164, %r159, %r160;
	shl.b32 	%r165, %r164, 2;
	mov.u32 	%r166, _ZZ9cuda_gemmIiLj512ELj1ELj1ELj512ELj2ELj2ELj128ELj0ELj1EEvjjjPKT_S2_PS0_jjjE3Ash;
	add.s32 	%r167, %r166, %r165;
	ld.shared.u32 	%r168, [%r167];
	xor.b32  	%r169, %r160, 1;
	or.b32  	%r170, %r159, %r169;
	shl.b32 	%r171, %r170, 2;
	add.s32 	%r172, %r166, %r171;
	ld.shared.u32 	%r173, [%r172];
	shr.u32 	%r174, %r1, 8;
	mov.u32 	%r175, _ZZ9cuda_gemmIiLj512ELj1ELj1ELj512ELj2ELj2ELj128ELj0ELj1EEvjjjPKT_S2_PS0_jjjE11kron_fac_sh;
	mad.lo.s32 	%r176, %r174, 12, %r175;
	and.b32  	%r177, %r162, 4;
	add.s32 	%r178, %r176, %r177;
	ld.shared.u32 	%r179, [%r178];
	shfl.sync.idx.b32	%r180|%p15, %r179, %r160, 7711, -1;
	mul.lo.s32 	%r181, %r180, %r168;
	shfl.sync.idx.b32	%r182|%p16, %r179, %r169, 7711, -1;
	mad.lo.s32 	%r183, %r182, %r173, %r181;
	ld.shared.u32 	%r184, [%r163];
	add.s32 	%r185, %r184, %r183;
	st.shared.u32 	[%r163], %r185;
	bar.sync 	0;
	@%p14 bra 	$L__BB28_23;
	shl.b32 	%r186, %r5, 8;
	mad.lo.s32 	%r62, %r2, %r92, %r186;
	add.s32 	%r187, %r266, %r7;
	max.u32 	%r188, %r187, 512;
	setp.lt.u32 	%p17, %r187, 512;
	selp.u32 	%r189, 1, 0, %p17;
	add.s32 	%r190, %r187, %r189;
	sub.s32 	%r191, %r188, %r190;
	div.u32 	%r192, %r191, %r7;
	add.s32 	%r63, %r192, %r189;
	and.b32  	%r193, %r63, 3;
	setp.eq.s32 	%p18, %r193, 3;
	@%p18 bra 	$L__BB28_20;
	shl.b32 	%r194, %r1, 4;
	add.s32 	%r264, %r161, %r194;
	shl.b32 	%r65, %r3, 4;
	add.s32 	%r196, %r63, 1;
	and.b32  	%r197, %r196, 3;
	neg.s32 	%r263, %r197;
$L__BB28_19:
	.pragma "nounroll";
	shr.u32 	%r198, %r266, 8;
	and.b32  	%r199, %r266, 252;
	add.s32 	%r200, %r62, %r199;
	mad.lo.s32 	%r201, %r198, %r8, %r200;
	mul.wide.u32 	%rd17, %r201, 4;
	add.s64 	%rd18, %rd2, %rd17;
	ld.shared.v4.u32 	{%r202, %r203, %r204, %r205}, [%r264];
	st.global.v4.u32 	[%rd18], {%r202, %r203, %r204, %r205};
	add.s32 	%r266, %r266, %r7;
	add.s32 	%r264, %r264, %r65;
	add.s32 	%r263, %r263, 1;
	setp.ne.s32 	%p19, %r263, 0;
	@%p19 bra 	$L__BB28_19;
$L__BB28_20:
	setp.lt.u32 	%p20, %r63, 3;
	@%p20 bra 	$L__BB28_23;
	mad.lo.s32 	%r270, %r3, 12, %r266;
	shl.b32 	%r75, %r3, 4;
	shl.b32 	%r206, %r3, 3;
	add.s32 	%r269, %r266, %r206;
	add.s32 	%r268, %r266, %r7;
	mul.lo.s32 	%r78, %r3, 48;
	shl.b32 	%r207, %r266, 2;
	add.s32 	%r267, %r161, %r207;
	shl.b32 	%r80, %r3, 6;
	shl.b32 	%r81, %r3, 5;
$L__BB28_22:
	shr.u32 	%r209, %r266, 8;
	and.b32  	%r210, %r266, 252;
	add.s32 	%r211, %r62, %r210;
	mad.lo.s32 	%r212, %r209, %r8, %r211;
	mul.wide.u32 	%rd19, %r212, 4;
	add.s64 	%rd20, %rd2, %rd19;
	ld.shared.v4.u32 	{%r213, %r214, %r215, %r216}, [%r267];
	st.global.v4.u32 	[%rd20], {%r213, %r214, %r215, %r216};
	add.s32 	%r217, %r266, %r7;
	shr.u32 	%r218, %r268, 8;
	and.b32  	%r219, %r268, 252;
	add.s32 	%r220, %r62, %r219;
	mad.lo.s32 	%r221, %r218, %r8, %r220;
	mul.wide.u32 	%rd21, %r221, 4;
	add.s64 	%rd22, %rd2, %rd21;
	add.s32 	%r222, %r267, %r75;
	ld.shared.v4.u32 	{%r223, %r224, %r225, %r226}, [%r222];
	st.global.v4.u32 	[%rd22], {%r223, %r224, %r225, %r226};
	add.s32 	%r227, %r217, %r7;
	shr.u32 	%r228, %r269, 8;
	and.b32  	%r229, %r269, 252;
	add.s32 	%r230, %r62, %r229;
	mad.lo.s32 	%r231, %r228, %r8, %r230;
	mul.wide.u32 	%rd23, %r231, 4;
	add.s64 	%rd24, %rd2, %rd23;
	add.s32 	%r232, %r267, %r81;
	ld.shared.v4.u32 	{%r233, %r234, %r235, %r236}, [%r232];
	st.global.v4.u32 	[%rd24], {%r233, %r234, %r235, %r236};
	add.s32 	%r237, %r227, %r7;
	shr.u32 	%r238, %r270, 8;
	and.b32  	%r239, %r270, 252;
	add.s32 	%r240, %r62, %r239;
	mad.lo.s32 	%r241, %r238, %r8, %r240;
	mul.wide.u32 	%rd25, %r241, 4;
	add.s64 	%rd26, %rd2, %rd25;
	add.s32 	%r242, %r267, %r78;
	ld.shared.v4.u32 	{%r243, %r244, %r245, %r246}, [%r242];
	st.global.v4.u32 	[%rd26], {%r243, %r244, %r245, %r246};
	add.s32 	%r266, %r237, %r7;
	add.s32 	%r270, %r270, %r75;
	add.s32 	%r269, %r269, %r75;
	add.s32 	%r268, %r268, %r75;
	add.s32 	%r267, %r267, %r80;
	setp.lt.u32 	%p21, %r266, 512;
	@%p21 bra 	$L__BB28_22;
$L__BB28_23:
	ret;

}
	// .globl	_Z9cuda_gemmIiLj512ELj1ELj1ELj512ELj2ELj2ELj128ELj1ELj1EEvjjjPKT_S2_PS0_jjj
.visible .entry _Z9cuda_gemmIiLj512ELj1ELj1ELj512ELj2ELj2ELj128ELj1ELj1EEvjjjPKT_S2_PS0_jjj(
	.param .u32 _Z9cuda_gemmIiLj512ELj1ELj1ELj512ELj2ELj2ELj128ELj1ELj1EEvjjjPKT_S2_PS0_jjj_param_0,
	.param .u32 _Z9cuda_gemmIiLj512ELj1ELj1ELj512ELj2ELj2ELj128ELj1ELj1EEvjjjPKT_S2_PS0_jjj_param_1,
	.param .u32 _Z9cuda_gemmIiLj512ELj1ELj1ELj512ELj2ELj2ELj128ELj1ELj1EEvjjjPKT_S2_PS0_jjj_param_2,
	.param .u64 .ptr .align 1 _Z9cuda_gemmIiLj512ELj1ELj1ELj512ELj2ELj2ELj128ELj1ELj1EEvjjjPKT_S2_PS0_jjj_param_3,
	.param .u64 .ptr .align 1 _Z9cuda_gemmIiLj512ELj1ELj1ELj512ELj2ELj2ELj128ELj1ELj1EEvjjjPKT_S2_PS0_jjj_param_4,
	.param .u64 .ptr .align 1 _Z9cuda_gemmIiLj512ELj1ELj1ELj512ELj2ELj2ELj128ELj1ELj1EEvjjjPKT_S2_PS0_jjj_param_5,
	.param .u32 _Z9cuda_gemmIiLj512ELj1ELj1ELj512ELj2ELj2ELj128ELj1ELj1EEvjjjPKT_S2_PS0_jjj_param_6,
	.param .u32 _Z9cuda_gemmIiLj512ELj1ELj1ELj512ELj2ELj2ELj128ELj1ELj1EEvjjjPKT_S2_PS0_jjj_param_7,
	.param .u32 _Z9cuda_gemmIiLj512ELj1ELj1ELj512ELj2ELj2ELj128ELj1ELj1EEvjjjPKT_S2_PS0_jjj_param_8
)
.maxntid 512
{
	.reg .pred 	%p<22>;
	.reg .b32 	%r<246>;
	.reg .b64 	%rd<35>;
	// demoted variable
	.shared .align 128 .b8 _ZZ9cuda_gemmIiLj512ELj1ELj1ELj512ELj2ELj2ELj128ELj1ELj1EEvjjjPKT_S2_PS0_jjjE11kron_fac_sh[24];
	// demoted variable
	.shared .align 128 .b8 _ZZ9cuda_gemmIiLj512ELj1ELj1ELj512ELj2ELj2ELj128ELj1ELj1EEvjjjPKT_S2_PS0_jjjE3Ash[2048];
	// demoted variable
	.shared .align 128 .b8 _ZZ9cuda_gemmIiLj512ELj1ELj1ELj512ELj2ELj2ELj128ELj1ELj1EEvjjjPKT_S2_PS0_jjjE3Csh[2048];
	ld.param.u64 	%rd12, [_Z9cuda_gemmIiLj512ELj1ELj1ELj512ELj2ELj2ELj128ELj1ELj1EEvjjjPKT_S2_PS0_jjj_param_3];
	ld.param.u64 	%rd11, [_Z9cuda_gemmIiLj512ELj1ELj1ELj512ELj2ELj2ELj128ELj1ELj1EEvjjjPKT_S2_PS0_jjj_param_4];
	ld.param.u64 	%rd13, [_Z9cuda_gemmIiLj512ELj1ELj1ELj512ELj2ELj2ELj128ELj1ELj1EEvjjjPKT_S2_PS0_jjj_param_5];
	cvta.to.global.u64 	%rd1, %rd12;
	cvta.to.global.u64 	%rd2, %rd13;
	mov.u32 	%r1, %tid.x;
	setp.ne.s32 	%p1, %r1, 0;
	@%p1 bra 	$L__BB29_2;
	cvta.to.global.u64 	%rd14, %rd11;
	ld.global.nc.v4.u32 	{%r89, %r90, %r91, %r92}, [%rd14];
	st.shared.u32 	[_ZZ9cuda_gemmIiLj512ELj1ELj1ELj512ELj2ELj2ELj128ELj1ELj1EEvjjjPKT_S2_PS0_jjjE11kron_fac_sh+12], %r90;
	st.shared.v2.u32 	[_ZZ9cuda_gemmIiLj512ELj1ELj1ELj512ELj2ELj2ELj128ELj1ELj1EEvjjjPKT_S2_PS0_jjjE11kron_fac_sh], {%r89, %r91};
	st.shared.u32 	[_ZZ9cuda_gemmIiLj512ELj1ELj1ELj512ELj2ELj2ELj128ELj1ELj1EEvjjjPKT_S2_PS0_jjjE11kron_fac_sh+16], %r92;
$L__BB29_2:
	mov.u32 	%r2, %ctaid.y;
	mov.u32 	%r93, %nctaid.y;
	setp.ge.u32 	%p2, %r2, %r93;
	@%p2 bra 	$L__BB29_23;
	mov.u32 	%r3, %ntid.x;
	shl.b32 	%r239, %r1, 2;
	shl.b32 	%r5, %r3, 2;
	add.s32 	%r94, %r1, %r3;
	max.u32 	%r95, %r94, 512;
	setp.lt.u32 	%p3, %r94, 512;
	selp.u32 	%r96, 1, 0, %p3;
	add.s32 	%r97, %r94, %r96;
	sub.s32 	%r98, %r95, %r97;
	div.u32 	%r99, %r98, %r3;
	add.s32 	%r6, %r99, %r96;
	and.b32  	%r100, %r6, 3;
	setp.eq.s32 	%p4, %r100, 3;
	mov.u32 	%r225, %r1;
	@%p4 bra 	$L__BB29_6;
	add.s32 	%r101, %r6, 1;
	and.b32  	%r102, %r101, 3;
	mov.u32 	%r103, _ZZ9cuda_gemmIiLj512ELj1ELj1ELj512ELj2ELj2ELj128ELj1ELj1EEvjjjPKT_S2_PS0_jjjE3Csh;
	add.s32 	%r222, %r103, %r239;
	neg.s32 	%r221, %r102;
	mad.lo.s32 	%r225, %r3, %r102, %r1;
$L__BB29_5:
	.pragma "nounroll";
	mov.b32 	%r104, 0;
	st.shared.u32 	[%r222], %r104;
	add.s32 	%r222, %r222, %r5;
	add.s32 	%r221, %r221, 1;
	setp.ne.s32 	%p5, %r221, 0;
	@%p5 bra 	$L__BB29_5;
$L__BB29_6:
	setp.lt.u32 	%p6, %r6, 3;
	@%p6 bra 	$L__BB29_9;
	shl.b32 	%r105, %r225, 2;
	mov.u32 	%r106, _ZZ9cuda_gemmIiLj512ELj1ELj1ELj512ELj2ELj2ELj128ELj1ELj1EEvjjjPKT_S2_PS0_jjjE3Csh;
	add.s32 	%r224, %r106, %r105;
	shl.b32 	%r16, %r3, 4;
	shl.b32 	%r17, %r3, 3;
	mul.lo.s32 	%r18, %r3, 12;
$L__BB29_8:
	mov.b32 	%r107, 0;
	st.shared.u32 	[%r224], %r107;
	add.s32 	%r108, %r224, %r5;
	st.shared.u32 	[%r108], %r107;
	add.s32 	%r109, %r224, %r17;
	st.shared.u32 	[%r109], %r107;
	add.s32 	%r110, %r224, %r18;
	st.shared.u32 	[%r110], %r107;
	add.s32 	%r225, %r225, %r5;
	add.s32 	%r224, %r224, %r16;
	setp.lt.u32 	%p7, %r225, 512;
	@%p7 bra 	$L__BB29_8;
$L__BB29_9:
	setp.gt.u32 	%p8, %r1, 127;
	@%p8 bra 	$L__BB29_16;
	shl.b32 	%r23, %r2, 9;
	add.s32 	%r111, %r239, %r5;
	max.u32 	%r112, %r111, 512;
	setp.lt.u32 	%p9, %r111, 512;
	selp.u32 	%r113, 1, 0, %p9;
	add.s32 	%r114, %r111, %r113;
	sub.s32 	%r115, %r112, %r114;
	div.u32 	%r116, %r115, %r5;
	add.s32 	%r24, %r116, %r113;
	and.b32  	%r117, %r24, 3;
	setp.eq.s32 	%p10, %r117, 3;
	mov.u32 	%r229, %r239;
	@%p10 bra 	$L__BB29_13;
	shl.b32 	%r118, %r1, 4;
	mov.u32 	%r119, _ZZ9cuda_gemmIiLj512ELj1ELj1ELj512ELj2ELj2ELj128ELj1ELj1EEvjjjPKT_S2_PS0_jjjE3Ash;
	add.s32 	%r227, %r119, %r118;
	shl.b32 	%r26, %r3, 4;
	add.s32 	%r120, %r23, %r239;
	mul.wide.u32 	%rd15, %r120, 4;
	add.s64 	%rd33, %rd1, %rd15;
	mul.wide.u32 	%rd4, %r3, 16;
	add.s32 	%r121, %r24, 1;
	and.b32  	%r122, %r121, 3;
	neg.s32 	%r226, %r122;
	mov.u32 	%r229, %r239;
$L__BB29_12:
	.pragma "nounroll";
	ld.global.nc.v4.u32 	{%r123, %r124, %r125, %r126}, [%rd33];
	st.shared.v4.u32 	[%r227], {%r123, %r124, %r125, %r126};
	add.s32 	%r229, %r229, %r5;
	add.s32 	%r227, %r227, %r26;
	add.s64 	%rd33, %rd33, %rd4;
	add.s32 	%r226, %r226, 1;
	setp.ne.s32 	%p11, %r226, 0;
	@%p11 bra 	$L__BB29_12;
$L__BB29_13:
	setp.lt.u32 	%p12, %r24, 3;
	@%p12 bra 	$L__BB29_16;
	add.s32 	%r230, %r229, %r23;
	mad.lo.s32 	%r234, %r3, 12, %r230;
	shl.b32 	%r37, %r3, 4;
	shl.b32 	%r127, %r3, 3;
	add.s32 	%r233, %r230, %r127;
	add.s32 	%r232, %r230, %r5;
	mul.lo.s32 	%r40, %r3, 48;
	shl.b32 	%r128, %r229, 2;
	mov.u32 	%r129, _ZZ9cuda_gemmIiLj512ELj1ELj1ELj512ELj2ELj2ELj128ELj1ELj1EEvjjjPKT_S2_PS0_jjjE3Ash;
	add.s32 	%r231, %r129, %r128;
	shl.b32 	%r42, %r3, 6;
	shl.b32 	%r43, %r3, 5;
$L__BB29_15:
	mul.wide.u32 	%rd16, %r230, 4;
	add.s64 	%rd17, %rd1, %rd16;
	ld.global.nc.v4.u32 	{%r130, %r131, %r132, %r133}, [%rd17];
	st.shared.v4.u32 	[%r231], {%r130, %r131, %r132, %r133};
	add.s32 	%r134, %r229, %r5;
	mul.wide.u32 	%rd18, %r232, 4;
	add.s64 	%rd19, %rd1, %rd18;
	ld.global.nc.v4.u32 	{%r135, %r136, %r137, %r138}, [%rd19];
	add.s32 	%r139, %r231, %r37;
	st.shared.v4.u32 	[%r139], {%r135, %r136, %r137, %r138};
	add.s32 	%r140, %r134, %r5;
	mul.wide.u32 	%rd20, %r233, 4;
	add.s64 	%rd21, %rd1, %rd20;
	ld.global.nc.v4.u32 	{%r141, %r142, %r143, %r144}, [%rd21];
	add.s32 	%r145, %r231, %r43;
	st.shared.v4.u32 	[%r145], {%r141, %r142, %r143, %r144};
	add.s32 	%r146, %r140, %r5;
	mul.wide.u32 	%rd22, %r234, 4;
	add.s64 	%rd23, %rd1, %rd22;
	ld.global.nc.v4.u32 	{%r147, %r148, %r149, %r150}, [%rd23];
	add.s32 	%r151, %r231, %r40;
	st.shared.v4.u32 	[%r151], {%r147, %r148, %r149, %r150};
	add.s32 	%r229, %r146, %r5;
	add.s32 	%r234, %r234, %r37;
	add.s32 	%r233, %r233, %r37;
	add.s32 	%r232, %r232, %r37;
	add.s32 	%r231, %r231, %r42;
	add.s32 	%r230, %r230, %r37;
	setp.lt.u32 	%p13, %r229, 512;
	@%p13 bra 	$L__BB29_15;
$L__BB29_16:
	shl.b32 	%r152, %r1, 1;
	and.b32  	%r153, %r152, 510;
	and.b32  	%r154, %r1, 1;
	mov.u32 	%r155, _ZZ9cuda_gemmIiLj512ELj1ELj1ELj512ELj2ELj2ELj128ELj1ELj1EEvjjjPKT_S2_PS0_jjjE3Csh;
	shl.b32 	%r156, %r1, 2;
	add.s32 	%r157, %r155, %r156;
	setp.gt.u32 	%p14, %r1, 127;
	bar.sync 	0;
	or.b32  	%r158, %r153, %r154;
	shl.b32 	%r159, %r158, 2;
	mov.u32 	%r160, _ZZ9cuda_gemmIiLj512ELj1ELj1ELj512ELj2ELj2ELj128ELj1ELj1EEvjjjPKT_S2_PS0_jjjE3Ash;
	add.s32 	%r161, %r160, %r159;
	ld.shared.u32 	%r162, [%r161];
	xor.b32  	%r163, %r154, 1;
	or.b32  	%r164, %r153, %r163;
	shl.b32 	%r165, %r164, 2;
	add.s32 	%r166, %r160, %r165;
	ld.shared.u32 	%r167, [%r166];
	shr.u32 	%r168, %r1, 8;
	mov.u32 	%r169, _ZZ9cuda_gemmIiLj512ELj1ELj1ELj512ELj2ELj2ELj128ELj1ELj1EEvjjjPKT_S2_PS0_jjjE11kron_fac_sh;
	mad.lo.s32 	%r170, %r168, 12, %r169;
	and.b32  	%r171, %r156, 4;
	add.s32 	%r172, %r170, %r171;
	ld.shared.u32 	%r173, [%r172];
	shfl.sync.idx.b32	%r174|%p15, %r173, %r154, 7711, -1;
	mul.lo.s32 	%r175, %r174, %r162;
	shfl.sync.idx.b32	%r176|%p16, %r173, %r163, 7711, -1;
	mad.lo.s32 	%r177, %r176, %r167, %r175;
	ld.shared.u32 	%r178, [%r157];
	add.s32 	%r179, %r178, %r177;
	st.shared.u32 	[%r157], %r179;
	bar.sync 	0;
	@%p14 bra 	$L__BB29_23;
	shl.b32 	%r56, %r2, 9;
	add.s32 	%r180, %r239, %r5;
	max.u32 	%r181, %r180, 512;
	setp.lt.u32 	%p17, %r180, 512;
	selp.u32 	%r182, 1, 0, %p17;
	add.s32 	%r183, %r180, %r182;
	sub.s32 	%r184, %r181, %r183;
	div.u32 	%r185, %r184, %r5;
	add.s32 	%r57, %r185, %r182;
	and.b32  	%r186, %r57, 3;
	setp.eq.s32 	%p18, %r186, 3;
	@%p18 bra 	$L__BB29_20;
	shl.b32 	%r187, %r1, 4;
	add.s32 	%r237, %r155, %r187;
	shl.b32 	%r59, %r3, 4;
	add.s32 	%r189, %r56, %r239;
	mul.wide.u32 	%rd24, %r189, 4;
	add.s64 	%rd34, %rd2, %rd24;
	mul.wide.u32 	%rd8, %r3, 16;
	add.s32 	%r190, %r57, 1;
	and.b32  	%r191, %r190, 3;
	neg.s32 	%r236, %r191;
$L__BB29_19:
	.pragma "nounroll";
	ld.shared.v4.u32 	{%r192, %r193, %r194, %r195}, [%r237];
	st.global.v4.u32 	[%rd34], {%r192, %r193, %r194, %r195};
	add.s32 	%r239, %r239, %r5;
	add.s32 	%r237, %r237, %r59;
	add.s64 	%rd34, %rd34, %rd8;
	add.s32 	%r236, %r236, 1;
	setp.ne.s32 	%p19, %r236, 0;
	@%p19 bra 	$L__BB29_19;
$L__BB29_20:
	setp.lt.u32 	%p20, %r57, 3;
	@%p20 bra 	$L__BB29_23;
	add.s32 	%r240, %r239, %r56;
	mad.lo.s32 	%r244, %r3, 12, %r240;
	shl.b32 	%r70, %r3, 4;
	shl.b32 	%r196, %r3, 3;
	add.s32 	%r243, %r240, %r196;
	add.s32 	%r242, %r240, %r5;
	mul.lo.s32 	%r73, %r3, 48;
	shl.b32 	%r197, %r239, 2;
	add.s32 	%r241, %r155, %r197;
	shl.b32 	%r75, %r3, 6;
	shl.b32 	%r76, %r3, 5;
$L__BB29_22:
	mul.wide.u32 	%rd25, %r240, 4;
	add.s64 	%rd26, %rd2, %rd25;
	ld.shared.v4.u32 	{%r199, %r200, %r201, %r202}, [%r241];
	st.global.v4.u32 	[%rd26], {%r199, %r200, %r201, %r202};
	add.s32 	%r203, %r239, %r5;
	mul.wide.u32 	%rd27, %r242, 4;
	add.s64 	%rd28, %rd2, %rd27;
	add.s32 	%r204, %r241, %r70;
	ld.shared.v4.u32 	{%r205, %r206, %r207, %r208}, [%r204];
	st.global.v4.u32 	[%rd28], {%r205, %r206, %r207, %r208};
	add.s32 	%r209, %r203, %r5;
	mul.wide.u32 	%rd29, %r243, 4;
	add.s64 	%rd30, %rd2, %rd29;
	add.s32 	%r210, %r241, %r76;
	ld.shared.v4.u32 	{%r211, %r212, %r213, %r214}, [%r210];
	st.global.v4.u32 	[%rd30], {%r211, %r212, %r213, %r214};
	add.s32 	%r215, %r209, %r5;
	mul.wide.u32 	%rd31, %r244, 4;
	add.s64 	%rd32, %rd2, %rd31;
	add.s32 	%r216, %r241, %r73;
	ld.shared.v4.u32 	{%r217, %r218, %r219, %r220}, [%r216];
	st.global.v4.u32 	[%rd32], {%r217, %r218, %r219, %r220};
	add.s32 	%r239, %r215, %r5;
	add.s32 	%r244, %r244, %r70;
	add.s32 	%r243, %r243, %r70;
	add.s32 	%r242, %r242, %r70;
	add.s32 	%r241, %r241, %r75;
	add.s32 	%r240, %r240, %r70;
	setp.lt.u32 	%p21, %r239, 512;
	@%p21 bra 	$L__BB29_22;
$L__BB29_23:
	ret;

}
	// .globl	_Z9cuda_gemmIiLj512ELj1ELj1ELj512ELj4ELj4ELj128ELj0ELj1EEvjjjPKT_S2_PS0_jjj
.visible .entry _Z9cuda_gemmIiLj512ELj1ELj1ELj512ELj4ELj4ELj128ELj0ELj1EEvjjjPKT_S2_PS0_jjj(
	.param .u32 _Z9cuda_gemmIiLj512ELj1ELj1ELj512ELj4ELj4ELj128ELj0ELj1EEvjjjPKT_S2_PS0_jjj_param_0,
	.param .u32 _Z9cuda_gemmIiLj512ELj1ELj1ELj512ELj4ELj4ELj128ELj0ELj1EEvjjjPKT_S2_PS0_jjj_param_1,
	.param .u32 _Z9cuda_gemmIiLj512ELj1ELj1ELj512ELj4ELj4ELj128ELj0ELj1EEvjjjPKT_S2_PS0_jjj_param_2,
	.param .u64 .ptr .align 1 _Z9cuda_gemmIiLj512ELj1ELj1ELj512ELj4ELj4ELj128ELj0ELj1EEvjjjPKT_S2_PS0_jjj_param_3,
	.param .u64 .ptr .align 1 _Z9cuda_gemmIiLj512ELj1ELj1ELj512ELj4ELj4ELj128ELj0ELj1EEvjjjPKT_S2_PS0_jjj_param_4,
	.param .u64 .ptr .align 1 _Z9cuda_gemmIiLj512ELj1ELj1ELj512ELj4ELj4ELj128ELj0ELj1EEvjjjPKT_S2_PS0_jjj_param_5,
	.param .u32 _Z9cuda_gemmIiLj512ELj1ELj1ELj512ELj4ELj4ELj128ELj0ELj1EEvjjjPKT_S2_PS0_jjj_param_6,
	.param .u32 _Z9cuda_gemmIiLj512ELj1ELj1ELj512ELj4ELj4ELj128ELj0ELj1EEvjjjPKT_S2_PS0_jjj_param_7,
	.param .u32 _Z9cuda_gemmIiLj512ELj1ELj1ELj512ELj4ELj4ELj128ELj0ELj1EEvjjjPKT_S2_PS0_jjj_param_8
)
.maxntid 512
{
	.reg .pred 	%p<25>;
	.reg .b32 	%r<306>;
	.reg .b64 	%rd<33>;
	// demoted variable
	.shared .align 128 .b8 _ZZ9cuda_gemmIiLj512ELj1ELj1ELj512ELj4ELj4ELj128ELj0ELj1EEvjjjPKT_S2_PS0_jjjE11kron_fac_sh[80];
	// demoted variable
	.shared .align 128 .b8 _ZZ9cuda_gemmIiLj512ELj1ELj1ELj512ELj4ELj4ELj128ELj0ELj1EEvjjjPKT_S2_PS0_jjjE3Ash[2048];
	// demoted variable
	.shared .align 128 .b8 _ZZ9cuda_gemmIiLj512ELj1ELj1ELj512ELj4ELj4ELj128ELj0ELj1EEvjjjPKT_S2_PS0_jjjE3Csh[2048];
	ld.param.u32 	%r98, [_Z9cuda_gemmIiLj512ELj1ELj1ELj512ELj4ELj4ELj128ELj0ELj1EEvjjjPKT_S2_PS0_jjj_param_1];
	ld.param.u32 	%r99, [_Z9cuda_gemmIiLj512ELj1ELj1ELj512ELj4ELj4ELj128ELj0ELj1EEvjjjPKT_S2_PS0_jjj_param_2];
	ld.param.u64 	%rd8, [_Z9cuda_gemmIiLj512ELj1ELj1ELj512ELj4ELj4ELj128ELj0ELj1EEvjjjPKT_S2_PS0_jjj_param_3];
	ld.param.u64 	%rd7, [_Z9cuda_gemmIiLj512ELj1ELj1ELj512ELj4ELj4ELj128ELj0ELj1EEvjjjPKT_S2_PS0_jjj_param_4];
	ld.param.u64 	%rd9, [_Z9cuda_gemmIiLj512ELj1ELj1ELj512ELj4ELj4ELj128ELj0ELj1EEvjjjPKT_S2_PS0_jjj_param_5];
	cvta.to.global.u64 	%rd1, %rd8;
	cvta.to.global.u64 	%rd2, %rd9;
	mov.u32 	%r1, %tid.x;
	shl.b32 	%r300, %r1, 2;
	setp.gt.u32 	%p1, %r1, 3;
	@%p1 bra 	$L__BB30_3;
	mov.u32 	%r100, %ntid.x;
	shl.b32 	%r3, %r100, 2;
	add.s32 	%r279, %r300, 1;
	mul.wide.u32 	%rd10, %r1, 16;
	cvta.to.global.u64 	%rd11, %rd7;
	add.s64 	%rd32, %rd11, %rd10;
	mul.wide.u32 	%rd4, %r100, 16;
	mov.u32 	%r280, %r300;
$L__BB30_2:
	ld.global.nc.v4.u32 	{%r101, %r102, %r103, %r104}, [%rd32];
	mov.u32 	%r105, _ZZ9cuda_gemmIiLj512ELj1ELj1ELj512ELj4ELj4ELj128ELj0ELj1EEvjjjPKT_S2_PS0_jjjE11kron_fac_sh;
	add.s32 	%r106, %r105, %r279;
	st.shared.u32 	[%r106+-1], %r101;
	add.s32 	%r107, %r279, 2;
	and.b32  	%r108, %r279, -4;
	add.s32 	%r109, %r105, %r108;
	st.shared.u32 	[%r109+20], %r102;
	add.s32 	%r110, %r279, 1;
	and.b32  	%r111, %r110, -4;
	add.s32 	%r112, %r105, %r111;
	st.shared.u32 	[%r112+40], %r103;
	and.b32  	%r113, %r107, -4;
	add.s32 	%r114, %r105, %r113;
	st.shared.u32 	[%r114+60], %r104;
	add.s32 	%r280, %r280, %r3;
	add.s32 	%r279, %r279, %r3;
	add.s64 	%rd32, %rd32, %rd4;
	setp.lt.u32 	%p2, %r280, 16;
	@%p2 bra 	$L__BB30_2;
$L__BB30_3:
	mov.u32 	%r9, %ctaid.y;
	mov.u32 	%r115, %nctaid.y;
	setp.ge.u32 	%p3, %r9, %r115;
	@%p3 bra 	$L__BB30_24;
	mov.u32 	%r10, %ntid.x;
	mov.u32 	%r11, %ctaid.x;
	shl.b32 	%r12, %r11, 9;
	shl.b32 	%r13, %r10, 2;
	shr.u32 	%r14, %r99, 2;
	add.s32 	%r116, %r1, %r10;
	max.u32 	%r117, %r116, 512;
	setp.lt.u32 	%p4, %r116, 512;
	selp.u32 	%r118, 1, 0, %p4;
	add.s32 	%r119, %r116, %r118;
	sub.s32 	%r120, %r117, %r119;
	div.u32 	%r121, %r120, %r10;
	add.s32 	%r15, %r121, %r118;
	and.b32  	%r122, %r15, 3;
	setp.eq.s32 	%p5, %r122, 3;
	mov.u32 	%r290, %r1;
	@%p5 bra 	$L__BB30_7;
	add.s32 	%r123, %r15, 1;
	and.b32  	%r124, %r123, 3;
	mov.u32 	%r125, _ZZ9cuda_gemmIiLj512ELj1ELj1ELj512ELj4ELj4ELj128ELj0ELj1EEvjjjPKT_S2_PS0_jjjE3Csh;
	add.s32 	%r282, %r125, %r300;
	neg.s32 	%r281, %r124;
	mad.lo.s32 	%r290, %r10, %r124, %r1;
$L__BB30_6:
	.pragma "nounroll";
	mov.b32 	%r126, 0;
	st.shared.u32 	[%r282], %r126;
	add.s32 	%r282, %r282, %r13;
	add.s32 	%r281, %r281, 1;
	setp.ne.s32 	%p6, %r281, 0;
	@%p6 bra 	$L__BB30_6;
$L__BB30_7:
	setp.lt.u32 	%p7, %r15, 3;
	@%p7 bra 	$L__BB30_10;
	shl.b32 	%r127, %r290, 2;
	mov.u32 	%r128, _ZZ9cuda_gemmIiLj512ELj1ELj1ELj512ELj4ELj4ELj128ELj0ELj1EEvjjjPKT_S2_PS0_jjjE3Csh;
	add.s32 	%r289, %r128, %r127;
	shl.b32 	%r25, %r10, 4;
	shl.b32 	%r26, %r10, 3;
	mul.lo.s32 	%r27, %r10, 12;
$L__BB30_9:
	mov.b32 	%r129, 0;
	st.shared.u32 	[%r289], %r129;
	add.s32 	%r130, %r289, %r13;
	st.shared.u32 	[%r130], %r129;
	add.s32 	%r131, %r289, %r26;
	st.shared.u32 	[%r131], %r129;
	add.s32 	%r132, %r289, %r27;
	st.shared.u32 	[%r132], %r129;
	add.s32 	%r290, %r290, %r13;
	add.s32 	%r289, %r289, %r25;
	setp.lt.u32 	%p8, %r290, 512;
	@%p8 bra 	$L__BB30_9;
$L__BB30_10:
	setp.gt.u32 	%p9, %r1, 127;
	@%p9 bra 	$L__BB30_17;
	mul.lo.s32 	%r28, %r9, %r99;
	add.s32 	%r133, %r300, %r13;
	max.u32 	%r134, %r133, 512;
	setp.lt.u32 	%p10, %r133, 512;
	selp.u32 	%r135, 1, 0, %p10;
	add.s32 	%r136, %r133, %r135;
	sub.s32 	%r137, %r134, %r136;
	div.u32 	%r138, %r137, %r13;
	add.s32 	%r29, %r138, %r135;
	and.b32  	%r139, %r29, 3;
	setp.eq.s32 	%p11, %r139, 3;
	mov.u32 	%r288, %r300;
	@%p11 bra 	$L__BB30_14;
	shl.b32 	%r140, %r1, 4;
	mov.u32 	%r141, _ZZ9cuda_gemmIiLj512ELj1ELj1ELj512ELj4ELj4ELj128ELj0ELj1EEvjjjPKT_S2_PS0_jjjE3Ash;
	add.s32 	%r286, %r141, %r140;
	shl.b32 	%r31, %r10, 4;
	add.s32 	%r142, %r28, %r12;
	add.s32 	%r285, %r142, %r300;
	add.s32 	%r143, %r29, 1;
	and.b32  	%r144, %r143, 3;
	neg.s32 	%r284, %r144;
	mov.u32 	%r288, %r300;
$L__BB30_13:
	.pragma "nounroll";
	mul.wide.u32 	%rd12, %r285, 4;
	add.s64 	%rd13, %rd1, %rd12;
	ld.global.nc.v4.u32 	{%r145, %r146, %r147, %r148}, [%rd13];
	st.shared.v4.u32 	[%r286], {%r145, %r146, %r147, %r148};
	add.s32 	%r288, %r288, %r13;
	add.s32 	%r286, %r286, %r31;
	add.s32 	%r285, %r285, %r13;
	add.s32 	%r284, %r284, 1;
	setp.ne.s32 	%p12, %r284, 0;
	@%p12 bra 	$L__BB30_13;
$L__BB30_14:
	setp.lt.u32 	%p13, %r29, 3;
	@%p13 bra 	$L__BB30_17;
	add.s32 	%r149, %r288, %r28;
	add.s32 	%r291, %r149, %r12;
	mad.lo.s32 	%r295, %r10, 12, %r291;
	shl.b32 	%r45, %r10, 4;
	shl.b32 	%r150, %r10, 3;
	add.s32 	%r294, %r291, %r150;
	add.s32 	%r293, %r291, %r13;
	mul.lo.s32 	%r48, %r10, 48;
	shl.b32 	%r151, %r288, 2;
	mov.u32 	%r152, _ZZ9cuda_gemmIiLj512ELj1ELj1ELj512ELj4ELj4ELj128ELj0ELj1EEvjjjPKT_S2_PS0_jjjE3Ash;
	add.s32 	%r292, %r152, %r151;
	shl.b32 	%r50, %r10, 6;
	shl.b32 	%r51, %r10, 5;
$L__BB30_16:
	mul.wide.u32 	%rd14, %r291, 4;
	add.s64 	%rd15, %rd1, %rd14;
	ld.global.nc.v4.u32 	{%r153, %r154, %r155, %r156}, [%rd15];
	st.shared.v4.u32 	[%r292], {%r153, %r154, %r155, %r156};
	add.s32 	%r157, %r288, %r13;
	mul.wide.u32 	%rd16, %r293, 4;
	add.s64 	%rd17, %rd1, %rd16;
	ld.global.nc.v4.u32 	{%r158, %r159, %r160, %r161}, [%rd17];
	add.s32 	%r162, %r292, %r45;
	st.shared.v4.u32 	[%r162], {%r158, %r159, %r160, %r161};
	add.s32 	%r163, %r157, %r13;
	mul.wide.u32 	%rd18, %r294, 4;
	add.s64 	%rd19, %rd1, %rd18;
	ld.global.nc.v4.u32 	{%r164, %r165, %r166, %r167}, [%rd19];
	add.s32 	%r168, %r292, %r51;
	st.shared.v4.u32 	[%r168], {%r164, %r165, %r166, %r167};
	add.s32 	%r169, %r163, %r13;
	mul.wide.u32 	%rd20, %r295, 4;
	add.s64 	%rd21, %rd1, %rd20;
	ld.global.nc.v4.u32 	{%r170, %r171, %r172, %r173}, [%rd21];
	add.s32 	%r174, %r292, %r48;
	st.shared.v4.u32 	[%r174], {%r170, %r171, %r172, %r173};
	add.s32 	%r288, %r169, %r13;
	add.s32 	%r295, %r295, %r45;
	add.s32 	%r294, %r294, %r45;
	add.s32 	%r293, %r293, %r45;
	add.s32 	%r292, %r292, %r50;
	add.s32 	%r291, %r291, %r45;
	setp.lt.u32 	%p14, %r288, 512;
	@%p14 bra 	$L__BB30_16;
$L__BB30_17:
	shl.b32 	%r175, %r1, 2;
	and.b32  	%r176, %r175, 508;
	and.b32  	%r177, %r1, 3;
	mov.u32 	%r178, _ZZ9cuda_gemmIiLj512ELj1ELj1ELj512ELj4ELj4ELj128ELj0ELj1EEvjjjPKT_S2_PS0_jjjE3Csh;
	add.s32 	%r179, %r178, %r175;
	setp.gt.u32 	%p15, %r1, 127;
	bar.sync 	0;
	or.b32  	%r180, %r176, %r177;
	shl.b32 	%r181, %r180, 2;
	mov.u32 	%r182, _ZZ9cuda_gemmIiLj512ELj1ELj1ELj512ELj4ELj4ELj128ELj0ELj1EEvjjjPKT_S2_PS0_jjjE3Ash;
	add.s32 	%r183, %r182, %r181;
	ld.shared.u32 	%r184, [%r183];
	add.s32 	%r185, %r1, 1;
	and.b32  	%r186, %r185, 3;
	or.b32  	%r187, %r176, %r186;
	shl.b32 	%r188, %r187, 2;
	add.s32 	%r189, %r182, %r188;
	ld.shared.u32 	%r190, [%r189];
	xor.b32  	%r191, %r177, 2;
	or.b32  	%r192, %r176, %r191;
	shl.b32 	%r193, %r192, 2;
	add.s32 	%r194, %r182, %r193;
	ld.shared.u32 	%r195, [%r194];
	add.s32 	%r196, %r1, -1;
	and.b32  	%r197, %r196, 3;
	or.b32  	%r198, %r176, %r197;
	shl.b32 	%r199, %r198, 2;
	add.s32 	%r200, %r182, %r199;
	ld.shared.u32 	%r201, [%r200];
	shr.u32 	%r202, %r1, 7;
	mov.u32 	%r203, _ZZ9cuda_gemmIiLj512ELj1ELj1ELj512ELj4ELj4ELj128ELj0ELj1EEvjjjPKT_S2_PS0_jjjE11kron_fac_sh;
	mad.lo.s32 	%r204, %r202, 20, %r203;
	and.b32  	%r205, %r175, 12;
	add.s32 	%r206, %r204, %r205;
	ld.shared.u32 	%r207, [%r206];
	shfl.sync.idx.b32	%r208|%p16, %r207, %r177, 7199, -1;
	mul.lo.s32 	%r209, %r208, %r184;
	shfl.sync.idx.b32	%r210|%p17, %r207, %r186, 7199, -1;
	mad.lo.s32 	%r211, %r210, %r190, %r209;
	shfl.sync.idx.b32	%r212|%p18, %r207, %r191, 7199, -1;
	mad.lo.s32 	%r213, %r212, %r195, %r211;
	shfl.sync.idx.b32	%r214|%p19, %r207, %r197, 7199, -1;
	mad.lo.s32 	%r215, %r214, %r201, %r213;
	ld.shared.u32 	%r216, [%r179];
	add.s32 	%r217, %r216, %r215;
	st.shared.u32 	[%r179], %r217;
	bar.sync 	0;
	@%p15 bra 	$L__BB30_24;
	shl.b32 	%r218, %r11, 7;
	mad.lo.s32 	%r68, %r9, %r98, %r218;
	add.s32 	%r219, %r300, %r13;
	max.u32 	%r220, %r219, 512;
	setp.lt.u32 	%p20, %r219, 512;
	selp.u32 	%r221, 1, 0, %p20;
	add.s32 	%r222, %r219, %r221;
	sub.s32 	%r223, %r220, %r222;
	div.u32 	%r224, %r223, %r13;
	add.s32 	%r69, %r224, %r221;
	and.b32  	%r225, %r69, 3;
	setp.eq.s32 	%p21, %r225, 3;
	@%p21 bra 	$L__BB30_21;
	shl.b32 	%r226, %r1, 4;
	add.s32 	%r298, %r178, %r226;
	shl.b32 	%r71, %r10, 4;
	add.s32 	%r228, %r69, 1;
	and.b32  	%r229, %r228, 3;
	neg.s32 	%r297, %r229;
$L__BB30_20:
	.pragma "nounroll";
	shr.u32 	%r230, %r300, 7;
	and.b32  	%r231, %r300, 124;
	add.s32 	%r232, %r68, %r231;
	mad.lo.s32 	%r233, %r230, %r14, %r232;
	mul.wide.u32 	%rd22, %r233, 4;
	add.s64 	%rd23, %rd2, %rd22;
	ld.shared.v4.u32 	{%r234, %r235, %r236, %r237}, [%r298];
	st.global.v4.u32 	[%rd23], {%r234, %r235, %r236, %r237};
	add.s32 	%r300, %r300, %r13;
	add.s32 	%r298, %r298, %r71;
	add.s32 	%r297, %r297, 1;
	setp.ne.s32 	%p22, %r297, 0;
	@%p22 bra 	$L__BB30_20;
$L__BB30_21:
	setp.lt.u32 	%p23, %r69, 3;
	@%p23 bra 	$L__BB30_24;
	mad.lo.s32 	%r304, %r10, 12, %r300;
	shl.b32 	%r81, %r10, 4;
	shl.b32 	%r238, %r10, 3;
	add.s32 	%r303, %r300, %r238;
	add.s32 	%r302, %r300, %r13;
	mul.lo.s32 	%r84, %r10, 48;
	shl.b32 	%r239, %r300, 2;
	add.s32 	%r301, %r178, %r239;
	shl.b32 	%r86, %r10, 6;
	shl.b32 	%r87, %r10, 5;
$L__BB30_23:
	shr.u32 	%r241, %r300, 7;
	and.b32  	%r242, %r300, 124;
	add.s32 	%r243, %r68, %r242;
	mad.lo.s32 	%r244, %r241, %r14, %r243;
	mul.wide.u32 	%rd24, %r244, 4;
	add.s64 	%rd25, %rd2, %rd24;
	ld.shared.v4.u32 	{%r245, %r246, %r247, %r248}, [%r301];
	st.global.v4.u32 	[%rd25], {%r245, %r246, %r247, %r248};
	add.s32 	%r249, %r300, %r13;
	shr.u32 	%r250, %r302, 7;
	and.b32  	%r251, %r302, 124;
	add.s32 	%r252, %r68, %r251;
	mad.lo.s32 	%r253, %r250, %r14, %r252;
	mul.wide.u32 	%rd26, %r253, 4;
	add.s64 	%rd27, %rd2, %rd26;
	add.s32 	%r254, %r301, %r81;
	ld.shared.v4.u32 	{%r255, %r256, %r257, %r258}, [%r254];
	st.global.v4.u32 	[%rd27], {%r255, %r256, %r257, %r258};
	add.s32 	%r259, %r249, %r13;
	shr.u32 	%r260, %r303, 7;
	and.b32  	%r261, %r303, 124;
	add.s32 	%r262, %r68, %r261;
	mad.lo.s32 	%r263, %r260, %r14, %r262;
	mul.wide.u32 	%rd28, %r263, 4;
	add.s64 	%rd29, %rd2, %rd28;
	add.s32 	%r264, %r301, %r87;
	ld.shared.v4.u32 	{%r265, %r266, %r267, %r268}, [%r264];
	st.global.v4.u32 	[%rd29], {%r265, %r266, %r267, %r268};
	add.s32 	%r269, %r259, %r13;
	shr.u32 	%r270, %r304, 7;
	and.b32  	%r271, %r304, 124;
	add.s32 	%r272, %r68, %r271;
	mad.lo.s32 	%r273, %r270, %r14, %r272;
	mul.wide.u32 	%rd30, %r273, 4;
	add.s64 	%rd31, %rd2, %rd30;
	add.s32 	%r274, %r301, %r84;
	ld.shared.v4.u32 	{%r275, %r276, %r277, %r278}, [%r274];
	st.global.v4.u32 	[%rd31], {%r275, %r276, %r277, %r278};
	add.s32 	%r300, %r269, %r13;
	add.s32 	%r304, %r304, %r81;
	add.s32 	%r303, %r303, %r81;
	add.s32 	%r302, %r302, %r81;
	add.s32 	%r301, %r301, %r86;
	setp.lt.u32 	%p24, %r300, 512;
	@%p24 bra 	$L__BB30_23;
$L__BB30_24:
	ret;

}
	// .globl	_Z9cuda_gemmIiLj512ELj1ELj1ELj512ELj4ELj4ELj128ELj1ELj1EEvjjjPKT_S2_PS0_jjj
.visible .entry _Z9cuda_gemmIiLj512ELj1ELj1ELj512ELj4ELj4ELj128ELj1ELj1EEvjjjPKT_S2_PS0_jjj(
	.param .u32 _Z9cuda_gemmIiLj512ELj1ELj1ELj512ELj4ELj4ELj128ELj1ELj1EEvjjjPKT_S2_PS0_jjj_param_0,
	.param .u32 _Z9cuda_gemmIiLj512ELj1ELj1ELj512ELj4ELj4ELj128ELj1ELj1EEvjjjPKT_S2_PS0_jjj_param_1,
	.param .u32 _Z9cuda_gemmIiLj512ELj1ELj1ELj512ELj4ELj4ELj128ELj1ELj1EEvjjjPKT_S2_PS0_jjj_param_2,
	.param .u64 .ptr .align 1 _Z9cuda_gemmIiLj512ELj1ELj1ELj512ELj4ELj4ELj128ELj1ELj1EEvjjjPKT_S2_PS0_jjj_param_3,
	.param .u64 .ptr .align 1 _Z9cuda_gemmIiLj512ELj1ELj1ELj512ELj4ELj4ELj128ELj1ELj1EEvjjjPKT_S2_PS0_jjj_param_4,
	.param .u64 .ptr .align 1 _Z9cuda_gemmIiLj512ELj1ELj1ELj512ELj4ELj4ELj128ELj1ELj1EEvjjjPKT_S2_PS0_jjj_param_5,
	.param .u32 _Z9cuda_gemmIiLj512ELj1ELj1ELj512ELj4ELj4ELj128ELj1ELj1EEvjjjPKT_S2_PS0_jjj_param_6,
	.param .u32 _Z9cuda_gemmIiLj512ELj1ELj1ELj512ELj4ELj4ELj128ELj1ELj1EEvjjjPKT_S2_PS0_jjj_param_7,
	.param .u32 _Z9cuda_gemmIiLj512ELj1ELj1ELj512ELj4ELj4ELj128ELj1ELj1EEvjjjPKT_S2_PS0_jjj_param_8
)
.maxntid 512
{
	.reg .pred 	%p<25>;
	.reg .b32 	%r<280>;
	.reg .b64 	%rd<41>;
	// demoted variable
	.shared .align 128 .b8 _ZZ9cuda_gemmIiLj512ELj1ELj1ELj512ELj4ELj4ELj128ELj1ELj1EEvjjjPKT_S2_PS0_jjjE11kron_fac_sh[80];
	// demoted variable
	.shared .align 128 .b8 _ZZ9cuda_gemmIiLj512ELj1ELj1ELj512ELj4ELj4ELj128ELj1ELj1EEvjjjPKT_S2_PS0_jjjE3Ash[2048];
	// demoted variable
	.shared .align 128 .b8 _ZZ9cuda_gemmIiLj512ELj1ELj1ELj512ELj4ELj4ELj128ELj1ELj1EEvjjjPKT_S2_PS0_jjjE3Csh[2048];
	ld.param.u64 	%rd16, [_Z9cuda_gemmIiLj512ELj1ELj1ELj512ELj4ELj4ELj128ELj1ELj1EEvjjjPKT_S2_PS0_jjj_param_3];
	ld.param.u64 	%rd15, [_Z9cuda_gemmIiLj512ELj1ELj1ELj512ELj4ELj4ELj128ELj1ELj1EEvjjjPKT_S2_PS0_jjj_param_4];
	ld.param.u64 	%rd17, [_Z9cuda_gemmIiLj512ELj1ELj1ELj512ELj4ELj4ELj128ELj1ELj1EEvjjjPKT_S2_PS0_jjj_param_5];
	cvta.to.global.u64 	%rd1, %rd16;
	cvta.to.global.u64 	%rd2, %rd17;
	mov.u32 	%r1, %tid.x;
	shl.b32 	%r273, %r1, 2;
	setp.gt.u32 	%p1, %r1, 3;
	@%p1 bra 	$L__BB31_3;
	mov.u32 	%r95, %ntid.x;
	shl.b32 	%r3, %r95, 2;
	add.s32 	%r253, %r273, 1;
	mul.wide.u32 	%rd18, %r1, 16;
	cvta.to.global.u64 	%rd19, %rd15;
	add.s64 	%rd38, %rd19, %rd18;
	mul.wide.u32 	%rd4, %r95, 16;
	mov.u32 	%r100, _ZZ9cuda_gemmIiLj512ELj1ELj1ELj512ELj4ELj4ELj128ELj1ELj1EEvjjjPKT_S2_PS0_jjjE11kron_fac_sh;
	mov.u32 	%r254, %r273;
$L__BB31_2:
	ld.global.nc.v4.u32 	{%r96, %r97, %r98, %r99}, [%rd38];
	add.s32 	%r101, %r100, %r253;
	st.shared.u32 	[%r101+-1], %r96;
	add.s32 	%r102, %r253, 2;
	and.b32  	%r103, %r253, -4;
	add.s32 	%r104, %r100, %r103;
	st.shared.u32 	[%r104+20], %r97;
	add.s32 	%r105, %r253, 1;
	and.b32  	%r106, %r105, -4;
	add.s32 	%r107, %r100, %r106;
	st.shared.u32 	[%r107+40], %r98;
	and.b32  	%r108, %r102, -4;
	add.s32 	%r109, %r100, %r108;
	st.shared.u32 	[%r109+60], %r99;
	add.s32 	%r254, %r254, %r3;
	add.s32 	%r253, %r253, %r3;
	add.s64 	%rd38, %rd38, %rd4;
	setp.lt.u32 	%p2, %r254, 16;
	@%p2 bra 	$L__BB31_2;
$L__BB31_3:
	mov.u32 	%r9, %ctaid.y;
	mov.u32 	%r110, %nctaid.y;
	setp.ge.u32 	%p3, %r9, %r110;
	@%p3 bra 	$L__BB31_24;
	mov.u32 	%r10, %ntid.x;
	shl.b32 	%r11, %r10, 2;
	add.s32 	%r111, %r1, %r10;
	max.u32 	%r112, %r111, 512;
	setp.lt.u32 	%p4, %r111, 512;
	selp.u32 	%r113, 1, 0, %p4;
	add.s32 	%r114, %r111, %r113;
	sub.s32 	%r115, %r112, %r114;
	div.u32 	%r116, %r115, %r10;
	add.s32 	%r12, %r116, %r113;
	and.b32  	%r117, %r12, 3;
	setp.eq.s32 	%p5, %r117, 3;
	mov.u32 	%r263, %r1;
	@%p5 bra 	$L__BB31_7;
	add.s32 	%r118, %r12, 1;
	and.b32  	%r119, %r118, 3;
	mov.u32 	%r120, _ZZ9cuda_gemmIiLj512ELj1ELj1ELj512ELj4ELj4ELj128ELj1ELj1EEvjjjPKT_S2_PS0_jjjE3Csh;
	add.s32 	%r256, %r120, %r273;
	neg.s32 	%r255, %r119;
	mad.lo.s32 	%r263, %r10, %r119, %r1;
$L__BB31_6:
	.pragma "nounroll";
	mov.b32 	%r121, 0;
	st.shared.u32 	[%r256], %r121;
	add.s32 	%r256, %r256, %r11;
	add.s32 	%r255, %r255, 1;
	setp.ne.s32 	%p6, %r255, 0;
	@%p6 bra 	$L__BB31_6;
$L__BB31_7:
	setp.lt.u32 	%p7, %r12, 3;
	@%p7 bra 	$L__BB31_10;
	shl.b32 	%r122, %r263, 2;
	mov.u32 	%r123, _ZZ9cuda_gemmIiLj512ELj1ELj1ELj512ELj4ELj4ELj128ELj1ELj1EEvjjjPKT_S2_PS0_jjjE3Csh;
	add.s32 	%r262, %r123, %r122;
	shl.b32 	%r22, %r10, 4;
	shl.b32 	%r23, %r10, 3;
	mul.lo.s32 	%r24, %r10, 12;
$L__BB31_9:
	mov.b32 	%r124, 0;
	st.shared.u32 	[%r262], %r124;
	add.s32 	%r125, %r262, %r11;
	st.shared.u32 	[%r125], %r124;
	add.s32 	%r126, %r262, %r23;
	st.shared.u32 	[%r126], %r124;
	add.s32 	%r127, %r262, %r24;
	st.shared.u32 	[%r127], %r124;
	add.s32 	%r263, %r263, %r11;
	add.s32 	%r262, %r262, %r22;
	setp.lt.u32 	%p8, %r263, 512;
	@%p8 bra 	$L__BB31_9;
$L__BB31_10:
	setp.gt.u32 	%p9, %r1, 127;
	@%p9 bra 	$L__BB31_17;
	shl.b32 	%r25, %r9, 9;
	add.s32 	%r128, %r273, %r11;
	max.u32 	%r129, %r128, 512;
	setp.lt.u32 	%p10, %r128, 512;
	selp.u32 	%r130, 1, 0, %p10;
	add.s32 	%r131, %r128, %r130;
	sub.s32 	%r132, %r129, %r131;
	div.u32 	%r133, %r132, %r11;
	add.s32 	%r26, %r133, %r130;
	and.b32  	%r134, %r26, 3;
	setp.eq.s32 	%p11, %r134, 3;
	mov.u32 	%r261, %r273;
	@%p11 bra 	$L__BB31_14;
	shl.b32 	%r135, %r1, 4;
	mov.u32 	%r136, _ZZ9cuda_gemmIiLj512ELj1ELj1ELj512ELj4ELj4ELj128ELj1ELj1EEvjjjPKT_S2_PS0_jjjE3Ash;
	add.s32 	%r259, %r136, %r135;
	shl.b32 	%r28, %r10, 4;
	add.s32 	%r137, %r25, %r273;
	mul.wide.u32 	%rd20, %r137, 4;
	add.s64 	%rd39, %rd1, %rd20;
	mul.wide.u32 	%rd8, %r10, 16;
	add.s32 	%r138, %r26, 1;
	and.b32  	%r139, %r138, 3;
	neg.s32 	%r258, %r139;
	mov.u32 	%r261, %r273;
$L__BB31_13:
	.pragma "nounroll";
	ld.global.nc.v4.u32 	{%r140, %r141, %r142, %r143}, [%rd39];
	st.shared.v4.u32 	[%r259], {%r140, %r141, %r142, %r143};
	add.s32 	%r261, %r261, %r11;
	add.s32 	%r259, %r259, %r28;
	add.s64 	%rd39, %rd39, %rd8;
	add.s32 	%r258, %r258, 1;
	setp.ne.s32 	%p12, %r258, 0;
	@%p12 bra 	$L__BB31_13;
$L__BB31_14:
	setp.lt.u32 	%p13, %r26, 3;
	@%p13 bra 	$L__BB31_17;
	add.s32 	%r264, %r261, %r25;
	mad.lo.s32 	%r268, %r10, 12, %r264;
	shl.b32 	%r39, %r10, 4;
	shl.b32 	%r144, %r10, 3;
	add.s32 	%r267, %r264, %r144;
	add.s32 	%r266, %r264, %r11;
	mul.lo.s32 	%r42, %r10, 48;
	shl.b32 	%r145, %r261, 2;
	mov.u32 	%r146, _ZZ9cuda_gemmIiLj512ELj1ELj1ELj512ELj4ELj4ELj128ELj1ELj1EEvjjjPKT_S2_PS0_jjjE3Ash;
	add.s32 	%r265, %r146, %r145;
	shl.b32 	%r44, %r10, 6;
	shl.b32 	%r45, %r10, 5;
$L__BB31_16:
	mul.wide.u32 	%rd21, %r264, 4;
	add.s64 	%rd22, %rd1, %rd21;
	ld.global.nc.v4.u32 	{%r147, %r148, %r149, %r150}, [%rd22];
	st.shared.v4.u32 	[%r265], {%r147, %r148, %r149, %r150};
	add.s32 	%r151, %r261, %r11;
	mul.wide.u32 	%rd23, %r266, 4;
	add.s64 	%rd24, %rd1, %rd23;
	ld.global.nc.v4.u32 	{%r152, %r153, %r154, %r155}, [%rd24];
	add.s32 	%r156, %r265, %r39;
	st.shared.v4.u32 	[%r156], {%r152, %r153, %r154, %r155};
	add.s32 	%r157, %r151, %r11;
	mul.wide.u32 	%rd25, %r267, 4;
	add.s64 	%rd26, %rd1, %rd25;
	ld.global.nc.v4.u32 	{%r158, %r159, %r160, %r161}, [%rd26];
	add.s32 	%r162, %r265, %r45;
	st.shared.v4.u32 	[%r162], {%r158, %r159, %r160, %r161};
	add.s32 	%r163, %r157, %r11;
	mul.wide.u32 	%rd27, %r268, 4;
	add.s64 	%rd28, %rd1, %rd27;
	ld.global.nc.v4.u32 	{%r164, %r165, %r166, %r167}, [%rd28];
	add.s32 	%r168, %r265, %r42;
	st.shared.v4.u32 	[%r168], {%r164, %r165, %r166, %r167};
	add.s32 	%r261, %r163, %r11;
	add.s32 	%r268, %r268, %r39;
	add.s32 	%r267, %r267, %r39;
	add.s32 	%r266, %r266, %r39;
	add.s32 	%r265, %r265, %r44;
	add.s32 	%r264, %r264, %r39;
	setp.lt.u32 	%p14, %r261, 512;
	@%p14 bra 	$L__BB31_16;
$L__BB31_17:
	shl.b32 	%r169, %r1, 2;
	and.b32  	%r170, %r169, 508;
	and.b32  	%r171, %r1, 3;
	mov.u32 	%r172, _ZZ9cuda_gemmIiLj512ELj1ELj1ELj512ELj4ELj4ELj128ELj1ELj1EEvjjjPKT_S2_PS0_jjjE3Csh;
	add.s32 	%r173, %r172, %r169;
	setp.gt.u32 	%p15, %r1, 127;
	bar.sync 	0;
	or.b32  	%r174, %r170, %r171;
	shl.b32 	%r175, %r174, 2;
	mov.u32 	%r176, _ZZ9cuda_gemmIiLj512ELj1ELj1ELj512ELj4ELj4ELj128ELj1ELj1EEvjjjPKT_S2_PS0_jjjE3Ash;
	add.s32 	%r177, %r176, %r175;
	ld.shared.u32 	%r178, [%r177];
	add.s32 	%r179, %r1, 1;
	and.b32  	%r180, %r179, 3;
	or.b32  	%r181, %r170, %r180;
	shl.b32 	%r182, %r181, 2;
	add.s32 	%r183, %r176, %r182;
	ld.shared.u32 	%r184, [%r183];
	xor.b32  	%r185, %r171, 2;
	or.b32  	%r186, %r170, %r185;
	shl.b32 	%r187, %r186, 2;
	add.s32 	%r188, %r176, %r187;
	ld.shared.u32 	%r189, [%r188];
	add.s32 	%r190, %r1, -1;
	and.b32  	%r191, %r190, 3;
	or.b32  	%r192, %r170, %r191;
	shl.b32 	%r193, %r192, 2;
	add.s32 	%r194, %r176, %r193;
	ld.shared.u32 	%r195, [%r194];
	shr.u32 	%r196, %r1, 7;
	mov.u32 	%r197, _ZZ9cuda_gemmIiLj512ELj1ELj1ELj512ELj4ELj4ELj128ELj1ELj1EEvjjjPKT_S2_PS0_jjjE11kron_fac_sh;
	mad.lo.s32 	%r198, %r196, 20, %r197;
	and.b32  	%r199, %r169, 12;
	add.s32 	%r200, %r198, %r199;
	ld.shared.u32 	%r201, [%r200];
	shfl.sync.idx.b32	%r202|%p16, %r201, %r171, 7199, -1;
	mul.lo.s32 	%r203, %r202, %r178;
	shfl.sync.idx.b32	%r204|%p17, %r201, %r180, 7199, -1;
	mad.lo.s32 	%r205, %r204, %r184, %r203;
	shfl.sync.idx.b32	%r206|%p18, %r201, %r185, 7199, -1;
	mad.lo.s32 	%r207, %r206, %r189, %r205;
	shfl.sync.idx.b32	%r208|%p19, %r201, %r191, 7199, -1;
	mad.lo.s32 	%r209, %r208, %r195, %r207;
	ld.shared.u32 	%r210, [%r173];
	add.s32 	%r211, %r210, %r209;
	st.shared.u32 	[%r173], %r211;
	bar.sync 	0;
	@%p15 bra 	$L__BB31_24;
	shl.b32 	%r62, %r9, 9;
	add.s32 	%r212, %r273, %r11;
	max.u32 	%r213, %r212, 512;
	setp.lt.u32 	%p20, %r212, 512;
	selp.u32 	%r214, 1, 0, %p20;
	add.s32 	%r215, %r212, %r214;
	sub.s32 	%r216, %r213, %r215;
	div.u32 	%r217, %r216, %r11;
	add.s32 	%r63, %r217, %r214;
	and.b32  	%r218, %r63, 3;
	setp.eq.s32 	%p21, %r218, 3;
	@%p21 bra 	$L__BB31_21;
	shl.b32 	%r219, %r1, 4;
	add.s32 	%r271, %r172, %r219;
	shl.b32 	%r65, %r10, 4;
	add.s32 	%r221, %r62, %r273;
	mul.wide.u32 	%rd29, %r221, 4;
	add.s64 	%rd40, %rd2, %rd29;
	mul.wide.u32 	%rd12, %r10, 16;
	add.s32 	%r222, %r63, 1;
	and.b32  	%r223, %r222, 3;
	neg.s32 	%r270, %r223;
$L__BB31_20:
	.pragma "nounroll";
	ld.shared.v4.u32 	{%r224, %r225, %r226, %r227}, [%r271];
	st.global.v4.u32 	[%rd40], {%r224, %r225, %r226, %r227};
	add.s32 	%r273, %r273, %r11;
	add.s32 	%r271, %r271, %r65;
	add.s64 	%rd40, %rd40, %rd12;
	add.s32 	%r270, %r270, 1;
	setp.ne.s32 	%p22, %r270, 0;
	@%p22 bra 	$L__BB31_20;
$L__BB31_21:
	setp.lt.u32 	%p23, %r63, 3;
	@%p23 bra 	$L__BB31_24;
	add.s32 	%r274, %r273, %r62;
	mad.lo.s32 	%r278, %r10, 12, %r274;
	shl.b32 	%r76, %r10, 4;
	shl.b32 	%r228, %r10, 3;
	add.s32 	%r277, %r274, %r228;
	add.s32 	%r276, %r274, %r11;
	mul.lo.s32 	%r79, %r10, 48;
	shl.b32 	%r229, %r273, 2;
	add.s32 	%r275, %r172, %r229;
	shl.b32 	%r81, %r10, 6;
	shl.b32 	%r82, %r10, 5;
$L__BB31_23:
	mul.wide.u32 	%rd30, %r274, 4;
	add.s64 	%rd31, %rd2, %rd30;
	ld.shared.v4.u32 	{%r231, %r232, %r233, %r234}, [%r275];
	st.global.v4.u32 	[%rd31], {%r231, %r232, %r233, %r234};
	add.s32 	%r235, %r273, %r11;
	mul.wide.u32 	%rd32, %r276, 4;
	add.s64 	%rd33, %rd2, %rd32;
	add.s32 	%r236, %r275, %r76;
	ld.shared.v4.u32 	{%r237, %r238, %r239, %r240}, [%r236];
	st.global.v4.u32 	[%rd33], {%r237, %r238, %r239, %r240};
	add.s32 	%r241, %r235, %r11;
	mul.wide.u32 	%rd34, %r277, 4;
	add.s64 	%rd35, %rd2, %rd34;
	add.s32 	%r242, %r275, %r82;
	ld.shared.v4.u32 	{%r243, %r244, %r245, %r246}, [%r242];
	st.global.v4.u32 	[%rd35], {%r243, %r244, %r245, %r246};
	add.s32 	%r247, %r241, %r11;
	mul.wide.u32 	%rd36, %r278, 4;
	add.s64 	%rd37, %rd2, %rd36;
	add.s32 	%r248, %r275, %r79;
	ld.shared.v4.u32 	{%r249, %r250, %r251, %r252}, [%r248];
	st.global.v4.u32 	[%rd37], {%r249, %r250, %r251, %r252};
	add.s32 	%r273, %r247, %r11;
	add.s32 	%r278, %r278, %r76;
	add.s32 	%r277, %r277, %r76;
	add.s32 	%r276, %r276, %r76;
	add.s32 	%r275, %r275, %r81;
	add.s32 	%r274, %r274, %r76;
	setp.lt.u32 	%p24, %r273, 512;
	@%p24 bra 	$L__BB31_23;
$L__BB31_24:
	ret;

}
	// .globl	_Z9cuda_gemmIiLj512ELj1ELj1ELj512ELj8ELj8ELj128ELj0ELj1EEvjjjPKT_S2_PS0_jjj
.visible .entry _Z9cuda_gemmIiLj512ELj1ELj1ELj512ELj8ELj8ELj128ELj0ELj1EEvjjjPKT_S2_PS0_jjj(
	.param .u32 _Z9cuda_gemmIiLj512ELj1ELj1ELj512ELj8ELj8ELj128ELj0ELj1EEvjjjPKT_S2_PS0_jjj_param_0,
	.param .u32 _Z9cuda_gemmIiLj512ELj1ELj1ELj512ELj8ELj8ELj128ELj0ELj1EEvjjjPKT_S2_PS0_jjj_param_1,
	.param .u32 _Z9cuda_gemmIiLj512ELj1ELj1ELj512ELj8ELj8ELj128ELj0ELj1EEvjjjPKT_S2_PS0_jjj_param_2,
	.param .u64 .ptr .align 1 _Z9cuda_gemmIiLj512ELj1ELj1ELj512ELj8ELj8ELj128ELj0ELj1EEvjjjPKT_S2_PS0_jjj_param_3,
	.param .u64 .ptr .align 1 _Z9cuda_gemmIiLj512ELj1ELj1ELj512ELj8ELj8ELj128ELj0ELj1EEvjjjPKT_S2_PS0_jjj_param_4,
	.param .u64 .ptr .align 1 _Z9cuda_gemmIiLj512ELj1ELj1ELj512ELj8ELj8ELj128ELj0ELj1EEvjjjPKT_S2_PS0_jjj_param_5,
	.param .u32 _Z9cuda_gemmIiLj512ELj1ELj1ELj512ELj8ELj8ELj128ELj0ELj1EEvjjjPKT_S2_PS0_jjj_param_6,
	.param .u32 _Z9cuda_gemmIiLj512ELj1ELj1ELj512ELj8ELj8ELj128ELj0ELj1EEvjjjPKT_S2_PS0_jjj_param_7,
	.param .u32 _Z9cuda_gemmIiLj512ELj1ELj1ELj512ELj8ELj8ELj128ELj0ELj1EEvjjjPKT_S2_PS0_jjj_param_8
)
.maxntid 512
{
	.reg .pred 	%p<29>;
	.reg .b32 	%r<353>;
	.reg .b64 	%rd<33>;
	// demoted variable
	.shared .align 128 .b8 _ZZ9cuda_gemmIiLj512ELj1ELj1ELj512ELj8ELj8ELj128ELj0ELj1EEvjjjPKT_S2_PS0_jjjE11kron_fac_sh[288];
	// demoted variable
	.shared .align 128 .b8 _ZZ9cuda_gemmIiLj512ELj1ELj1ELj512ELj8ELj8ELj128ELj0ELj1EEvjjjPKT_S2_PS0_jjjE3Ash[2048];
	// demoted variable
	.shared .align 128 .b8 _ZZ9cuda_gemmIiLj512ELj1ELj1ELj512ELj8ELj8ELj128ELj0ELj1EEvjjjPKT_S2_PS0_jjjE3Csh[2048];
	ld.param.u32 	%r98, [_Z9cuda_gemmIiLj512ELj1ELj1ELj512ELj8ELj8ELj128ELj0ELj1EEvjjjPKT_S2_PS0_jjj_param_1];
	ld.param.u32 	%r99, [_Z9cuda_gemmIiLj512ELj1ELj1ELj512ELj8ELj8ELj128ELj0ELj1EEvjjjPKT_S2_PS0_jjj_param_2];
	ld.param.u64 	%rd8, [_Z9cuda_gemmIiLj512ELj1ELj1ELj512ELj8ELj8ELj128ELj0ELj1EEvjjjPKT_S2_PS0_jjj_param_3];
	ld.param.u64 	%rd7, [_Z9cuda_gemmIiLj512ELj1ELj1ELj512ELj8ELj8ELj128ELj0ELj1EEvjjjPKT_S2_PS0_jjj_param_4];
	ld.param.u64 	%rd9, [_Z9cuda_gemmIiLj512ELj1ELj1ELj512ELj8ELj8ELj128ELj0ELj1EEvjjjPKT_S2_PS0_jjj_param_5];
	cvta.to.global.u64 	%rd1, %rd8;
	cvta.to.global.u64 	%rd2, %rd9;
	mov.u32 	%r1, %tid.x;
	shl.b32 	%r347, %r1, 2;
	setp.gt.u32 	%p1, %r1, 15;
	@%p1 bra 	$L__BB32_3;
	mov.u32 	%r100, %ntid.x;
	shl.b32 	%r3, %r100, 2;
	add.s32 	%r326, %r347, 1;
	mul.wide.u32 	%rd10, %r1, 16;
	cvta.to.global.u64 	%rd11, %rd7;
	add.s64 	%rd32, %rd11, %rd10;
	mul.wide.u32 	%rd4, %r100, 16;
	mov.u32 	%r327, %r347;
$L__BB32_2:
	add.s32 	%r101, %r326, -1;
	ld.global.nc.v4.u32 	{%r102, %r103, %r104, %r105}, [%rd32];
	and.b32  	%r106, %r101, 4;
	mov.u32 	%r107, _ZZ9cuda_gemmIiLj512ELj1ELj1ELj512ELj8ELj8ELj128ELj0ELj1EEvjjjPKT_S2_PS0_jjjE11kron_fac_sh;
	mad.lo.s32 	%r108, %r106, 36, %r107;
	shr.u32 	%r109, %r101, 1;
	and.b32  	%r110, %r109, 2147483644;
	add.s32 	%r111, %r108, %r110;
	st.shared.u32 	[%r111], %r102;
	add.s32 	%r112, %r326, 2;
	and.b32  	%r113, %r326, 5;
	mad.lo.s32 	%r114, %r113, 36, %r107;
	shr.u32 	%r115, %r326, 1;
	and.b32  	%r116, %r115, 2147483644;
	add.s32 	%r117, %r114, %r116;
	st.shared.u32 	[%r117], %r103;
	add.s32 	%r118, %r326, 1;
	and.b32  	%r119, %r118, 6;
	mad.lo.s32 	%r120, %r119, 36, %r107;
	shr.u32 	%r121, %r118, 1;
	and.b32  	%r122, %r121, 2147483644;
	add.s32 	%r123, %r120, %r122;
	st.shared.u32 	[%r123], %r104;
	and.b32  	%r124, %r112, 7;
	mad.lo.s32 	%r125, %r124, 36, %r107;
	shr.u32 	%r126, %r112, 1;
	and.b32  	%r127, %r126, 2147483644;
	add.s32 	%r128, %r125, %r127;
	st.shared.u32 	[%r128], %r105;
	add.s32 	%r327, %r327, %r3;
	add.s32 	%r326, %r326, %r3;
	add.s64 	%rd32, %rd32, %rd4;
	setp.lt.u32 	%p2, %r327, 64;
	@%p2 bra 	$L__BB32_2;
$L__BB32_3:
	mov.u32 	%r9, %ctaid.y;
	mov.u32 	%r129, %nctaid.y;
	setp.ge.u32 	%p3, %r9, %r129;
	@%p3 bra 	$L__BB32_24;
	mov.u32 	%r10, %ntid.x;
	mov.u32 	%r11, %ctaid.x;
	shl.b32 	%r12, %r11, 9;
	shl.b32 	%r13, %r10, 2;
	shr.u32 	%r14, %r99, 3;
	add.s32 	%r130, %r1, %r10;
	max.u32 	%r131, %r130, 512;
	setp.lt.u32 	%p4, %r130, 512;
	selp.u32 	%r132, 1, 0, %p4;
	add.s32 	%r133, %r130, %r132;
	sub.s32 	%r134, %r131, %r133;
	div.u32 	%r135, %r134, %r10;
	add.s32 	%r15, %r135, %r132;
	and.b32  	%r136, %r15, 3;
	setp.eq.s32 	%p5, %r136, 3;
	mov.u32 	%r337, %r1;
	@%p5 bra 	$L__BB32_7;
	add.s32 	%r137, %r15, 1;
	and.b32  	%r138, %r137, 3;
	mov.u32 	%r139, _ZZ9cuda_gemmIiLj512ELj1ELj1ELj512ELj8ELj8ELj128ELj0ELj1EEvjjjPKT_S2_PS0_jjjE3Csh;
	add.s32 	%r329, %r139, %r347;
	neg.s32 	%r328, %r138;
	mad.lo.s32 	%r337, %r10, %r138, %r1;
$L__BB32_6:
	.pragma "nounroll";
	mov.b32 	%r140, 0;
	st.shared.u32 	[%r329], %r140;
	add.s32 	%r329, %r329, %r13;
	add.s32 	%r328, %r328, 1;
	setp.ne.s32 	%p6, %r328, 0;
	@%p6 bra 	$L__BB32_6;
$L__BB32_7:
	setp.lt.u32 	%p7, %r15, 3;
	@%p7 bra 	$L__BB32_10;
	shl.b32 	%r141, %r337, 2;
	mov.u32 	%r142, _ZZ9cuda_gemmIiLj512ELj1ELj1ELj512ELj8ELj8ELj128ELj0ELj1EEvjjjPKT_S2_PS0_jjjE3Csh;
	add.s32 	%r336, %r142, %r141;
	shl.b32 	%r25, %r10, 4;
	shl.b32 	%r26, %r10, 3;
	mul.lo.s32 	%r27, %r10, 12;
$L__BB32_9:
	mov.b32 	%r143, 0;
	st.shared.u32 	[%r336], %r143;
	add.s32 	%r144, %r336, %r13;
	st.shared.u32 	[%r144], %r143;
	add.s32 	%r145, %r336, %r26;
	st.shared.u32 	[%r145], %r143;
	add.s32 	%r146, %r336, %r27;
	st.shared.u32 	[%r146], %r143;
	add.s32 	%r337, %r337, %r13;
	add.s32 	%r336, %r336, %r25;
	setp.lt.u32 	%p8, %r337, 512;
	@%p8 bra 	$L__BB32_9;
$L__BB32_10:
	setp.gt.u32 	%p9, %r1, 127;
	@%p9 bra 	$L__BB32_17;
	mul.lo.s32 	%r28, %r9, %r99;
	add.s32 	%r147, %r347, %r13;
	max.u32 	%r148, %r147, 512;
	setp.lt.u32 	%p10, %r147, 512;
	selp.u32 	%r149, 1, 0, %p10;
	add.s32 	%r150, %r147, %r149;
	sub.s32 	%r151, %r148, %r150;
	div.u32 	%r152, %r151, %r13;
	add.s32 	%r29, %r152, %r149;
	and.b32  	%r153, %r29, 3;
	setp.eq.s32 	%p11, %r153, 3;
	mov.u32 	%r335, %r347;
	@%p11 bra 	$L__BB32_14;
	shl.b32 	%r154, %r1, 4;
	mov.u32 	%r155, _ZZ9cuda_gemmIiLj512ELj1ELj1ELj512ELj8ELj8ELj128ELj0ELj1EEvjjjPKT_S2_PS0_jjjE3Ash;
	add.s32 	%r333, %r155, %r154;
	shl.b32 	%r31, %r10, 4;
	add.s32 	%r156, %r28, %r12;
	add.s32 	%r332, %r156, %r347;
	add.s32 	%r157, %r29, 1;
	and.b32  	%r158, %r157, 3;
	neg.s32 	%r331, %r158;
	mov.u32 	%r335, %r347;
$L__BB32_13:
	.pragma "nounroll";
	mul.wide.u32 	%rd12, %r332, 4;
	add.s64 	%rd13, %rd1, %rd12;
	ld.global.nc.v4.u32 	{%r159, %r160, %r161, %r162}, [%rd13];
	st.shared.v4.u32 	[%r333], {%r159, %r160, %r161, %r162};
	add.s32 	%r335, %r335, %r13;
	add.s32 	%r333, %r333, %r31;
	add.s32 	%r332, %r332, %r13;
	add.s32 	%r331, %r331, 1;
	setp.ne.s32 	%p12, %r331, 0;
	@%p12 bra 	$L__BB32_13;
$L__BB32_14:
	setp.lt.u32 	%p13, %r29, 3;
	@%p13 bra 	$L__BB32_17;
	add.s32 	%r163, %r335, %r28;
	add.s32 	%r338, %r163, %r12;
	mad.lo.s32 	%r342, %r10, 12, %r338;
	shl.b32 	%r45, %r10, 4;
	shl.b32 	%r164, %r10, 3;
	add.s32 	%r341, %r338, %r164;
	add.s32 	%r340, %r338, %r13;
	mul.lo.s32 	%r48, %r10, 48;
	shl.b32 	%r165, %r335, 2;
	mov.u32 	%r166, _ZZ9cuda_gemmIiLj512ELj1ELj1ELj512ELj8ELj8ELj128ELj0ELj1EEvjjjPKT_S2_PS0_jjjE3Ash;
	add.s32 	%r339, %r166, %r165;
	shl.b32 	%r50, %r10, 6;
	shl.b32 	%r51, %r10, 5;
$L__BB32_16:
	mul.wide.u32 	%rd14, %r338, 4;
	add.s64 	%rd15, %rd1, %rd14;
	ld.global.nc.v4.u32 	{%r167, %r168, %r169, %r170}, [%rd15];
	st.shared.v4.u32 	[%r339], {%r167, %r168, %r169, %r170};
	add.s32 	%r171, %r335, %r13;
	mul.wide.u32 	%rd16, %r340, 4;
	add.s64 	%rd17, %rd1, %rd16;
	ld.global.nc.v4.u32 	{%r172, %r173, %r174, %r175}, [%rd17];
	add.s32 	%r176, %r339, %r45;
	st.shared.v4.u32 	[%r176], {%r172, %r173, %r174, %r175};
	add.s32 	%r177, %r171, %r13;
	mul.wide.u32 	%rd18, %r341, 4;
	add.s64 	%rd19, %rd1, %rd18;
	ld.global.nc.v4.u32 	{%r178, %r179, %r180, %r181}, [%rd19];
	add.s32 	%r182, %r339, %r51;
	st.shared.v4.u32 	[%r182], {%r178, %r179, %r180, %r181};
	add.s32 	%r183, %r177, %r13;
	mul.wide.u32 	%rd20, %r342, 4;
	add.s64 	%rd21, %rd1, %rd20;
	ld.global.nc.v4.u32 	{%r184, %r185, %r186, %r187}, [%rd21];
	add.s32 	%r188, %r339, %r48;
	st.shared.v4.u32 	[%r188], {%r184, %r185, %r186, %r187};
	add.s32 	%r335, %r183, %r13;
	add.s32 	%r342, %r342, %r45;
	add.s32 	%r341, %r341, %r45;
	add.s32 	%r340, %r340, %r45;
	add.s32 	%r339, %r339, %r50;
	add.s32 	%r338, %r338, %r45;
	setp.lt.u32 	%p14, %r335, 512;
	@%p14 bra 	$L__BB32_16;
$L__BB32_17:
	shl.b32 	%r189, %r1, 3;
	and.b32  	%r190, %r189, 504;
	and.b32  	%r191, %r1, 7;
	mov.u32 	%r192, _ZZ9cuda_gemmIiLj512ELj1ELj1ELj512ELj8ELj8ELj128ELj0ELj1EEvjjjPKT_S2_PS0_jjjE3Csh;
	shl.b32 	%r193, %r1, 2;
	add.s32 	%r194, %r192, %r193;
	setp.gt.u32 	%p15, %r1, 127;
	bar.sync 	0;
	or.b32  	%r195, %r190, %r191;
	shl.b32 	%r196, %r195, 2;
	mov.u32 	%r197, _ZZ9cuda_gemmIiLj512ELj1ELj1ELj512ELj8ELj8ELj128ELj0ELj1EEvjjjPKT_S2_PS0_jjjE3Ash;
	add.s32 	%r198, %r197, %r196;
	ld.shared.u32 	%r199, [%r198];
	add.s32 	%r200, %r1, 1;
	and.b32  	%r201, %r200, 7;
	or.b32  	%r202, %r190, %r201;
	shl.b32 	%r203, %r202, 2;
	add.s32 	%r204, %r197, %r203;
	ld.shared.u32 	%r205, [%r204];
	add.s32 	%r206, %r1, 2;
	and.b32  	%r207, %r206, 7;
	or.b32  	%r208, %r190, %r207;
	shl.b32 	%r209, %r208, 2;
	add.s32 	%r210, %r197, %r209;
	ld.shared.u32 	%r211, [%r210];
	add.s32 	%r212, %r1, 3;
	and.b32  	%r213, %r212, 7;
	or.b32  	%r214, %r190, %r213;
	shl.b32 	%r215, %r214, 2;
	add.s32 	%r216, %r197, %r215;
	ld.shared.u32 	%r217, [%r216];
	xor.b32  	%r218, %r191, 4;
	or.b32  	%r219, %r190, %r218;
	shl.b32 	%r220, %r219, 2;
	add.s32 	%r221, %r197, %r220;
	ld.shared.u32 	%r222, [%r221];
	add.s32 	%r223, %r1, 5;
	and.b32  	%r224, %r223, 7;
	or.b32  	%r225, %r190, %r224;
	shl.b32 	%r226, %r225, 2;
	add.s32 	%r227, %r197, %r226;
	ld.shared.u32 	%r228, [%r227];
	add.s32 	%r229, %r1, 6;
	and.b32  	%r230, %r229, 7;
	or.b32  	%r231, %r190, %r230;
	shl.b32 	%r232, %r231, 2;
	add.s32 	%r233, %r197, %r232;
	ld.shared.u32 	%r234, [%r233];
	add.s32 	%r235, %r1, -1;
	and.b32  	%r236, %r235, 7;
	or.b32  	%r237, %r190, %r236;
	shl.b32 	%r238, %r237, 2;
	add.s32 	%r239, %r197, %r238;
	ld.shared.u32 	%r240, [%r239];
	shr.u32 	%r241, %r1, 6;
	mov.u32 	%r242, _ZZ9cuda_gemmIiLj512ELj1ELj1ELj512ELj8ELj8ELj128ELj0ELj1EEvjjjPKT_S2_PS0_jjjE11kron_fac_sh;
	mad.lo.s32 	%r243, %r241, 36, %r242;
	and.b32  	%r244, %r193, 28;
	add.s32 	%r245, %r243, %r244;
	ld.shared.u32 	%r246, [%r245];
	shfl.sync.idx.b32	%r247|%p16, %r246, %r191, 6175, -1;
	mul.lo.s32 	%r248, %r247, %r199;
	shfl.sync.idx.b32	%r249|%p17, %r246, %r201, 6175, -1;
	mad.lo.s32 	%r250, %r249, %r205, %r248;
	shfl.sync.idx.b32	%r251|%p18, %r246, %r207, 6175, -1;
	mad.lo.s32 	%r252, %r251, %r211, %r250;
	shfl.sync.idx.b32	%r253|%p19, %r246, %r213, 6175, -1;
	mad.lo.s32 	%r254, %r253, %r217, %r252;
	shfl.sync.idx.b32	%r255|%p20, %r246, %r218, 6175, -1;
	mad.lo.s32 	%r256, %r255, %r222, %r254;
	shfl.sync.idx.b32	%r257|%p21, %r246, %r224, 6175, -1;
	mad.lo.s32 	%r258, %r257, %r228, %r256;
	shfl.sync.idx.b32	%r259|%p22, %r246, %r230, 6175, -1;
	mad.lo.s32 	%r260, %r259, %r234, %r258;
	shfl.sync.idx.b32	%r261|%p23, %r246, %r236, 6175, -1;
	mad.lo.s32 	%r262, %r261, %r240, %r260;
	ld.shared.u32 	%r263, [%r194];
	add.s32 	%r264, %r263, %r262;
	st.shared.u32 	[%r194], %r264;
	bar.sync 	0;
	@%p15 bra 	$L__BB32_24;
	shl.b32 	%r265, %r11, 6;
	mad.lo.s32 	%r68, %r9, %r98, %r265;
	add.s32 	%r266, %r347, %r13;
	max.u32 	%r267, %r266, 512;
	setp.lt.u32 	%p24, %r266, 512;
	selp.u32 	%r268, 1, 0, %p24;
	add.s32 	%r269, %r266, %r268;
	sub.s32 	%r270, %r267, %r269;
	div.u32 	%r271, %r270, %r13;
	add.s32 	%r69, %r271, %r268;
	and.b32  	%r272, %r69, 3;
	setp.eq.s32 	%p25, %r272, 3;
	@%p25 bra 	$L__BB32_21;
	shl.b32 	%r273, %r1, 4;
	add.s32 	%r345, %r192, %r273;
	shl.b32 	%r71, %r10, 4;
	add.s32 	%r275, %r69, 1;
	and.b32  	%r276, %r275, 3;
	neg.s32 	%r344, %r276;
$L__BB32_20:
	.pragma "nounroll";
	shr.u32 	%r277, %r347, 6;
	and.b32  	%r278, %r347, 60;
	add.s32 	%r279, %r68, %r278;
	mad.lo.s32 	%r280, %r277, %r14, %r279;
	mul.wide.u32 	%rd22, %r280, 4;
	add.s64 	%rd23, %rd2, %rd22;
	ld.shared.v4.u32 	{%r281, %r282, %r283, %r284}, [%r345];
	st.global.v4.u32 	[%rd23], {%r281, %r282, %r283, %r284};
	add.s32 	%r347, %r347, %r13;
	add.s32 	%r345, %r345, %r71;
	add.s32 	%r344, %r344, 1;
	setp.ne.s32 	%p26, %r344, 0;
	@%p26 bra 	$L__BB32_20;
$L__BB32_21:
	setp.lt.u32 	%p27, %r69, 3;
	@%p27 bra 	$L__BB32_24;
	mad.lo.s32 	%r351, %r10, 12, %r347;
	shl.b32 	%r81, %r10, 4;
	shl.b32 	%r285, %r10, 3;
	add.s32 	%r350, %r347, %r285;
	add.s32 	%r349, %r347, %r13;
	mul.lo.s32 	%r84, %r10, 48;
	shl.b32 	%r286, %r347, 2;
	add.s32 	%r348, %r192, %r286;
	shl.b32 	%r86, %r10, 6;
	shl.b32 	%r87, %r10, 5;
$L__BB32_23:
	shr.u32 	%r288, %r347, 6;
	and.b32  	%r289, %r347, 60;
	add.s32 	%r290, %r68, %r289;
	mad.lo.s32 	%r291, %r288, %r14, %r290;
	mul.wide.u32 	%rd24, %r291, 4;
	add.s64 	%rd25, %rd2, %rd24;
	ld.shared.v4.u32 	{%r292, %r293, %r294, %r295}, [%r348];
	st.global.v4.u32 	[%rd25], {%r292, %r293, %r294, %r295};
	add.s32 	%r296, %r347, %r13;
	shr.u32 	%r297, %r349, 6;
	and.b32  	%r298, %r349, 60;
	add.s32 	%r299, %r68, %r298;
	mad.lo.s32 	%r300, %r297, %r14, %r299;
	mul.wide.u32 	%rd26, %r300, 4;
	add.s64 	%rd27, %rd2, %rd26;
	add.s32 	%r301, %r348, %r81;
	ld.shared.v4.u32 	{%r302, %r303, %r304, %r305}, [%r301];
	st.global.v4.u32 	[%rd27], {%r302, %r303, %r304, %r305};
	add.s32 	%r306, %r296, %r13;
	shr.u32 	%r307, %r350, 6;
	and.b32  	%r308, %r350, 60;
	add.s32 	%r309, %r68, %r308;
	mad.lo.s32 	%r310, %r307, %r14, %r309;
	mul.wide.u32 	%rd28, %r310, 4;
	add.s64 	%rd29, %rd2, %rd28;
	add.s32 	%r311, %r348, %r87;
	ld.shared.v4.u32 	{%r312, %r313, %r314, %r315}, [%r311];
	st.global.v4.u32 	[%rd29], {%r312, %r313, %r314, %r315};
	add.s32 	%r316, %r306, %r13;
	shr.u32 	%r317, %r351, 6;
	and.b32  	%r318, %r351, 60;
	add.s32 	%r319, %r68, %r318;
	mad.lo.s32 	%r320, %r317, %r14, %r319;
	mul.wide.u32 	%rd30, %r320, 4;
	add.s64 	%rd31, %rd2, %rd30;
	add.s32 	%r321, %r348, %r84;
	ld.shared.v4.u32 	{%r322, %r323, %r324, %r325}, [%r321];
	st.global.v4.u32 	[%rd31], {%r322, %r323, %r324, %r325};
	add.s32 	%r347, %r316, %r13;
	add.s32 	%r351, %r351, %r81;
	add.s32 	%r350, %r350, %r81;
	add.s32 	%r349, %r349, %r81;
	add.s32 	%r348, %r348, %r86;
	setp.lt.u32 	%p28, %r347, 512;
	@%p28 bra 	$L__BB32_23;
$L__BB32_24:
	ret;

}
	// .globl	_Z9cuda_gemmIiLj512ELj1ELj1ELj512ELj8ELj8ELj128ELj1ELj1EEvjjjPKT_S2_PS0_jjj
.visible .entry _Z9cuda_gemmIiLj512ELj1ELj1ELj512ELj8ELj8ELj128ELj1ELj1EEvjjjPKT_S2_PS0_jjj(
	.param .u32 _Z9cuda_gemmIiLj512ELj1ELj1ELj512ELj8ELj8ELj128ELj1ELj1EEvjjjPKT_S2_PS0_jjj_param_0,
	.param .u32 _Z9cuda_gemmIiLj512ELj1ELj1ELj512ELj8ELj8ELj128ELj1ELj1EEvjjjPKT_S2_PS0_jjj_param_1,
	.param .u32 _Z9cuda_gemmIiLj512ELj1ELj1ELj512ELj8ELj8ELj128ELj1ELj1EEvjjjPKT_S2_PS0_jjj_param_2,
	.param .u64 .ptr .align 1 _Z9cuda_gemmIiLj512ELj1ELj1ELj512ELj8ELj8ELj128ELj1ELj1EEvjjjPKT_S2_PS0_jjj_param_3,
	.param .u64 .ptr .align 1 _Z9cuda_gemmIiLj512ELj1ELj1ELj512ELj8ELj8ELj128ELj1ELj1EEvjjjPKT_S2_PS0_jjj_param_4,
	.param .u64 .ptr .align 1 _Z9cuda_gemmIiLj512ELj1ELj1ELj512ELj8ELj8ELj128ELj1ELj1EEvjjjPKT_S2_PS0_jjj_param_5,
	.param .u32 _Z9cuda_gemmIiLj512ELj1ELj1ELj512ELj8ELj8ELj128ELj1ELj1EEvjjjPKT_S2_PS0_jjj_param_6,
	.param .u32 _Z9cuda_gemmIiLj512ELj1ELj1ELj512ELj8ELj8ELj128ELj1ELj1EEvjjjPKT_S2_PS0_jjj_param_7,
	.param .u32 _Z9cuda_gemmIiLj512ELj1ELj1ELj512ELj8ELj8ELj128ELj1ELj1EEvjjjPKT_S2_PS0_jjj_param_8
)
.maxntid 512
{
	.reg .pred 	%p<29>;
	.reg .b32 	%r<327>;
	.reg .b64 	%rd<41>;
	// demoted variable
	.shared .align 128 .b8 _ZZ9cuda_gemmIiLj512ELj1ELj1ELj512ELj8ELj8ELj128ELj1ELj1EEvjjjPKT_S2_PS0_jjjE11kron_fac_sh[288];
	// demoted variable
	.shared .align 128 .b8 _ZZ9cuda_gemmIiLj512ELj1ELj1ELj512ELj8ELj8ELj128ELj1ELj1EEvjjjPKT_S2_PS0_jjjE3Ash[2048];
	// demoted variable
	.shared .align 128 .b8 _ZZ9cuda_gemmIiLj512ELj1ELj1ELj512ELj8ELj8ELj128ELj1ELj1EEvjjjPKT_S2_PS0_jjjE3Csh[2048];
	ld.param.u64 	%rd16, [_Z9cuda_gemmIiLj512ELj1ELj1ELj512ELj8ELj8ELj128ELj1ELj1EEvjjjPKT_S2_PS0_jjj_param_3];
	ld.param.u64 	%rd15, [_Z9cuda_gemmIiLj512ELj1ELj1ELj512ELj8ELj8ELj128ELj1ELj1EEvjjjPKT_S2_PS0_jjj_param_4];
	ld.param.u64 	%rd17, [_Z9cuda_gemmIiLj512ELj1ELj1ELj512ELj8ELj8ELj128ELj1ELj1EEvjjjPKT_S2_PS0_jjj_param_5];
	cvta.to.global.u64 	%rd1, %rd16;
	cvta.to.global.u64 	%rd2, %rd17;
	mov.u32 	%r1, %tid.x;
	shl.b32 	%r320, %r1, 2;
	setp.gt.u32 	%p1, %r1, 15;
	@%p1 bra 	$L__BB33_3;
	mov.u32 	%r95, %ntid.x;
	shl.b32 	%r3, %r95, 2;
	add.s32 	%r300, %r320, 1;
	mul.wide.u32 	%rd18, %r1, 16;
	cvta.to.global.u64 	%rd19, %rd15;
	add.s64 	%rd38, %rd19, %rd18;
	mul.wide.u32 	%rd4, %r95, 16;
	mov.u32 	%r102, _ZZ9cuda_gemmIiLj512ELj1ELj1ELj512ELj8ELj8ELj128ELj1ELj1EEvjjjPKT_S2_PS0_jjjE11kron_fac_sh;
	mov.u32 	%r301, %r320;
$L__BB33_2:
	add.s32 	%r96, %r300, -1;
	ld.global.nc.v4.u32 	{%r97, %r98, %r99, %r100}, [%rd38];
	and.b32  	%r101, %r96, 4;
	mad.lo.s32 	%r103, %r101, 36, %r102;
	shr.u32 	%r104, %r96, 1;
	and.b32  	%r105, %r104, 2147483644;
	add.s32 	%r106, %r103, %r105;
	st.shared.u32 	[%r106], %r97;
	add.s32 	%r107, %r300, 2;
	and.b32  	%r108, %r300, 5;
	mad.lo.s32 	%r109, %r108, 36, %r102;
	shr.u32 	%r110, %r300, 1;
	and.b32  	%r111, %r110, 2147483644;
	add.s32 	%r112, %r109, %r111;
	st.shared.u32 	[%r112], %r98;
	add.s32 	%r113, %r300, 1;
	and.b32  	%r114, %r113, 6;
	mad.lo.s32 	%r115, %r114, 36, %r102;
	shr.u32 	%r116, %r113, 1;
	and.b32  	%r117, %r116, 2147483644;
	add.s32 	%r118, %r115, %r117;
	st.shared.u32 	[%r118], %r99;
	and.b32  	%r119, %r107, 7;
	mad.lo.s32 	%r120, %r119, 36, %r102;
	shr.u32 	%r121, %r107, 1;
	and.b32  	%r122, %r121, 2147483644;
	add.s32 	%r123, %r120, %r122;
	st.shared.u32 	[%r123], %r100;
	add.s32 	%r301, %r301, %r3;
	add.s32 	%r300, %r300, %r3;
	add.s64 	%rd38, %rd38, %rd4;
	setp.lt.u32 	%p2, %r301, 64;
	@%p2 bra 	$L__BB33_2;
$L__BB33_3:
	mov.u32 	%r9, %ctaid.y;
	mov.u32 	%r124, %nctaid.y;
	setp.ge.u32 	%p3, %r9, %r124;
	@%p3 bra 	$L__BB33_24;
	mov.u32 	%r10, %ntid.x;
	shl.b32 	%r11, %r10, 2;
	add.s32 	%r125, %r1, %r10;
	max.u32 	%r126, %r125, 512;
	setp.lt.u32 	%p4, %r125, 512;
	selp.u32 	%r127, 1, 0, %p4;
	add.s32 	%r128, %r125, %r127;
	sub.s32 	%r129, %r126, %r128;
	div.u32 	%r130, %r129, %r10;
	add.s32 	%r12, %r130, %r127;
	and.b32  	%r131, %r12, 3;
	setp.eq.s32 	%p5, %r131, 3;
	mov.u32 	%r310, %r1;
	@%p5 bra 	$L__BB33_7;
	add.s32 	%r132, %r12, 1;
	and.b32  	%r133, %r132, 3;
	mov.u32 	%r134, _ZZ9cuda_gemmIiLj512ELj1ELj1ELj512ELj8ELj8ELj128ELj1ELj1EEvjjjPKT_S2_PS0_jjjE3Csh;
	add.s32 	%r303, %r134, %r320;
	neg.s32 	%r302, %r133;
	mad.lo.s32 	%r310, %r10, %r133, %r1;
$L__BB33_6:
	.pragma "nounroll";
	mov.b32 	%r135, 0;
	st.shared.u32 	[%r303], %r135;
	add.s32 	%r303, %r303, %r11;
	add.s32 	%r302, %r302, 1;
	setp.ne.s32 	%p6, %r302, 0;
	@%p6 bra 	$L__BB33_6;
$L__BB33_7:
	setp.lt.u32 	%p7, %r12, 3;
	@%p7 bra 	$L__BB33_10;
	shl.b32 	%r136, %r310, 2;
	mov.u32 	%r137, _ZZ9cuda_gemmIiLj512ELj1ELj1ELj512ELj8ELj8ELj128ELj1ELj1EEvjjjPKT_S2_PS0_jjjE3Csh;
	add.s32 	%r309, %r137, %r136;
	shl.b32 	%r22, %r10, 4;
	shl.b32 	%r23, %r10, 3;
	mul.lo.s32 	%r24, %r10, 12;
$L__BB33_9:
	mov.b32 	%r138, 0;
	st.shared.u32 	[%r309], %r138;
	add.s32 	%r139, %r309, %r11;
	st.shared.u32 	[%r139], %r138;
	add.s32 	%r140, %r309, %r23;
	st.shared.u32 	[%r140], %r138;
	add.s32 	%r141, %r309, %r24;
	st.shared.u32 	[%r141], %r138;
	add.s32 	%r310, %r310, %r11;
	add.s32 	%r309, %r309, %r22;
	setp.lt.u32 	%p8, %r310, 512;
	@%p8 bra 	$L__BB33_9;
$L__BB33_10:
	setp.gt.u32 	%p9, %r1, 127;
	@%p9 bra 	$L__BB33_17;
	shl.b32 	%r25, %r9, 9;
	add.s32 	%r142, %r320, %r11;
	max.u32 	%r143, %r142, 512;
	setp.lt.u32 	%p10, %r142, 512;
	selp.u32 	%r144, 1, 0, %p10;
	add.s32 	%r145, %r142, %r144;
	sub.s32 	%r146, %r143, %r145;
	div.u32 	%r147, %r146, %r11;
	add.s32 	%r26, %r147, %r144;
	and.b32  	%r148, %r26, 3;
	setp.eq.s32 	%p11, %r148, 3;
	mov.u32 	%r308, %r320;
	@%p11 bra 	$L__BB33_14;
	shl.b32 	%r149, %r1, 4;
	mov.u32 	%r150, _ZZ9cuda_gemmIiLj512ELj1ELj1ELj512ELj8ELj8ELj128ELj1ELj1EEvjjjPKT_S2_PS0_jjjE3Ash;
	add.s32 	%r306, %r150, %r149;
	shl.b32 	%r28, %r10, 4;
	add.s32 	%r151, %r25, %r320;
	mul.wide.u32 	%rd20, %r151, 4;
	add.s64 	%rd39, %rd1, %rd20;
	mul.wide.u32 	%rd8, %r10, 16;
	add.s32 	%r152, %r26, 1;
	and.b32  	%r153, %r152, 3;
	neg.s32 	%r305, %r153;
	mov.u32 	%r308, %r320;
$L__BB33_13:
	.pragma "nounroll";
	ld.global.nc.v4.u32 	{%r154, %r155, %r156, %r157}, [%rd39];
	st.shared.v4.u32 	[%r306], {%r154, %r155, %r156, %r157};
	add.s32 	%r308, %r308, %r11;
	add.s32 	%r306, %r306, %r28;
	add.s64 	%rd39, %rd39, %rd8;
	add.s32 	%r305, %r305, 1;
	setp.ne.s32 	%p12, %r305, 0;
	@%p12 bra 	$L__BB33_13;
$L__BB33_14:
	setp.lt.u32 	%p13, %r26, 3;
	@%p13 bra 	$L__BB33_17;
	add.s32 	%r311, %r308, %r25;
	mad.lo.s32 	%r315, %r10, 12, %r311;
	shl.b32 	%r39, %r10, 4;
	shl.b32 	%r158, %r10, 3;
	add.s32 	%r314, %r311, %r158;
	add.s32 	%r313, %r311, %r11;
	mul.lo.s32 	%r42, %r10, 48;
	shl.b32 	%r159, %r308, 2;
	mov.u32 	%r160, _ZZ9cuda_gemmIiLj512ELj1ELj1ELj512ELj8ELj8ELj128ELj1ELj1EEvjjjPKT_S2_PS0_jjjE3Ash;
	add.s32 	%r312, %r160, %r159;
	shl.b32 	%r44, %r10, 6;
	shl.b32 	%r45, %r10, 5;
$L__BB33_16:
	mul.wide.u32 	%rd21, %r311, 4;
	add.s64 	%rd22, %rd1, %rd21;
	ld.global.nc.v4.u32 	{%r161, %r162, %r163, %r164}, [%rd22];
	st.shared.v4.u32 	[%r312], {%r161, %r162, %r163, %r164};
	add.s32 	%r165, %r308, %r11;
	mul.wide.u32 	%rd23, %r313, 4;
	add.s64 	%rd24, %rd1, %rd23;
	ld.global.nc.v4.u32 	{%r166, %r167, %r168, %r169}, [%rd24];
	add.s32 	%r170, %r312, %r39;
	st.shared.v4.u32 	[%r170], {%r166, %r167, %r168, %r169};
	add.s32 	%r171, %r165, %r11;
	mul.wide.u32 	%rd25, %r314, 4;
	add.s64 	%rd26, %rd1, %rd25;
	ld.global.nc.v4.u32 	{%r172, %r173, %r174, %r175}, [%rd26];
	add.s32 	%r176, %r312, %r45;
	st.shared.v4.u32 	[%r176], {%r172, %r173, %r174, %r175};
	add.s32 	%r177, %r171, %r11;
	mul.wide.u32 	%rd27, %r315, 4;
	add.s64 	%rd28, %rd1, %rd27;
	ld.global.nc.v4.u32 	{%r178, %r179, %r180, %r181}, [%rd28];
	add.s32 	%r182, %r312, %r42;
	st.shared.v4.u32 	[%r182], {%r178, %r179, %r180, %r181};
	add.s32 	%r308, %r177, %r11;
	add.s32 	%r315, %r315, %r39;
	add.s32 	%r314, %r314, %r39;
	add.s32 	%r313, %r313, %r39;
	add.s32 	%r312, %r312, %r44;
	add.s32 	%r311, %r311, %r39;
	setp.lt.u32 	%p14, %r308, 512;
	@%p14 bra 	$L__BB33_16;
$L__BB33_17:
	shl.b32 	%r183, %r1, 3;
	and.b32  	%r184, %r183, 504;
	and.b32  	%r185, %r1, 7;
	mov.u32 	%r186, _ZZ9cuda_gemmIiLj512ELj1ELj1ELj512ELj8ELj8ELj128ELj1ELj1EEvjjjPKT_S2_PS0_jjjE3Csh;
	shl.b32 	%r187, %r1, 2;
	add.s32 	%r188, %r186, %r187;
	setp.gt.u32 	%p15, %r1, 127;
	bar.sync 	0;
	or.b32  	%r189, %r184, %r185;
	shl.b32 	%r190, %r189, 2;
	mov.u32 	%r191, _ZZ9cuda_gemmIiLj512ELj1ELj1ELj512ELj8ELj8ELj128ELj1ELj1EEvjjjPKT_S2_PS0_jjjE3Ash;
	add.s32 	%r192, %r191, %r190;
	ld.shared.u32 	%r193, [%r192];
	add.s32 	%r194, %r1, 1;
	and.b32  	%r195, %r194, 7;
	or.b32  	%r196, %r184, %r195;
	shl.b32 	%r197, %r196, 2;
	add.s32 	%r198, %r191, %r197;
	ld.shared.u32 	%r199, [%r198];
	add.s32 	%r200, %r1, 2;
	and.b32  	%r201, %r200, 7;
	or.b32  	%r202, %r184, %r201;
	shl.b32 	%r203, %r202, 2;
	add.s32 	%r204, %r191, %r203;
	ld.shared.u32 	%r205, [%r204];
	add.s32 	%r206, %r1, 3;
	and.b32  	%r207, %r206, 7;
	or.b32  	%r208, %r184, %r207;
	shl.b32 	%r209, %r208, 2;
	add.s32 	%r210, %r191, %r209;
	ld.shared.u32 	%r211, [%r210];
	xor.b32  	%r212, %r185, 4;
	or.b32  	%r213, %r184, %r212;
	shl.b32 	%r214, %r213, 2;
	add.s32 	%r215, %r191, %r214;
	ld.shared.u32 	%r216, [%r215];
	add.s32 	%r217, %r1, 5;
	and.b32  	%r218, %r217, 7;
	or.b32  	%r219, %r184, %r218;
	shl.b32 	%r220, %r219, 2;
	add.s32 	%r221, %r191, %r220;
	ld.shared.u32 	%r222, [%r221];
	add.s32 	%r223, %r1, 6;
	and.b32  	%r224, %r223, 7;
	or.b32  	%r225, %r184, %r224;
	shl.b32 	%r226, %r225, 2;
	add.s32 	%r227, %r191, %r226;
	ld.shared.u32 	%r228, [%r227];
	add.s32 	%r229, %r1, -1;
	and.b32  	%r230, %r229, 7;
	or.b32  	%r231, %r184, %r230;
	shl.b32 	%r232, %r231, 2;
	add.s32 	%r233, %r191, %r232;
	ld.shared.u32 	%r234, [%r233];
	shr.u32 	%r235, %r1, 6;
	mov.u32 	%r236, _ZZ9cuda_gemmIiLj512ELj1ELj1ELj512ELj8ELj8ELj128ELj1ELj1EEvjjjPKT_S2_PS0_jjjE11kron_fac_sh;
	mad.lo.s32 	%r237, %r235, 36, %r236;
	and.b32  	%r238, %r187, 28;
	add.s32 	%r239, %r237, %r238;
	ld.shared.u32 	%r240, [%r239];
	shfl.sync.idx.b32	%r241|%p16, %r240, %r185, 6175, -1;
	mul.lo.s32 	%r242, %r241, %r193;
	shfl.sync.idx.b32	%r243|%p17, %r240, %r195, 6175, -1;
	mad.lo.s32 	%r244, %r243, %r199, %r242;
	shfl.sync.idx.b32	%r245|%p18, %r240, %r201, 6175, -1;
	mad.lo.s32 	%r246, %r245, %r205, %r244;
	shfl.sync.idx.b32	%r247|%p19, %r240, %r207, 6175, -1;
	mad.lo.s32 	%r248, %r247, %r211, %r246;
	shfl.sync.idx.b32	%r249|%p20, %r240, %r212, 6175, -1;
	mad.lo.s32 	%r250, %r249, %r216, %r248;
	shfl.sync.idx.b32	%r251|%p21, %r240, %r218, 6175, -1;
	mad.lo.s32 	%r252, %r251, %r222, %r250;
	shfl.sync.idx.b32	%r253|%p22, %r240, %r224, 6175, -1;
	mad.lo.s32 	%r254, %r253, %r228, %r252;
	shfl.sync.idx.b32	%r255|%p23, %r240, %r230, 6175, -1;
	mad.lo.s32 	%r256, %r255, %r234, %r254;
	ld.shared.u32 	%r257, [%r188];
	add.s32 	%r258, %r257, %r256;
	st.shared.u32 	[%r188], %r258;
	bar.sync 	0;
	@%p15 bra 	$L__BB33_24;
	shl.b32 	%r62, %r9, 9;
	add.s32 	%r259, %r320, %r11;
	max.u32 	%r260, %r259, 512;
	setp.lt.u32 	%p24, %r259, 512;
	selp.u32 	%r261, 1, 0, %p24;
	add.s32 	%r262, %r259, %r261;
	sub.s32 	%r263, %r260, %r262;
	div.u32 	%r264, %r263, %r11;
	add.s32 	%r63, %r264, %r261;
	and.b32  	%r265, %r63, 3;
	setp.eq.s32 	%p25, %r265, 3;
	@%p25 bra 	$L__BB33_21;
	shl.b32 	%r266, %r1, 4;
	add.s32 	%r318, %r186, %r266;
	shl.b32 	%r65, %r10, 4;
	add.s32 	%r268, %r62, %r320;
	mul.wide.u32 	%rd29, %r268, 4;
	add.s64 	%rd40, %rd2, %rd29;
	mul.wide.u32 	%rd12, %r10, 16;
	add.s32 	%r269, %r63, 1;
	and.b32  	%r270, %r269, 3;
	neg.s32 	%r317, %r270;
$L__BB33_20:
	.pragma "nounroll";
	ld.shared.v4.u32 	{%r271, %r272, %r273, %r274}, [%r318];
	st.global.v4.u32 	[%rd40], {%r271, %r272, %r273, %r274};
	add.s32 	%r320, %r320, %r11;
	add.s32 	%r318, %r318, %r65;
	add.s64 	%rd40, %rd40, %rd12;
	add.s32 	%r317, %r317, 1;
	setp.ne.s32 	%p26, %r317, 0;
	@%p26 bra 	$L__BB33_20;
$L__BB33_21:
	setp.lt.u32 	%p27, %r63, 3;
	@%p27 bra 	$L__BB33_24;
	add.s32 	%r321, %r320, %r62;
	mad.lo.s32 	%r325, %r10, 12, %r321;
	shl.b32 	%r76, %r10, 4;
	shl.b32 	%r275, %r10, 3;
	add.s32 	%r324, %r321, %r275;
	add.s32 	%r323, %r321, %r11;
	mul.lo.s32 	%r79, %r10, 48;
	shl.b32 	%r276, %r320, 2;
	add.s32 	%r322, %r186, %r276;
	shl.b32 	%r81, %r10, 6;
	shl.b32 	%r82, %r10, 5;
$L__BB33_23:
	mul.wide.u32 	%rd30, %r321, 4;
	add.s64 	%rd31, %rd2, %rd30;
	ld.shared.v4.u32 	{%r278, %r279, %r280, %r281}, [%r322];
	st.global.v4.u32 	[%rd31], {%r278, %r279, %r280, %r281};
	add.s32 	%r282, %r320, %r11;
	mul.wide.u32 	%rd32, %r323, 4;
	add.s64 	%rd33, %rd2, %rd32;
	add.s32 	%r283, %r322, %r76;
	ld.shared.v4.u32 	{%r284, %r285, %r286, %r287}, [%r283];
	st.global.v4.u32 	[%rd33], {%r284, %r285, %r286, %r287};
	add.s32 	%r288, %r282, %r11;
	mul.wide.u32 	%rd34, %r324, 4;
	add.s64 	%rd35, %rd2, %rd34;
	add.s32 	%r289, %r322, %r82;
	ld.shared.v4.u32 	{%r290, %r291, %r292, %r293}, [%r289];
	st.global.v4.u32 	[%rd35], {%r290, %r291, %r292, %r293};
	add.s32 	%r294, %r288, %r11;
	mul.wide.u32 	%rd36, %r325, 4;
	add.s64 	%rd37, %rd2, %rd36;
	add.s32 	%r295, %r322, %r79;
	ld.shared.v4.u32 	{%r296, %r297, %r298, %r299}, [%r295];
	st.global.v4.u32 	[%rd37], {%r296, %r297, %r298, %r299};
	add.s32 	%r320, %r294, %r11;
	add.s32 	%r325, %r325, %r76;
	add.s32 	%r324, %r324, %r76;
	add.s32 	%r323, %r323, %r76;
	add.s32 	%r322, %r322, %r81;
	add.s32 	%r321, %r321, %r76;
	setp.lt.u32 	%p28, %r320, 512;
	@%p28 bra 	$L__BB33_23;
$L__BB33_24:
	ret;

}
	// .globl	_Z9cuda_gemmIiLj512ELj1ELj1ELj512ELj16ELj16ELj128ELj0ELj1EEvjjjPKT_S2_PS0_jjj
.visible .entry _Z9cuda_gemmIiLj512ELj1ELj1ELj512ELj16ELj16ELj128ELj0ELj1EEvjjjPKT_S2_PS0_jjj(
	.param .u32 _Z9cuda_gemmIiLj512ELj1ELj1ELj512ELj16ELj16ELj128ELj0ELj1EEvjjjPKT_S2_PS0_jjj_param_0,
	.param .u32 _Z9cuda_gemmIiLj512ELj1ELj1ELj512ELj16ELj16ELj128ELj0ELj1EEvjjjPKT_S2_PS0_jjj_param_1,
	.param .u32 _Z9cuda_gemmIiLj512ELj1ELj1ELj512ELj16ELj16ELj128ELj0ELj1EEvjjjPKT_S2_PS0_jjj_param_2,
	.param .u64 .ptr .align 1 _Z9cuda_gemmIiLj512ELj1ELj1ELj512ELj16ELj16ELj128ELj0ELj1EEvjjjPKT_S2_PS0_jjj_param_3,
	.param .u64 .ptr .align 1 _Z9cuda_gemmIiLj512ELj1ELj1ELj512ELj16ELj16ELj128ELj0ELj1EEvjjjPKT_S2_PS0_jjj_param_4,
	.param .u64 .ptr .align 1 _Z9cuda_gemmIiLj512ELj1ELj1ELj512ELj16ELj16ELj128ELj0ELj1EEvjjjPKT_S2_PS0_jjj_param_5,
	.param .u32 _Z9cuda_gemmIiLj512ELj1ELj1ELj512ELj16ELj16ELj128ELj0ELj1EEvjjjPKT_S2_PS0_jjj_param_6,
	.param .u32 _Z9cuda_gemmIiLj512ELj1ELj1ELj512ELj16ELj16ELj128ELj0ELj1EEvjjjPKT_S2_PS0_jjj_param_7,
	.param .u32 _Z9cuda_gemmIiLj512ELj1ELj1ELj512ELj16ELj16ELj128ELj0ELj1EEvjjjPKT_S2_PS0_jjj_param_8
)
.maxntid 512
{
	.reg .pred 	%p<41>;
	.reg .b32 	%r<566>;
	.reg .b64 	%rd<42>;
	// demoted variable
	.shared .align 128 .b8 _ZZ9cuda_gemmIiLj512ELj1ELj1ELj512ELj16ELj16ELj128ELj0ELj1EEvjjjPKT_S2_PS0_jjjE11kron_fac_sh[1088];
	// demoted variable
	.shared .align 128 .b8 _ZZ9cuda_gemmIiLj512ELj1ELj1ELj512ELj16ELj16ELj128ELj0ELj1EEvjjjPKT_S2_PS0_jjjE3Ash[2048];
	// demoted variable
	.shared .align 128 .b8 _ZZ9cuda_gemmIiLj512ELj1ELj1ELj512ELj16ELj16ELj128ELj0ELj1EEvjjjPKT_S2_PS0_jjjE3Csh[2048];
	ld.param.u64 	%rd9, [_Z9cuda_gemmIiLj512ELj1ELj1ELj512ELj16ELj16ELj128ELj0ELj1EEvjjjPKT_S2_PS0_jjj_param_3];
	ld.param.u64 	%rd10, [_Z9cuda_gemmIiLj512ELj1ELj1ELj512ELj16ELj16ELj128ELj0ELj1EEvjjjPKT_S2_PS0_jjj_param_4];
	cvta.to.global.u64 	%rd1, %rd10;
	cvta.to.global.u64 	%rd2, %rd9;
	mov.u32 	%r1, %tid.x;
	shl.b32 	%r548, %r1, 2;
	setp.gt.u32 	%p1, %r1, 63;
	@%p1 bra 	$L__BB34_7;
	mov.u32 	%r3, %ntid.x;
	shl.b32 	%r4, %r3, 2;
	add.s32 	%r123, %r548, %r4;
	max.u32 	%r124, %r123, 256;
	setp.lt.u32 	%p2, %r123, 256;
	selp.u32 	%r125, 1, 0, %p2;
	add.s32 	%r126, %r123, %r125;
	sub.s32 	%r127, %r124, %r126;
	div.u32 	%r128, %r127, %r4;
	add.s32 	%r5, %r128, %r125;
	and.b32  	%r129, %r5, 3;
	setp.eq.s32 	%p3, %r129, 3;
	mov.u32 	%r536, %r548;
	@%p3 bra 	$L__BB34_4;
	add.s32 	%r535, %r548, 1;
	mul.wide.u32 	%rd11, %r1, 16;
	add.s64 	%rd41, %rd1, %rd11;
	mul.wide.u32 	%rd4, %r3, 16;
	add.s32 	%r130, %r5, 1;
	and.b32  	%r131, %r130, 3;
	neg.s32 	%r534, %r131;
$L__BB34_3:
	.pragma "nounroll";
	add.s32 	%r132, %r535, -1;
	ld.global.nc.v4.u32 	{%r133, %r134, %r135, %r136}, [%rd41];
	and.b32  	%r137, %r132, 12;
	mov.u32 	%r138, _ZZ9cuda_gemmIiLj512ELj1ELj1ELj512ELj16ELj16ELj128ELj0ELj1EEvjjjPKT_S2_PS0_jjjE11kron_fac_sh;
	mad.lo.s32 	%r139, %r137, 68, %r138;
	shr.u32 	%r140, %r132, 2;
	and.b32  	%r141, %r140, 1073741820;
	add.s32 	%r142, %r139, %r141;
	st.shared.u32 	[%r142], %r133;
	add.s32 	%r143, %r535, 2;
	and.b32  	%r144, %r535, 13;
	mad.lo.s32 	%r145, %r144, 68, %r138;
	shr.u32 	%r146, %r535, 2;
	and.b32  	%r147, %r146, 1073741820;
	add.s32 	%r148, %r145, %r147;
	st.shared.u32 	[%r148], %r134;
	add.s32 	%r149, %r535, 1;
	and.b32  	%r150, %r149, 14;
	mad.lo.s32 	%r151, %r150, 68, %r138;
	shr.u32 	%r152, %r149, 2;
	and.b32  	%r153, %r152, 1073741820;
	add.s32 	%r154, %r151, %r153;
	st.shared.u32 	[%r154], %r135;
	and.b32  	%r155, %r143, 15;
	mad.lo.s32 	%r156, %r155, 68, %r138;
	shr.u32 	%r157, %r143, 2;
	and.b32  	%r158, %r157, 1073741820;
	add.s32 	%r159, %r156, %r158;
	st.shared.u32 	[%r159], %r136;
	add.s32 	%r536, %r132, %r4;
	add.s32 	%r535, %r535, %r4;
	add.s64 	%rd41, %rd41, %rd4;
	add.s32 	%r534, %r534, 1;
	setp.ne.s32 	%p4, %r534, 0;
	@%p4 bra 	$L__BB34_3;
$L__BB34_4:
	setp.lt.u32 	%p5, %r5, 3;
	@%p5 bra 	$L__BB34_7;
	add.s32 	%r540, %r536, 1;
	and.b32  	%r160, %r540, 15;
	add.s32 	%r161, %r536, 2;
	and.b32  	%r162, %r161, 15;
	add.s32 	%r163, %r536, 3;
	and.b32  	%r164, %r163, 15;
	and.b32  	%r165, %r536, 15;
	mov.u32 	%r166, _ZZ9cuda_gemmIiLj512ELj1ELj1ELj512ELj16ELj16ELj128ELj0ELj1EEvjjjPKT_S2_PS0_jjjE11kron_fac_sh;
	mad.lo.s32 	%r15, %r165, 68, %r166;
	mad.lo.s32 	%r16, %r160, 68, %r166;
	mad.lo.s32 	%r17, %r162, 68, %r166;
	mad.lo.s32 	%r18, %r164, 68, %r166;
	shl.b32 	%r19, %r3, 4;
	add.s32 	%r539, %r536, %r4;
	shl.b32 	%r167, %r3, 3;
	add.s32 	%r538, %r536, %r167;
	mad.lo.s32 	%r537, %r3, 12, %r536;
$L__BB34_6:
	add.s32 	%r168, %r540, -1;
	mul.wide.u32 	%rd12, %r168, 4;
	add.s64 	%rd13, %rd1, %rd12;
	ld.global.nc.v4.u32 	{%r169, %r170, %r171, %r172}, [%rd13];
	shr.u32 	%r173, %r168, 2;
	and.b32  	%r174, %r173, 1073741820;
	add.s32 	%r175, %r15, %r174;
	st.shared.u32 	[%r175], %r169;
	add.s32 	%r176, %r540, 2;
	shr.u32 	%r177, %r540, 2;
	and.b32  	%r178, %r177, 1073741820;
	add.s32 	%r179, %r16, %r178;
	st.shared.u32 	[%r179], %r170;
	add.s32 	%r180, %r540, 1;
	shr.u32 	%r181, %r180, 2;
	and.b32  	%r182, %r181, 1073741820;
	add.s32 	%r183, %r17, %r182;
	st.shared.u32 	[%r183], %r171;
	shr.u32 	%r184, %r176, 2;
	and.b32  	%r185, %r184, 1073741820;
	add.s32 	%r186, %r18, %r185;
	st.shared.u32 	[%r186], %r172;
	mul.wide.u32 	%rd14, %r539, 4;
	add.s64 	%rd15, %rd1, %rd14;
	ld.global.nc.v4.u32 	{%r187, %r188, %r189, %r190}, [%rd15];
	and.b32  	%r191, %r539, 15;
	mad.lo.s32 	%r193, %r191, 68, %r166;
	shr.u32 	%r194, %r539, 2;
	and.b32  	%r195, %r194, 1073741820;
	add.s32 	%r196, %r193, %r195;
	st.shared.u32 	[%r196], %r187;
	add.s32 	%r197, %r539, 1;
	and.b32  	%r198, %r197, 15;
	mad.lo.s32 	%r199, %r198, 68, %r166;
	shr.u32 	%r200, %r197, 2;
	and.b32  	%r201, %r200, 1073741820;
	add.s32 	%r202, %r199, %r201;
	st.shared.u32 	[%r202], %r188;
	add.s32 	%r203, %r539, 2;
	and.b32  	%r204, %r203, 15;
	mad.lo.s32 	%r205, %r204, 68, %r166;
	shr.u32 	%r206, %r203, 2;
	and.b32  	%r207, %r206, 1073741820;
	add.s32 	%r208, %r205, %r207;
	st.shared.u32 	[%r208], %r189;
	add.s32 	%r209, %r539, 3;
	and.b32  	%r210, %r209, 15;
	mad.lo.s32 	%r211, %r210, 68, %r166;
	shr.u32 	%r212, %r209, 2;
	and.b32  	%r213, %r212, 1073741820;
	add.s32 	%r214, %r211, %r213;
	st.shared.u32 	[%r214], %r190;
	mul.wide.u32 	%rd16, %r538, 4;
	add.s64 	%rd17, %rd1, %rd16;
	ld.global.nc.v4.u32 	{%r215, %r216, %r217, %r218}, [%rd17];
	and.b32  	%r219, %r538, 15;
	mad.lo.s32 	%r220, %r219, 68, %r166;
	shr.u32 	%r221, %r538, 2;
	and.b32  	%r222, %r221, 1073741820;
	add.s32 	%r223, %r220, %r222;
	st.shared.u32 	[%r223], %r215;
	add.s32 	%r224, %r538, 1;
	and.b32  	%r225, %r224, 15;
	mad.lo.s32 	%r226, %r225, 68, %r166;
	shr.u32 	%r227, %r224, 2;
	and.b32  	%r228, %r227, 1073741820;
	add.s32 	%r229, %r226, %r228;
	st.shared.u32 	[%r229], %r216;
	add.s32 	%r230, %r538, 2;
	and.b32  	%r231, %r230, 15;
	mad.lo.s32 	%r232, %r231, 68, %r166;
	shr.u32 	%r233, %r230, 2;
	and.b32  	%r234, %r233, 1073741820;
	add.s32 	%r235, %r232, %r234;
	st.shared.u32 	[%r235], %r217;
	add.s32 	%r236, %r538, 3;
	and.b32  	%r237, %r236, 15;
	mad.lo.s32 	%r238, %r237, 68, %r166;
	shr.u32 	%r239, %r236, 2;
	and.b32  	%r240, %r239, 1073741820;
	add.s32 	%r241, %r238, %r240;
	st.shared.u32 	[%r241], %r218;
	mul.wide.u32 	%rd18, %r537, 4;
	add.s64 	%rd19, %rd1, %rd18;
	ld.global.nc.v4.u32 	{%r242, %r243, %r244, %r245}, [%rd19];
	and.b32  	%r246, %r537, 15;
	mad.lo.s32 	%r247, %r246, 68, %r166;
	shr.u32 	%r248, %r537, 2;
	and.b32  	%r249, %r248, 1073741820;
	add.s32 	%r250, %r247, %r249;
	st.shared.u32 	[%r250], %r242;
	add.s32 	%r251, %r537, 1;
	and.b32  	%r252, %r251, 15;
	mad.lo.s32 	%r253, %r252, 68, %r166;
	shr.u32 	%r254, %r251, 2;
	and.b32  	%r255, %r254, 1073741820;
	add.s32 	%r256, %r253, %r255;
	st.shared.u32 	[%r256], %r243;
	add.s32 	%r257, %r537, 2;
	and.b32  	%r258, %r257, 15;
	mad.lo.s32 	%r259, %r258, 68, %r166;
	shr.u32 	%r260, %r257, 2;
	and.b32  	%r261, %r260, 1073741820;
	add.s32 	%r262, %r259, %r261;
	st.shared.u32 	[%r262], %r244;
	add.s32 	%r263, %r537, 3;
	and.b32  	%r264, %r263, 15;
	mad.lo.s32 	%r265, %r264, 68, %r166;
	shr.u32 	%r266, %r263, 2;
	and.b32  	%r267, %r266, 1073741820;
	add.s32 	%r268, %r265, %r267;
	st.shared.u32 	[%r268], %r245;
	add.s32 	%r540, %r540, %r19;
	add.s32 	%r269, %r540, -1;
	add.s32 	%r539, %r539, %r19;
	add.s32 	%r538, %r538, %r19;
	add.s32 	%r537, %r537, %r19;
	setp.lt.u32 	%p6, %r269, 256;
	@%p6 bra 	$L__BB34_6;
$L__BB34_7:
	mov.u32 	%r31, %ctaid.y;
	mov.u32 	%r270, %nctaid.y;
	setp.ge.u32 	%p7, %r31, %r270;
	@%p7 bra 	$L__BB34_28;
	mov.u32 	%r32, %ntid.x;
	mov.u32 	%r33, %ctaid.x;
	shl.b32 	%r34, %r33, 9;
	shl.b32 	%r35, %r32, 2;
	add.s32 	%r271, %r1, %r32;
	max.u32 	%r272, %r271, 512;
	setp.lt.u32 	%p8, %r271, 512;
	selp.u32 	%r273, 1, 0, %p8;
	add.s32 	%r274, %r271, %r273;
	sub.s32 	%r275, %r272, %r274;
	div.u32 	%r276, %r275, %r32;
	add.s32 	%r36, %r276, %r273;
	and.b32  	%r277, %r36, 3;
	setp.eq.s32 	%p9, %r277, 3;
	mov.u32 	%r550, %r1;
	@%p9 bra 	$L__BB34_11;
	add.s32 	%r278, %r36, 1;
	and.b32  	%r279, %r278, 3;
	mov.u32 	%r280, _ZZ9cuda_gemmIiLj512ELj1ELj1ELj512ELj16ELj16ELj128ELj0ELj1EEvjjjPKT_S2_PS0_jjjE3Csh;
	add.s32 	%r542, %r280, %r548;
	neg.s32 	%r541, %r279;
	mad.lo.s32 	%r550, %r32, %r279, %r1;
$L__BB34_10:
	.pragma "nounroll";
	mov.b32 	%r281, 0;
	st.shared.u32 	[%r542], %r281;
	add.s32 	%r542, %r542, %r35;
	add.s32 	%r541, %r541, 1;
	setp.ne.s32 	%p10, %r541, 0;
	@%p10 bra 	$L__BB34_10;
$L__BB34_11:
	setp.lt.u32 	%p11, %r36, 3;
	@%p11 bra 	$L__BB34_14;
	shl.b32 	%r282, %r550, 2;
	mov.u32 	%r283, _ZZ9cuda_gemmIiLj512ELj1ELj1ELj512ELj16ELj16ELj128ELj0ELj1EEvjjjPKT_S2_PS0_jjjE3Csh;
	add.s32 	%r549, %r283, %r282;
	shl.b32 	%r46, %r32, 4;
	shl.b32 	%r47, %r32, 3;
	mul.lo.s32 	%r48, %r32, 12;
$L__BB34_13:
	mov.b32 	%r284, 0;
	st.shared.u32 	[%r549], %r284;
	add.s32 	%r285, %r549, %r35;
	st.shared.u32 	[%r285], %r284;
	add.s32 	%r286, %r549, %r47;
	st.shared.u32 	[%r286], %r284;
	add.s32 	%r287, %r549, %r48;
	st.shared.u32 	[%r287], %r284;
	add.s32 	%r550, %r550, %r35;
	add.s32 	%r549, %r549, %r46;
	setp.lt.u32 	%p12, %r550, 512;
	@%p12 bra 	$L__BB34_13;
$L__BB34_14:
	setp.gt.u32 	%p13, %r1, 127;
	@%p13 bra 	$L__BB34_21;
	ld.param.u32 	%r532, [_Z9cuda_gemmIiLj512ELj1ELj1ELj512ELj16ELj16ELj128ELj0ELj1EEvjjjPKT_S2_PS0_jjj_param_2];
	mul.lo.s32 	%r49, %r31, %r532;
	add.s32 	%r288, %r548, %r35;
	max.u32 	%r289, %r288, 512;
	setp.lt.u32 	%p14, %r288, 512;
	selp.u32 	%r290, 1, 0, %p14;
	add.s32 	%r291, %r288, %r290;
	sub.s32 	%r292, %r289, %r291;
	div.u32 	%r293, %r292, %r35;
	add.s32 	%r50, %r293, %r290;
	and.b32  	%r294, %r50, 3;
	setp.eq.s32 	%p15, %r294, 3;
	@%p15 bra 	$L__BB34_18;
	shl.b32 	%r295, %r1, 4;
	mov.u32 	%r296, _ZZ9cuda_gemmIiLj512ELj1ELj1ELj512ELj16ELj16ELj128ELj0ELj1EEvjjjPKT_S2_PS0_jjjE3Ash;
	add.s32 	%r546, %r296, %r295;
	shl.b32 	%r52, %r32, 4;
	add.s32 	%r297, %r49, %r34;
	add.s32 	%r545, %r297, %r548;
	add.s32 	%r298, %r50, 1;
	and.b32  	%r299, %r298, 3;
	neg.s32 	%r544, %r299;
$L__BB34_17:
	.pragma "nounroll";
	mul.wide.u32 	%rd20, %r545, 4;
	add.s64 	%rd21, %rd2, %rd20;
	ld.global.nc.v4.u32 	{%r300, %r301, %r302, %r303}, [%rd21];
	st.shared.v4.u32 	[%r546], {%r300, %r301, %r302, %r303};
	add.s32 	%r548, %r548, %r35;
	add.s32 	%r546, %r546, %r52;
	add.s32 	%r545, %r545, %r35;
	add.s32 	%r544, %r544, 1;
	setp.ne.s32 	%p16, %r544, 0;
	@%p16 bra 	$L__BB34_17;
$L__BB34_18:
	setp.lt.u32 	%p17, %r50, 3;
	@%p17 bra 	$L__BB34_21;
	add.s32 	%r304, %r548, %r49;
	add.s32 	%r551, %r304, %r34;
	mad.lo.s32 	%r555, %r32, 12, %r551;
	shl.b32 	%r66, %r32, 4;
	shl.b32 	%r305, %r32, 3;
	add.s32 	%r554, %r551, %r305;
	add.s32 	%r553, %r551, %r35;
	mul.lo.s32 	%r69, %r32, 48;
	shl.b32 	%r306, %r548, 2;
	mov.u32 	%r307, _ZZ9cuda_gemmIiLj512ELj1ELj1ELj512ELj16ELj16ELj128ELj0ELj1EEvjjjPKT_S2_PS0_jjjE3Ash;
	add.s32 	%r552, %r307, %r306;
	shl.b32 	%r71, %r32, 6;
	shl.b32 	%r72, %r32, 5;
$L__BB34_20:
	mul.wide.u32 	%rd22, %r551, 4;
	add.s64 	%rd23, %rd2, %rd22;
	ld.global.nc.v4.u32 	{%r308, %r309, %r310, %r311}, [%rd23];
	st.shared.v4.u32 	[%r552], {%r308, %r309, %r310, %r311};
	add.s32 	%r312, %r548, %r35;
	mul.wide.u32 	%rd24, %r553, 4;
	add.s64 	%rd25, %rd2, %rd24;
	ld.global.nc.v4.u32 	{%r313, %r314, %r315, %r316}, [%rd25];
	add.s32 	%r317, %r552, %r66;
	st.shared.v4.u32 	[%r317], {%r313, %r314, %r315, %r316};
	add.s32 	%r318, %r312, %r35;
	mul.wide.u32 	%rd26, %r554, 4;
	add.s64 	%rd27, %rd2, %rd26;
	ld.global.nc.v4.u32 	{%r319, %r320, %r321, %r322}, [%rd27];
	add.s32 	%r323, %r552, %r72;
	st.shared.v4.u32 	[%r323], {%r319, %r320, %r321, %r322};
	add.s32 	%r324, %r318, %r35;
	mul.wide.u32 	%rd28, %r555, 4;
	add.s64 	%rd29, %rd2, %rd28;
	ld.global.nc.v4.u32 	{%r325, %r326, %r327, %r328}, [%rd29];
	add.s32 	%r329, %r552, %r69;
	st.shared.v4.u32 	[%r329], {%r325, %r326, %r327, %r328};
	add.s32 	%r548, %r324, %r35;
	add.s32 	%r555, %r555, %r66;
	add.s32 	%r554, %r554, %r66;
	add.s32 	%r553, %r553, %r66;
	add.s32 	%r552, %r552, %r71;
	add.s32 	%r551, %r551, %r66;
	setp.lt.u32 	%p18, %r548, 512;
	@%p18 bra 	$L__BB34_20;
$L__BB34_21:
	shl.b32 	%r330, %r1, 4;
	and.b32  	%r331, %r330, 496;
	and.b32  	%r332, %r1, 15;
	mov.u32 	%r333, _ZZ9cuda_gemmIiLj512ELj1ELj1ELj512ELj16ELj16ELj128ELj0ELj1EEvjjjPKT_S2_PS0_jjjE3Csh;
	shl.b32 	%r560, %r1, 2;
	add.s32 	%r335, %r333, %r560;
	setp.gt.u32 	%p19, %r1, 127;
	bar.sync 	0;
	or.b32  	%r336, %r331, %r332;
	shl.b32 	%r337, %r336, 2;
	mov.u32 	%r338, _ZZ9cuda_gemmIiLj512ELj1ELj1ELj512ELj16ELj16ELj128ELj0ELj1EEvjjjPKT_S2_PS0_jjjE3Ash;
	add.s32 	%r339, %r338, %r337;
	ld.shared.u32 	%r340, [%r339];
	add.s32 	%r341, %r1, 1;
	and.b32  	%r342, %r341, 15;
	or.b32  	%r343, %r331, %r342;
	shl.b32 	%r344, %r343, 2;
	add.s32 	%r345, %r338, %r344;
	ld.shared.u32 	%r346, [%r345];
	add.s32 	%r347, %r1, 2;
	and.b32  	%r348, %r347, 15;
	or.b32  	%r349, %r331, %r348;
	shl.b32 	%r350, %r349, 2;
	add.s32 	%r351, %r338, %r350;
	ld.shared.u32 	%r352, [%r351];
	add.s32 	%r353, %r1, 3;
	and.b32  	%r354, %r353, 15;
	or.b32  	%r355, %r331, %r354;
	shl.b32 	%r356, %r355, 2;
	add.s32 	%r357, %r338, %r356;
	ld.shared.u32 	%r358, [%r357];
	add.s32 	%r359, %r1, 4;
	and.b32  	%r360, %r359, 15;
	or.b32  	%r361, %r331, %r360;
	shl.b32 	%r362, %r361, 2;
	add.s32 	%r363, %r338, %r362;
	ld.shared.u32 	%r364, [%r363];
	add.s32 	%r365, %r1, 5;
	and.b32  	%r366, %r365, 15;
	or.b32  	%r367, %r331, %r366;
	shl.b32 	%r368, %r367, 2;
	add.s32 	%r369, %r338, %r368;
	ld.shared.u32 	%r370, [%r369];
	add.s32 	%r371, %r1, 6;
	and.b32  	%r372, %r371, 15;
	or.b32  	%r373, %r331, %r372;
	shl.b32 	%r374, %r373, 2;
	add.s32 	%r375, %r338, %r374;
	ld.shared.u32 	%r376, [%r375];
	add.s32 	%r377, %r1, 7;
	and.b32  	%r378, %r377, 15;
	or.b32  	%r379, %r331, %r378;
	shl.b32 	%r380, %r379, 2;
	add.s32 	%r381, %r338, %r380;
	ld.shared.u32 	%r382, [%r381];
	xor.b32  	%r383, %r332, 8;
	or.b32  	%r384, %r331, %r383;
	shl.b32 	%r385, %r384, 2;
	add.s32 	%r386, %r338, %r385;
	ld.shared.u32 	%r387, [%r386];
	add.s32 	%r388, %r1, 9;
	and.b32  	%r389, %r388, 15;
	or.b32  	%r390, %r331, %r389;
	shl.b32 	%r391, %r390, 2;
	add.s32 	%r392, %r338, %r391;
	ld.shared.u32 	%r393, [%r392];
	add.s32 	%r394, %r1, 10;
	and.b32  	%r395, %r394, 15;
	or.b32  	%r396, %r331, %r395;
	shl.b32 	%r397, %r396, 2;
	add.s32 	%r398, %r338, %r397;
	ld.shared.u32 	%r399, [%r398];
	add.s32 	%r400, %r1, 11;
	and.b32  	%r401, %r400, 15;
	or.b32  	%r402, %r331, %r401;
	shl.b32 	%r403, %r402, 2;
	add.s32 	%r404, %r338, %r403;
	ld.shared.u32 	%r405, [%r404];
	add.s32 	%r406, %r1, 12;
	and.b32  	%r407, %r406, 15;
	or.b32  	%r408, %r331, %r407;
	shl.b32 	%r409, %r408, 2;
	add.s32 	%r410, %r338, %r409;
	ld.shared.u32 	%r411, [%r410];
	add.s32 	%r412, %r1, 13;
	and.b32  	%r413, %r412, 15;
	or.b32  	%r414, %r331, %r413;
	shl.b32 	%r415, %r414, 2;
	add.s32 	%r416, %r338, %r415;
	ld.shared.u32 	%r417, [%r416];
	add.s32 	%r418, %r1, 14;
	and.b32  	%r419, %r418, 15;
	or.b32  	%r420, %r331, %r419;
	shl.b32 	%r421, %r420, 2;
	add.s32 	%r422, %r338, %r421;
	ld.shared.u32 	%r423, [%r422];
	add.s32 	%r424, %r1, -1;
	and.b32  	%r425, %r424, 15;
	or.b32  	%r426, %r331, %r425;
	shl.b32 	%r427, %r426, 2;
	add.s32 	%r428, %r338, %r427;
	ld.shared.u32 	%r429, [%r428];
	shr.u32 	%r430, %r1, 5;
	mov.u32 	%r431, _ZZ9cuda_gemmIiLj512ELj1ELj1ELj512ELj16ELj16ELj128ELj0ELj1EEvjjjPKT_S2_PS0_jjjE11kron_fac_sh;
	mad.lo.s32 	%r432, %r430, 68, %r431;
	and.b32  	%r433, %r560, 60;
	add.s32 	%r434, %r432, %r433;
	ld.shared.u32 	%r435, [%r434];
	shfl.sync.idx.b32	%r436|%p20, %r435, %r332, 4127, -1;
	mul.lo.s32 	%r437, %r436, %r340;
	shfl.sync.idx.b32	%r438|%p21, %r435, %r342, 4127, -1;
	mad.lo.s32 	%r439, %r438, %r346, %r437;
	shfl.sync.idx.b32	%r440|%p22, %r435, %r348, 4127, -1;
	mad.lo.s32 	%r441, %r440, %r352, %r439;
	shfl.sync.idx.b32	%r442|%p23, %r435, %r354, 4127, -1;
	mad.lo.s32 	%r443, %r442, %r358, %r441;
	shfl.sync.idx.b32	%r444|%p24, %r435, %r360, 4127, -1;
	mad.lo.s32 	%r445, %r444, %r364, %r443;
	shfl.sync.idx.b32	%r446|%p25, %r435, %r366, 4127, -1;
	mad.lo.s32 	%r447, %r446, %r370, %r445;
	shfl.sync.idx.b32	%r448|%p26, %r435, %r372, 4127, -1;
	mad.lo.s32 	%r449, %r448, %r376, %r447;
	shfl.sync.idx.b32	%r450|%p27, %r435, %r378, 4127, -1;
	mad.lo.s32 	%r451, %r450, %r382, %r449;
	shfl.sync.idx.b32	%r452|%p28, %r435, %r383, 4127, -1;
	mad.lo.s32 	%r453, %r452, %r387, %r451;
	shfl.sync.idx.b32	%r454|%p29, %r435, %r389, 4127, -1;
	mad.lo.s32 	%r455, %r454, %r393, %r453;
	shfl.sync.idx.b32	%r456|%p30, %r435, %r395, 4127, -1;
	mad.lo.s32 	%r457, %r456, %r399, %r455;
	shfl.sync.idx.b32	%r458|%p31, %r435, %r401, 4127, -1;
	mad.lo.s32 	%r459, %r458, %r405, %r457;
	shfl.sync.idx.b32	%r460|%p32, %r435, %r407, 4127, -1;
	mad.lo.s32 	%r461, %r460, %r411, %r459;
	shfl.sync.idx.b32	%r462|%p33, %r435, %r413, 4127, -1;
	mad.lo.s32 	%r463, %r462, %r417, %r461;
	shfl.sync.idx.b32	%r464|%p34, %r435, %r419, 4127, -1;
	mad.lo.s32 	%r465, %r464, %r423, %r463;
	shfl.sync.idx.b32	%r466|%p35, %r435, %r425, 4127, -1;
	mad.lo.s32 	%r467, %r466, %r429, %r465;
	ld.shared.u32 	%r468, [%r335];
	add.s32 	%r469, %r468, %r467;
	st.shared.u32 	[%r335], %r469;
	bar.sync 	0;
	@%p19 bra 	$L__BB34_28;
	ld.param.u64 	%rd40, [_Z9cuda_gemmIiLj512ELj1ELj1ELj512ELj16ELj16ELj128ELj0ELj1EEvjjjPKT_S2_PS0_jjj_param_5];
	ld.param.u32 	%r533, [_Z9cuda_gemmIiLj512ELj1ELj1ELj512ELj16ELj16ELj128ELj0ELj1EEvjjjPKT_S2_PS0_jjj_param_2];
	ld.param.u32 	%r531, [_Z9cuda_gemmIiLj512ELj1ELj1ELj512ELj16ELj16ELj128ELj0ELj1EEvjjjPKT_S2_PS0_jjj_param_1];
	shr.u32 	%r89, %r533, 4;
	cvta.to.global.u64 	%rd7, %rd40;
	shl.b32 	%r470, %r33, 5;
	mad.lo.s32 	%r90, %r31, %r531, %r470;
	add.s32 	%r471, %r560, %r35;
	max.u32 	%r472, %r471, 512;
	setp.lt.u32 	%p36, %r471, 512;
	selp.u32 	%r473, 1, 0, %p36;
	add.s32 	%r474, %r471, %r473;
	sub.s32 	%r475, %r472, %r474;
	div.u32 	%r476, %r475, %r35;
	add.s32 	%r92, %r476, %r473;
	and.b32  	%r477, %r92, 3;
	setp.eq.s32 	%p37, %r477, 3;
	@%p37 bra 	$L__BB34_25;
	add.s32 	%r558, %r333, %r330;
	shl.b32 	%r94, %r32, 4;
	add.s32 	%r480, %r92, 1;
	and.b32  	%r481, %r480, 3;
	neg.s32 	%r557, %r481;
$L__BB34_24:
	.pragma "nounroll";
	shr.u32 	%r482, %r560, 5;
	and.b32  	%r483, %r560, 28;
	add.s32 	%r484, %r90, %r483;
	mad.lo.s32 	%r485, %r482, %r89, %r484;
	mul.wide.u32 	%rd30, %r485, 4;
	add.s64 	%rd31, %rd7, %rd30;
	ld.shared.v4.u32 	{%r486, %r487, %r488, %r489}, [%r558];
	st.global.v4.u32 	[%rd31], {%r486, %r487, %r488, %r489};
	add.s32 	%r560, %r560, %r35;
	add.s32 	%r558, %r558, %r94;
	add.s32 	%r557, %r557, 1;
	setp.ne.s32 	%p38, %r557, 0;
	@%p38 bra 	$L__BB34_24;
$L__BB34_25:
	setp.lt.u32 	%p39, %r92, 3;
	@%p39 bra 	$L__BB34_28;
	mad.lo.s32 	%r564, %r32, 12, %r560;
	shl.b32 	%r104, %r32, 4;
	shl.b32 	%r490, %r32, 3;
	add.s32 	%r563, %r560, %r490;
	add.s32 	%r562, %r560, %r35;
	mul.lo.s32 	%r107, %r32, 48;
	shl.b32 	%r491, %r560, 2;
	add.s32 	%r561, %r333, %r491;
	shl.b32 	%r109, %r32, 6;
	shl.b32 	%r110, %r32, 5;
$L__BB34_27:
	shr.u32 	%r493, %r560, 5;
	and.b32  	%r494, %r560, 28;
	add.s32 	%r495, %r90, %r494;
	mad.lo.s32 	%r496, %r493, %r89, %r495;
	mul.wide.u32 	%rd32, %r496, 4;
	add.s64 	%rd33, %rd7, %rd32;
	ld.shared.v4.u32 	{%r497, %r498, %r499, %r500}, [%r561];
	st.global.v4.u32 	[%rd33], {%r497, %r498, %r499, %r500};
	add.s32 	%r501, %r560, %r35;
	shr.u32 	%r502, %r562, 5;
	and.b32  	%r503, %r562, 28;
	add.s32 	%r504, %r90, %r503;
	mad.lo.s32 	%r505, %r502, %r89, %r504;
	mul.wide.u32 	%rd34, %r505, 4;
	add.s64 	%rd35, %rd7, %rd34;
	add.s32 	%r506, %r561, %r104;
	ld.shared.v4.u32 	{%r507, %r508, %r509, %r510}, [%r506];
	st.global.v4.u32 	[%rd35], {%r507, %r508, %r509, %r510};
	add.s32 	%r511, %r501, %r35;
	shr.u32 	%r512, %r563, 5;
	and.b32  	%r513, %r563, 28;
	add.s32 	%r514, %r90, %r513;
	mad.lo.s32 	%r515, %r512, %r89, %r514;
	mul.wide.u32 	%rd36, %r515, 4;
	add.s64 	%rd37, %rd7, %rd36;
	add.s32 	%r516, %r561, %r110;
	ld.shared.v4.u32 	{%r517, %r518, %r519, %r520}, [%r516];
	st.global.v4.u32 	[%rd37], {%r517, %r518, %r519, %r520};
	add.s32 	%r521, %r511, %r35;
	shr.u32 	%r522, %r564, 5;
	and.b32  	%r523, %r564, 28;
	add.s32 	%r524, %r90, %r523;
	mad.lo.s32 	%r525, %r522, %r89, %r524;
	mul.wide.u32 	%rd38, %r525, 4;
	add.s64 	%rd39, %rd7, %rd38;
	add.s32 	%r526, %r561, %r107;
	ld.shared.v4.u32 	{%r527, %r528, %r529, %r530}, [%r526];
	st.global.v4.u32 	[%rd39], {%r527, %r528, %r529, %r530};
	add.s32 	%r560, %r521, %r35;
	add.s32 	%r564, %r564, %r104;
	add.s32 	%r563, %r563, %r104;
	add.s32 	%r562, %r562, %r104;
	add.s32 	%r561, %r561, %r109;
	setp.lt.u32 	%p40, %r560, 512;
	@%p40 bra 	$L__BB34_27;
$L__BB34_28:
	ret;

}
	// .globl	_Z9cuda_gemmIiLj512ELj1ELj1ELj512ELj16ELj16ELj128ELj1ELj1EEvjjjPKT_S2_PS0_jjj
.visible .entry _Z9cuda_gemmIiLj512ELj1ELj1ELj512ELj16ELj16ELj128ELj1ELj1EEvjjjPKT_S2_PS0_jjj(
	.param .u32 _Z9cuda_gemmIiLj512ELj1ELj1ELj512ELj16ELj16ELj128ELj1ELj1EEvjjjPKT_S2_PS0_jjj_param_0,
	.param .u32 _Z9cuda_gemmIiLj512ELj1ELj1ELj512ELj16ELj16ELj128ELj1ELj1EEvjjjPKT_S2_PS0_jjj_param_1,
	.param .u32 _Z9cuda_gemmIiLj512ELj1ELj1ELj512ELj16ELj16ELj128ELj1ELj1EEvjjjPKT_S2_PS0_jjj_param_2,
	.param .u64 .ptr .align 1 _Z9cuda_gemmIiLj512ELj1ELj1ELj512ELj16ELj16ELj128ELj1ELj1EEvjjjPKT_S2_PS0_jjj_param_3,
	.param .u64 .ptr .align 1 _Z9cuda_gemmIiLj512ELj1ELj1ELj512ELj16ELj16ELj128ELj1ELj1EEvjjjPKT_S2_PS0_jjj_param_4,
	.param .u64 .ptr .align 1 _Z9cuda_gemmIiLj512ELj1ELj1ELj512ELj16ELj16ELj128ELj1ELj1EEvjjjPKT_S2_PS0_jjj_param_5,
	.param .u32 _Z9cuda_gemmIiLj512ELj1ELj1ELj512ELj16ELj16ELj128ELj1ELj1EEvjjjPKT_S2_PS0_jjj_param_6,
	.param .u32 _Z9cuda_gemmIiLj512ELj1ELj1ELj512ELj16ELj16ELj128ELj1ELj1EEvjjjPKT_S2_PS0_jjj_param_7,
	.param .u32 _Z9cuda_gemmIiLj512ELj1ELj1ELj512ELj16ELj16ELj128ELj1ELj1EEvjjjPKT_S2_PS0_jjj_param_8
)
.maxntid 512
{
	.reg .pred 	%p<41>;
	.reg .b32 	%r<537>;
	.reg .b64 	%rd<50>;
	// demoted variable
	.shared .align 128 .b8 _ZZ9cuda_gemmIiLj512ELj1ELj1ELj512ELj16ELj16ELj128ELj1ELj1EEvjjjPKT_S2_PS0_jjjE11kron_fac_sh[1088];
	// demoted variable
	.shared .align 128 .b8 _ZZ9cuda_gemmIiLj512ELj1ELj1ELj512ELj16ELj16ELj128ELj1ELj1EEvjjjPKT_S2_PS0_jjjE3Ash[2048];
	// demoted variable
	.shared .align 128 .b8 _ZZ9cuda_gemmIiLj512ELj1ELj1ELj512ELj16ELj16ELj128ELj1ELj1EEvjjjPKT_S2_PS0_jjjE3Csh[2048];
	ld.param.u64 	%rd17, [_Z9cuda_gemmIiLj512ELj1ELj1ELj512ELj16ELj16ELj128ELj1ELj1EEvjjjPKT_S2_PS0_jjj_param_3];
	ld.param.u64 	%rd18, [_Z9cuda_gemmIiLj512ELj1ELj1ELj512ELj16ELj16ELj128ELj1ELj1EEvjjjPKT_S2_PS0_jjj_param_4];
	cvta.to.global.u64 	%rd1, %rd18;
	cvta.to.global.u64 	%rd2, %rd17;
	mov.u32 	%r1, %tid.x;
	shl.b32 	%r518, %r1, 2;
	setp.gt.u32 	%p1, %r1, 63;
	@%p1 bra 	$L__BB35_7;
	mov.u32 	%r3, %ntid.x;
	shl.b32 	%r4, %r3, 2;
	add.s32 	%r118, %r518, %r4;
	max.u32 	%r119, %r118, 256;
	setp.lt.u32 	%p2, %r118, 256;
	selp.u32 	%r120, 1, 0, %p2;
	add.s32 	%r121, %r118, %r120;
	sub.s32 	%r122, %r119, %r121;
	div.u32 	%r123, %r122, %r4;
	add.s32 	%r5, %r123, %r120;
	and.b32  	%r124, %r5, 3;
	setp.eq.s32 	%p3, %r124, 3;
	mov.u32 	%r507, %r518;
	@%p3 bra 	$L__BB35_4;
	add.s32 	%r506, %r518, 1;
	mul.wide.u32 	%rd19, %r1, 16;
	add.s64 	%rd47, %rd1, %rd19;
	mul.wide.u32 	%rd4, %r3, 16;
	add.s32 	%r125, %r5, 1;
	and.b32  	%r126, %r125, 3;
	neg.s32 	%r505, %r126;
$L__BB35_3:
	.pragma "nounroll";
	add.s32 	%r127, %r506, -1;
	ld.global.nc.v4.u32 	{%r128, %r129, %r130, %r131}, [%rd47];
	and.b32  	%r132, %r127, 12;
	mov.u32 	%r133, _ZZ9cuda_gemmIiLj512ELj1ELj1ELj512ELj16ELj16ELj128ELj1ELj1EEvjjjPKT_S2_PS0_jjjE11kron_fac_sh;
	mad.lo.s32 	%r134, %r132, 68, %r133;
	shr.u32 	%r135, %r127, 2;
	and.b32  	%r136, %r135, 1073741820;
	add.s32 	%r137, %r134, %r136;
	st.shared.u32 	[%r137], %r128;
	add.s32 	%r138, %r506, 2;
	and.b32  	%r139, %r506, 13;
	mad.lo.s32 	%r140, %r139, 68, %r133;
	shr.u32 	%r141, %r506, 2;
	and.b32  	%r142, %r141, 1073741820;
	add.s32 	%r143, %r140, %r142;
	st.shared.u32 	[%r143], %r129;
	add.s32 	%r144, %r506, 1;
	and.b32  	%r145, %r144, 14;
	mad.lo.s32 	%r146, %r145, 68, %r133;
	shr.u32 	%r147, %r144, 2;
	and.b32  	%r148, %r147, 1073741820;
	add.s32 	%r149, %r146, %r148;
	st.shared.u32 	[%r149], %r130;
	and.b32  	%r150, %r138, 15;
	mad.lo.s32 	%r151, %r150, 68, %r133;
	shr.u32 	%r152, %r138, 2;
	and.b32  	%r153, %r152, 1073741820;
	add.s32 	%r154, %r151, %r153;
	st.shared.u32 	[%r154], %r131;
	add.s32 	%r507, %r127, %r4;
	add.s32 	%r506, %r506, %r4;
	add.s64 	%rd47, %rd47, %rd4;
	add.s32 	%r505, %r505, 1;
	setp.ne.s32 	%p4, %r505, 0;
	@%p4 bra 	$L__BB35_3;
$L__BB35_4:
	setp.lt.u32 	%p5, %r5, 3;
	@%p5 bra 	$L__BB35_7;
	add.s32 	%r511, %r507, 1;
	and.b32  	%r155, %r511, 15;
	add.s32 	%r156, %r507, 2;
	and.b32  	%r157, %r156, 15;
	add.s32 	%r158, %r507, 3;
	and.b32  	%r159, %r158, 15;
	and.b32  	%r160, %r507, 15;
	mov.u32 	%r161, _ZZ9cuda_gemmIiLj512ELj1ELj1ELj512ELj16ELj16ELj128ELj1ELj1EEvjjjPKT_S2_PS0_jjjE11kron_fac_sh;
	mad.lo.s32 	%r15, %r160, 68, %r161;
	mad.lo.s32 	%r16, %r155, 68, %r161;
	mad.lo.s32 	%r17, %r157, 68, %r161;
	mad.lo.s32 	%r18, %r159, 68, %r161;
	shl.b32 	%r19, %r3, 4;
	add.s32 	%r510, %r507, %r4;
	shl.b32 	%r162, %r3, 3;
	add.s32 	%r509, %r507, %r162;
	mad.lo.s32 	%r508, %r3, 12, %r507;
$L__BB35_6:
	add.s32 	%r163, %r511, -1;
	mul.wide.u32 	%rd20, %r163, 4;
	add.s64 	%rd21, %rd1, %rd20;
	ld.global.nc.v4.u32 	{%r164, %r165, %r166, %r167}, [%rd21];
	shr.u32 	%r168, %r163, 2;
	and.b32  	%r169, %r168, 1073741820;
	add.s32 	%r170, %r15, %r169;
	st.shared.u32 	[%r170], %r164;
	add.s32 	%r171, %r511, 2;
	shr.u32 	%r172, %r511, 2;
	and.b32  	%r173, %r172, 1073741820;
	add.s32 	%r174, %r16, %r173;
	st.shared.u32 	[%r174], %r165;
	add.s32 	%r175, %r511, 1;
	shr.u32 	%r176, %r175, 2;
	and.b32  	%r177, %r176, 1073741820;
	add.s32 	%r178, %r17, %r177;
	st.shared.u32 	[%r178], %r166;
	shr.u32 	%r179, %r171, 2;
	and.b32  	%r180, %r179, 1073741820;
	add.s32 	%r181, %r18, %r180;
	st.shared.u32 	[%r181], %r167;
	mul.wide.u32 	%rd22, %r510, 4;
	add.s64 	%rd23, %rd1, %rd22;
	ld.global.nc.v4.u32 	{%r182, %r183, %r184, %r185}, [%rd23];
	and.b32  	%r186, %r510, 15;
	mad.lo.s32 	%r188, %r186, 68, %r161;
	shr.u32 	%r189, %r510, 2;
	and.b32  	%r190, %r189, 1073741820;
	add.s32 	%r191, %r188, %r190;
	st.shared.u32 	[%r191], %r182;
	add.s32 	%r192, %r510, 1;
	and.b32  	%r193, %r192, 15;
	mad.lo.s32 	%r194, %r193, 68, %r161;
	shr.u32 	%r195, %r192, 2;
	and.b32  	%r196, %r195, 1073741820;
	add.s32 	%r197, %r194, %r196;
	st.shared.u32 	[%r197], %r183;
	add.s32 	%r198, %r510, 2;
	and.b32  	%r199, %r198, 15;
	mad.lo.s32 	%r200, %r199, 68, %r161;
	shr.u32 	%r201, %r198, 2;
	and.b32  	%r202, %r201, 1073741820;
	add.s32 	%r203, %r200, %r202;
	st.shared.u32 	[%r203], %r184;
	add.s32 	%r204, %r510, 3;
	and.b32  	%r205, %r204, 15;
	mad.lo.s32 	%r206, %r205, 68, %r161;
	shr.u32 	%r207, %r204, 2;
	and.b32  	%r208, %r207, 1073741820;
	add.s32 	%r209, %r206, %r208;
	st.shared.u32 	[%r209], %r185;
	mul.wide.u32 	%rd24, %r509, 4;
	add.s64 	%rd25, %rd1, %rd24;
	ld.global.nc.v4.u32 	{%r210, %r211, %r212, %r213}, [%rd25];
	and.b32  	%r214, %r509, 15;
	mad.lo.s32 	%r215, %r214, 68, %r161;
	shr.u32 	%r216, %r509, 2;
	and.b32  	%r217, %r216, 1073741820;
	add.s32 	%r218, %r215, %r217;
	st.shared.u32 	[%r218], %r210;
	add.s32 	%r219, %r509, 1;
	and.b32  	%r220, %r219, 15;
	mad.lo.s32 	%r221, %r220, 68, %r161;
	shr.u32 	%r222, %r219, 2;
	and.b32  	%r223, %r222, 1073741820;
	add.s32 	%r224, %r221, %r223;
	st.shared.u32 	[%r224], %r211;
	add.s32 	%r225, %r509, 2;
	and.b32  	%r226, %r225, 15;
	mad.lo.s32 	%r227, %r226, 68, %r161;
	shr.u32 	%r228, %r225, 2;
	and.b32  	%r229, %r228, 1073741820;
	add.s32 	%r230, %r227, %r229;
	st.shared.u32 	[%r230], %r212;
	add.s32 	%r231, %r509, 3;
	and.b32  	%r232, %r231, 15;
	mad.lo.s32 	%r233, %r232, 68, %r161;
	shr.u32 	%r234, %r231, 2;
	and.b32  	%r235, %r234, 1073741820;
	add.s32 	%r236, %r233, %r235;
	st.shared.u32 	[%r236], %r213;
	mul.wide.u32 	%rd26, %r508, 4;
	add.s64 	%rd27, %rd1, %rd26;
	ld.global.nc.v4.u32 	{%r237, %r238, %r239, %r240}, [%rd27];
	and.b32  	%r241, %r508, 15;
	mad.lo.s32 	%r242, %r241, 68, %r161;
	shr.u32 	%r243, %r508, 2;
	and.b32  	%r244, %r243, 1073741820;
	add.s32 	%r245, %r242, %r244;
	st.shared.u32 	[%r245], %r237;
	add.s32 	%r246, %r508, 1;
	and.b32  	%r247, %r246, 15;
	mad.lo.s32 	%r248, %r247, 68, %r161;
	shr.u32 	%r249, %r246, 2;
	and.b32  	%r250, %r249, 1073741820;
	add.s32 	%r251, %r248, %r250;
	st.shared.u32 	[%r251], %r238;
	add.s32 	%r252, %r508, 2;
	and.b32  	%r253, %r252, 15;
	mad.lo.s32 	%r254, %r253, 68, %r161;
	shr.u32 	%r255, %r252, 2;
	and.b32  	%r256, %r255, 1073741820;
	add.s32 	%r257, %r254, %r256;
	st.shared.u32 	[%r257], %r239;
	add.s32 	%r258, %r508, 3;
	and.b32  	%r259, %r258, 15;
	mad.lo.s32 	%r260, %r259, 68, %r161;
	shr.u32 	%r261, %r258, 2;
	and.b32  	%r262, %r261, 1073741820;
	add.s32 	%r263, %r260, %r262;
	st.shared.u32 	[%r263], %r240;
	add.s32 	%r511, %r511, %r19;
	add.s32 	%r264, %r511, -1;
	add.s32 	%r510, %r510, %r19;
	add.s32 	%r509, %r509, %r19;
	add.s32 	%r508, %r508, %r19;
	setp.lt.u32 	%p6, %r264, 256;
	@%p6 bra 	$L__BB35_6;
$L__BB35_7:
	mov.u32 	%r31, %ctaid.y;
	mov.u32 	%r265, %nctaid.y;
	setp.ge.u32 	%p7, %r31, %r265;
	@%p7 bra 	$L__BB35_28;
	mov.u32 	%r32, %ntid.x;
	shl.b32 	%r33, %r32, 2;
	add.s32 	%r266, %r1, %r32;
	max.u32 	%r267, %r266, 512;
	setp.lt.u32 	%p8, %r266, 512;
	selp.u32 	%r268, 1, 0, %p8;
	add.s32 	%r269, %r266, %r268;
	sub.s32 	%r270, %r267, %r269;
	div.u32 	%r271, %r270, %r32;
	add.s32 	%r34, %r271, %r268;
	and.b32  	%r272, %r34, 3;
	setp.eq.s32 	%p9, %r272, 3;
	mov.u32 	%r520, %r1;
	@%p9 bra 	$L__BB35_11;
	add.s32 	%r273, %r34, 1;
	and.b32  	%r274, %r273, 3;
	mov.u32 	%r275, _ZZ9cuda_gemmIiLj512ELj1ELj1ELj512ELj16ELj16ELj128ELj1ELj1EEvjjjPKT_S2_PS0_jjjE3Csh;
	add.s32 	%r513, %r275, %r518;
	neg.s32 	%r512, %r274;
	mad.lo.s32 	%r520, %r32, %r274, %r1;
$L__BB35_10:
	.pragma "nounroll";
	mov.b32 	%r276, 0;
	st.shared.u32 	[%r513], %r276;
	add.s32 	%r513, %r513, %r33;
	add.s32 	%r512, %r512, 1;
	setp.ne.s32 	%p10, %r512, 0;
	@%p10 bra 	$L__BB35_10;
$L__BB35_11:
	setp.lt.u32 	%p11, %r34, 3;
	@%p11 bra 	$L__BB35_14;
	shl.b32 	%r277, %r520, 2;
	mov.u32 	%r278, _ZZ9cuda_gemmIiLj512ELj1ELj1ELj512ELj16ELj16ELj128ELj1ELj1EEvjjjPKT_S2_PS0_jjjE3Csh;
	add.s32 	%r519, %r278, %r277;
	shl.b32 	%r44, %r32, 4;
	shl.b32 	%r45, %r32, 3;
	mul.lo.s32 	%r46, %r32, 12;
$L__BB35_13:
	mov.b32 	%r279, 0;
	st.shared.u32 	[%r519], %r279;
	add.s32 	%r280, %r519, %r33;
	st.shared.u32 	[%r280], %r279;
	add.s32 	%r281, %r519, %r45;
	st.shared.u32 	[%r281], %r279;
	add.s32 	%r282, %r519, %r46;
	st.shared.u32 	[%r282], %r279;
	add.s32 	%r520, %r520, %r33;
	add.s32 	%r519, %r519, %r44;
	setp.lt.u32 	%p12, %r520, 512;
	@%p12 bra 	$L__BB35_13;
$L__BB35_14:
	setp.gt.u32 	%p13, %r1, 127;
	@%p13 bra 	$L__BB35_21;
	shl.b32 	%r47, %r31, 9;
	add.s32 	%r283, %r518, %r33;
	max.u32 	%r284, %r283, 512;
	setp.lt.u32 	%p14, %r283, 512;
	selp.u32 	%r285, 1, 0, %p14;
	add.s32 	%r286, %r283, %r285;
	sub.s32 	%r287, %r284, %r286;
	div.u32 	%r288, %r287, %r33;
	add.s32 	%r48, %r288, %r285;
	and.b32  	%r289, %r48, 3;
	setp.eq.s32 	%p15, %r289, 3;
	@%p15 bra 	$L__BB35_18;
	shl.b32 	%r290, %r1, 4;
	mov.u32 	%r291, _ZZ9cuda_gemmIiLj512ELj1ELj1ELj512ELj16ELj16ELj128ELj1ELj1EEvjjjPKT_S2_PS0_jjjE3Ash;
	add.s32 	%r516, %r291, %r290;
	shl.b32 	%r50, %r32, 4;
	add.s32 	%r292, %r47, %r518;
	mul.wide.u32 	%rd28, %r292, 4;
	add.s64 	%rd48, %rd2, %rd28;
	mul.wide.u32 	%rd8, %r32, 16;
	add.s32 	%r293, %r48, 1;
	and.b32  	%r294, %r293, 3;
	neg.s32 	%r515, %r294;
$L__BB35_17:
	.pragma "nounroll";
	ld.global.nc.v4.u32 	{%r295, %r296, %r297, %r298}, [%rd48];
	st.shared.v4.u32 	[%r516], {%r295, %r296, %r297, %r298};
	add.s32 	%r518, %r518, %r33;
	add.s32 	%r516, %r516, %r50;
	add.s64 	%rd48, %rd48, %rd8;
	add.s32 	%r515, %r515, 1;
	setp.ne.s32 	%p16, %r515, 0;
	@%p16 bra 	$L__BB35_17;
$L__BB35_18:
	setp.lt.u32 	%p17, %r48, 3;
	@%p17 bra 	$L__BB35_21;
	add.s32 	%r521, %r518, %r47;
	mad.lo.s32 	%r525, %r32, 12, %r521;
	shl.b32 	%r61, %r32, 4;
	shl.b32 	%r299, %r32, 3;
	add.s32 	%r524, %r521, %r299;
	add.s32 	%r523, %r521, %r33;
	mul.lo.s32 	%r64, %r32, 48;
	shl.b32 	%r300, %r518, 2;
	mov.u32 	%r301, _ZZ9cuda_gemmIiLj512ELj1ELj1ELj512ELj16ELj16ELj128ELj1ELj1EEvjjjPKT_S2_PS0_jjjE3Ash;
	add.s32 	%r522, %r301, %r300;
	shl.b32 	%r66, %r32, 6;
	shl.b32 	%r67, %r32, 5;
$L__BB35_20:
	mul.wide.u32 	%rd29, %r521, 4;
	add.s64 	%rd30, %rd2, %rd29;
	ld.global.nc.v4.u32 	{%r302, %r303, %r304, %r305}, [%rd30];
	st.shared.v4.u32 	[%r522], {%r302, %r303, %r304, %r305};
	add.s32 	%r306, %r518, %r33;
	mul.wide.u32 	%rd31, %r523, 4;
	add.s64 	%rd32, %rd2, %rd31;
	ld.global.nc.v4.u32 	{%r307, %r308, %r309, %r310}, [%rd32];
	add.s32 	%r311, %r522, %r61;
	st.shared.v4.u32 	[%r311], {%r307, %r308, %r309, %r310};
	add.s32 	%r312, %r306, %r33;
	mul.wide.u32 	%rd33, %r524, 4;
	add.s64 	%rd34, %rd2, %rd33;
	ld.global.nc.v4.u32 	{%r313, %r314, %r315, %r316}, [%rd34];
	add.s32 	%r317, %r522, %r67;
	st.shared.v4.u32 	[%r317], {%r313, %r314, %r315, %r316};
	add.s32 	%r318, %r312, %r33;
	mul.wide.u32 	%rd35, %r525, 4;
	add.s64 	%rd36, %rd2, %rd35;
	ld.global.nc.v4.u32 	{%r319, %r320, %r321, %r322}, [%rd36];
	add.s32 	%r323, %r522, %r64;
	st.shared.v4.u32 	[%r323], {%r319, %r320, %r321, %r322};
	add.s32 	%r518, %r318, %r33;
	add.s32 	%r525, %r525, %r61;
	add.s32 	%r524, %r524, %r61;
	add.s32 	%r523, %r523, %r61;
	add.s32 	%r522, %r522, %r66;
	add.s32 	%r521, %r521, %r61;
	setp.lt.u32 	%p18, %r518, 512;
	@%p18 bra 	$L__BB35_20;
$L__BB35_21:
	shl.b32 	%r324, %r1, 4;
	and.b32  	%r325, %r324, 496;
	and.b32  	%r326, %r1, 15;
	mov.u32 	%r327, _ZZ9cuda_gemmIiLj512ELj1ELj1ELj512ELj16ELj16ELj128ELj1ELj1EEvjjjPKT_S2_PS0_jjjE3Csh;
	shl.b32 	%r530, %r1, 2;
	add.s32 	%r329, %r327, %r530;
	setp.gt.u32 	%p19, %r1, 127;
	bar.sync 	0;
	or.b32  	%r330, %r325, %r326;
	shl.b32 	%r331, %r330, 2;
	mov.u32 	%r332, _ZZ9cuda_gemmIiLj512ELj1ELj1ELj512ELj16ELj16ELj128ELj1ELj1EEvjjjPKT_S2_PS0_jjjE3Ash;
	add.s32 	%r333, %r332, %r331;
	ld.shared.u32 	%r334, [%r333];
	add.s32 	%r335, %r1, 1;
	and.b32  	%r336, %r335, 15;
	or.b32  	%r337, %r325, %r336;
	shl.b32 	%r338, %r337, 2;
	add.s32 	%r339, %r332, %r338;
	ld.shared.u32 	%r340, [%r339];
	add.s32 	%r341, %r1, 2;
	and.b32  	%r342, %r341, 15;
	or.b32  	%r343, %r325, %r342;
	shl.b32 	%r344, %r343, 2;
	add.s32 	%r345, %r332, %r344;
	ld.shared.u32 	%r346, [%r345];
	add.s32 	%r347, %r1, 3;
	and.b32  	%r348, %r347, 15;
	or.b32  	%r349, %r325, %r348;
	shl.b32 	%r350, %r349, 2;
	add.s32 	%r351, %r332, %r350;
	ld.shared.u32 	%r352, [%r351];
	add.s32 	%r353, %r1, 4;
	and.b32  	%r354, %r353, 15;
	or.b32  	%r355, %r325, %r354;
	shl.b32 	%r356, %r355, 2;
	add.s32 	%r357, %r332, %r356;
	ld.shared.u32 	%r358, [%r357];
	add.s32 	%r359, %r1, 5;
	and.b32  	%r360, %r359, 15;
	or.b32  	%r361, %r325, %r360;
	shl.b32 	%r362, %r361, 2;
	add.s32 	%r363, %r332, %r362;
	ld.shared.u32 	%r364, [%r363];
	add.s32 	%r365, %r1, 6;
	and.b32  	%r366, %r365, 15;
	or.b32  	%r367, %r325, %r366;
	shl.b32 	%r368, %r367, 2;
	add.s32 	%r369, %r332, %r368;
	ld.shared.u32 	%r370, [%r369];
	add.s32 	%r371, %r1, 7;
	and.b32  	%r372, %r371, 15;
	or.b32  	%r373, %r325, %r372;
	shl.b32 	%r374, %r373, 2;
	add.s32 	%r375, %r332, %r374;
	ld.shared.u32 	%r376, [%r375];
	xor.b32  	%r377, %r326, 8;
	or.b32  	%r378, %r325, %r377;
	shl.b32 	%r379, %r378, 2;
	add.s32 	%r380, %r332, %r379;
	ld.shared.u32 	%r381, [%r380];
	add.s32 	%r382, %r1, 9;
	and.b32  	%r383, %r382, 15;
	or.b32  	%r384, %r325, %r383;
	shl.b32 	%r385, %r384, 2;
	add.s32 	%r386, %r332, %r385;
	ld.shared.u32 	%r387, [%r386];
	add.s32 	%r388, %r1, 10;
	and.b32  	%r389, %r388, 15;
	or.b32  	%r390, %r325, %r389;
	shl.b32 	%r391, %r390, 2;
	add.s32 	%r392, %r332, %r391;
	ld.shared.u32 	%r393, [%r392];
	add.s32 	%r394, %r1, 11;
	and.b32  	%r395, %r394, 15;
	or.b32  	%r396, %r325, %r395;
	shl.b32 	%r397, %r396, 2;
	add.s32 	%r398, %r332, %r397;
	ld.shared.u32 	%r399, [%r398];
	add.s32 	%r400, %r1, 12;
	and.b32  	%r401, %r400, 15;
	or.b32  	%r402, %r325, %r401;
	shl.b32 	%r403, %r402, 2;
	add.s32 	%r404, %r332, %r403;
	ld.shared.u32 	%r405, [%r404];
	add.s32 	%r406, %r1, 13;
	and.b32  	%r407, %r406, 15;
	or.b32  	%r408, %r325, %r407;
	shl.b32 	%r409, %r408, 2;
	add.s32 	%r410, %r332, %r409;
	ld.shared.u32 	%r411, [%r410];
	add.s32 	%r412, %r1, 14;
	and.b32  	%r413, %r412, 15;
	or.b32  	%r414, %r325, %r413;
	shl.b32 	%r415, %r414, 2;
	add.s32 	%r416, %r332, %r415;
	ld.shared.u32 	%r417, [%r416];
	add.s32 	%r418, %r1, -1;
	and.b32  	%r419, %r418, 15;
	or.b32  	%r420, %r325, %r419;
	shl.b32 	%r421, %r420, 2;
	add.s32 	%r422, %r332, %r421;
	ld.shared.u32 	%r423, [%r422];
	shr.u32 	%r424, %r1, 5;
	mov.u32 	%r425, _ZZ9cuda_gemmIiLj512ELj1ELj1ELj512ELj16ELj16ELj128ELj1ELj1EEvjjjPKT_S2_PS0_jjjE11kron_fac_sh;
	mad.lo.s32 	%r426, %r424, 68, %r425;
	and.b32  	%r427, %r530, 60;
	add.s32 	%r428, %r426, %r427;
	ld.shared.u32 	%r429, [%r428];
	shfl.sync.idx.b32	%r430|%p20, %r429, %r326, 4127, -1;
	mul.lo.s32 	%r431, %r430, %r334;
	shfl.sync.idx.b32	%r432|%p21, %r429, %r336, 4127, -1;
	mad.lo.s32 	%r433, %r432, %r340, %r431;
	shfl.sync.idx.b32	%r434|%p22, %r429, %r342, 4127, -1;
	mad.lo.s32 	%r435, %r434, %r346, %r433;
	shfl.sync.idx.b32	%r436|%p23, %r429, %r348, 4127, -1;
	mad.lo.s32 	%r437, %r436, %r352, %r435;
	shfl.sync.idx.b32	%r438|%p24, %r429, %r354, 4127, -1;
	mad.lo.s32 	%r439, %r438, %r358, %r437;
	shfl.sync.idx.b32	%r440|%p25, %r429, %r360, 4127, -1;
	mad.lo.s32 	%r441, %r440, %r364, %r439;
	shfl.sync.idx.b32	%r442|%p26, %r429, %r366, 4127, -1;
	mad.lo.s32 	%r443, %r442, %r370, %r441;
	shfl.sync.idx.b32	%r444|%p27, %r429, %r372, 4127, -1;
	mad.lo.s32 	%r445, %r444, %r376, %r443;
	shfl.sync.idx.b32	%r446|%p28, %r429, %r377, 4127, -1;
	mad.lo.s32 	%r447, %r446, %r381, %r445;
	shfl.sync.idx.b32	%r448|%p29, %r429, %r383, 4127, -1;
	mad.lo.s32 	%r449, %r448, %r387, %r447;
	shfl.sync.idx.b32	%r450|%p30, %r429, %r389, 4127, -1;
	mad.lo.s32 	%r451, %r450, %r393, %r449;
	shfl.sync.idx.b32	%r452|%p31, %r429, %r395, 4127, -1;
	mad.lo.s32 	%r453, %r452, %r399, %r451;
	shfl.sync.idx.b32	%r454|%p32, %r429, %r401, 4127, -1;
	mad.lo.s32 	%r455, %r454, %r405, %r453;
	shfl.sync.idx.b32	%r456|%p33, %r429, %r407, 4127, -1;
	mad.lo.s32 	%r457, %r456, %r411, %r455;
	shfl.sync.idx.b32	%r458|%p34, %r429, %r413, 4127, -1;
	mad.lo.s32 	%r459, %r458, %r417, %r457;
	shfl.sync.idx.b32	%r460|%p35, %r429, %r419, 4127, -1;
	mad.lo.s32 	%r461, %r460, %r423, %r459;
	ld.shared.u32 	%r462, [%r329];
	add.s32 	%r463, %r462, %r461;
	st.shared.u32 	[%r329], %r463;
	bar.sync 	0;
	@%p19 bra 	$L__BB35_28;
	ld.param.u64 	%rd46, [_Z9cuda_gemmIiLj512ELj1ELj1ELj512ELj16ELj16ELj128ELj1ELj1EEvjjjPKT_S2_PS0_jjj_param_5];
	cvta.to.global.u64 	%rd11, %rd46;
	shl.b32 	%r84, %r31, 9;
	add.s32 	%r464, %r530, %r33;
	max.u32 	%r465, %r464, 512;
	setp.lt.u32 	%p36, %r464, 512;
	selp.u32 	%r466, 1, 0, %p36;
	add.s32 	%r467, %r464, %r466;
	sub.s32 	%r468, %r465, %r467;
	div.u32 	%r469, %r468, %r33;
	add.s32 	%r86, %r469, %r466;
	and.b32  	%r470, %r86, 3;
	setp.eq.s32 	%p37, %r470, 3;
	@%p37 bra 	$L__BB35_25;
	add.s32 	%r528, %r327, %r324;
	shl.b32 	%r88, %r32, 4;
	add.s32 	%r473, %r84, %r530;
	mul.wide.u32 	%rd37, %r473, 4;
	add.s64 	%rd49, %rd11, %rd37;
	mul.wide.u32 	%rd13, %r32, 16;
	add.s32 	%r474, %r86, 1;
	and.b32  	%r475, %r474, 3;
	neg.s32 	%r527, %r475;
$L__BB35_24:
	.pragma "nounroll";
	ld.shared.v4.u32 	{%r476, %r477, %r478, %r479}, [%r528];
	st.global.v4.u32 	[%rd49], {%r476, %r477, %r478, %r479};
	add.s32 	%r530, %r530, %r33;
	add.s32 	%r528, %r528, %r88;
	add.s64 	%rd49, %rd49, %rd13;
	add.s32 	%r527, %r527, 1;
	setp.ne.s32 	%p38, %r527, 0;
	@%p38 bra 	$L__BB35_24;
$L__BB35_25:
	setp.lt.u32 	%p39, %r86, 3;
	@%p39 bra 	$L__BB35_28;
	add.s32 	%r531, %r530, %r84;
	mad.lo.s32 	%r535, %r32, 12, %r531;
	shl.b32 	%r99, %r32, 4;
	shl.b32 	%r480, %r32, 3;
	add.s32 	%r534, %r531, %r480;
	add.s32 	%r533, %r531, %r33;
	mul.lo.s32 	%r102, %r32, 48;
	shl.b32 	%r481, %r530, 2;
	add.s32 	%r532, %r327, %r481;
	shl.b32 	%r104, %r32, 6;
	shl.b32 	%r105, %r32, 5;
$L__BB35_27:
	mul.wide.u32 	%rd38, %r531, 4;
	add.s64 	%rd39, %rd11, %rd38;
	ld.shared.v4.u32 	{%r483, %r484, %r485, %r486}, [%r532];
	st.global.v4.u32 	[%rd39], {%r483, %r484, %r485, %r486};
	add.s32 	%r487, %r530, %r33;
	mul.wide.u32 	%rd40, %r533, 4;
	add.s64 	%rd41, %rd11, %rd40;
	add.s32 	%r488, %r532, %r99;
	ld.shared.v4.u32 	{%r489, %r490, %r491, %r492}, [%r488];
	st.global.v4.u32 	[%rd41], {%r489, %r490, %r491, %r492};
	add.s32 	%r493, %r487, %r33;
	mul.wide.u32 	%rd42, %r534, 4;
	add.s64 	%rd43, %rd11, %rd42;
	add.s32 	%r494, %r532, %r105;
	ld.shared.v4.u32 	{%r495, %r496, %r497, %r498}, [%r494];
	st.global.v4.u32 	[%rd43], {%r495, %r496, %r497, %r498};
	add.s32 	%r499, %r493, %r33;
	mul.wide.u32 	%rd44, %r535, 4;
	add.s64 	%rd45, %rd11, %rd44;
	add.s32 	%r500, %r532, %r102;
	ld.shared.v4.u32 	{%r501, %r502, %r503, %r504}, [%r500];
	st.global.v4.u32 	[%rd45], {%r501, %r502, %r503, %r504};
	add.s32 	%r530, %r499, %r33;
	add.s32 	%r535, %r535, %r99;
	add.s32 	%r534, %r534, %r99;
	add.s32 	%r533, %r533, %r99;
	add.s32 	%r532, %r532, %r104;
	add.s32 	%r531, %r531, %r99;
	setp.lt.u32 	%p40, %r530, 512;
	@%p40 bra 	$L__BB35_27;
$L__BB35_28:
	ret;

}
	// .globl	_Z9cuda_gemmIiLj512ELj1ELj1ELj512ELj32ELj32ELj128ELj0ELj1EEvjjjPKT_S2_PS0_jjj
.visible .entry _Z9cuda_gemmIiLj512ELj1ELj1ELj512ELj32ELj32ELj128ELj0ELj1EEvjjjPKT_S2_PS0_jjj(
	.param .u32 _Z9cuda_gemmIiLj512ELj1ELj1ELj512ELj32ELj32ELj128ELj0ELj1EEvjjjPKT_S2_PS0_jjj_param_0,
	.param .u32 _Z9cuda_gemmIiLj512ELj1ELj1ELj512ELj32ELj32ELj128ELj0ELj1EEvjjjPKT_S2_PS0_jjj_param_1,
	.param .u32 _Z9cuda_gemmIiLj512ELj1ELj1ELj512ELj32ELj32ELj128ELj0ELj1EEvjjjPKT_S2_PS0_jjj_param_2,
	.param .u64 .ptr .align 1 _Z9cuda_gemmIiLj512ELj1ELj1ELj512ELj32ELj32ELj128ELj0ELj1EEvjjjPKT_S2_PS0_jjj_param_3,
	.param .u64 .ptr .align 1 _Z9cuda_gemmIiLj512ELj1ELj1ELj512ELj32ELj32ELj128ELj0ELj1EEvjjjPKT_S2_PS0_jjj_param_4,
	.param .u64 .ptr .align 1 _Z9cuda_gemmIiLj512ELj1ELj1ELj512ELj32ELj32ELj128ELj0ELj1EEvjjjPKT_S2_PS0_jjj_param_5,
	.param .u32 _Z9cuda_gemmIiLj512ELj1ELj1ELj512ELj32ELj32ELj128ELj0ELj1EEvjjjPKT_S2_PS0_jjj_param_6,
	.param .u32 _Z9cuda_gemmIiLj512ELj1ELj1ELj512ELj32ELj32ELj128ELj0ELj1EEvjjjPKT_S2_PS0_jjj_param_7,
	.param .u32 _Z9cuda_gemmIiLj512ELj1ELj1ELj512ELj32ELj32ELj128ELj0ELj1EEvjjjPKT_S2_PS0_jjj_param_8
)
.maxntid 512
{
	.reg .pred 	%p<57>;
	.reg .b32 	%r<701>;
	.reg .b64 	%rd<42>;
	// demoted variable
	.shared .align 128 .b8 _ZZ9cuda_gemmIiLj512ELj1ELj1ELj512ELj32ELj32ELj128ELj0ELj1EEvjjjPKT_S2_PS0_jjjE11kron_fac_sh[4224];
	// demoted variable
	.shared .align 128 .b8 _ZZ9cuda_gemmIiLj512ELj1ELj1ELj512ELj32ELj32ELj128ELj0ELj1EEvjjjPKT_S2_PS0_jjjE3Ash[2048];
	// demoted variable
	.shared .align 128 .b8 _ZZ9cuda_gemmIiLj512ELj1ELj1ELj512ELj32ELj32ELj128ELj0ELj1EEvjjjPKT_S2_PS0_jjjE3Csh[2048];
	ld.param.u64 	%rd9, [_Z9cuda_gemmIiLj512ELj1ELj1ELj512ELj32ELj32ELj128ELj0ELj1EEvjjjPKT_S2_PS0_jjj_param_3];
	ld.param.u64 	%rd10, [_Z9cuda_gemmIiLj512ELj1ELj1ELj512ELj32ELj32ELj128ELj0ELj1EEvjjjPKT_S2_PS0_jjj_param_4];
	cvta.to.global.u64 	%rd1, %rd10;
	cvta.to.global.u64 	%rd2, %rd9;
	mov.u32 	%r1, %tid.x;
	shl.b32 	%r683, %r1, 2;
	setp.gt.u32 	%p1, %r1, 255;
	@%p1 bra 	$L__BB36_7;
	mov.u32 	%r3, %ntid.x;
	shl.b32 	%r4, %r3, 2;
	add.s32 	%r120, %r683, %r4;
	max.u32 	%r121, %r120, 1024;
	setp.lt.u32 	%p2, %r120, 1024;
	selp.u32 	%r122, 1, 0, %p2;
	add.s32 	%r123, %r120, %r122;
	sub.s32 	%r124, %r121, %r123;
	div.u32 	%r125, %r124, %r4;
	add.s32 	%r5, %r125, %r122;
	and.b32  	%r126, %r5, 3;
	setp.eq.s32 	%p3, %r126, 3;
	mov.u32 	%r671, %r683;
	@%p3 bra 	$L__BB36_4;
	add.s32 	%r670, %r683, 1;
	mul.wide.u32 	%rd11, %r1, 16;
	add.s64 	%rd41, %rd1, %rd11;
	mul.wide.u32 	%rd4, %r3, 16;
	add.s32 	%r127, %r5, 1;
	and.b32  	%r128, %r127, 3;
	neg.s32 	%r669, %r128;
$L__BB36_3:
	.pragma "nounroll";
	add.s32 	%r129, %r670, -1;
	ld.global.nc.v4.u32 	{%r130, %r131, %r132, %r133}, [%rd41];
	and.b32  	%r134, %r129, 28;
	mov.u32 	%r135, _ZZ9cuda_gemmIiLj512ELj1ELj1ELj512ELj32ELj32ELj128ELj0ELj1EEvjjjPKT_S2_PS0_jjjE11kron_fac_sh;
	mad.lo.s32 	%r136, %r134, 132, %r135;
	shr.u32 	%r137, %r129, 3;
	and.b32  	%r138, %r137, 536870908;
	add.s32 	%r139, %r136, %r138;
	st.shared.u32 	[%r139], %r130;
	add.s32 	%r140, %r670, 2;
	and.b32  	%r141, %r670, 29;
	mad.lo.s32 	%r142, %r141, 132, %r135;
	shr.u32 	%r143, %r670, 3;
	and.b32  	%r144, %r143, 536870908;
	add.s32 	%r145, %r142, %r144;
	st.shared.u32 	[%r145], %r131;
	add.s32 	%r146, %r670, 1;
	and.b32  	%r147, %r146, 30;
	mad.lo.s32 	%r148, %r147, 132, %r135;
	shr.u32 	%r149, %r146, 3;
	and.b32  	%r150, %r149, 536870908;
	add.s32 	%r151, %r148, %r150;
	st.shared.u32 	[%r151], %r132;
	and.b32  	%r152, %r140, 31;
	mad.lo.s32 	%r153, %r152, 132, %r135;
	shr.u32 	%r154, %r140, 3;
	and.b32  	%r155, %r154, 536870908;
	add.s32 	%r156, %r153, %r155;
	st.shared.u32 	[%r156], %r133;
	add.s32 	%r671, %r129, %r4;
	add.s32 	%r670, %r670, %r4;
	add.s64 	%rd41, %rd41, %rd4;
	add.s32 	%r669, %r669, 1;
	setp.ne.s32 	%p4, %r669, 0;
	@%p4 bra 	$L__BB36_3;
$L__BB36_4:
	setp.lt.u32 	%p5, %r5, 3;
	@%p5 bra 	$L__BB36_7;
	add.s32 	%r675, %r671, 1;
	shl.b32 	%r15, %r3, 4;
	add.s32 	%r674, %r671, %r4;
	shl.b32 	%r157, %r3, 3;
	add.s32 	%r673, %r671, %r157;
	mad.lo.s32 	%r672, %r3, 12, %r671;
$L__BB36_6:
	add.s32 	%r158, %r675, -1;
	mul.wide.u32 	%rd12, %r158, 4;
	add.s64 	%rd13, %rd1, %rd12;
	ld.global.nc.v4.u32 	{%r159, %r160, %r161, %r162}, [%rd13];
	and.b32  	%r163, %r158, 31;
	mov.u32 	%r164, _ZZ9cuda_gemmIiLj512ELj1ELj1ELj512ELj32ELj32ELj128ELj0ELj1EEvjjjPKT_S2_PS0_jjjE11kron_fac_sh;
	mad.lo.s32 	%r165, %r163, 132, %r164;
	shr.u32 	%r166, %r158, 3;
	and.b32  	%r167, %r166, 536870908;
	add.s32 	%r168, %r165, %r167;
	st.shared.u32 	[%r168], %r159;
	add.s32 	%r169, %r675, 2;
	and.b32  	%r170, %r675, 31;
	mad.lo.s32 	%r171, %r170, 132, %r164;
	shr.u32 	%r172, %r675, 3;
	and.b32  	%r173, %r172, 536870908;
	add.s32 	%r174, %r171, %r173;
	st.shared.u32 	[%r174], %r160;
	add.s32 	%r175, %r675, 1;
	and.b32  	%r176, %r175, 31;
	mad.lo.s32 	%r177, %r176, 132, %r164;
	shr.u32 	%r178, %r175, 3;
	and.b32  	%r179, %r178, 536870908;
	add.s32 	%r180, %r177, %r179;
	st.shared.u32 	[%r180], %r161;
	and.b32  	%r181, %r169, 31;
	mad.lo.s32 	%r182, %r181, 132, %r164;
	shr.u32 	%r183, %r169, 3;
	and.b32  	%r184, %r183, 536870908;
	add.s32 	%r185, %r182, %r184;
	st.shared.u32 	[%r185], %r162;
	mul.wide.u32 	%rd14, %r674, 4;
	add.s64 	%rd15, %rd1, %rd14;
	ld.global.nc.v4.u32 	{%r186, %r187, %r188, %r189}, [%rd15];
	and.b32  	%r190, %r674, 31;
	mad.lo.s32 	%r191, %r190, 132, %r164;
	shr.u32 	%r192, %r674, 3;
	and.b32  	%r193, %r192, 536870908;
	add.s32 	%r194, %r191, %r193;
	st.shared.u32 	[%r194], %r186;
	add.s32 	%r195, %r674, 1;
	and.b32  	%r196, %r195, 31;
	mad.lo.s32 	%r197, %r196, 132, %r164;
	shr.u32 	%r198, %r195, 3;
	and.b32  	%r199, %r198, 536870908;
	add.s32 	%r200, %r197, %r199;
	st.shared.u32 	[%r200], %r187;
	add.s32 	%r201, %r674, 2;
	and.b32  	%r202, %r201, 31;
	mad.lo.s32 	%r203, %r202, 132, %r164;
	shr.u32 	%r204, %r201, 3;
	and.b32  	%r205, %r204, 536870908;
	add.s32 	%r206, %r203, %r205;
	st.shared.u32 	[%r206], %r188;
	add.s32 	%r207, %r674, 3;
	and.b32  	%r208, %r207, 31;
	mad.lo.s32 	%r209, %r208, 132, %r164;
	shr.u32 	%r210, %r207, 3;
	and.b32  	%r211, %r210, 536870908;
	add.s32 	%r212, %r209, %r211;
	st.shared.u32 	[%r212], %r189;
	mul.wide.u32 	%rd16, %r673, 4;
	add.s64 	%rd17, %rd1, %rd16;
	ld.global.nc.v4.u32 	{%r213, %r214, %r215, %r216}, [%rd17];
	and.b32  	%r217, %r673, 31;
	mad.lo.s32 	%r218, %r217, 132, %r164;
	shr.u32 	%r219, %r673, 3;
	and.b32  	%r220, %r219, 536870908;
	add.s32 	%r221, %r218, %r220;
	st.shared.u32 	[%r221], %r213;
	add.s32 	%r222, %r673, 1;
	and.b32  	%r223, %r222, 31;
	mad.lo.s32 	%r224, %r223, 132, %r164;
	shr.u32 	%r225, %r222, 3;
	and.b32  	%r226, %r225, 536870908;
	add.s32 	%r227, %r224, %r226;
	st.shared.u32 	[%r227], %r214;
	add.s32 	%r228, %r673, 2;
	and.b32  	%r229, %r228, 31;
	mad.lo.s32 	%r230, %r229, 132, %r164;
	shr.u32 	%r231, %r228, 3;
	and.b32  	%r232, %r231, 536870908;
	add.s32 	%r233, %r230, %r232;
	st.shared.u32 	[%r233], %r215;
	add.s32 	%r234, %r673, 3;
	and.b32  	%r235, %r234, 31;
	mad.lo.s32 	%r236, %r235, 132, %r164;
	shr.u32 	%r237, %r234, 3;
	and.b32  	%r238, %r237, 536870908;
	add.s32 	%r239, %r236, %r238;
	st.shared.u32 	[%r239], %r216;
	mul.wide.u32 	%rd18, %r672, 4;
	add.s64 	%rd19, %rd1, %rd18;
	ld.global.nc.v4.u32 	{%r240, %r241, %r242, %r243}, [%rd19];
	and.b32  	%r244, %r672, 31;
	mad.lo.s32 	%r245, %r244, 132, %r164;
	shr.u32 	%r246, %r672, 3;
	and.b32  	%r247, %r246, 536870908;
	add.s32 	%r248, %r245, %r247;
	st.shared.u32 	[%r248], %r240;
	add.s32 	%r249, %r672, 1;
	and.b32  	%r250, %r249, 31;
	mad.lo.s32 	%r251, %r250, 132, %r164;
	shr.u32 	%r252, %r249, 3;
	and.b32  	%r253, %r252, 536870908;
	add.s32 	%r254, %r251, %r253;
	st.shared.u32 	[%r254], %r241;
	add.s32 	%r255, %r672, 2;
	and.b32  	%r256, %r255, 31;
	mad.lo.s32 	%r257, %r256, 132, %r164;
	shr.u32 	%r258, %r255, 3;
	and.b32  	%r259, %r258, 536870908;
	add.s32 	%r260, %r257, %r259;
	st.shared.u32 	[%r260], %r242;
	add.s32 	%r261, %r672, 3;
	and.b32  	%r262, %r261, 31;
	mad.lo.s32 	%r263, %r262, 132, %r164;
	shr.u32 	%r264, %r261, 3;
	and.b32  	%r265, %r264, 536870908;
	add.s32 	%r266, %r263, %r265;
	st.shared.u32 	[%r266], %r243;
	add.s32 	%r675, %r675, %r15;
	add.s32 	%r267, %r675, -1;
	add.s32 	%r674, %r674, %r15;
	add.s32 	%r673, %r673, %r15;
	add.s32 	%r672, %r672, %r15;
	setp.lt.u32 	%p6, %r267, 1024;
	@%p6 bra 	$L__BB36_6;
$L__BB36_7:
	mov.u32 	%r27, %ctaid.y;
	mov.u32 	%r268, %nctaid.y;
	setp.ge.u32 	%p7, %r27, %r268;
	@%p7 bra 	$L__BB36_28;
	mov.u32 	%r28, %ntid.x;
	mov.u32 	%r269, %ctaid.x;
	shl.b32 	%r29, %r269, 9;
	shl.b32 	%r30, %r28, 2;
	add.s32 	%r270, %r1, %r28;
	max.u32 	%r271, %r270, 512;
	setp.lt.u32 	%p8, %r270, 512;
	selp.u32 	%r272, 1, 0, %p8;
	add.s32 	%r273, %r270, %r272;
	sub.s32 	%r274, %r271, %r273;
	div.u32 	%r275, %r274, %r28;
	add.s32 	%r31, %r275, %r272;
	and.b32  	%r276, %r31, 3;
	setp.eq.s32 	%p9, %r276, 3;
	mov.u32 	%r685, %r1;
	@%p9 bra 	$L__BB36_11;
	add.s32 	%r277, %r31, 1;
	and.b32  	%r278, %r277, 3;
	mov.u32 	%r279, _ZZ9cuda_gemmIiLj512ELj1ELj1ELj512ELj32ELj32ELj128ELj0ELj1EEvjjjPKT_S2_PS0_jjjE3Csh;
	add.s32 	%r677, %r279, %r683;
	neg.s32 	%r676, %r278;
	mad.lo.s32 	%r685, %r28, %r278, %r1;
$L__BB36_10:
	.pragma "nounroll";
	mov.b32 	%r280, 0;
	st.shared.u32 	[%r677], %r280;
	add.s32 	%r677, %r677, %r30;
	add.s32 	%r676, %r676, 1;
	setp.ne.s32 	%p10, %r676, 0;
	@%p10 bra 	$L__BB36_10;
$L__BB36_11:
	setp.lt.u32 	%p11, %r31, 3;
	@%p11 bra 	$L__BB36_14;
	shl.b32 	%r281, %r685, 2;
	mov.u32 	%r282, _ZZ9cuda_gemmIiLj512ELj1ELj1ELj512ELj32ELj32ELj128ELj0ELj1EEvjjjPKT_S2_PS0_jjjE3Csh;
	add.s32 	%r684, %r282, %r281;
	shl.b32 	%r41, %r28, 4;
	shl.b32 	%r42, %r28, 3;
	mul.lo.s32 	%r43, %r28, 12;
$L__BB36_13:
	mov.b32 	%r283, 0;
	st.shared.u32 	[%r684], %r283;
	add.s32 	%r284, %r684, %r30;
	st.shared.u32 	[%r284], %r283;
	add.s32 	%r285, %r684, %r42;
	st.shared.u32 	[%r285], %r283;
	add.s32 	%r286, %r684, %r43;
	st.shared.u32 	[%r286], %r283;
	add.s32 	%r685, %r685, %r30;
	add.s32 	%r684, %r684, %r41;
	setp.lt.u32 	%p12, %r685, 512;
	@%p12 bra 	$L__BB36_13;
$L__BB36_14:
	setp.gt.u32 	%p13, %r1, 127;
	@%p13 bra 	$L__BB36_21;
	ld.param.u32 	%r667, [_Z9cuda_gemmIiLj512ELj1ELj1ELj512ELj32ELj32ELj128ELj0ELj1EEvjjjPKT_S2_PS0_jjj_param_2];
	mul.lo.s32 	%r44, %r27, %r667;
	add.s32 	%r287, %r683, %r30;
	max.u32 	%r288, %r287, 512;
	setp.lt.u32 	%p14, %r287, 512;
	selp.u32 	%r289, 1, 0, %p14;
	add.s32 	%r290, %r287, %r289;
	sub.s32 	%r291, %r288, %r290;
	div.u32 	%r292, %r291, %r30;
	add.s32 	%r45, %r292, %r289;
	and.b32  	%r293, %r45, 3;
	setp.eq.s32 	%p15, %r293, 3;
	@%p15 bra 	$L__BB36_18;
	shl.b32 	%r294, %r1, 4;
	mov.u32 	%r295, _ZZ9cuda_gemmIiLj512ELj1ELj1ELj512ELj32ELj32ELj128ELj0ELj1EEvjjjPKT_S2_PS0_jjjE3Ash;
	add.s32 	%r681, %r295, %r294;
	shl.b32 	%r47, %r28, 4;
	add.s32 	%r296, %r44, %r29;
	add.s32 	%r680, %r296, %r683;
	add.s32 	%r297, %r45, 1;
	and.b32  	%r298, %r297, 3;
	neg.s32 	%r679, %r298;
$L__BB36_17:
	.pragma "nounroll";
	mul.wide.u32 	%rd20, %r680, 4;
	add.s64 	%rd21, %rd2, %rd20;
	ld.global.nc.v4.u32 	{%r299, %r300, %r301, %r302}, [%rd21];
	st.shared.v4.u32 	[%r681], {%r299, %r300, %r301, %r302};
	add.s32 	%r683, %r683, %r30;
	add.s32 	%r681, %r681, %r47;
	add.s32 	%r680, %r680, %r30;
	add.s32 	%r679, %r679, 1;
	setp.ne.s32 	%p16, %r679, 0;
	@%p16 bra 	$L__BB36_17;
$L__BB36_18:
	setp.lt.u32 	%p17, %r45, 3;
	@%p17 bra 	$L__BB36_21;
	add.s32 	%r303, %r683, %r44;
	add.s32 	%r686, %r303, %r29;
	mad.lo.s32 	%r690, %r28, 12, %r686;
	shl.b32 	%r61, %r28, 4;
	shl.b32 	%r304, %r28, 3;
	add.s32 	%r689, %r686, %r304;
	add.s32 	%r688, %r686, %r30;
	mul.lo.s32 	%r64, %r28, 48;
	shl.b32 	%r305, %r683, 2;
	mov.u32 	%r306, _ZZ9cuda_gemmIiLj512ELj1ELj1ELj512ELj32ELj32ELj128ELj0ELj1EEvjjjPKT_S2_PS0_jjjE3Ash;
	add.s32 	%r687, %r306, %r305;
	shl.b32 	%r66, %r28, 6;
	shl.b32 	%r67, %r28, 5;
$L__BB36_20:
	mul.wide.u32 	%rd22, %r686, 4;
	add.s64 	%rd23, %rd2, %rd22;
	ld.global.nc.v4.u32 	{%r307, %r308, %r309, %r310}, [%rd23];
	st.shared.v4.u32 	[%r687], {%r307, %r308, %r309, %r310};
	add.s32 	%r311, %r683, %r30;
	mul.wide.u32 	%rd24, %r688, 4;
	add.s64 	%rd25, %rd2, %rd24;
	ld.global.nc.v4.u32 	{%r312, %r313, %r314, %r315}, [%rd25];
	add.s32 	%r316, %r687, %r61;
	st.shared.v4.u32 	[%r316], {%r312, %r313, %r314, %r315};
	add.s32 	%r317, %r311, %r30;
	mul.wide.u32 	%rd26, %r689, 4;
	add.s64 	%rd27, %rd2, %rd26;
	ld.global.nc.v4.u32 	{%r318, %r319, %r320, %r321}, [%rd27];
	add.s32 	%r322, %r687, %r67;
	st.shared.v4.u32 	[%r322], {%r318, %r319, %r320, %r321};
	add.s32 	%r323, %r317, %r30;
	mul.wide.u32 	%rd28, %r690, 4;
	add.s64 	%rd29, %rd2, %rd28;
	ld.global.nc.v4.u32 	{%r324, %r325, %r326, %r327}, [%rd29];
	add.s32 	%r328, %r687, %r64;
	st.shared.v4.u32 	[%r328], {%r324, %r325, %r326, %r327};
	add.s32 	%r683, %r323, %r30;
	add.s32 	%r690, %r690, %r61;
	add.s32 	%r689, %r689, %r61;
	add.s32 	%r688, %r688, %r61;
	add.s32 	%r687, %r687, %r66;
	add.s32 	%r686, %r686, %r61;
	setp.lt.u32 	%p18, %r683, 512;
	@%p18 bra 	$L__BB36_20;
$L__BB36_21:
	and.b32  	%r329, %r1, 15;
	mov.u32 	%r330, _ZZ9cuda_gemmIiLj512ELj1ELj1ELj512ELj32ELj32ELj128ELj0ELj1EEvjjjPKT_S2_PS0_jjjE3Csh;
	shl.b32 	%r695, %r1, 2;
	add.s32 	%r332, %r330, %r695;
	and.b32  	%r333, %r1, 16;
	shl.b32 	%r334, %r1, 5;
	and.b32  	%r335, %r334, 480;
	setp.gt.u32 	%p19, %r1, 127;
	bar.sync 	0;
	shr.u32 	%r336, %r1, 4;
	mov.u32 	%r337, _ZZ9cuda_gemmIiLj512ELj1ELj1ELj512ELj32ELj32ELj128ELj0ELj1EEvjjjPKT_S2_PS0_jjjE11kron_fac_sh;
	mad.lo.s32 	%r338, %r336, 132, %r337;
	and.b32  	%r339, %r695, 124;
	add.s32 	%r340, %r338, %r339;
	ld.shared.u32 	%r341, [%r340];
	or.b32  	%r342, %r333, %r335;
	or.b32  	%r343, %r342, %r329;
	shl.b32 	%r344, %r343, 2;
	mov.u32 	%r345, _ZZ9cuda_gemmIiLj512ELj1ELj1ELj512ELj32ELj32ELj128ELj0ELj1EEvjjjPKT_S2_PS0_jjjE3Ash;
	add.s32 	%r346, %r345, %r344;
	ld.shared.u32 	%r347, [%r346];
	add.s32 	%r348, %r1, 1;
	and.b32  	%r349, %r348, 15;
	or.b32  	%r350, %r342, %r349;
	shl.b32 	%r351, %r350, 2;
	add.s32 	%r352, %r345, %r351;
	ld.shared.u32 	%r353, [%r352];
	add.s32 	%r354, %r1, 2;
	and.b32  	%r355, %r354, 15;
	or.b32  	%r356, %r342, %r355;
	shl.b32 	%r357, %r356, 2;
	add.s32 	%r358, %r345, %r357;
	ld.shared.u32 	%r359, [%r358];
	add.s32 	%r360, %r1, 3;
	and.b32  	%r361, %r360, 15;
	or.b32  	%r362, %r342, %r361;
	shl.b32 	%r363, %r362, 2;
	add.s32 	%r364, %r345, %r363;
	ld.shared.u32 	%r365, [%r364];
	add.s32 	%r366, %r1, 4;
	and.b32  	%r367, %r366, 15;
	or.b32  	%r368, %r342, %r367;
	shl.b32 	%r369, %r368, 2;
	add.s32 	%r370, %r345, %r369;
	ld.shared.u32 	%r371, [%r370];
	add.s32 	%r372, %r1, 5;
	and.b32  	%r373, %r372, 15;
	or.b32  	%r374, %r342, %r373;
	shl.b32 	%r375, %r374, 2;
	add.s32 	%r376, %r345, %r375;
	ld.shared.u32 	%r377, [%r376];
	add.s32 	%r378, %r1, 6;
	and.b32  	%r379, %r378, 15;
	or.b32  	%r380, %r342, %r379;
	shl.b32 	%r381, %r380, 2;
	add.s32 	%r382, %r345, %r381;
	ld.shared.u32 	%r383, [%r382];
	add.s32 	%r384, %r1, 7;
	and.b32  	%r385, %r384, 15;
	or.b32  	%r386, %r342, %r385;
	shl.b32 	%r387, %r386, 2;
	add.s32 	%r388, %r345, %r387;
	ld.shared.u32 	%r389, [%r388];
	xor.b32  	%r390, %r329, 8;
	or.b32  	%r391, %r342, %r390;
	shl.b32 	%r392, %r391, 2;
	add.s32 	%r393, %r345, %r392;
	ld.shared.u32 	%r394, [%r393];
	add.s32 	%r395, %r1, 9;
	and.b32  	%r396, %r395, 15;
	or.b32  	%r397, %r342, %r396;
	shl.b32 	%r398, %r397, 2;
	add.s32 	%r399, %r345, %r398;
	ld.shared.u32 	%r400, [%r399];
	add.s32 	%r401, %r1, 10;
	and.b32  	%r402, %r401, 15;
	or.b32  	%r403, %r342, %r402;
	shl.b32 	%r404, %r403, 2;
	add.s32 	%r405, %r345, %r404;
	ld.shared.u32 	%r406, [%r405];
	add.s32 	%r407, %r1, 11;
	and.b32  	%r408, %r407, 15;
	or.b32  	%r409, %r342, %r408;
	shl.b32 	%r410, %r409, 2;
	add.s32 	%r411, %r345, %r410;
	ld.shared.u32 	%r412, [%r411];
	add.s32 	%r413, %r1, 12;
	and.b32  	%r414, %r413, 15;
	or.b32  	%r415, %r342, %r414;
	shl.b32 	%r416, %r415, 2;
	add.s32 	%r417, %r345, %r416;
	ld.shared.u32 	%r418, [%r417];
	add.s32 	%r419, %r1, 13;
	and.b32  	%r420, %r419, 15;
	or.b32  	%r421, %r342, %r420;
	shl.b32 	%r422, %r421, 2;
	add.s32 	%r423, %r345, %r422;
	ld.shared.u32 	%r424, [%r423];
	add.s32 	%r425, %r1, 14;
	and.b32  	%r426, %r425, 15;
	or.b32  	%r427, %r342, %r426;
	shl.b32 	%r428, %r427, 2;
	add.s32 	%r429, %r345, %r428;
	ld.shared.u32 	%r430, [%r429];
	add.s32 	%r431, %r1, -1;
	and.b32  	%r432, %r431, 15;
	or.b32  	%r433, %r342, %r432;
	shl.b32 	%r434, %r433, 2;
	add.s32 	%r435, %r345, %r434;
	ld.shared.u32 	%r436, [%r435];
	mul.lo.s32 	%r437, %r329, -31;
	add.s32 	%r438, %r342, %r437;
	shfl.sync.idx.b32	%r439|%p20, %r341, %r438, 31, -1;
	mul.lo.s32 	%r440, %r439, %r347;
	or.b32  	%r441, %r349, %r333;
	shfl.sync.idx.b32	%r442|%p21, %r341, %r441, 31, -1;
	mad.lo.s32 	%r443, %r442, %r353, %r440;
	or.b32  	%r444, %r355, %r333;
	shfl.sync.idx.b32	%r445|%p22, %r341, %r444, 31, -1;
	mad.lo.s32 	%r446, %r445, %r359, %r443;
	or.b32  	%r447, %r361, %r333;
	shfl.sync.idx.b32	%r448|%p23, %r341, %r447, 31, -1;
	mad.lo.s32 	%r449, %r448, %r365, %r446;
	or.b32  	%r450, %r367, %r333;
	shfl.sync.idx.b32	%r451|%p24, %r341, %r450, 31, -1;
	mad.lo.s32 	%r452, %r451, %r371, %r449;
	or.b32  	%r453, %r373, %r333;
	shfl.sync.idx.b32	%r454|%p25, %r341, %r453, 31, -1;
	mad.lo.s32 	%r455, %r454, %r377, %r452;
	or.b32  	%r456, %r379, %r333;
	shfl.sync.idx.b32	%r457|%p26, %r341, %r456, 31, -1;
	mad.lo.s32 	%r458, %r457, %r383, %r455;
	or.b32  	%r459, %r385, %r333;
	shfl.sync.idx.b32	%r460|%p27, %r341, %r459, 31, -1;
	mad.lo.s32 	%r461, %r460, %r389, %r458;
	or.b32  	%r462, %r390, %r333;
	shfl.sync.idx.b32	%r463|%p28, %r341, %r462, 31, -1;
	mad.lo.s32 	%r464, %r463, %r394, %r461;
	or.b32  	%r465, %r396, %r333;
	shfl.sync.idx.b32	%r466|%p29, %r341, %r465, 31, -1;
	mad.lo.s32 	%r467, %r466, %r400, %r464;
	or.b32  	%r468, %r402, %r333;
	shfl.sync.idx.b32	%r469|%p30, %r341, %r468, 31, -1;
	mad.lo.s32 	%r470, %r469, %r406, %r467;
	or.b32  	%r471, %r408, %r333;
	shfl.sync.idx.b32	%r472|%p31, %r341, %r471, 31, -1;
	mad.lo.s32 	%r473, %r472, %r412, %r470;
	or.b32  	%r474, %r414, %r333;
	shfl.sync.idx.b32	%r475|%p32, %r341, %r474, 31, -1;
	mad.lo.s32 	%r476, %r475, %r418, %r473;
	or.b32  	%r477, %r420, %r333;
	shfl.sync.idx.b32	%r478|%p33, %r341, %r477, 31, -1;
	mad.lo.s32 	%r479, %r478, %r424, %r476;
	or.b32  	%r480, %r426, %r333;
	shfl.sync.idx.b32	%r481|%p34, %r341, %r480, 31, -1;
	mad.lo.s32 	%r482, %r481, %r430, %r479;
	or.b32  	%r483, %r432, %r333;
	shfl.sync.idx.b32	%r484|%p35, %r341, %r483, 31, -1;
	mad.lo.s32 	%r485, %r484, %r436, %r482;
	ld.shared.u32 	%r486, [%r332];
	add.s32 	%r487, %r486, %r485;
	xor.b32  	%r488, %r333, 16;
	or.b32  	%r489, %r488, %r335;
	or.b32  	%r490, %r489, %r329;
	shl.b32 	%r491, %r490, 2;
	add.s32 	%r492, %r345, %r491;
	ld.shared.u32 	%r493, [%r492];
	or.b32  	%r494, %r489, %r349;
	shl.b32 	%r495, %r494, 2;
	add.s32 	%r496, %r345, %r495;
	ld.shared.u32 	%r497, [%r496];
	or.b32  	%r498, %r489, %r355;
	shl.b32 	%r499, %r498, 2;
	add.s32 	%r500, %r345, %r499;
	ld.shared.u32 	%r501, [%r500];
	or.b32  	%r502, %r489, %r361;
	shl.b32 	%r503, %r502, 2;
	add.s32 	%r504, %r345, %r503;
	ld.shared.u32 	%r505, [%r504];
	or.b32  	%r506, %r489, %r367;
	shl.b32 	%r507, %r506, 2;
	add.s32 	%r508, %r345, %r507;
	ld.shared.u32 	%r509, [%r508];
	or.b32  	%r510, %r489, %r373;
	shl.b32 	%r511, %r510, 2;
	add.s32 	%r512, %r345, %r511;
	ld.shared.u32 	%r513, [%r512];
	or.b32  	%r514, %r489, %r379;
	shl.b32 	%r515, %r514, 2;
	add.s32 	%r516, %r345, %r515;
	ld.shared.u32 	%r517, [%r516];
	or.b32  	%r518, %r489, %r385;
	shl.b32 	%r519, %r518, 2;
	add.s32 	%r520, %r345, %r519;
	ld.shared.u32 	%r521, [%r520];
	or.b32  	%r522, %r489, %r390;
	shl.b32 	%r523, %r522, 2;
	add.s32 	%r524, %r345, %r523;
	ld.shared.u32 	%r525, [%r524];
	or.b32  	%r526, %r489, %r396;
	shl.b32 	%r527, %r526, 2;
	add.s32 	%r528, %r345, %r527;
	ld.shared.u32 	%r529, [%r528];
	or.b32  	%r530, %r489, %r402;
	shl.b32 	%r531, %r530, 2;
	add.s32 	%r532, %r345, %r531;
	ld.shared.u32 	%r533, [%r532];
	or.b32  	%r534, %r489, %r408;
	shl.b32 	%r535, %r534, 2;
	add.s32 	%r536, %r345, %r535;
	ld.shared.u32 	%r537, [%r536];
	or.b32  	%r538, %r489, %r414;
	shl.b32 	%r539, %r538, 2;
	add.s32 	%r540, %r345, %r539;
	ld.shared.u32 	%r541, [%r540];
	or.b32  	%r542, %r489, %r420;
	shl.b32 	%r543, %r542, 2;
	add.s32 	%r544, %r345, %r543;
	ld.shared.u32 	%r545, [%r544];
	or.b32  	%r546, %r489, %r426;
	shl.b32 	%r547, %r546, 2;
	add.s32 	%r548, %r345, %r547;
	ld.shared.u32 	%r549, [%r548];
	or.b32  	%r550, %r489, %r432;
	shl.b32 	%r551, %r550, 2;
	add.s32 	%r552, %r345, %r551;
	ld.shared.u32 	%r553, [%r552];
	add.s32 	%r554, %r489, %r437;
	shfl.sync.idx.b32	%r555|%p36, %r341, %r554, 31, -1;
	mul.lo.s32 	%r556, %r555, %r493;
	or.b32  	%r557, %r349, %r488;
	shfl.sync.idx.b32	%r558|%p37, %r341, %r557, 31, -1;
	mad.lo.s32 	%r559, %r558, %r497, %r556;
	or.b32  	%r560, %r355, %r488;
	shfl.sync.idx.b32	%r561|%p38, %r341, %r560, 31, -1;
	mad.lo.s32 	%r562, %r561, %r501, %r559;
	or.b32  	%r563, %r361, %r488;
	shfl.sync.idx.b32	%r564|%p39, %r341, %r563, 31, -1;
	mad.lo.s32 	%r565, %r564, %r505, %r562;
	or.b32  	%r566, %r367, %r488;
	shfl.sync.idx.b32	%r567|%p40, %r341, %r566, 31, -1;
	mad.lo.s32 	%r568, %r567, %r509, %r565;
	or.b32  	%r569, %r373, %r488;
	shfl.sync.idx.b32	%r570|%p41, %r341, %r569, 31, -1;
	mad.lo.s32 	%r571, %r570, %r513, %r568;
	or.b32  	%r572, %r379, %r488;
	shfl.sync.idx.b32	%r573|%p42, %r341, %r572, 31, -1;
	mad.lo.s32 	%r574, %r573, %r517, %r571;
	or.b32  	%r575, %r385, %r488;
	shfl.sync.idx.b32	%r576|%p43, %r341, %r575, 31, -1;
	mad.lo.s32 	%r577, %r576, %r521, %r574;
	or.b32  	%r578, %r390, %r488;
	shfl.sync.idx.b32	%r579|%p44, %r341, %r578, 31, -1;
	mad.lo.s32 	%r580, %r579, %r525, %r577;
	or.b32  	%r581, %r396, %r488;
	shfl.sync.idx.b32	%r582|%p45, %r341, %r581, 31, -1;
	mad.lo.s32 	%r583, %r582, %r529, %r580;
	or.b32  	%r584, %r402, %r488;
	shfl.sync.idx.b32	%r585|%p46, %r341, %r584, 31, -1;
	mad.lo.s32 	%r586, %r585, %r533, %r583;
	or.b32  	%r587, %r408, %r488;
	shfl.sync.idx.b32	%r588|%p47, %r341, %r587, 31, -1;
	mad.lo.s32 	%r589, %r588, %r537, %r586;
	or.b32  	%r590, %r414, %r488;
	shfl.sync.idx.b32	%r591|%p48, %r341, %r590, 31, -1;
	mad.lo.s32 	%r592, %r591, %r541, %r589;
	or.b32  	%r593, %r420, %r488;
	shfl.sync.idx.b32	%r594|%p49, %r341, %r593, 31, -1;
	mad.lo.s32 	%r595, %r594, %r545, %r592;
	or.b32  	%r596, %r426, %r488;
	shfl.sync.idx.b32	%r597|%p50, %r341, %r596, 31, -1;
	mad.lo.s32 	%r598, %r597, %r549, %r595;
	or.b32  	%r599, %r432, %r488;
	shfl.sync.idx.b32	%r600|%p51, %r341, %r599, 31, -1;
	mad.lo.s32 	%r601, %r600, %r553, %r598;
	add.s32 	%r602, %r487, %r601;
	st.shared.u32 	[%r332], %r602;
	bar.sync 	0;
	@%p19 bra 	$L__BB36_28;
	ld.param.u64 	%rd40, [_Z9cuda_gemmIiLj512ELj1ELj1ELj512ELj32ELj32ELj128ELj0ELj1EEvjjjPKT_S2_PS0_jjj_param_5];
	ld.param.u32 	%r668, [_Z9cuda_gemmIiLj512ELj1ELj1ELj512ELj32ELj32ELj128ELj0ELj1EEvjjjPKT_S2_PS0_jjj_param_2];
	ld.param.u32 	%r666, [_Z9cuda_gemmIiLj512ELj1ELj1ELj512ELj32ELj32ELj128ELj0ELj1EEvjjjPKT_S2_PS0_jjj_param_1];
	shr.u32 	%r84, %r668, 5;
	cvta.to.global.u64 	%rd7, %rd40;
	mov.u32 	%r603, %ctaid.y;
	mov.u32 	%r604, %ctaid.x;
	shl.b32 	%r605, %r604, 4;
	mad.lo.s32 	%r85, %r603, %r666, %r605;
	mov.u32 	%r87, %ntid.x;
	shl.b32 	%r88, %r87, 2;
	add.s32 	%r606, %r695, %r88;
	max.u32 	%r607, %r606, 512;
	setp.lt.u32 	%p52, %r606, 512;
	selp.u32 	%r608, 1, 0, %p52;
	or.b32  	%r609, %r606, %r608;
	sub.s32 	%r610, %r607, %r609;
	div.u32 	%r611, %r610, %r88;
	add.s32 	%r89, %r611, %r608;
	and.b32  	%r612, %r89, 3;
	setp.eq.s32 	%p53, %r612, 3;
	@%p53 bra 	$L__BB36_25;
	shl.b32 	%r613, %r1, 4;
	add.s32 	%r693, %r330, %r613;
	shl.b32 	%r91, %r87, 4;
	add.s32 	%r615, %r89, 1;
	and.b32  	%r616, %r615, 3;
	neg.s32 	%r692, %r616;
$L__BB36_24:
	.pragma "nounroll";
	shr.u32 	%r617, %r695, 4;
	and.b32  	%r618, %r695, 12;
	add.s32 	%r619, %r85, %r618;
	mad.lo.s32 	%r620, %r617, %r84, %r619;
	mul.wide.u32 	%rd30, %r620, 4;
	add.s64 	%rd31, %rd7, %rd30;
	ld.shared.v4.u32 	{%r621, %r622, %r623, %r624}, [%r693];
	st.global.v4.u32 	[%rd31], {%r621, %r622, %r623, %r624};
	add.s32 	%r695, %r695, %r88;
	add.s32 	%r693, %r693, %r91;
	add.s32 	%r692, %r692, 1;
	setp.ne.s32 	%p54, %r692, 0;
	@%p54 bra 	$L__BB36_24;
$L__BB36_25:
	setp.lt.u32 	%p55, %r89, 3;
	@%p55 bra 	$L__BB36_28;
	mad.lo.s32 	%r699, %r87, 12, %r695;
	shl.b32 	%r101, %r87, 4;
	shl.b32 	%r625, %r87, 3;
	add.s32 	%r698, %r695, %r625;
	add.s32 	%r697, %r695, %r88;
	mul.lo.s32 	%r104, %r87, 48;
	shl.b32 	%r626, %r695, 2;
	add.s32 	%r696, %r330, %r626;
	shl.b32 	%r106, %r87, 6;
	shl.b32 	%r107, %r87, 5;
$L__BB36_27:
	shr.u32 	%r628, %r695, 4;
	and.b32  	%r629, %r695, 12;
	add.s32 	%r630, %r85, %r629;
	mad.lo.s32 	%r631, %r628, %r84, %r630;
	mul.wide.u32 	%rd32, %r631, 4;
	add.s64 	%rd33, %rd7, %rd32;
	ld.shared.v4.u32 	{%r632, %r633, %r634, %r635}, [%r696];
	st.global.v4.u32 	[%rd33], {%r632, %r633, %r634, %r635};
	add.s32 	%r636, %r695, %r88;
	shr.u32 	%r637, %r697, 4;
	and.b32  	%r638, %r697, 12;
	add.s32 	%r639, %r85, %r638;
	mad.lo.s32 	%r640, %r637, %r84, %r639;
	mul.wide.u32 	%rd34, %r640, 4;
	add.s64 	%rd35, %rd7, %rd34;
	add.s32 	%r641, %r696, %r101;
	ld.shared.v4.u32 	{%r642, %r643, %r644, %r645}, [%r641];
	st.global.v4.u32 	[%rd35], {%r642, %r643, %r644, %r645};
	add.s32 	%r646, %r636, %r88;
	shr.u32 	%r647, %r698, 4;
	and.b32  	%r648, %r698, 12;
	add.s32 	%r649, %r85, %r648;
	mad.lo.s32 	%r650, %r647, %r84, %r649;
	mul.wide.u32 	%rd36, %r650, 4;
	add.s64 	%rd37, %rd7, %rd36;
	add.s32 	%r651, %r696, %r107;
	ld.shared.v4.u32 	{%r652, %r653, %r654, %r655}, [%r651];
	st.global.v4.u32 	[%rd37], {%r652, %r653, %r654, %r655};
	add.s32 	%r656, %r646, %r88;
	shr.u32 	%r657, %r699, 4;
	and.b32  	%r658, %r699, 12;
	add.s32 	%r659, %r85, %r658;
	mad.lo.s32 	%r660, %r657, %r84, %r659;
	mul.wide.u32 	%rd38, %r660, 4;
	add.s64 	%rd39, %rd7, %rd38;
	add.s32 	%r661, %r696, %r104;
	ld.shared.v4.u32 	{%r662, %r663, %r664, %r665}, [%r661];
	st.global.v4.u32 	[%rd39], {%r662, %r663, %r664, %r665};
	add.s32 	%r695, %r656, %r88;
	add.s32 	%r699, %r699, %r101;
	add.s32 	%r698, %r698, %r101;
	add.s32 	%r697, %r697, %r101;
	add.s32 	%r696, %r696, %r106;
	setp.lt.u32 	%p56, %r695, 512;
	@%p56 bra 	$L__BB36_27;
$L__BB36_28:
	ret;

}
	// .globl	_Z9cuda_gemmIiLj512ELj1ELj1ELj512ELj32ELj32ELj128ELj1ELj1EEvjjjPKT_S2_PS0_jjj
.visible .entry _Z9cuda_gemmIiLj512ELj1ELj1ELj512ELj32ELj32ELj128ELj1ELj1EEvjjjPKT_S2_PS0_jjj(
	.param .u32 _Z9cuda_gemmIiLj512ELj1ELj1ELj512ELj32ELj32ELj128ELj1ELj1EEvjjjPKT_S2_PS0_jjj_param_0,
	.param .u32 _Z9cuda_gemmIiLj512ELj1ELj1ELj512ELj32ELj32ELj128ELj1ELj1EEvjjjPKT_S2_PS0_jjj_param_1,
	.param .u32 _Z9cuda_gemmIiLj512ELj1ELj1ELj512ELj32ELj32ELj128ELj1ELj1EEvjjjPKT_S2_PS0_jjj_param_2,
	.param .u64 .ptr .align 1 _Z9cuda_gemmIiLj512ELj1ELj1ELj512ELj32ELj32ELj128ELj1ELj1EEvjjjPKT_S2_PS0_jjj_param_3,
	.param .u64 .ptr .align 1 _Z9cuda_gemmIiLj512ELj1ELj1ELj512ELj32ELj32ELj128ELj1ELj1EEvjjjPKT_S2_PS0_jjj_param_4,
	.param .u64 .ptr .align 1 _Z9cuda_gemmIiLj512ELj1ELj1ELj512ELj32ELj32ELj128ELj1ELj1EEvjjjPKT_S2_PS0_jjj_param_5,
	.param .u32 _Z9cuda_gemmIiLj512ELj1ELj1ELj512ELj32ELj32ELj128ELj1ELj1EEvjjjPKT_S2_PS0_jjj_param_6,
	.param .u32 _Z9cuda_gemmIiLj512ELj1ELj1ELj512ELj32ELj32ELj128ELj1ELj1EEvjjjPKT_S2_PS0_jjj_param_7,
	.param .u32 _Z9cuda_gemmIiLj512ELj1ELj1ELj512ELj32ELj32ELj128ELj1ELj1EEvjjjPKT_S2_PS0_jjj_param_8
)
.maxntid 512
{
	.reg .pred 	%p<57>;
	.reg .b32 	%r<671>;
	.reg .b64 	%rd<50>;
	// demoted variable
	.shared .align 128 .b8 _ZZ9cuda_gemmIiLj512ELj1ELj1ELj512ELj32ELj32ELj128ELj1ELj1EEvjjjPKT_S2_PS0_jjjE11kron_fac_sh[4224];
	// demoted variable
	.shared .align 128 .b8 _ZZ9cuda_gemmIiLj512ELj1ELj1ELj512ELj32ELj32ELj128ELj1ELj1EEvjjjPKT_S2_PS0_jjjE3Ash[2048];
	// demoted variable
	.shared .align 128 .b8 _ZZ9cuda_gemmIiLj512ELj1ELj1ELj512ELj32ELj32ELj128ELj1ELj1EEvjjjPKT_S2_PS0_jjjE3Csh[2048];
	ld.param.u64 	%rd17, [_Z9cuda_gemmIiLj512ELj1ELj1ELj512ELj32ELj32ELj128ELj1ELj1EEvjjjPKT_S2_PS0_jjj_param_3];
	ld.param.u64 	%rd18, [_Z9cuda_gemmIiLj512ELj1ELj1ELj512ELj32ELj32ELj128ELj1ELj1EEvjjjPKT_S2_PS0_jjj_param_4];
	cvta.to.global.u64 	%rd1, %rd18;
	cvta.to.global.u64 	%rd2, %rd17;
	mov.u32 	%r1, %tid.x;
	shl.b32 	%r652, %r1, 2;
	setp.gt.u32 	%p1, %r1, 255;
	@%p1 bra 	$L__BB37_7;
	mov.u32 	%r3, %ntid.x;
	shl.b32 	%r4, %r3, 2;
	add.s32 	%r116, %r652, %r4;
	max.u32 	%r117, %r116, 1024;
	setp.lt.u32 	%p2, %r116, 1024;
	selp.u32 	%r118, 1, 0, %p2;
	add.s32 	%r119, %r116, %r118;
	sub.s32 	%r120, %r117, %r119;
	div.u32 	%r121, %r120, %r4;
	add.s32 	%r5, %r121, %r118;
	and.b32  	%r122, %r5, 3;
	setp.eq.s32 	%p3, %r122, 3;
	mov.u32 	%r641, %r652;
	@%p3 bra 	$L__BB37_4;
	add.s32 	%r640, %r652, 1;
	mul.wide.u32 	%rd19, %r1, 16;
	add.s64 	%rd47, %rd1, %rd19;
	mul.wide.u32 	%rd4, %r3, 16;
	add.s32 	%r123, %r5, 1;
	and.b32  	%r124, %r123, 3;
	neg.s32 	%r639, %r124;
$L__BB37_3:
	.pragma "nounroll";
	add.s32 	%r125, %r640, -1;
	ld.global.nc.v4.u32 	{%r126, %r127, %r128, %r129}, [%rd47];
	and.b32  	%r130, %r125, 28;
	mov.u32 	%r131, _ZZ9cuda_gemmIiLj512ELj1ELj1ELj512ELj32ELj32ELj128ELj1ELj1EEvjjjPKT_S2_PS0_jjjE11kron_fac_sh;
	mad.lo.s32 	%r132, %r130, 132, %r131;
	shr.u32 	%r133, %r125, 3;
	and.b32  	%r134, %r133, 536870908;
	add.s32 	%r135, %r132, %r134;
	st.shared.u32 	[%r135], %r126;
	add.s32 	%r136, %r640, 2;
	and.b32  	%r137, %r640, 29;
	mad.lo.s32 	%r138, %r137, 132, %r131;
	shr.u32 	%r139, %r640, 3;
	and.b32  	%r140, %r139, 536870908;
	add.s32 	%r141, %r138, %r140;
	st.shared.u32 	[%r141], %r127;
	add.s32 	%r142, %r640, 1;
	and.b32  	%r143, %r142, 30;
	mad.lo.s32 	%r144, %r143, 132, %r131;
	shr.u32 	%r145, %r142, 3;
	and.b32  	%r146, %r145, 536870908;
	add.s32 	%r147, %r144, %r146;
	st.shared.u32 	[%r147], %r128;
	and.b32  	%r148, %r136, 31;
	mad.lo.s32 	%r149, %r148, 132, %r131;
	shr.u32 	%r150, %r136, 3;
	and.b32  	%r151, %r150, 536870908;
	add.s32 	%r152, %r149, %r151;
	st.shared.u32 	[%r152], %r129;
	add.s32 	%r641, %r125, %r4;
	add.s32 	%r640, %r640, %r4;
	add.s64 	%rd47, %rd47, %rd4;
	add.s32 	%r639, %r639, 1;
	setp.ne.s32 	%p4, %r639, 0;
	@%p4 bra 	$L__BB37_3;
$L__BB37_4:
	setp.lt.u32 	%p5, %r5, 3;
	@%p5 bra 	$L__BB37_7;
	add.s32 	%r645, %r641, 1;
	shl.b32 	%r15, %r3, 4;
	add.s32 	%r644, %r641, %r4;
	shl.b32 	%r153, %r3, 3;
	add.s32 	%r643, %r641, %r153;
	mad.lo.s32 	%r642, %r3, 12, %r641;
$L__BB37_6:
	add.s32 	%r154, %r645, -1;
	mul.wide.u32 	%rd20, %r154, 4;
	add.s64 	%rd21, %rd1, %rd20;
	ld.global.nc.v4.u32 	{%r155, %r156, %r157, %r158}, [%rd21];
	and.b32  	%r159, %r154, 31;
	mov.u32 	%r160, _ZZ9cuda_gemmIiLj512ELj1ELj1ELj512ELj32ELj32ELj128ELj1ELj1EEvjjjPKT_S2_PS0_jjjE11kron_fac_sh;
	mad.lo.s32 	%r161, %r159, 132, %r160;
	shr.u32 	%r162, %r154, 3;
	and.b32  	%r163, %r162, 536870908;
	add.s32 	%r164, %r161, %r163;
	st.shared.u32 	[%r164], %r155;
	add.s32 	%r165, %r645, 2;
	and.b32  	%r166, %r645, 31;
	mad.lo.s32 	%r167, %r166, 132, %r160;
	shr.u32 	%r168, %r645, 3;
	and.b32  	%r169, %r168, 536870908;
	add.s32 	%r170, %r167, %r169;
	st.shared.u32 	[%r170], %r156;
	add.s32 	%r171, %r645, 1;
	and.b32  	%r172, %r171, 31;
	mad.lo.s32 	%r173, %r172, 132, %r160;
	shr.u32 	%r174, %r171, 3;
	and.b32  	%r175, %r174, 536870908;
	add.s32 	%r176, %r173, %r175;
	st.shared.u32 	[%r176], %r157;
	and.b32  	%r177, %r165, 31;
	mad.lo.s32 	%r178, %r177, 132, %r160;
	shr.u32 	%r179, %r165, 3;
	and.b32  	%r180, %r179, 536870908;
	add.s32 	%r181, %r178, %r180;
	st.shared.u32 	[%r181], %r158;
	mul.wide.u32 	%rd22, %r644, 4;
	add.s64 	%rd23, %rd1, %rd22;
	ld.global.nc.v4.u32 	{%r182, %r183, %r184, %r185}, [%rd23];
	and.b32  	%r186, %r644, 31;
	mad.lo.s32 	%r187, %r186, 132, %r160;
	shr.u32 	%r188, %r644, 3;
	and.b32  	%r189, %r188, 536870908;
	add.s32 	%r190, %r187, %r189;
	st.shared.u32 	[%r190], %r182;
	add.s32 	%r191, %r644, 1;
	and.b32  	%r192, %r191, 31;
	mad.lo.s32 	%r193, %r192, 132, %r160;
	shr.u32 	%r194, %r191, 3;
	and.b32  	%r195, %r194, 536870908;
	add.s32 	%r196, %r193, %r195;
	st.shared.u32 	[%r196], %r183;
	add.s32 	%r197, %r644, 2;
	and.b32  	%r198, %r197, 31;
	mad.lo.s32 	%r199, %r198, 132, %r160;
	shr.u32 	%r200, %r197, 3;
	and.b32  	%r201, %r200, 536870908;
	add.s32 	%r202, %r199, %r201;
	st.shared.u32 	[%r202], %r184;
	add.s32 	%r203, %r644, 3;
	and.b32  	%r204, %r203, 31;
	mad.lo.s32 	%r205, %r204, 132, %r160;
	shr.u32 	%r206, %r203, 3;
	and.b32  	%r207, %r206, 536870908;
	add.s32 	%r208, %r205, %r207;
	st.shared.u32 	[%r208], %r185;
	mul.wide.u32 	%rd24, %r643, 4;
	add.s64 	%rd25, %rd1, %rd24;
	ld.global.nc.v4.u32 	{%r209, %r210, %r211, %r212}, [%rd25];
	and.b32  	%r213, %r643, 31;
	mad.lo.s32 	%r214, %r213, 132, %r160;
	shr.u32 	%r215, %r643, 3;
	and.b32  	%r216, %r215, 536870908;
	add.s32 	%r217, %r214, %r216;
	st.shared.u32 	[%r217], %r209;
	add.s32 	%r218, %r643, 1;
	and.b32  	%r219, %r218, 31;
	mad.lo.s32 	%r220, %r219, 132, %r160;
	shr.u32 	%r221, %r218, 3;
	and.b32  	%r222, %r221, 536870908;
	add.s32 	%r223, %r220, %r222;
	st.shared.u32 	[%r223], %r210;
	add.s32 	%r224, %r643, 2;
	and.b32  	%r225, %r224, 31;
	mad.lo.s32 	%r226, %r225, 132, %r160;
	shr.u32 	%r227, %r224, 3;
	and.b32  	%r228, %r227, 536870908;
	add.s32 	%r229, %r226, %r228;
	st.shared.u32 	[%r229], %r211;
	add.s32 	%r230, %r643, 3;
	and.b32  	%r231, %r230, 31;
	mad.lo.s32 	%r232, %r231, 132, %r160;
	shr.u32 	%r233, %r230, 3;
	and.b32  	%r234, %r233, 536870908;
	add.s32 	%r235, %r232, %r234;
	st.shared.u32 	[%r235], %r212;
	mul.wide.u32 	%rd26, %r642, 4;
	add.s64 	%rd27, %rd1, %rd26;
	ld.global.nc.v4.u32 	{%r236, %r237, %r238, %r239}, [%rd27];
	and.b32  	%r240, %r642, 31;
	mad.lo.s32 	%r241, %r240, 132, %r160;
	shr.u32 	%r242, %r642, 3;
	and.b32  	%r243, %r242, 536870908;
	add.s32 	%r244, %r241, %r243;
	st.shared.u32 	[%r244], %r236;
	add.s32 	%r245, %r642, 1;
	and.b32  	%r246, %r245, 31;
	mad.lo.s32 	%r247, %r246, 132, %r160;
	shr.u32 	%r248, %r245, 3;
	and.b32  	%r249, %r248, 536870908;
	add.s32 	%r250, %r247, %r249;
	st.shared.u32 	[%r250], %r237;
	add.s32 	%r251, %r642, 2;
	and.b32  	%r252, %r251, 31;
	mad.lo.s32 	%r253, %r252, 132, %r160;
	shr.u32 	%r254, %r251, 3;
	and.b32  	%r255, %r254, 536870908;
	add.s32 	%r256, %r253, %r255;
	st.shared.u32 	[%r256], %r238;
	add.s32 	%r257, %r642, 3;
	and.b32  	%r258, %r257, 31;
	mad.lo.s32 	%r259, %r258, 132, %r160;
	shr.u32 	%r260, %r257, 3;
	and.b32  	%r261, %r260, 536870908;
	add.s32 	%r262, %r259, %r261;
	st.shared.u32 	[%r262], %r239;
	add.s32 	%r645, %r645, %r15;
	add.s32 	%r263, %r645, -1;
	add.s32 	%r644, %r644, %r15;
	add.s32 	%r643, %r643, %r15;
	add.s32 	%r642, %r642, %r15;
	setp.lt.u32 	%p6, %r263, 1024;
	@%p6 bra 	$L__BB37_6;
$L__BB37_7:
	mov.u32 	%r27, %ctaid.y;
	mov.u32 	%r264, %nctaid.y;
	setp.ge.u32 	%p7, %r27, %r264;
	@%p7 bra 	$L__BB37_28;
	mov.u32 	%r28, %ntid.x;
	shl.b32 	%r29, %r28, 2;
	add.s32 	%r265, %r1, %r28;
	max.u32 	%r266, %r265, 512;
	setp.lt.u32 	%p8, %r265, 512;
	selp.u32 	%r267, 1, 0, %p8;
	add.s32 	%r268, %r265, %r267;
	sub.s32 	%r269, %r266, %r268;
	div.u32 	%r270, %r269, %r28;
	add.s32 	%r30, %r270, %r267;
	and.b32  	%r271, %r30, 3;
	setp.eq.s32 	%p9, %r271, 3;
	mov.u32 	%r654, %r1;
	@%p9 bra 	$L__BB37_11;
	add.s32 	%r272, %r30, 1;
	and.b32  	%r273, %r272, 3;
	mov.u32 	%r274, _ZZ9cuda_gemmIiLj512ELj1ELj1ELj512ELj32ELj32ELj128ELj1ELj1EEvjjjPKT_S2_PS0_jjjE3Csh;
	add.s32 	%r647, %r274, %r652;
	neg.s32 	%r646, %r273;
	mad.lo.s32 	%r654, %r28, %r273, %r1;
$L__BB37_10:
	.pragma "nounroll";
	mov.b32 	%r275, 0;
	st.shared.u32 	[%r647], %r275;
	add.s32 	%r647, %r647, %r29;
	add.s32 	%r646, %r646, 1;
	setp.ne.s32 	%p10, %r646, 0;
	@%p10 bra 	$L__BB37_10;
$L__BB37_11:
	setp.lt.u32 	%p11, %r30, 3;
	@%p11 bra 	$L__BB37_14;
	shl.b32 	%r276, %r654, 2;
	mov.u32 	%r277, _ZZ9cuda_gemmIiLj512ELj1ELj1ELj512ELj32ELj32ELj128ELj1ELj1EEvjjjPKT_S2_PS0_jjjE3Csh;
	add.s32 	%r653, %r277, %r276;
	shl.b32 	%r40, %r28, 4;
	shl.b32 	%r41, %r28, 3;
	mul.lo.s32 	%r42, %r28, 12;
$L__BB37_13:
	mov.b32 	%r278, 0;
	st.shared.u32 	[%r653], %r278;
	add.s32 	%r279, %r653, %r29;
	st.shared.u32 	[%r279], %r278;
	add.s32 	%r280, %r653, %r41;
	st.shared.u32 	[%r280], %r278;
	add.s32 	%r281, %r653, %r42;
	st.shared.u32 	[%r281], %r278;
	add.s32 	%r654, %r654, %r29;
	add.s32 	%r653, %r653, %r40;
	setp.lt.u32 	%p12, %r654, 512;
	@%p12 bra 	$L__BB37_13;
$L__BB37_14:
	setp.gt.u32 	%p13, %r1, 127;
	@%p13 bra 	$L__BB37_21;
	shl.b32 	%r43, %r27, 9;
	add.s32 	%r282, %r652, %r29;
	max.u32 	%r283, %r282, 512;
	setp.lt.u32 	%p14, %r282, 512;
	selp.u32 	%r284, 1, 0, %p14;
	add.s32 	%r285, %r282, %r284;
	sub.s32 	%r286, %r283, %r285;
	div.u32 	%r287, %r286, %r29;
	add.s32 	%r44, %r287, %r284;
	and.b32  	%r288, %r44, 3;
	setp.eq.s32 	%p15, %r288, 3;
	@%p15 bra 	$L__BB37_18;
	shl.b32 	%r289, %r1, 4;
	mov.u32 	%r290, _ZZ9cuda_gemmIiLj512ELj1ELj1ELj512ELj32ELj32ELj128ELj1ELj1EEvjjjPKT_S2_PS0_jjjE3Ash;
	add.s32 	%r650, %r290, %r289;
	shl.b32 	%r46, %r28, 4;
	add.s32 	%r291, %r43, %r652;
	mul.wide.u32 	%rd28, %r291, 4;
	add.s64 	%rd48, %rd2, %rd28;
	mul.wide.u32 	%rd8, %r28, 16;
	add.s32 	%r292, %r44, 1;
	and.b32  	%r293, %r292, 3;
	neg.s32 	%r649, %r293;
$L__BB37_17:
	.pragma "nounroll";
	ld.global.nc.v4.u32 	{%r294, %r295, %r296, %r297}, [%rd48];
	st.shared.v4.u32 	[%r650], {%r294, %r295, %r296, %r297};
	add.s32 	%r652, %r652, %r29;
	add.s32 	%r650, %r650, %r46;
	add.s64 	%rd48, %rd48, %rd8;
	add.s32 	%r649, %r649, 1;
	setp.ne.s32 	%p16, %r649, 0;
	@%p16 bra 	$L__BB37_17;
$L__BB37_18:
	setp.lt.u32 	%p17, %r44, 3;
	@%p17 bra 	$L__BB37_21;
	add.s32 	%r655, %r652, %r43;
	mad.lo.s32 	%r659, %r28, 12, %r655;
	shl.b32 	%r57, %r28, 4;
	shl.b32 	%r298, %r28, 3;
	add.s32 	%r658, %r655, %r298;
	add.s32 	%r657, %r655, %r29;
	mul.lo.s32 	%r60, %r28, 48;
	shl.b32 	%r299, %r652, 2;
	mov.u32 	%r300, _ZZ9cuda_gemmIiLj512ELj1ELj1ELj512ELj32ELj32ELj128ELj1ELj1EEvjjjPKT_S2_PS0_jjjE3Ash;
	add.s32 	%r656, %r300, %r299;
	shl.b32 	%r62, %r28, 6;
	shl.b32 	%r63, %r28, 5;
$L__BB37_20:
	mul.wide.u32 	%rd29, %r655, 4;
	add.s64 	%rd30, %rd2, %rd29;
	ld.global.nc.v4.u32 	{%r301, %r302, %r303, %r304}, [%rd30];
	st.shared.v4.u32 	[%r656], {%r301, %r302, %r303, %r304};
	add.s32 	%r305, %r652, %r29;
	mul.wide.u32 	%rd31, %r657, 4;
	add.s64 	%rd32, %rd2, %rd31;
	ld.global.nc.v4.u32 	{%r306, %r307, %r308, %r309}, [%rd32];
	add.s32 	%r310, %r656, %r57;
	st.shared.v4.u32 	[%r310], {%r306, %r307, %r308, %r309};
	add.s32 	%r311, %r305, %r29;
	mul.wide.u32 	%rd33, %r658, 4;
	add.s64 	%rd34, %rd2, %rd33;
	ld.global.nc.v4.u32 	{%r312, %r313, %r314, %r315}, [%rd34];
	add.s32 	%r316, %r656, %r63;
	st.shared.v4.u32 	[%r316], {%r312, %r313, %r314, %r315};
	add.s32 	%r317, %r311, %r29;
	mul.wide.u32 	%rd35, %r659, 4;
	add.s64 	%rd36, %rd2, %rd35;
	ld.global.nc.v4.u32 	{%r318, %r319, %r320, %r321}, [%rd36];
	add.s32 	%r322, %r656, %r60;
	st.shared.v4.u32 	[%r322], {%r318, %r319, %r320, %r321};
	add.s32 	%r652, %r317, %r29;
	add.s32 	%r659, %r659, %r57;
	add.s32 	%r658, %r658, %r57;
	add.s32 	%r657, %r657, %r57;
	add.s32 	%r656, %r656, %r62;
	add.s32 	%r655, %r655, %r57;
	setp.lt.u32 	%p18, %r652, 512;
	@%p18 bra 	$L__BB37_20;
$L__BB37_21:
	and.b32  	%r323, %r1, 15;
	mov.u32 	%r324, _ZZ9cuda_gemmIiLj512ELj1ELj1ELj512ELj32ELj32ELj128ELj1ELj1EEvjjjPKT_S2_PS0_jjjE3Csh;
	shl.b32 	%r664, %r1, 2;
	add.s32 	%r326, %r324, %r664;
	and.b32  	%r327, %r1, 16;
	shl.b32 	%r328, %r1, 5;
	and.b32  	%r329, %r328, 480;
	setp.gt.u32 	%p19, %r1, 127;
	bar.sync 	0;
	shr.u32 	%r330, %r1, 4;
	mov.u32 	%r331, _ZZ9cuda_gemmIiLj512ELj1ELj1ELj512ELj32ELj32ELj128ELj1ELj1EEvjjjPKT_S2_PS0_jjjE11kron_fac_sh;
	mad.lo.s32 	%r332, %r330, 132, %r331;
	and.b32  	%r333, %r664, 124;
	add.s32 	%r334, %r332, %r333;
	ld.shared.u32 	%r335, [%r334];
	or.b32  	%r336, %r327, %r329;
	or.b32  	%r337, %r336, %r323;
	shl.b32 	%r338, %r337, 2;
	mov.u32 	%r339, _ZZ9cuda_gemmIiLj512ELj1ELj1ELj512ELj32ELj32ELj128ELj1ELj1EEvjjjPKT_S2_PS0_jjjE3Ash;
	add.s32 	%r340, %r339, %r338;
	ld.shared.u32 	%r341, [%r340];
	add.s32 	%r342, %r1, 1;
	and.b32  	%r343, %r342, 15;
	or.b32  	%r344, %r336, %r343;
	shl.b32 	%r345, %r344, 2;
	add.s32 	%r346, %r339, %r345;
	ld.shared.u32 	%r347, [%r346];
	add.s32 	%r348, %r1, 2;
	and.b32  	%r349, %r348, 15;
	or.b32  	%r350, %r336, %r349;
	shl.b32 	%r351, %r350, 2;
	add.s32 	%r352, %r339, %r351;
	ld.shared.u32 	%r353, [%r352];
	add.s32 	%r354, %r1, 3;
	and.b32  	%r355, %r354, 15;
	or.b32  	%r356, %r336, %r355;
	shl.b32 	%r357, %r356, 2;
	add.s32 	%r358, %r339, %r357;
	ld.shared.u32 	%r359, [%r358];
	add.s32 	%r360, %r1, 4;
	and.b32  	%r361, %r360, 15;
	or.b32  	%r362, %r336, %r361;
	shl.b32 	%r363, %r362, 2;
	add.s32 	%r364, %r339, %r363;
	ld.shared.u32 	%r365, [%r364];
	add.s32 	%r366, %r1, 5;
	and.b32  	%r367, %r366, 15;
	or.b32  	%r368, %r336, %r367;
	shl.b32 	%r369, %r368, 2;
	add.s32 	%r370, %r339, %r369;
	ld.shared.u32 	%r371, [%r370];
	add.s32 	%r372, %r1, 6;
	and.b32  	%r373, %r372, 15;
	or.b32  	%r374, %r336, %r373;
	shl.b32 	%r375, %r374, 2;
	add.s32 	%r376, %r339, %r375;
	ld.shared.u32 	%r377, [%r376];
	add.s32 	%r378, %r1, 7;
	and.b32  	%r379, %r378, 15;
	or.b32  	%r380, %r336, %r379;
	shl.b32 	%r381, %r380, 2;
	add.s32 	%r382, %r339, %r381;
	ld.shared.u32 	%r383, [%r382];
	xor.b32  	%r384, %r323, 8;
	or.b32  	%r385, %r336, %r384;
	shl.b32 	%r386, %r385, 2;
	add.s32 	%r387, %r339, %r386;
	ld.shared.u32 	%r388, [%r387];
	add.s32 	%r389, %r1, 9;
	and.b32  	%r390, %r389, 15;
	or.b32  	%r391, %r336, %r390;
	shl.b32 	%r392, %r391, 2;
	add.s32 	%r393, %r339, %r392;
	ld.shared.u32 	%r394, [%r393];
	add.s32 	%r395, %r1, 10;
	and.b32  	%r396, %r395, 15;
	or.b32  	%r397, %r336, %r396;
	shl.b32 	%r398, %r397, 2;
	add.s32 	%r399, %r339, %r398;
	ld.shared.u32 	%r400, [%r399];
	add.s32 	%r401, %r1, 11;
	and.b32  	%r402, %r401, 15;
	or.b32  	%r403, %r336, %r402;
	shl.b32 	%r404, %r403, 2;
	add.s32 	%r405, %r339, %r404;
	ld.shared.u32 	%r406, [%r405];
	add.s32 	%r407, %r1, 12;
	and.b32  	%r408, %r407, 15;
	or.b32  	%r409, %r336, %r408;
	shl.b32 	%r410, %r409, 2;
	add.s32 	%r411, %r339, %r410;
	ld.shared.u32 	%r412, [%r411];
	add.s32 	%r413, %r1, 13;
	and.b32  	%r414, %r413, 15;
	or.b32  	%r415, %r336, %r414;
	shl.b32 	%r416, %r415, 2;
	add.s32 	%r417, %r339, %r416;
	ld.shared.u32 	%r418, [%r417];
	add.s32 	%r419, %r1, 14;
	and.b32  	%r420, %r419, 15;
	or.b32  	%r421, %r336, %r420;
	shl.b32 	%r422, %r421, 2;
	add.s32 	%r423, %r339, %r422;
	ld.shared.u32 	%r424, [%r423];
	add.s32 	%r425, %r1, -1;
	and.b32  	%r426, %r425, 15;
	or.b32  	%r427, %r336, %r426;
	shl.b32 	%r428, %r427, 2;
	add.s32 	%r429, %r339, %r428;
	ld.shared.u32 	%r430, [%r429];
	mul.lo.s32 	%r431, %r323, -31;
	add.s32 	%r432, %r336, %r431;
	shfl.sync.idx.b32	%r433|%p20, %r335, %r432, 31, -1;
	mul.lo.s32 	%r434, %r433, %r341;
	or.b32  	%r435, %r343, %r327;
	shfl.sync.idx.b32	%r436|%p21, %r335, %r435, 31, -1;
	mad.lo.s32 	%r437, %r436, %r347, %r434;
	or.b32  	%r438, %r349, %r327;
	shfl.sync.idx.b32	%r439|%p22, %r335, %r438, 31, -1;
	mad.lo.s32 	%r440, %r439, %r353, %r437;
	or.b32  	%r441, %r355, %r327;
	shfl.sync.idx.b32	%r442|%p23, %r335, %r441, 31, -1;
	mad.lo.s32 	%r443, %r442, %r359, %r440;
	or.b32  	%r444, %r361, %r327;
	shfl.sync.idx.b32	%r445|%p24, %r335, %r444, 31, -1;
	mad.lo.s32 	%r446, %r445, %r365, %r443;
	or.b32  	%r447, %r367, %r327;
	shfl.sync.idx.b32	%r448|%p25, %r335, %r447, 31, -1;
	mad.lo.s32 	%r449, %r448, %r371, %r446;
	or.b32  	%r450, %r373, %r327;
	shfl.sync.idx.b32	%r451|%p26, %r335, %r450, 31, -1;
	mad.lo.s32 	%r452, %r451, %r377, %r449;
	or.b32  	%r453, %r379, %r327;
	shfl.sync.idx.b32	%r454|%p27, %r335, %r453, 31, -1;
	mad.lo.s32 	%r455, %r454, %r383, %r452;
	or.b32  	%r456, %r384, %r327;
	shfl.sync.idx.b32	%r457|%p28, %r335, %r456, 31, -1;
	mad.lo.s32 	%r458, %r457, %r388, %r455;
	or.b32  	%r459, %r390, %r327;
	shfl.sync.idx.b32	%r460|%p29, %r335, %r459, 31, -1;
	mad.lo.s32 	%r461, %r460, %r394, %r458;
	or.b32  	%r462, %r396, %r327;
	shfl.sync.idx.b32	%r463|%p30, %r335, %r462, 31, -1;
	mad.lo.s32 	%r464, %r463, %r400, %r461;
	or.b32  	%r465, %r402, %r327;
	shfl.sync.idx.b32	%r466|%p31, %r335, %r465, 31, -1;
	mad.lo.s32 	%r467, %r466, %r406, %r464;
	or.b32  	%r468, %r408, %r327;
	shfl.sync.idx.b32	%r469|%p32, %r335, %r468, 31, -1;
	mad.lo.s32 	%r470, %r469, %r412, %r467;
	or.b32  	%r471, %r414, %r327;
	shfl.sync.idx.b32	%r472|%p33, %r335, %r471, 31, -1;
	mad.lo.s32 	%r473, %r472, %r418, %r470;
	or.b32  	%r474, %r420, %r327;
	shfl.sync.idx.b32	%r475|%p34, %r335, %r474, 31, -1;
	mad.lo.s32 	%r476, %r475, %r424, %r473;
	or.b32  	%r477, %r426, %r327;
	shfl.sync.idx.b32	%r478|%p35, %r335, %r477, 31, -1;
	mad.lo.s32 	%r479, %r478, %r430, %r476;
	ld.shared.u32 	%r480, [%r326];
	add.s32 	%r481, %r480, %r479;
	xor.b32  	%r482, %r327, 16;
	or.b32  	%r483, %r482, %r329;
	or.b32  	%r484, %r483, %r323;
	shl.b32 	%r485, %r484, 2;
	add.s32 	%r486, %r339, %r485;
	ld.shared.u32 	%r487, [%r486];
	or.b32  	%r488, %r483, %r343;
	shl.b32 	%r489, %r488, 2;
	add.s32 	%r490, %r339, %r489;
	ld.shared.u32 	%r491, [%r490];
	or.b32  	%r492, %r483, %r349;
	shl.b32 	%r493, %r492, 2;
	add.s32 	%r494, %r339, %r493;
	ld.shared.u32 	%r495, [%r494];
	or.b32  	%r496, %r483, %r355;
	shl.b32 	%r497, %r496, 2;
	add.s32 	%r498, %r339, %r497;
	ld.shared.u32 	%r499, [%r498];
	or.b32  	%r500, %r483, %r361;
	shl.b32 	%r501, %r500, 2;
	add.s32 	%r502, %r339, %r501;
	ld.shared.u32 	%r503, [%r502];
	or.b32  	%r504, %r483, %r367;
	shl.b32 	%r505, %r504, 2;
	add.s32 	%r506, %r339, %r505;
	ld.shared.u32 	%r507, [%r506];
	or.b32  	%r508, %r483, %r373;
	shl.b32 	%r509, %r508, 2;
	add.s32 	%r510, %r339, %r509;
	ld.shared.u32 	%r511, [%r510];
	or.b32  	%r512, %r483, %r379;
	shl.b32 	%r513, %r512, 2;
	add.s32 	%r514, %r339, %r513;
	ld.shared.u32 	%r515, [%r514];
	or.b32  	%r516, %r483, %r384;
	shl.b32 	%r517, %r516, 2;
	add.s32 	%r518, %r339, %r517;
	ld.shared.u32 	%r519, [%r518];
	or.b32  	%r520, %r483, %r390;
	shl.b32 	%r521, %r520, 2;
	add.s32 	%r522, %r339, %r521;
	ld.shared.u32 	%r523, [%r522];
	or.b32  	%r524, %r483, %r396;
	shl.b32 	%r525, %r524, 2;
	add.s32 	%r526, %r339, %r525;
	ld.shared.u32 	%r527, [%r526];
	or.b32  	%r528, %r483, %r402;
	shl.b32 	%r529, %r528, 2;
	add.s32 	%r530, %r339, %r529;
	ld.shared.u32 	%r531, [%r530];
	or.b32  	%r532, %r483, %r408;
	shl.b32 	%r533, %r532, 2;
	add.s32 	%r534, %r339, %r533;
	ld.shared.u32 	%r535, [%r534];
	or.b32  	%r536, %r483, %r414;
	shl.b32 	%r537, %r536, 2;
	add.s32 	%r538, %r339, %r537;
	ld.shared.u32 	%r539, [%r538];
	or.b32  	%r540, %r483, %r420;
	shl.b32 	%r541, %r540, 2;
	add.s32 	%r542, %r339, %r541;
	ld.shared.u32 	%r543, [%r542];
	or.b32  	%r544, %r483, %r426;
	shl.b32 	%r545, %r544, 2;
	add.s32 	%r546, %r339, %r545;
	ld.shared.u32 	%r547, [%r546];
	add.s32 	%r548, %r483, %r431;
	shfl.sync.idx.b32	%r549|%p36, %r335, %r548, 31, -1;
	mul.lo.s32 	%r550, %r549, %r487;
	or.b32  	%r551, %r343, %r482;
	shfl.sync.idx.b32	%r552|%p37, %r335, %r551, 31, -1;
	mad.lo.s32 	%r553, %r552, %r491, %r550;
	or.b32  	%r554, %r349, %r482;
	shfl.sync.idx.b32	%r555|%p38, %r335, %r554, 31, -1;
	mad.lo.s32 	%r556, %r555, %r495, %r553;
	or.b32  	%r557, %r355, %r482;
	shfl.sync.idx.b32	%r558|%p39, %r335, %r557, 31, -1;
	mad.lo.s32 	%r559, %r558, %r499, %r556;
	or.b32  	%r560, %r361, %r482;
	shfl.sync.idx.b32	%r561|%p40, %r335, %r560, 31, -1;
	mad.lo.s32 	%r562, %r561, %r503, %r559;
	or.b32  	%r563, %r367, %r482;
	shfl.sync.idx.b32	%r564|%p41, %r335, %r563, 31, -1;
	mad.lo.s32 	%r565, %r564, %r507, %r562;
	or.b32  	%r566, %r373, %r482;
	shfl.sync.idx.b32	%r567|%p42, %r335, %r566, 31, -1;
	mad.lo.s32 	%r568, %r567, %r511, %r565;
	or.b32  	%r569, %r379, %r482;
	shfl.sync.idx.b32	%r570|%p43, %r335, %r569, 31, -1;
	mad.lo.s32 	%r571, %r570, %r515, %r568;
	or.b32  	%r572, %r384, %r482;
	shfl.sync.idx.b32	%r573|%p44, %r335, %r572, 31, -1;
	mad.lo.s32 	%r574, %r573, %r519, %r571;
	or.b32  	%r575, %r390, %r482;
	shfl.sync.idx.b32	%r576|%p45, %r335, %r575, 31, -1;
	mad.lo.s32 	%r577, %r576, %r523, %r574;
	or.b32  	%r578, %r396, %r482;
	shfl.sync.idx.b32	%r579|%p46, %r335, %r578, 31, -1;
	mad.lo.s32 	%r580, %r579, %r527, %r577;
	or.b32  	%r581, %r402, %r482;
	shfl.sync.idx.b32	%r582|%p47, %r335, %r581, 31, -1;
	mad.lo.s32 	%r583, %r582, %r531, %r580;
	or.b32  	%r584, %r408, %r482;
	shfl.sync.idx.b32	%r585|%p48, %r335, %r584, 31, -1;
	mad.lo.s32 	%r586, %r585, %r535, %r583;
	or.b32  	%r587, %r414, %r482;
	shfl.sync.idx.b32	%r588|%p49, %r335, %r587, 31, -1;
	mad.lo.s32 	%r589, %r588, %r539, %r586;
	or.b32  	%r590, %r420, %r482;
	shfl.sync.idx.b32	%r591|%p50, %r335, %r590, 31, -1;
	mad.lo.s32 	%r592, %r591, %r543, %r589;
	or.b32  	%r593, %r426, %r482;
	shfl.sync.idx.b32	%r594|%p51, %r335, %r593, 31, -1;
	mad.lo.s32 	%r595, %r594, %r547, %r592;
	add.s32 	%r596, %r481, %r595;
	st.shared.u32 	[%r326], %r596;
	bar.sync 	0;
	@%p19 bra 	$L__BB37_28;
	ld.param.u64 	%rd46, [_Z9cuda_gemmIiLj512ELj1ELj1ELj512ELj32ELj32ELj128ELj1ELj1EEvjjjPKT_S2_PS0_jjj_param_5];
	cvta.to.global.u64 	%rd11, %rd46;
	mov.u32 	%r597, %ctaid.y;
	shl.b32 	%r80, %r597, 9;
	mov.u32 	%r82, %ntid.x;
	shl.b32 	%r83, %r82, 2;
	add.s32 	%r598, %r664, %r83;
	max.u32 	%r599, %r598, 512;
	setp.lt.u32 	%p52, %r598, 512;
	selp.u32 	%r600, 1, 0, %p52;
	or.b32  	%r601, %r598, %r600;
	sub.s32 	%r602, %r599, %r601;
	div.u32 	%r603, %r602, %r83;
	add.s32 	%r84, %r603, %r600;
	and.b32  	%r604, %r84, 3;
	setp.eq.s32 	%p53, %r604, 3;
	@%p53 bra 	$L__BB37_25;
	shl.b32 	%r605, %r1, 4;
	add.s32 	%r662, %r324, %r605;
	shl.b32 	%r86, %r82, 4;
	add.s32 	%r607, %r80, %r664;
	mul.wide.u32 	%rd37, %r607, 4;
	add.s64 	%rd49, %rd11, %rd37;
	mul.wide.u32 	%rd13, %r82, 16;
	add.s32 	%r608, %r84, 1;
	and.b32  	%r609, %r608, 3;
	neg.s32 	%r661, %r609;
$L__BB37_24:
	.pragma "nounroll";
	ld.shared.v4.u32 	{%r610, %r611, %r612, %r613}, [%r662];
	st.global.v4.u32 	[%rd49], {%r610, %r611, %r612, %r613};
	add.s32 	%r664, %r664, %r83;
	add.s32 	%r662, %r662, %r86;
	add.s64 	%rd49, %rd49, %rd13;
	add.s32 	%r661, %r661, 1;
	setp.ne.s32 	%p54, %r661, 0;
	@%p54 bra 	$L__BB37_24;
$L__BB37_25:
	setp.lt.u32 	%p55, %r84, 3;
	@%p55 bra 	$L__BB37_28;
	add.s32 	%r665, %r664, %r80;
	mad.lo.s32 	%r669, %r82, 12, %r665;
	shl.b32 	%r97, %r82, 4;
	shl.b32 	%r614, %r82, 3;
	add.s32 	%r668, %r665, %r614;
	add.s32 	%r667, %r665, %r83;
	mul.lo.s32 	%r100, %r82, 48;
	shl.b32 	%r615, %r664, 2;
	add.s32 	%r666, %r324, %r615;
	shl.b32 	%r102, %r82, 6;
	shl.b32 	%r103, %r82, 5;
$L__BB37_27:
	mul.wide.u32 	%rd38, %r665, 4;
	add.s64 	%rd39, %rd11, %rd38;
	ld.shared.v4.u32 	{%r617, %r618, %r619, %r620}, [%r666];
	st.global.v4.u32 	[%rd39], {%r617, %r618, %r619, %r620};
	add.s32 	%r621, %r664, %r83;
	mul.wide.u32 	%rd40, %r667, 4;
	add.s64 	%rd41, %rd11, %rd40;
	add.s32 	%r622, %r666, %r97;
	ld.shared.v4.u32 	{%r623, %r624, %r625, %r626}, [%r622];
	st.global.v4.u32 	[%rd41], {%r623, %r624, %r625, %r626};
	add.s32 	%r627, %r621, %r83;
	mul.wide.u32 	%rd42, %r668, 4;
	add.s64 	%rd43, %rd11, %rd42;
	add.s32 	%r628, %r666, %r103;
	ld.shared.v4.u32 	{%r629, %r630, %r631, %r632}, [%r628];
	st.global.v4.u32 	[%rd43], {%r629, %r630, %r631, %r632};
	add.s32 	%r633, %r627, %r83;
	mul.wide.u32 	%rd44, %r669, 4;
	add.s64 	%rd45, %rd11, %rd44;
	add.s32 	%r634, %r666, %r100;
	ld.shared.v4.u32 	{%r635, %r636, %r637, %r638}, [%r634];
	st.global.v4.u32 	[%rd45], {%r635, %r636, %r637, %r638};
	add.s32 	%r664, %r633, %r83;
	add.s32 	%r669, %r669, %r97;
	add.s32 	%r668, %r668, %r97;
	add.s32 	%r667, %r667, %r97;
	add.s32 	%r666, %r666, %r102;
	add.s32 	%r665, %r665, %r97;
	setp.lt.u32 	%p56, %r664, 512;
	@%p56 bra 	$L__BB37_27;
$L__BB37_28:
	ret;

}
	// .globl	_Z9cuda_gemmIiLj512ELj1ELj1ELj512ELj64ELj64ELj128ELj0ELj1EEvjjjPKT_S2_PS0_jjj
.visible .entry _Z9cuda_gemmIiLj512ELj1ELj1ELj512ELj64ELj64ELj128ELj0ELj1EEvjjjPKT_S2_PS0_jjj(
	.param .u32 _Z9cuda_gemmIiLj512ELj1ELj1ELj512ELj64ELj64ELj128ELj0ELj1EEvjjjPKT_S2_PS0_jjj_param_0,
	.param .u32 _Z9cuda_gemmIiLj512ELj1ELj1ELj512ELj64ELj64ELj128ELj0ELj1EEvjjjPKT_S2_PS0_jjj_param_1,
	.param .u32 _Z9cuda_gemmIiLj512ELj1ELj1ELj512ELj64ELj64ELj128ELj0ELj1EEvjjjPKT_S2_PS0_jjj_param_2,
	.param .u64 .ptr .align 1 _Z9cuda_gemmIiLj512ELj1ELj1ELj512ELj64ELj64ELj128ELj0ELj1EEvjjjPKT_S2_PS0_jjj_param_3,
	.param .u64 .ptr .align 1 _Z9cuda_gemmIiLj512ELj1ELj1ELj512ELj64ELj64ELj128ELj0ELj1EEvjjjPKT_S2_PS0_jjj_param_4,
	.param .u64 .ptr .align 1 _Z9cuda_gemmIiLj512ELj1ELj1ELj512ELj64ELj64ELj128ELj0ELj1EEvjjjPKT_S2_PS0_jjj_param_5,
	.param .u32 _Z9cuda_gemmIiLj512ELj1ELj1ELj512ELj64ELj64ELj128ELj0ELj1EEvjjjPKT_S2_PS0_jjj_param_6,
	.param .u32 _Z9cuda_gemmIiLj512ELj1ELj1ELj512ELj64ELj64ELj128ELj0ELj1EEvjjjPKT_S2_PS0_jjj_param_7,
	.param .u32 _Z9cuda_gemmIiLj512ELj1ELj1ELj512ELj64ELj64ELj128ELj0ELj1EEvjjjPKT_S2_PS0_jjj_param_8
)
.maxntid 512
{
	.reg .pred 	%p<57>;
	.reg .b32 	%r<607>;
	.reg .b64 	%rd<36>;
	// demoted variable
	.shared .align 128 .b8 _ZZ9cuda_gemmIiLj512ELj1ELj1ELj512ELj64ELj64ELj128ELj0ELj1EEvjjjPKT_S2_PS0_jjjE11kron_fac_sh[8448];
	// demoted variable
	.shared .align 128 .b8 _ZZ9cuda_gemmIiLj512ELj1ELj1ELj512ELj64ELj64ELj128ELj0ELj1EEvjjjPKT_S2_PS0_jjjE3Ash[1024];
	// demoted variable
	.shared .align 128 .b8 _ZZ9cuda_gemmIiLj512ELj1ELj1ELj512ELj64ELj64ELj128ELj0ELj1EEvjjjPKT_S2_PS0_jjjE3Csh[2048];
	mov.u32 	%r584, %tid.x;
	mov.u32 	%r107, %ctaid.y;
	mov.u32 	%r108, %nctaid.y;
	setp.ge.u32 	%p2, %r107, %r108;
	@%p2 bra 	$L__BB38_26;
	mov.u32 	%r2, %ntid.x;
	shl.b32 	%r3, %r2, 2;
	add.s32 	%r109, %r584, %r2;
	max.u32 	%r110, %r109, 512;
	setp.lt.u32 	%p3, %r109, 512;
	selp.u32 	%r111, 1, 0, %p3;
	add.s32 	%r112, %r109, %r111;
	sub.s32 	%r113, %r110, %r112;
	div.u32 	%r114, %r113, %r2;
	add.s32 	%r4, %r114, %r111;
	and.b32  	%r115, %r4, 3;
	setp.eq.s32 	%p4, %r115, 3;
	@%p4 bra 	$L__BB38_4;
	add.s32 	%r117, %r4, 1;
	and.b32  	%r5, %r117, 3;
	mov.b32 	%r583, 0;
$L__BB38_3:
	.pragma "nounroll";
	shl.b32 	%r118, %r584, 2;
	mov.u32 	%r119, _ZZ9cuda_gemmIiLj512ELj1ELj1ELj512ELj64ELj64ELj128ELj0ELj1EEvjjjPKT_S2_PS0_jjjE3Csh;
	add.s32 	%r120, %r119, %r118;
	mov.b32 	%r121, 0;
	st.shared.u32 	[%r120], %r121;
	add.s32 	%r584, %r584, %r2;
	add.s32 	%r583, %r583, 1;
	setp.ne.s32 	%p5, %r583, %r5;
	@%p5 bra 	$L__BB38_3;
$L__BB38_4:
	setp.lt.u32 	%p6, %r4, 3;
	@%p6 bra 	$L__BB38_7;
	mov.u32 	%r123, _ZZ9cuda_gemmIiLj512ELj1ELj1ELj512ELj64ELj64ELj128ELj0ELj1EEvjjjPKT_S2_PS0_jjjE3Csh;
$L__BB38_6:
	shl.b32 	%r122, %r584, 2;
	add.s32 	%r124, %r123, %r122;
	mov.b32 	%r125, 0;
	st.shared.u32 	[%r124], %r125;
	add.s32 	%r126, %r124, %r3;
	st.shared.u32 	[%r126], %r125;
	add.s32 	%r127, %r126, %r3;
	st.shared.u32 	[%r127], %r125;
	add.s32 	%r128, %r127, %r3;
	st.shared.u32 	[%r128], %r125;
	add.s32 	%r584, %r3, %r584;
	setp.lt.u32 	%p7, %r584, 512;
	@%p7 bra 	$L__BB38_6;
$L__BB38_7:
	ld.param.u64 	%rd34, [_Z9cuda_gemmIiLj512ELj1ELj1ELj512ELj64ELj64ELj128ELj0ELj1EEvjjjPKT_S2_PS0_jjj_param_4];
	ld.param.u32 	%r580, [_Z9cuda_gemmIiLj512ELj1ELj1ELj512ELj64ELj64ELj128ELj0ELj1EEvjjjPKT_S2_PS0_jjj_param_2];
	mov.u32 	%r13, %tid.x;
	not.b32 	%r130, %r13;
	shl.b32 	%r131, %r13, 5;
	and.b32  	%r132, %r131, 224;
	mov.u32 	%r15, %ctaid.x;
	shl.b32 	%r133, %r15, 9;
	mov.u32 	%r134, %ctaid.z;
	shl.b32 	%r16, %r134, 6;
	add.s32 	%r135, %r16, %r133;
	mad.lo.s32 	%r17, %r107, %r580, %r135;
	shl.b32 	%r136, %r13, 2;
	add.s32 	%r19, %r136, %r3;
	max.u32 	%r138, %r19, 256;
	setp.lt.u32 	%p9, %r19, 256;
	selp.u32 	%r139, 1, 0, %p9;
	or.b32  	%r140, %r19, %r139;
	sub.s32 	%r141, %r138, %r140;
	div.u32 	%r142, %r141, %r3;
	add.s32 	%r20, %r142, %r139;
	shl.b32 	%r143, %r13, 4;
	mov.u32 	%r144, _ZZ9cuda_gemmIiLj512ELj1ELj1ELj512ELj64ELj64ELj128ELj0ELj1EEvjjjPKT_S2_PS0_jjjE3Ash;
	add.s32 	%r21, %r144, %r143;
	shl.b32 	%r37, %r2, 4;
	add.s32 	%r22, %r21, %r37;
	add.s32 	%r23, %r19, %r3;
	and.b32  	%r145, %r13, 15;
	add.s32 	%r146, %r13, 1;
	and.b32  	%r147, %r146, 15;
	add.s32 	%r148, %r13, 2;
	and.b32  	%r149, %r148, 15;
	add.s32 	%r150, %r13, 3;
	and.b32  	%r151, %r150, 15;
	add.s32 	%r152, %r13, 4;
	and.b32  	%r153, %r152, 15;
	add.s32 	%r154, %r13, 7;
	and.b32  	%r155, %r154, 15;
	xor.b32  	%r156, %r145, 8;
	add.s32 	%r157, %r13, 10;
	and.b32  	%r158, %r157, 15;
	add.s32 	%r159, %r13, 11;
	and.b32  	%r160, %r159, 15;
	add.s32 	%r161, %r13, 12;
	and.b32  	%r162, %r161, 15;
	add.s32 	%r163, %r13, 13;
	and.b32  	%r164, %r163, 15;
	add.s32 	%r165, %r13, 14;
	and.b32  	%r166, %r165, 15;
	add.s32 	%r167, %r13, -1;
	and.b32  	%r168, %r167, 15;
	and.b32  	%r169, %r130, 16;
	or.b32  	%r170, %r169, %r132;
	or.b32  	%r171, %r170, %r147;
	shl.b32 	%r172, %r171, 2;
	add.s32 	%r24, %r144, %r172;
	or.b32  	%r173, %r170, %r149;
	shl.b32 	%r174, %r173, 2;
	add.s32 	%r25, %r144, %r174;
	or.b32  	%r175, %r170, %r151;
	shl.b32 	%r176, %r175, 2;
	add.s32 	%r26, %r144, %r176;
	or.b32  	%r177, %r170, %r153;
	shl.b32 	%r178, %r177, 2;
	add.s32 	%r27, %r144, %r178;
	or.b32  	%r179, %r170, %r155;
	shl.b32 	%r180, %r179, 2;
	add.s32 	%r28, %r144, %r180;
	or.b32  	%r181, %r170, %r156;
	shl.b32 	%r182, %r181, 2;
	add.s32 	%r29, %r144, %r182;
	or.b32  	%r183, %r170, %r158;
	shl.b32 	%r184, %r183, 2;
	add.s32 	%r30, %r144, %r184;
	or.b32  	%r185, %r170, %r160;
	shl.b32 	%r186, %r185, 2;
	add.s32 	%r31, %r144, %r186;
	or.b32  	%r187, %r170, %r162;
	shl.b32 	%r188, %r187, 2;
	add.s32 	%r32, %r144, %r188;
	or.b32  	%r189, %r170, %r164;
	shl.b32 	%r190, %r189, 2;
	add.s32 	%r33, %r144, %r190;
	or.b32  	%r191, %r170, %r166;
	shl.b32 	%r192, %r191, 2;
	add.s32 	%r34, %r144, %r192;
	or.b32  	%r193, %r170, %r168;
	shl.b32 	%r194, %r193, 2;
	add.s32 	%r35, %r144, %r194;
	mul.lo.s32 	%r36, %r2, 12;
	shl.b32 	%r38, %r2, 5;
	shl.b32 	%r39, %r2, 3;
	mul.lo.s32 	%r40, %r2, 48;
	shl.b32 	%r41, %r2, 6;
	cvta.to.global.u64 	%rd1, %rd34;
	shr.u32 	%r42, %r2, 4;
	mov.b32 	%r586, 0;
	mov.pred 	%p56, -1;
$L__BB38_8:
	mov.pred 	%p1, %p56;
	setp.gt.u32 	%p10, %r13, 63;
	@%p10 bra 	$L__BB38_16;
	ld.param.u64 	%rd33, [_Z9cuda_gemmIiLj512ELj1ELj1ELj512ELj64ELj64ELj128ELj0ELj1EEvjjjPKT_S2_PS0_jjj_param_3];
	cvta.to.global.u64 	%rd2, %rd33;
	shl.b32 	%r587, %r13, 2;
	and.b32  	%r195, %r20, 3;
	setp.eq.s32 	%p11, %r195, 3;
	add.s32 	%r45, %r17, %r586;
	@%p11 bra 	$L__BB38_13;
	setp.eq.s32 	%p12, %r195, 0;
	shl.b32 	%r197, %r13, 2;
	and.b32  	%r198, %r197, 28;
	shl.b32 	%r199, %r13, 3;
	and.b32  	%r200, %r199, 448;
	or.b32  	%r201, %r198, %r200;
	add.s32 	%r202, %r45, %r201;
	mul.wide.u32 	%rd7, %r202, 4;
	add.s64 	%rd8, %rd2, %rd7;
	ld.global.nc.v4.u32 	{%r203, %r204, %r205, %r206}, [%rd8];
	st.shared.v4.u32 	[%r21], {%r203, %r204, %r205, %r206};
	mov.u32 	%r587, %r19;
	@%p12 bra 	$L__BB38_13;
	setp.eq.s32 	%p13, %r195, 1;
	and.b32  	%r208, %r19, 28;
	shl.b32 	%r209, %r19, 1;
	and.b32  	%r210, %r209, 448;
	or.b32  	%r211, %r208, %r210;
	add.s32 	%r212, %r45, %r211;
	mul.wide.u32 	%rd9, %r212, 4;
	add.s64 	%rd10, %rd2, %rd9;
	ld.global.nc.v4.u32 	{%r213, %r214, %r215, %r216}, [%rd10];
	st.shared.v4.u32 	[%r22], {%r213, %r214, %r215, %r216};
	mov.u32 	%r587, %r23;
	@%p13 bra 	$L__BB38_13;
	add.s32 	%r587, %r23, %r3;
	and.b32  	%r217, %r23, 28;
	shl.b32 	%r218, %r23, 1;
	and.b32  	%r219, %r218, 448;
	or.b32  	%r220, %r217, %r219;
	add.s32 	%r221, %r45, %r220;
	mul.wide.u32 	%rd11, %r221, 4;
	add.s64 	%rd12, %rd2, %rd11;
	ld.global.nc.v4.u32 	{%r222, %r223, %r224, %r225}, [%rd12];
	shl.b32 	%r226, %r3, 2;
	add.s32 	%r227, %r22, %r226;
	st.shared.v4.u32 	[%r227], {%r222, %r223, %r224, %r225};
$L__BB38_13:
	setp.lt.u32 	%p14, %r20, 3;
	@%p14 bra 	$L__BB38_16;
	add.s32 	%r595, %r36, %r587;
	shl.b32 	%r588, %r587, 1;
	mov.u32 	%r228, %ntid.x;
	mad.lo.s32 	%r594, %r228, 24, %r588;
	add.s32 	%r593, %r39, %r587;
	add.s32 	%r592, %r37, %r588;
	add.s32 	%r591, %r3, %r587;
	add.s32 	%r590, %r39, %r588;
	shl.b32 	%r229, %r587, 2;
	mov.u32 	%r230, _ZZ9cuda_gemmIiLj512ELj1ELj1ELj512ELj64ELj64ELj128ELj0ELj1EEvjjjPKT_S2_PS0_jjjE3Ash;
	add.s32 	%r589, %r230, %r229;
$L__BB38_15:
	and.b32  	%r231, %r588, 448;
	and.b32  	%r232, %r587, 28;
	add.s32 	%r233, %r45, %r232;
	add.s32 	%r234, %r233, %r231;
	mul.wide.u32 	%rd13, %r234, 4;
	add.s64 	%rd14, %rd2, %rd13;
	ld.global.nc.v4.u32 	{%r235, %r236, %r237, %r238}, [%rd14];
	st.shared.v4.u32 	[%r589], {%r235, %r236, %r237, %r238};
	add.s32 	%r239, %r587, %r3;
	and.b32  	%r240, %r590, 448;
	and.b32  	%r241, %r591, 28;
	add.s32 	%r242, %r45, %r241;
	add.s32 	%r243, %r242, %r240;
	mul.wide.u32 	%rd15, %r243, 4;
	add.s64 	%rd16, %rd2, %rd15;
	ld.global.nc.v4.u32 	{%r244, %r245, %r246, %r247}, [%rd16];
	add.s32 	%r248, %r589, %r37;
	st.shared.v4.u32 	[%r248], {%r244, %r245, %r246, %r247};
	add.s32 	%r249, %r239, %r3;
	and.b32  	%r250, %r592, 448;
	and.b32  	%r251, %r593, 28;
	add.s32 	%r252, %r45, %r251;
	add.s32 	%r253, %r252, %r250;
	mul.wide.u32 	%rd17, %r253, 4;
	add.s64 	%rd18, %rd2, %rd17;
	ld.global.nc.v4.u32 	{%r254, %r255, %r256, %r257}, [%rd18];
	add.s32 	%r258, %r589, %r38;
	st.shared.v4.u32 	[%r258], {%r254, %r255, %r256, %r257};
	add.s32 	%r259, %r249, %r3;
	and.b32  	%r260, %r594, 448;
	and.b32  	%r261, %r595, 28;
	add.s32 	%r262, %r45, %r261;
	add.s32 	%r263, %r262, %r260;
	mul.wide.u32 	%rd19, %r263, 4;
	add.s64 	%rd20, %rd2, %rd19;
	ld.global.nc.v4.u32 	{%r264, %r265, %r266, %r267}, [%rd20];
	add.s32 	%r268, %r589, %r40;
	st.shared.v4.u32 	[%r268], {%r264, %r265, %r266, %r267};
	add.s32 	%r587, %r259, %r3;
	add.s32 	%r595, %r595, %r37;
	add.s32 	%r594, %r594, %r38;
	add.s32 	%r593, %r593, %r37;
	add.s32 	%r592, %r592, %r38;
	add.s32 	%r591, %r591, %r37;
	add.s32 	%r590, %r590, %r38;
	add.s32 	%r589, %r589, %r41;
	add.s32 	%r588, %r588, %r38;
	setp.lt.u32 	%p15, %r587, 256;
	@%p15 bra 	$L__BB38_15;
$L__BB38_16:
	shr.u32 	%r597, %r13, 4;
	add.s32 	%r75, %r586, %r16;
$L__BB38_17:
	add.s32 	%r269, %r75, %r597;
	shl.b32 	%r270, %r269, 6;
	shl.b32 	%r271, %r13, 2;
	and.b32  	%r272, %r271, 60;
	or.b32  	%r273, %r270, %r272;
	mul.wide.u32 	%rd21, %r273, 4;
	add.s64 	%rd22, %rd1, %rd21;
	ld.global.nc.v4.u32 	{%r274, %r275, %r276, %r277}, [%rd22];
	shl.b32 	%r278, %r597, 2;
	mov.u32 	%r279, _ZZ9cuda_gemmIiLj512ELj1ELj1ELj512ELj64ELj64ELj128ELj0ELj1EEvjjjPKT_S2_PS0_jjjE11kron_fac_sh;
	add.s32 	%r280, %r279, %r278;
	mad.lo.s32 	%r281, %r272, 132, %r280;
	st.shared.u32 	[%r281], %r274;
	st.shared.u32 	[%r281+132], %r275;
	st.shared.u32 	[%r281+264], %r276;
	st.shared.u32 	[%r281+396], %r277;
	add.s32 	%r597, %r597, %r42;
	setp.lt.u32 	%p16, %r597, 32;
	@%p16 bra 	$L__BB38_17;
	bar.sync 	0;
	shr.u32 	%r283, %r13, 3;
	mov.u32 	%r284, _ZZ9cuda_gemmIiLj512ELj1ELj1ELj512ELj64ELj64ELj128ELj0ELj1EEvjjjPKT_S2_PS0_jjjE11kron_fac_sh;
	mad.lo.s32 	%r285, %r283, 132, %r284;
	shl.b32 	%r601, %r13, 2;
	and.b32  	%r287, %r601, 124;
	add.s32 	%r288, %r285, %r287;
	ld.shared.u32 	%r289, [%r288];
	and.b32  	%r290, %r13, 16;
	shl.b32 	%r291, %r13, 5;
	and.b32  	%r292, %r291, 224;
	or.b32  	%r293, %r290, %r292;
	and.b32  	%r294, %r13, 15;
	or.b32  	%r295, %r293, %r294;
	shl.b32 	%r296, %r295, 2;
	mov.u32 	%r297, _ZZ9cuda_gemmIiLj512ELj1ELj1ELj512ELj64ELj64ELj128ELj0ELj1EEvjjjPKT_S2_PS0_jjjE3Ash;
	add.s32 	%r298, %r297, %r296;
	ld.shared.u32 	%r299, [%r298];
	add.s32 	%r300, %r13, 1;
	and.b32  	%r301, %r300, 15;
	or.b32  	%r302, %r293, %r301;
	shl.b32 	%r303, %r302, 2;
	add.s32 	%r304, %r297, %r303;
	ld.shared.u32 	%r305, [%r304];
	add.s32 	%r306, %r13, 2;
	and.b32  	%r307, %r306, 15;
	or.b32  	%r308, %r293, %r307;
	shl.b32 	%r309, %r308, 2;
	add.s32 	%r310, %r297, %r309;
	ld.shared.u32 	%r311, [%r310];
	add.s32 	%r312, %r13, 3;
	and.b32  	%r313, %r312, 15;
	or.b32  	%r314, %r293, %r313;
	shl.b32 	%r315, %r314, 2;
	add.s32 	%r316, %r297, %r315;
	ld.shared.u32 	%r317, [%r316];
	add.s32 	%r318, %r13, 4;
	and.b32  	%r319, %r318, 15;
	or.b32  	%r320, %r293, %r319;
	shl.b32 	%r321, %r320, 2;
	add.s32 	%r322, %r297, %r321;
	ld.shared.u32 	%r323, [%r322];
	add.s32 	%r324, %r13, 5;
	and.b32  	%r325, %r324, 15;
	or.b32  	%r326, %r293, %r325;
	shl.b32 	%r327, %r326, 2;
	add.s32 	%r328, %r297, %r327;
	ld.shared.u32 	%r329, [%r328];
	add.s32 	%r330, %r13, 6;
	and.b32  	%r331, %r330, 15;
	or.b32  	%r332, %r293, %r331;
	shl.b32 	%r333, %r332, 2;
	add.s32 	%r334, %r297, %r333;
	ld.shared.u32 	%r335, [%r334];
	add.s32 	%r336, %r13, 7;
	and.b32  	%r337, %r336, 15;
	or.b32  	%r338, %r293, %r337;
	shl.b32 	%r339, %r338, 2;
	add.s32 	%r340, %r297, %r339;
	ld.shared.u32 	%r341, [%r340];
	xor.b32  	%r342, %r294, 8;
	or.b32  	%r343, %r293, %r342;
	shl.b32 	%r344, %r343, 2;
	add.s32 	%r345, %r297, %r344;
	ld.shared.u32 	%r346, [%r345];
	add.s32 	%r347, %r13, 9;
	and.b32  	%r348, %r347, 15;
	or.b32  	%r349, %r293, %r348;
	shl.b32 	%r350, %r349, 2;
	add.s32 	%r351, %r297, %r350;
	ld.shared.u32 	%r352, [%r351];
	add.s32 	%r353, %r13, 10;
	and.b32  	%r354, %r353, 15;
	or.b32  	%r355, %r293, %r354;
	shl.b32 	%r356, %r355, 2;
	add.s32 	%r357, %r297, %r356;
	ld.shared.u32 	%r358, [%r357];
	add.s32 	%r359, %r13, 11;
	and.b32  	%r360, %r359, 15;
	or.b32  	%r361, %r293, %r360;
	shl.b32 	%r362, %r361, 2;
	add.s32 	%r363, %r297, %r362;
	ld.shared.u32 	%r364, [%r363];
	add.s32 	%r365, %r13, 12;
	and.b32  	%r366, %r365, 15;
	or.b32  	%r367, %r293, %r366;
	shl.b32 	%r368, %r367, 2;
	add.s32 	%r369, %r297, %r368;
	ld.shared.u32 	%r370, [%r369];
	add.s32 	%r371, %r13, 13;
	and.b32  	%r372, %r371, 15;
	or.b32  	%r373, %r293, %r372;
	shl.b32 	%r374, %r373, 2;
	add.s32 	%r375, %r297, %r374;
	ld.shared.u32 	%r376, [%r375];
	add.s32 	%r377, %r13, 14;
	and.b32  	%r378, %r377, 15;
	or.b32  	%r379, %r293, %r378;
	shl.b32 	%r380, %r379, 2;
	add.s32 	%r381, %r297, %r380;
	ld.shared.u32 	%r382, [%r381];
	add.s32 	%r383, %r13, -1;
	and.b32  	%r384, %r383, 15;
	or.b32  	%r385, %r293, %r384;
	shl.b32 	%r386, %r385, 2;
	add.s32 	%r387, %r297, %r386;
	ld.shared.u32 	%r388, [%r387];
	or.b32  	%r389, %r294, %r290;
	shfl.sync.idx.b32	%r390|%p18, %r289, %r389, 31, -1;
	mul.lo.s32 	%r391, %r390, %r299;
	or.b32  	%r392, %r301, %r290;
	shfl.sync.idx.b32	%r393|%p19, %r289, %r392, 31, -1;
	mad.lo.s32 	%r394, %r393, %r305, %r391;
	or.b32  	%r395, %r307, %r290;
	shfl.sync.idx.b32	%r396|%p20, %r289, %r395, 31, -1;
	mad.lo.s32 	%r397, %r396, %r311, %r394;
	or.b32  	%r398, %r313, %r290;
	shfl.sync.idx.b32	%r399|%p21, %r289, %r398, 31, -1;
	mad.lo.s32 	%r400, %r399, %r317, %r397;
	or.b32  	%r401, %r319, %r290;
	shfl.sync.idx.b32	%r402|%p22, %r289, %r401, 31, -1;
	mad.lo.s32 	%r403, %r402, %r323, %r400;
	or.b32  	%r404, %r325, %r290;
	shfl.sync.idx.b32	%r405|%p23, %r289, %r404, 31, -1;
	mad.lo.s32 	%r406, %r405, %r329, %r403;
	or.b32  	%r407, %r331, %r290;
	shfl.sync.idx.b32	%r408|%p24, %r289, %r407, 31, -1;
	mad.lo.s32 	%r409, %r408, %r335, %r406;
	or.b32  	%r410, %r337, %r290;
	shfl.sync.idx.b32	%r411|%p25, %r289, %r410, 31, -1;
	mad.lo.s32 	%r412, %r411, %r341, %r409;
	or.b32  	%r413, %r342, %r290;
	shfl.sync.idx.b32	%r414|%p26, %r289, %r413, 31, -1;
	mad.lo.s32 	%r415, %r414, %r346, %r412;
	or.b32  	%r416, %r348, %r290;
	shfl.sync.idx.b32	%r417|%p27, %r289, %r416, 31, -1;
	mad.lo.s32 	%r418, %r417, %r352, %r415;
	or.b32  	%r419, %r354, %r290;
	shfl.sync.idx.b32	%r420|%p28, %r289, %r419, 31, -1;
	mad.lo.s32 	%r421, %r420, %r358, %r418;
	or.b32  	%r422, %r360, %r290;
	shfl.sync.idx.b32	%r423|%p29, %r289, %r422, 31, -1;
	mad.lo.s32 	%r424, %r423, %r364, %r421;
	or.b32  	%r425, %r366, %r290;
	shfl.sync.idx.b32	%r426|%p30, %r289, %r425, 31, -1;
	mad.lo.s32 	%r427, %r426, %r370, %r424;
	or.b32  	%r428, %r372, %r290;
	shfl.sync.idx.b32	%r429|%p31, %r289, %r428, 31, -1;
	mad.lo.s32 	%r430, %r429, %r376, %r427;
	or.b32  	%r431, %r378, %r290;
	shfl.sync.idx.b32	%r432|%p32, %r289, %r431, 31, -1;
	mad.lo.s32 	%r433, %r432, %r382, %r430;
	or.b32  	%r434, %r384, %r290;
	shfl.sync.idx.b32	%r435|%p33, %r289, %r434, 31, -1;
	mad.lo.s32 	%r436, %r435, %r388, %r433;
	mov.u32 	%r437, _ZZ9cuda_gemmIiLj512ELj1ELj1ELj512ELj64ELj64ELj128ELj0ELj1EEvjjjPKT_S2_PS0_jjjE3Csh;
	add.s32 	%r438, %r437, %r601;
	ld.shared.u32 	%r439, [%r438];
	add.s32 	%r440, %r439, %r436;
	xor.b32  	%r441, %r290, 16;
	or.b32  	%r442, %r441, %r292;
	or.b32  	%r443, %r442, %r294;
	shl.b32 	%r444, %r443, 2;
	add.s32 	%r445, %r297, %r444;
	ld.shared.u32 	%r446, [%r445];
	ld.shared.u32 	%r447, [%r24];
	ld.shared.u32 	%r448, [%r25];
	ld.shared.u32 	%r449, [%r26];
	ld.shared.u32 	%r450, [%r27];
	or.b32  	%r451, %r442, %r325;
	shl.b32 	%r452, %r451, 2;
	add.s32 	%r453, %r297, %r452;
	ld.shared.u32 	%r454, [%r453];
	or.b32  	%r455, %r442, %r331;
	shl.b32 	%r456, %r455, 2;
	add.s32 	%r457, %r297, %r456;
	ld.shared.u32 	%r458, [%r457];
	ld.shared.u32 	%r459, [%r28];
	ld.shared.u32 	%r460, [%r29];
	or.b32  	%r461, %r442, %r348;
	shl.b32 	%r462, %r461, 2;
	add.s32 	%r463, %r297, %r462;
	ld.shared.u32 	%r464, [%r463];
	ld.shared.u32 	%r465, [%r30];
	ld.shared.u32 	%r466, [%r31];
	ld.shared.u32 	%r467, [%r32];
	ld.shared.u32 	%r468, [%r33];
	ld.shared.u32 	%r469, [%r34];
	ld.shared.u32 	%r470, [%r35];
	or.b32  	%r471, %r294, %r441;
	shfl.sync.idx.b32	%r472|%p34, %r289, %r471, 31, -1;
	mul.lo.s32 	%r473, %r472, %r446;
	or.b32  	%r474, %r301, %r441;
	shfl.sync.idx.b32	%r475|%p35, %r289, %r474, 31, -1;
	mad.lo.s32 	%r476, %r475, %r447, %r473;
	or.b32  	%r477, %r307, %r441;
	shfl.sync.idx.b32	%r478|%p36, %r289, %r477, 31, -1;
	mad.lo.s32 	%r479, %r478, %r448, %r476;
	or.b32  	%r480, %r313, %r441;
	shfl.sync.idx.b32	%r481|%p37, %r289, %r480, 31, -1;
	mad.lo.s32 	%r482, %r481, %r449, %r479;
	or.b32  	%r483, %r319, %r441;
	shfl.sync.idx.b32	%r484|%p38, %r289, %r483, 31, -1;
	mad.lo.s32 	%r485, %r484, %r450, %r482;
	or.b32  	%r486, %r325, %r441;
	shfl.sync.idx.b32	%r487|%p39, %r289, %r486, 31, -1;
	mad.lo.s32 	%r488, %r487, %r454, %r485;
	or.b32  	%r489, %r331, %r441;
	shfl.sync.idx.b32	%r490|%p40, %r289, %r489, 31, -1;
	mad.lo.s32 	%r491, %r490, %r458, %r488;
	or.b32  	%r492, %r337, %r441;
	shfl.sync.idx.b32	%r493|%p41, %r289, %r492, 31, -1;
	mad.lo.s32 	%r494, %r493, %r459, %r491;
	or.b32  	%r495, %r342, %r441;
	shfl.sync.idx.b32	%r496|%p42, %r289, %r495, 31, -1;
	mad.lo.s32 	%r497, %r496, %r460, %r494;
	or.b32  	%r498, %r348, %r441;
	shfl.sync.idx.b32	%r499|%p43, %r289, %r498, 31, -1;
	mad.lo.s32 	%r500, %r499, %r464, %r497;
	or.b32  	%r501, %r354, %r441;
	shfl.sync.idx.b32	%r502|%p44, %r289, %r501, 31, -1;
	mad.lo.s32 	%r503, %r502, %r465, %r500;
	or.b32  	%r504, %r360, %r441;
	shfl.sync.idx.b32	%r505|%p45, %r289, %r504, 31, -1;
	mad.lo.s32 	%r506, %r505, %r466, %r503;
	or.b32  	%r507, %r366, %r441;
	shfl.sync.idx.b32	%r508|%p46, %r289, %r507, 31, -1;
	mad.lo.s32 	%r509, %r508, %r467, %r506;
	or.b32  	%r510, %r372, %r441;
	shfl.sync.idx.b32	%r511|%p47, %r289, %r510, 31, -1;
	mad.lo.s32 	%r512, %r511, %r468, %r509;
	or.b32  	%r513, %r378, %r441;
	shfl.sync.idx.b32	%r514|%p48, %r289, %r513, 31, -1;
	mad.lo.s32 	%r515, %r514, %r469, %r512;
	or.b32  	%r516, %r384, %r441;
	shfl.sync.idx.b32	%r517|%p49, %r289, %r516, 31, -1;
	mad.lo.s32 	%r518, %r517, %r470, %r515;
	add.s32 	%r519, %r440, %r518;
	st.shared.u32 	[%r438], %r519;
	mov.b32 	%r586, 32;
	mov.pred 	%p56, 0;
	@%p1 bra 	$L__BB38_8;
	setp.gt.u32 	%p50, %r13, 127;
	bar.sync 	0;
	@%p50 bra 	$L__BB38_26;
	ld.param.u64 	%rd35, [_Z9cuda_gemmIiLj512ELj1ELj1ELj512ELj64ELj64ELj128ELj0ELj1EEvjjjPKT_S2_PS0_jjj_param_5];
	ld.param.u32 	%r581, [_Z9cuda_gemmIiLj512ELj1ELj1ELj512ELj64ELj64ELj128ELj0ELj1EEvjjjPKT_S2_PS0_jjj_param_2];
	ld.param.u32 	%r579, [_Z9cuda_gemmIiLj512ELj1ELj1ELj512ELj64ELj64ELj128ELj0ELj1EEvjjjPKT_S2_PS0_jjj_param_1];
	shr.u32 	%r78, %r581, 6;
	cvta.to.global.u64 	%rd3, %rd35;
	shl.b32 	%r520, %r15, 3;
	mad.lo.s32 	%r80, %r107, %r579, %r520;
	max.u32 	%r521, %r19, 512;
	setp.lt.u32 	%p51, %r19, 512;
	selp.u32 	%r522, 1, 0, %p51;
	add.s32 	%r523, %r19, %r522;
	sub.s32 	%r524, %r521, %r523;
	div.u32 	%r525, %r524, %r3;
	add.s32 	%r81, %r525, %r522;
	and.b32  	%r526, %r81, 3;
	setp.eq.s32 	%p52, %r526, 3;
	@%p52 bra 	$L__BB38_23;
	shl.b32 	%r527, %r13, 4;
	add.s32 	%r599, %r437, %r527;
	add.s32 	%r529, %r81, 1;
	and.b32  	%r530, %r529, 3;
	neg.s32 	%r598, %r530;
$L__BB38_22:
	.pragma "nounroll";
	shr.u32 	%r531, %r601, 3;
	and.b32  	%r532, %r601, 4;
	add.s32 	%r533, %r80, %r532;
	mad.lo.s32 	%r534, %r531, %r78, %r533;
	mul.wide.u32 	%rd23, %r534, 4;
	add.s64 	%rd24, %rd3, %rd23;
	ld.shared.v4.u32 	{%r535, %r536, %r537, %r538}, [%r599];
	st.global.v4.u32 	[%rd24], {%r535, %r536, %r537, %r538};
	add.s32 	%r601, %r601, %r3;
	add.s32 	%r599, %r599, %r37;
	add.s32 	%r598, %r598, 1;
	setp.ne.s32 	%p53, %r598, 0;
	@%p53 bra 	$L__BB38_22;
$L__BB38_23:
	setp.lt.u32 	%p54, %r81, 3;
	@%p54 bra 	$L__BB38_26;
	add.s32 	%r605, %r601, %r36;
	add.s32 	%r604, %r601, %r39;
	add.s32 	%r603, %r601, %r3;
	shl.b32 	%r539, %r601, 2;
	add.s32 	%r602, %r437, %r539;
$L__BB38_25:
	shr.u32 	%r541, %r601, 3;
	and.b32  	%r542, %r601, 4;
	add.s32 	%r543, %r80, %r542;
	mad.lo.s32 	%r544, %r541, %r78, %r543;
	mul.wide.u32 	%rd25, %r544, 4;
	add.s64 	%rd26, %rd3, %rd25;
	ld.shared.v4.u32 	{%r545, %r546, %r547, %r548}, [%r602];
	st.global.v4.u32 	[%rd26], {%r545, %r546, %r547, %r548};
	add.s32 	%r549, %r601, %r3;
	shr.u32 	%r550, %r603, 3;
	and.b32  	%r551, %r603, 4;
	add.s32 	%r552, %r80, %r551;
	mad.lo.s32 	%r553, %r550, %r78, %r552;
	mul.wide.u32 	%rd27, %r553, 4;
	add.s64 	%rd28, %rd3, %rd27;
	add.s32 	%r554, %r602, %r37;
	ld.shared.v4.u32 	{%r555, %r556, %r557, %r558}, [%r554];
	st.global.v4.u32 	[%rd28], {%r555, %r556, %r557, %r558};
	add.s32 	%r559, %r549, %r3;
	shr.u32 	%r560, %r604, 3;
	and.b32  	%r561, %r604, 4;
	add.s32 	%r562, %r80, %r561;
	mad.lo.s32 	%r563, %r560, %r78, %r562;
	mul.wide.u32 	%rd29, %r563, 4;
	add.s64 	%rd30, %rd3, %rd29;
	add.s32 	%r564, %r602, %r38;
	ld.shared.v4.u32 	{%r565, %r566, %r567, %r568}, [%r564];
	st.global.v4.u32 	[%rd30], {%r565, %r566, %r567, %r568};
	add.s32 	%r569, %r559, %r3;
	shr.u32 	%r570, %r605, 3;
	and.b32  	%r571, %r605, 4;
	add.s32 	%r572, %r80, %r571;
	mad.lo.s32 	%r573, %r570, %r78, %r572;
	mul.wide.u32 	%rd31, %r573, 4;
	add.s64 	%rd32, %rd3, %rd31;
	add.s32 	%r574, %r602, %r40;
	ld.shared.v4.u32 	{%r575, %r576, %r577, %r578}, [%r574];
	st.global.v4.u32 	[%rd32], {%r575, %r576, %r577, %r578};
	add.s32 	%r601, %r569, %r3;
	add.s32 	%r605, %r605, %r37;
	add.s32 	%r604, %r604, %r37;
	add.s32 	%r603, %r603, %r37;
	add.s32 	%r602, %r602, %r41;
	setp.lt.u32 	%p55, %r601, 512;
	@%p55 bra 	$L__BB38_25;
$L__BB38_26:
	ret;

}
	// .globl	_Z9cuda_gemmIiLj512ELj1ELj1ELj512ELj64ELj64ELj128ELj1ELj1EEvjjjPKT_S2_PS0_jjj
.visible .entry _Z9cuda_gemmIiLj512ELj1ELj1ELj512ELj64ELj64ELj128ELj1ELj1EEvjjjPKT_S2_PS0_jjj(
	.param .u32 _Z9cuda_gemmIiLj512ELj1ELj1ELj512ELj64ELj64ELj128ELj1ELj1EEvjjjPKT_S2_PS0_jjj_param_0,
	.param .u32 _Z9cuda_gemmIiLj512ELj1ELj1ELj512ELj64ELj64ELj128ELj1ELj1EEvjjjPKT_S2_PS0_jjj_param_1,
	.param .u32 _Z9cuda_gemmIiLj512ELj1ELj1ELj512ELj64ELj64ELj128ELj1ELj1EEvjjjPKT_S2_PS0_jjj_param_2,
	.param .u64 .ptr .align 1 _Z9cuda_gemmIiLj512ELj1ELj1ELj512ELj64ELj64ELj128ELj1ELj1EEvjjjPKT_S2_PS0_jjj_param_3,
	.param .u64 .ptr .align 1 _Z9cuda_gemmIiLj512ELj1ELj1ELj512ELj64ELj64ELj128ELj1ELj1EEvjjjPKT_S2_PS0_jjj_param_4,
	.param .u64 .ptr .align 1 _Z9cuda_gemmIiLj512ELj1ELj1ELj512ELj64ELj64ELj128ELj1ELj1EEvjjjPKT_S2_PS0_jjj_param_5,
	.param .u32 _Z9cuda_gemmIiLj512ELj1ELj1ELj512ELj64ELj64ELj128ELj1ELj1EEvjjjPKT_S2_PS0_jjj_param_6,
	.param .u32 _Z9cuda_gemmIiLj512ELj1ELj1ELj512ELj64ELj64ELj128ELj1ELj1EEvjjjPKT_S2_PS0_jjj_param_7,
	.param .u32 _Z9cuda_gemmIiLj512ELj1ELj1ELj512ELj64ELj64ELj128ELj1ELj1EEvjjjPKT_S2_PS0_jjj_param_8
)
.maxntid 512
{
	.reg .pred 	%p<57>;
	.reg .b32 	%r<588>;
	.reg .b64 	%rd<40>;
	// demoted variable
	.shared .align 128 .b8 _ZZ9cuda_gemmIiLj512ELj1ELj1ELj512ELj64ELj64ELj128ELj1ELj1EEvjjjPKT_S2_PS0_jjjE11kron_fac_sh[8448];
	// demoted variable
	.shared .align 128 .b8 _ZZ9cuda_gemmIiLj512ELj1ELj1ELj512ELj64ELj64ELj128ELj1ELj1EEvjjjPKT_S2_PS0_jjjE3Ash[1024];
	// demoted variable
	.shared .align 128 .b8 _ZZ9cuda_gemmIiLj512ELj1ELj1ELj512ELj64ELj64ELj128ELj1ELj1EEvjjjPKT_S2_PS0_jjjE3Csh[2048];
	mov.u32 	%r564, %tid.x;
	mov.u32 	%r107, %ctaid.y;
	mov.u32 	%r108, %nctaid.y;
	setp.ge.u32 	%p2, %r107, %r108;
	@%p2 bra 	$L__BB39_26;
	mov.u32 	%r2, %ntid.x;
	shl.b32 	%r3, %r2, 2;
	add.s32 	%r109, %r564, %r2;
	max.u32 	%r110, %r109, 512;
	setp.lt.u32 	%p3, %r109, 512;
	selp.u32 	%r111, 1, 0, %p3;
	add.s32 	%r112, %r109, %r111;
	sub.s32 	%r113, %r110, %r112;
	div.u32 	%r114, %r113, %r2;
	add.s32 	%r4, %r114, %r111;
	and.b32  	%r115, %r4, 3;
	setp.eq.s32 	%p4, %r115, 3;
	@%p4 bra 	$L__BB39_4;
	add.s32 	%r117, %r4, 1;
	and.b32  	%r5, %r117, 3;
	mov.b32 	%r563, 0;
$L__BB39_3:
	.pragma "nounroll";
	shl.b32 	%r118, %r564, 2;
	mov.u32 	%r119, _ZZ9cuda_gemmIiLj512ELj1ELj1ELj512ELj64ELj64ELj128ELj1ELj1EEvjjjPKT_S2_PS0_jjjE3Csh;
	add.s32 	%r120, %r119, %r118;
	mov.b32 	%r121, 0;
	st.shared.u32 	[%r120], %r121;
	add.s32 	%r564, %r564, %r2;
	add.s32 	%r563, %r563, 1;
	setp.ne.s32 	%p5, %r563, %r5;
	@%p5 bra 	$L__BB39_3;
$L__BB39_4:
	setp.lt.u32 	%p6, %r4, 3;
	@%p6 bra 	$L__BB39_7;
	mov.u32 	%r123, _ZZ9cuda_gemmIiLj512ELj1ELj1ELj512ELj64ELj64ELj128ELj1ELj1EEvjjjPKT_S2_PS0_jjjE3Csh;
$L__BB39_6:
	shl.b32 	%r122, %r564, 2;
	add.s32 	%r124, %r123, %r122;
	mov.b32 	%r125, 0;
	st.shared.u32 	[%r124], %r125;
	add.s32 	%r126, %r124, %r3;
	st.shared.u32 	[%r126], %r125;
	add.s32 	%r127, %r126, %r3;
	st.shared.u32 	[%r127], %r125;
	add.s32 	%r128, %r127, %r3;
	st.shared.u32 	[%r128], %r125;
	add.s32 	%r564, %r3, %r564;
	setp.lt.u32 	%p7, %r564, 512;
	@%p7 bra 	$L__BB39_6;
$L__BB39_7:
	ld.param.u64 	%rd37, [_Z9cuda_gemmIiLj512ELj1ELj1ELj512ELj64ELj64ELj128ELj1ELj1EEvjjjPKT_S2_PS0_jjj_param_4];
	mov.u32 	%r13, %tid.x;
	and.b32  	%r130, %r13, 16;
	shl.b32 	%r131, %r13, 5;
	and.b32  	%r132, %r131, 224;
	shl.b32 	%r14, %r107, 9;
	shl.b32 	%r134, %r13, 2;
	add.s32 	%r17, %r134, %r3;
	max.u32 	%r135, %r17, 256;
	setp.lt.u32 	%p9, %r17, 256;
	selp.u32 	%r136, 1, 0, %p9;
	or.b32  	%r137, %r17, %r136;
	sub.s32 	%r138, %r135, %r137;
	div.u32 	%r139, %r138, %r3;
	add.s32 	%r18, %r139, %r136;
	shl.b32 	%r140, %r13, 4;
	mov.u32 	%r141, _ZZ9cuda_gemmIiLj512ELj1ELj1ELj512ELj64ELj64ELj128ELj1ELj1EEvjjjPKT_S2_PS0_jjjE3Ash;
	add.s32 	%r19, %r141, %r140;
	shl.b32 	%r39, %r2, 4;
	add.s32 	%r20, %r19, %r39;
	add.s32 	%r21, %r17, %r3;
	or.b32  	%r142, %r130, %r132;
	and.b32  	%r143, %r13, 15;
	add.s32 	%r144, %r13, 1;
	and.b32  	%r145, %r144, 15;
	or.b32  	%r146, %r142, %r145;
	shl.b32 	%r147, %r146, 2;
	add.s32 	%r22, %r141, %r147;
	add.s32 	%r148, %r13, 2;
	and.b32  	%r149, %r148, 15;
	add.s32 	%r150, %r13, 3;
	and.b32  	%r151, %r150, 15;
	add.s32 	%r152, %r13, 4;
	and.b32  	%r153, %r152, 15;
	add.s32 	%r154, %r13, 5;
	and.b32  	%r155, %r154, 15;
	add.s32 	%r156, %r13, 6;
	and.b32  	%r157, %r156, 15;
	add.s32 	%r158, %r13, 7;
	and.b32  	%r159, %r158, 15;
	xor.b32  	%r160, %r143, 8;
	add.s32 	%r161, %r13, 9;
	and.b32  	%r162, %r161, 15;
	add.s32 	%r163, %r13, 10;
	and.b32  	%r164, %r163, 15;
	add.s32 	%r165, %r13, 11;
	and.b32  	%r166, %r165, 15;
	add.s32 	%r167, %r13, 12;
	and.b32  	%r168, %r167, 15;
	add.s32 	%r169, %r13, 13;
	and.b32  	%r170, %r169, 15;
	add.s32 	%r171, %r13, 14;
	and.b32  	%r172, %r171, 15;
	add.s32 	%r173, %r13, -1;
	and.b32  	%r174, %r173, 15;
	xor.b32  	%r175, %r130, 16;
	or.b32  	%r176, %r175, %r132;
	or.b32  	%r177, %r176, %r143;
	shl.b32 	%r178, %r177, 2;
	add.s32 	%r23, %r141, %r178;
	or.b32  	%r179, %r176, %r145;
	shl.b32 	%r180, %r179, 2;
	add.s32 	%r24, %r141, %r180;
	or.b32  	%r181, %r176, %r149;
	shl.b32 	%r182, %r181, 2;
	add.s32 	%r25, %r141, %r182;
	or.b32  	%r183, %r176, %r151;
	shl.b32 	%r184, %r183, 2;
	add.s32 	%r26, %r141, %r184;
	or.b32  	%r185, %r176, %r153;
	shl.b32 	%r186, %r185, 2;
	add.s32 	%r27, %r141, %r186;
	or.b32  	%r187, %r176, %r155;
	shl.b32 	%r188, %r187, 2;
	add.s32 	%r28, %r141, %r188;
	or.b32  	%r189, %r176, %r157;
	shl.b32 	%r190, %r189, 2;
	add.s32 	%r29, %r141, %r190;
	or.b32  	%r191, %r176, %r159;
	shl.b32 	%r192, %r191, 2;
	add.s32 	%r30, %r141, %r192;
	or.b32  	%r193, %r176, %r160;
	shl.b32 	%r194, %r193, 2;
	add.s32 	%r31, %r141, %r194;
	or.b32  	%r195, %r176, %r162;
	shl.b32 	%r196, %r195, 2;
	add.s32 	%r32, %r141, %r196;
	or.b32  	%r197, %r176, %r164;
	shl.b32 	%r198, %r197, 2;
	add.s32 	%r33, %r141, %r198;
	or.b32  	%r199, %r176, %r166;
	shl.b32 	%r200, %r199, 2;
	add.s32 	%r34, %r141, %r200;
	or.b32  	%r201, %r176, %r168;
	shl.b32 	%r202, %r201, 2;
	add.s32 	%r35, %r141, %r202;
	or.b32  	%r203, %r176, %r170;
	shl.b32 	%r204, %r203, 2;
	add.s32 	%r36, %r141, %r204;
	or.b32  	%r205, %r176, %r172;
	shl.b32 	%r206, %r205, 2;
	add.s32 	%r37, %r141, %r206;
	or.b32  	%r207, %r176, %r174;
	shl.b32 	%r208, %r207, 2;
	add.s32 	%r38, %r141, %r208;
	shl.b32 	%r40, %r2, 5;
	mul.lo.s32 	%r41, %r2, 48;
	shl.b32 	%r42, %r2, 6;
	cvta.to.global.u64 	%rd1, %rd37;
	mov.b32 	%r566, 0;
	mov.pred 	%p56, -1;
$L__BB39_8:
	mov.pred 	%p1, %p56;
	mov.u32 	%r209, %ctaid.z;
	shl.b32 	%r44, %r209, 6;
	setp.gt.u32 	%p10, %r13, 63;
	@%p10 bra 	$L__BB39_16;
	ld.param.u64 	%rd36, [_Z9cuda_gemmIiLj512ELj1ELj1ELj512ELj64ELj64ELj128ELj1ELj1EEvjjjPKT_S2_PS0_jjj_param_3];
	cvta.to.global.u64 	%rd2, %rd36;
	shl.b32 	%r567, %r13, 2;
	and.b32  	%r210, %r18, 3;
	setp.eq.s32 	%p11, %r210, 3;
	add.s32 	%r211, %r14, %r44;
	add.s32 	%r46, %r211, %r566;
	@%p11 bra 	$L__BB39_13;
	setp.eq.s32 	%p12, %r210, 0;
	shl.b32 	%r213, %r13, 2;
	and.b32  	%r214, %r213, 28;
	shl.b32 	%r215, %r13, 3;
	and.b32  	%r216, %r215, 448;
	or.b32  	%r217, %r214, %r216;
	add.s32 	%r218, %r46, %r217;
	mul.wide.u32 	%rd11, %r218, 4;
	add.s64 	%rd12, %rd2, %rd11;
	ld.global.nc.v4.u32 	{%r219, %r220, %r221, %r222}, [%rd12];
	st.shared.v4.u32 	[%r19], {%r219, %r220, %r221, %r222};
	mov.u32 	%r567, %r17;
	@%p12 bra 	$L__BB39_13;
	setp.eq.s32 	%p13, %r210, 1;
	and.b32  	%r224, %r17, 28;
	shl.b32 	%r225, %r17, 1;
	and.b32  	%r226, %r225, 448;
	or.b32  	%r227, %r224, %r226;
	add.s32 	%r228, %r46, %r227;
	mul.wide.u32 	%rd13, %r228, 4;
	add.s64 	%rd14, %rd2, %rd13;
	ld.global.nc.v4.u32 	{%r229, %r230, %r231, %r232}, [%rd14];
	st.shared.v4.u32 	[%r20], {%r229, %r230, %r231, %r232};
	mov.u32 	%r567, %r21;
	@%p13 bra 	$L__BB39_13;
	add.s32 	%r567, %r21, %r3;
	and.b32  	%r233, %r21, 28;
	shl.b32 	%r234, %r21, 1;
	and.b32  	%r235, %r234, 448;
	or.b32  	%r236, %r233, %r235;
	add.s32 	%r237, %r46, %r236;
	mul.wide.u32 	%rd15, %r237, 4;
	add.s64 	%rd16, %rd2, %rd15;
	ld.global.nc.v4.u32 	{%r238, %r239, %r240, %r241}, [%rd16];
	shl.b32 	%r242, %r3, 2;
	add.s32 	%r243, %r20, %r242;
	st.shared.v4.u32 	[%r243], {%r238, %r239, %r240, %r241};
$L__BB39_13:
	setp.lt.u32 	%p14, %r18, 3;
	@%p14 bra 	$L__BB39_16;
	mad.lo.s32 	%r575, %r2, 12, %r567;
	shl.b32 	%r568, %r567, 1;
	mad.lo.s32 	%r574, %r2, 24, %r568;
	shl.b32 	%r244, %r2, 3;
	add.s32 	%r573, %r244, %r567;
	add.s32 	%r572, %r39, %r568;
	add.s32 	%r571, %r3, %r567;
	add.s32 	%r570, %r244, %r568;
	shl.b32 	%r245, %r567, 2;
	mov.u32 	%r246, _ZZ9cuda_gemmIiLj512ELj1ELj1ELj512ELj64ELj64ELj128ELj1ELj1EEvjjjPKT_S2_PS0_jjjE3Ash;
	add.s32 	%r569, %r246, %r245;
$L__BB39_15:
	and.b32  	%r247, %r568, 448;
	and.b32  	%r248, %r567, 28;
	add.s32 	%r249, %r46, %r248;
	add.s32 	%r250, %r249, %r247;
	mul.wide.u32 	%rd17, %r250, 4;
	add.s64 	%rd18, %rd2, %rd17;
	ld.global.nc.v4.u32 	{%r251, %r252, %r253, %r254}, [%rd18];
	st.shared.v4.u32 	[%r569], {%r251, %r252, %r253, %r254};
	add.s32 	%r255, %r567, %r3;
	and.b32  	%r256, %r570, 448;
	and.b32  	%r257, %r571, 28;
	add.s32 	%r258, %r46, %r257;
	add.s32 	%r259, %r258, %r256;
	mul.wide.u32 	%rd19, %r259, 4;
	add.s64 	%rd20, %rd2, %rd19;
	ld.global.nc.v4.u32 	{%r260, %r261, %r262, %r263}, [%rd20];
	add.s32 	%r264, %r569, %r39;
	st.shared.v4.u32 	[%r264], {%r260, %r261, %r262, %r263};
	add.s32 	%r265, %r255, %r3;
	and.b32  	%r266, %r572, 448;
	and.b32  	%r267, %r573, 28;
	add.s32 	%r268, %r46, %r267;
	add.s32 	%r269, %r268, %r266;
	mul.wide.u32 	%rd21, %r269, 4;
	add.s64 	%rd22, %rd2, %rd21;
	ld.global.nc.v4.u32 	{%r270, %r271, %r272, %r273}, [%rd22];
	add.s32 	%r274, %r569, %r40;
	st.shared.v4.u32 	[%r274], {%r270, %r271, %r272, %r273};
	add.s32 	%r275, %r265, %r3;
	and.b32  	%r276, %r574, 448;
	and.b32  	%r277, %r575, 28;
	add.s32 	%r278, %r46, %r277;
	add.s32 	%r279, %r278, %r276;
	mul.wide.u32 	%rd23, %r279, 4;
	add.s64 	%rd24, %rd2, %rd23;
	ld.global.nc.v4.u32 	{%r280, %r281, %r282, %r283}, [%rd24];
	add.s32 	%r284, %r569, %r41;
	st.shared.v4.u32 	[%r284], {%r280, %r281, %r282, %r283};
	add.s32 	%r567, %r275, %r3;
	add.s32 	%r575, %r575, %r39;
	add.s32 	%r574, %r574, %r40;
	add.s32 	%r573, %r573, %r39;
	add.s32 	%r572, %r572, %r40;
	add.s32 	%r571, %r571, %r39;
	add.s32 	%r570, %r570, %r40;
	add.s32 	%r569, %r569, %r42;
	add.s32 	%r568, %r568, %r40;
	setp.lt.u32 	%p15, %r567, 256;
	@%p15 bra 	$L__BB39_15;
$L__BB39_16:
	shr.u32 	%r577, %r13, 4;
	add.s32 	%r76, %r566, %r44;
$L__BB39_17:
	add.s32 	%r285, %r76, %r577;
	shl.b32 	%r286, %r285, 6;
	shl.b32 	%r287, %r13, 2;
	and.b32  	%r288, %r287, 60;
	or.b32  	%r289, %r286, %r288;
	mul.wide.u32 	%rd25, %r289, 4;
	add.s64 	%rd26, %rd1, %rd25;
	ld.global.nc.v4.u32 	{%r290, %r291, %r292, %r293}, [%rd26];
	shl.b32 	%r294, %r577, 2;
	mov.u32 	%r295, _ZZ9cuda_gemmIiLj512ELj1ELj1ELj512ELj64ELj64ELj128ELj1ELj1EEvjjjPKT_S2_PS0_jjjE11kron_fac_sh;
	add.s32 	%r296, %r295, %r294;
	mad.lo.s32 	%r297, %r288, 132, %r296;
	st.shared.u32 	[%r297], %r290;
	st.shared.u32 	[%r297+132], %r291;
	st.shared.u32 	[%r297+264], %r292;
	st.shared.u32 	[%r297+396], %r293;
	shr.u32 	%r298, %r2, 4;
	add.s32 	%r577, %r577, %r298;
	setp.lt.u32 	%p16, %r577, 32;
	@%p16 bra 	$L__BB39_17;
	bar.sync 	0;
	shr.u32 	%r300, %r13, 3;
	mov.u32 	%r301, _ZZ9cuda_gemmIiLj512ELj1ELj1ELj512ELj64ELj64ELj128ELj1ELj1EEvjjjPKT_S2_PS0_jjjE11kron_fac_sh;
	mad.lo.s32 	%r302, %r300, 132, %r301;
	shl.b32 	%r581, %r13, 2;
	and.b32  	%r304, %r581, 124;
	add.s32 	%r305, %r302, %r304;
	ld.shared.u32 	%r306, [%r305];
	and.b32  	%r307, %r13, 16;
	shl.b32 	%r308, %r13, 5;
	and.b32  	%r309, %r308, 224;
	or.b32  	%r310, %r307, %r309;
	and.b32  	%r311, %r13, 15;
	or.b32  	%r312, %r310, %r311;
	shl.b32 	%r313, %r312, 2;
	mov.u32 	%r314, _ZZ9cuda_gemmIiLj512ELj1ELj1ELj512ELj64ELj64ELj128ELj1ELj1EEvjjjPKT_S2_PS0_jjjE3Ash;
	add.s32 	%r315, %r314, %r313;
	ld.shared.u32 	%r316, [%r315];
	ld.shared.u32 	%r317, [%r22];
	add.s32 	%r318, %r13, 2;
	and.b32  	%r319, %r318, 15;
	or.b32  	%r320, %r310, %r319;
	shl.b32 	%r321, %r320, 2;
	add.s32 	%r322, %r314, %r321;
	ld.shared.u32 	%r323, [%r322];
	add.s32 	%r324, %r13, 3;
	and.b32  	%r325, %r324, 15;
	or.b32  	%r326, %r310, %r325;
	shl.b32 	%r327, %r326, 2;
	add.s32 	%r328, %r314, %r327;
	ld.shared.u32 	%r329, [%r328];
	add.s32 	%r330, %r13, 4;
	and.b32  	%r331, %r330, 15;
	or.b32  	%r332, %r310, %r331;
	shl.b32 	%r333, %r332, 2;
	add.s32 	%r334, %r314, %r333;
	ld.shared.u32 	%r335, [%r334];
	add.s32 	%r336, %r13, 5;
	and.b32  	%r337, %r336, 15;
	or.b32  	%r338, %r310, %r337;
	shl.b32 	%r339, %r338, 2;
	add.s32 	%r340, %r314, %r339;
	ld.shared.u32 	%r341, [%r340];
	add.s32 	%r342, %r13, 6;
	and.b32  	%r343, %r342, 15;
	or.b32  	%r344, %r310, %r343;
	shl.b32 	%r345, %r344, 2;
	add.s32 	%r346, %r314, %r345;
	ld.shared.u32 	%r347, [%r346];
	add.s32 	%r348, %r13, 7;
	and.b32  	%r349, %r348, 15;
	or.b32  	%r350, %r310, %r349;
	shl.b32 	%r351, %r350, 2;
	add.s32 	%r352, %r314, %r351;
	ld.shared.u32 	%r353, [%r352];
	xor.b32  	%r354, %r311, 8;
	or.b32  	%r355, %r310, %r354;
	shl.b32 	%r356, %r355, 2;
	add.s32 	%r357, %r314, %r356;
	ld.shared.u32 	%r358, [%r357];
	add.s32 	%r359, %r13, 9;
	and.b32  	%r360, %r359, 15;
	or.b32  	%r361, %r310, %r360;
	shl.b32 	%r362, %r361, 2;
	add.s32 	%r363, %r314, %r362;
	ld.shared.u32 	%r364, [%r363];
	add.s32 	%r365, %r13, 10;
	and.b32  	%r366, %r365, 15;
	or.b32  	%r367, %r310, %r366;
	shl.b32 	%r368, %r367, 2;
	add.s32 	%r369, %r314, %r368;
	ld.shared.u32 	%r370, [%r369];
	add.s32 	%r371, %r13, 11;
	and.b32  	%r372, %r371, 15;
	or.b32  	%r373, %r310, %r372;
	shl.b32 	%r374, %r373, 2;
	add.s32 	%r375, %r314, %r374;
	ld.shared.u32 	%r376, [%r375];
	add.s32 	%r377, %r13, 12;
	and.b32  	%r378, %r377, 15;
	or.b32  	%r379, %r310, %r378;
	shl.b32 	%r380, %r379, 2;
	add.s32 	%r381, %r314, %r380;
	ld.shared.u32 	%r382, [%r381];
	add.s32 	%r383, %r13, 13;
	and.b32  	%r384, %r383, 15;
	or.b32  	%r385, %r310, %r384;
	shl.b32 	%r386, %r385, 2;
	add.s32 	%r387, %r314, %r386;
	ld.shared.u32 	%r388, [%r387];
	add.s32 	%r389, %r13, 14;
	and.b32  	%r390, %r389, 15;
	or.b32  	%r391, %r310, %r390;
	shl.b32 	%r392, %r391, 2;
	add.s32 	%r393, %r314, %r392;
	ld.shared.u32 	%r394, [%r393];
	add.s32 	%r395, %r13, -1;
	and.b32  	%r396, %r395, 15;
	or.b32  	%r397, %r310, %r396;
	shl.b32 	%r398, %r397, 2;
	add.s32 	%r399, %r314, %r398;
	ld.shared.u32 	%r400, [%r399];
	or.b32  	%r401, %r311, %r307;
	shfl.sync.idx.b32	%r402|%p18, %r306, %r401, 31, -1;
	mul.lo.s32 	%r403, %r402, %r316;
	add.s32 	%r404, %r13, 1;
	and.b32  	%r405, %r404, 15;
	or.b32  	%r406, %r405, %r307;
	shfl.sync.idx.b32	%r407|%p19, %r306, %r406, 31, -1;
	mad.lo.s32 	%r408, %r407, %r317, %r403;
	or.b32  	%r409, %r319, %r307;
	shfl.sync.idx.b32	%r410|%p20, %r306, %r409, 31, -1;
	mad.lo.s32 	%r411, %r410, %r323, %r408;
	or.b32  	%r412, %r325, %r307;
	shfl.sync.idx.b32	%r413|%p21, %r306, %r412, 31, -1;
	mad.lo.s32 	%r414, %r413, %r329, %r411;
	or.b32  	%r415, %r331, %r307;
	shfl.sync.idx.b32	%r416|%p22, %r306, %r415, 31, -1;
	mad.lo.s32 	%r417, %r416, %r335, %r414;
	or.b32  	%r418, %r337, %r307;
	shfl.sync.idx.b32	%r419|%p23, %r306, %r418, 31, -1;
	mad.lo.s32 	%r420, %r419, %r341, %r417;
	or.b32  	%r421, %r343, %r307;
	shfl.sync.idx.b32	%r422|%p24, %r306, %r421, 31, -1;
	mad.lo.s32 	%r423, %r422, %r347, %r420;
	or.b32  	%r424, %r349, %r307;
	shfl.sync.idx.b32	%r425|%p25, %r306, %r424, 31, -1;
	mad.lo.s32 	%r426, %r425, %r353, %r423;
	or.b32  	%r427, %r354, %r307;
	shfl.sync.idx.b32	%r428|%p26, %r306, %r427, 31, -1;
	mad.lo.s32 	%r429, %r428, %r358, %r426;
	or.b32  	%r430, %r360, %r307;
	shfl.sync.idx.b32	%r431|%p27, %r306, %r430, 31, -1;
	mad.lo.s32 	%r432, %r431, %r364, %r429;
	or.b32  	%r433, %r366, %r307;
	shfl.sync.idx.b32	%r434|%p28, %r306, %r433, 31, -1;
	mad.lo.s32 	%r435, %r434, %r370, %r432;
	or.b32  	%r436, %r372, %r307;
	shfl.sync.idx.b32	%r437|%p29, %r306, %r436, 31, -1;
	mad.lo.s32 	%r438, %r437, %r376, %r435;
	or.b32  	%r439, %r378, %r307;
	shfl.sync.idx.b32	%r440|%p30, %r306, %r439, 31, -1;
	mad.lo.s32 	%r441, %r440, %r382, %r438;
	or.b32  	%r442, %r384, %r307;
	shfl.sync.idx.b32	%r443|%p31, %r306, %r442, 31, -1;
	mad.lo.s32 	%r444, %r443, %r388, %r441;
	or.b32  	%r445, %r390, %r307;
	shfl.sync.idx.b32	%r446|%p32, %r306, %r445, 31, -1;
	mad.lo.s32 	%r447, %r446, %r394, %r444;
	or.b32  	%r448, %r396, %r307;
	shfl.sync.idx.b32	%r449|%p33, %r306, %r448, 31, -1;
	mad.lo.s32 	%r450, %r449, %r400, %r447;
	mov.u32 	%r451, _ZZ9cuda_gemmIiLj512ELj1ELj1ELj512ELj64ELj64ELj128ELj1ELj1EEvjjjPKT_S2_PS0_jjjE3Csh;
	add.s32 	%r452, %r451, %r581;
	ld.shared.u32 	%r453, [%r452];
	add.s32 	%r454, %r453, %r450;
	ld.shared.u32 	%r455, [%r23];
	ld.shared.u32 	%r456, [%r24];
	ld.shared.u32 	%r457, [%r25];
	ld.shared.u32 	%r458, [%r26];
	ld.shared.u32 	%r459, [%r27];
	ld.shared.u32 	%r460, [%r28];
	ld.shared.u32 	%r461, [%r29];
	ld.shared.u32 	%r462, [%r30];
	ld.shared.u32 	%r463, [%r31];
	ld.shared.u32 	%r464, [%r32];
	ld.shared.u32 	%r465, [%r33];
	ld.shared.u32 	%r466, [%r34];
	ld.shared.u32 	%r467, [%r35];
	ld.shared.u32 	%r468, [%r36];
	ld.shared.u32 	%r469, [%r37];
	ld.shared.u32 	%r470, [%r38];
	xor.b32  	%r471, %r307, 16;
	or.b32  	%r472, %r311, %r471;
	shfl.sync.idx.b32	%r473|%p34, %r306, %r472, 31, -1;
	mul.lo.s32 	%r474, %r473, %r455;
	or.b32  	%r475, %r405, %r471;
	shfl.sync.idx.b32	%r476|%p35, %r306, %r475, 31, -1;
	mad.lo.s32 	%r477, %r476, %r456, %r474;
	or.b32  	%r478, %r319, %r471;
	shfl.sync.idx.b32	%r479|%p36, %r306, %r478, 31, -1;
	mad.lo.s32 	%r480, %r479, %r457, %r477;
	or.b32  	%r481, %r325, %r471;
	shfl.sync.idx.b32	%r482|%p37, %r306, %r481, 31, -1;
	mad.lo.s32 	%r483, %r482, %r458, %r480;
	or.b32  	%r484, %r331, %r471;
	shfl.sync.idx.b32	%r485|%p38, %r306, %r484, 31, -1;
	mad.lo.s32 	%r486, %r485, %r459, %r483;
	or.b32  	%r487, %r337, %r471;
	shfl.sync.idx.b32	%r488|%p39, %r306, %r487, 31, -1;
	mad.lo.s32 	%r489, %r488, %r460, %r486;
	or.b32  	%r490, %r343, %r471;
	shfl.sync.idx.b32	%r491|%p40, %r306, %r490, 31, -1;
	mad.lo.s32 	%r492, %r491, %r461, %r489;
	or.b32  	%r493, %r349, %r471;
	shfl.sync.idx.b32	%r494|%p41, %r306, %r493, 31, -1;
	mad.lo.s32 	%r495, %r494, %r462, %r492;
	or.b32  	%r496, %r354, %r471;
	shfl.sync.idx.b32	%r497|%p42, %r306, %r496, 31, -1;
	mad.lo.s32 	%r498, %r497, %r463, %r495;
	or.b32  	%r499, %r360, %r471;
	shfl.sync.idx.b32	%r500|%p43, %r306, %r499, 31, -1;
	mad.lo.s32 	%r501, %r500, %r464, %r498;
	or.b32  	%r502, %r366, %r471;
	shfl.sync.idx.b32	%r503|%p44, %r306, %r502, 31, -1;
	mad.lo.s32 	%r504, %r503, %r465, %r501;
	or.b32  	%r505, %r372, %r471;
	shfl.sync.idx.b32	%r506|%p45, %r306, %r505, 31, -1;
	mad.lo.s32 	%r507, %r506, %r466, %r504;
	or.b32  	%r508, %r378, %r471;
	shfl.sync.idx.b32	%r509|%p46, %r306, %r508, 31, -1;
	mad.lo.s32 	%r510, %r509, %r467, %r507;
	or.b32  	%r511, %r384, %r471;
	shfl.sync.idx.b32	%r512|%p47, %r306, %r511, 31, -1;
	mad.lo.s32 	%r513, %r512, %r468, %r510;
	or.b32  	%r514, %r390, %r471;
	shfl.sync.idx.b32	%r515|%p48, %r306, %r514, 31, -1;
	mad.lo.s32 	%r516, %r515, %r469, %r513;
	or.b32  	%r517, %r396, %r471;
	shfl.sync.idx.b32	%r518|%p49, %r306, %r517, 31, -1;
	mad.lo.s32 	%r519, %r518, %r470, %r516;
	add.s32 	%r520, %r454, %r519;
	st.shared.u32 	[%r452], %r520;
	mov.b32 	%r566, 32;
	mov.pred 	%p56, 0;
	@%p1 bra 	$L__BB39_8;
	setp.gt.u32 	%p50, %r13, 127;
	bar.sync 	0;
	@%p50 bra 	$L__BB39_26;
	ld.param.u64 	%rd38, [_Z9cuda_gemmIiLj512ELj1ELj1ELj512ELj64ELj64ELj128ELj1ELj1EEvjjjPKT_S2_PS0_jjj_param_5];
	cvta.to.global.u64 	%rd3, %rd38;
	max.u32 	%r521, %r17, 512;
	setp.lt.u32 	%p51, %r17, 512;
	selp.u32 	%r522, 1, 0, %p51;
	add.s32 	%r523, %r17, %r522;
	sub.s32 	%r524, %r521, %r523;
	div.u32 	%r525, %r524, %r3;
	add.s32 	%r80, %r525, %r522;
	and.b32  	%r526, %r80, 3;
	setp.eq.s32 	%p52, %r526, 3;
	@%p52 bra 	$L__BB39_23;
	shl.b32 	%r527, %r13, 4;
	add.s32 	%r579, %r451, %r527;
	add.s32 	%r529, %r14, %r581;
	mul.wide.u32 	%rd27, %r529, 4;
	add.s64 	%rd39, %rd3, %rd27;
	mul.wide.u32 	%rd5, %r2, 16;
	add.s32 	%r530, %r80, 1;
	and.b32  	%r531, %r530, 3;
	neg.s32 	%r578, %r531;
$L__BB39_22:
	.pragma "nounroll";
	ld.shared.v4.u32 	{%r532, %r533, %r534, %r535}, [%r579];
	st.global.v4.u32 	[%rd39], {%r532, %r533, %r534, %r535};
	add.s32 	%r581, %r581, %r3;
	add.s32 	%r579, %r579, %r39;
	add.s64 	%rd39, %rd39, %rd5;
	add.s32 	%r578, %r578, 1;
	setp.ne.s32 	%p53, %r578, 0;
	@%p53 bra 	$L__BB39_22;
$L__BB39_23:
	setp.lt.u32 	%p54, %r80, 3;
	@%p54 bra 	$L__BB39_26;
	add.s32 	%r582, %r581, %r14;
	mov.u32 	%r536, %ntid.x;
	mad.lo.s32 	%r586, %r536, 12, %r582;
	shl.b32 	%r537, %r536, 3;
	add.s32 	%r585, %r582, %r537;
	add.s32 	%r584, %r582, %r3;
	shl.b32 	%r538, %r581, 2;
	add.s32 	%r583, %r451, %r538;
$L__BB39_25:
	mul.wide.u32 	%rd28, %r582, 4;
	add.s64 	%rd29, %rd3, %rd28;
	ld.shared.v4.u32 	{%r540, %r541, %r542, %r543}, [%r583];
	st.global.v4.u32 	[%rd29], {%r540, %r541, %r542, %r543};
	add.s32 	%r544, %r581, %r3;
	mul.wide.u32 	%rd30, %r584, 4;
	add.s64 	%rd31, %rd3, %rd30;
	add.s32 	%r545, %r583, %r39;
	ld.shared.v4.u32 	{%r546, %r547, %r548, %r549}, [%r545];
	st.global.v4.u32 	[%rd31], {%r546, %r547, %r548, %r549};
	add.s32 	%r550, %r544, %r3;
	mul.wide.u32 	%rd32, %r585, 4;
	add.s64 	%rd33, %rd3, %rd32;
	add.s32 	%r551, %r583, %r40;
	ld.shared.v4.u32 	{%r552, %r553, %r554, %r555}, [%r551];
	st.global.v4.u32 	[%rd33], {%r552, %r553, %r554, %r555};
	add.s32 	%r556, %r550, %r3;
	mul.wide.u32 	%rd34, %r586, 4;
	add.s64 	%rd35, %rd3, %rd34;
	add.s32 	%r557, %r583, %r41;
	ld.shared.v4.u32 	{%r558, %r559, %r560, %r561}, [%r557];
	st.global.v4.u32 	[%rd35], {%r558, %r559, %r560, %r561};
	add.s32 	%r581, %r556, %r3;
	add.s32 	%r586, %r586, %r39;
	add.s32 	%r585, %r585, %r39;
	add.s32 	%r584, %r584, %r39;
	add.s32 	%r583, %r583, %r42;
	add.s32 	%r582, %r582, %r39;
	setp.lt.u32 	%p55, %r581, 512;
	@%p55 bra 	$L__BB39_25;
$L__BB39_26:
	ret;

}
	// .globl	_Z9cuda_gemmIiLj512ELj1ELj1ELj512ELj128ELj128ELj128ELj0ELj1EEvjjjPKT_S2_PS0_jjj
.visible .entry _Z9cuda_gemmIiLj512ELj1ELj1ELj512ELj128ELj128ELj128ELj0ELj1EEvjjjPKT_S2_PS0_jjj(
	.param .u32 _Z9cuda_gemmIiLj512ELj1ELj1ELj512ELj128ELj128ELj128ELj0ELj1EEvjjjPKT_S2_PS0_jjj_param_0,
	.param .u32 _Z9cuda_gemmIiLj512ELj1ELj1ELj512ELj128ELj128ELj128ELj0ELj1EEvjjjPKT_S2_PS0_jjj_param_1,
	.param .u32 _Z9cuda_gemmIiLj512ELj1ELj1ELj512ELj128ELj128ELj128ELj0ELj1EEvjjjPKT_S2_PS0_jjj_param_2,
	.param .u64 .ptr .align 1 _Z9cuda_gemmIiLj512ELj1ELj1ELj512ELj128ELj128ELj128ELj0ELj1EEvjjjPKT_S2_PS0_jjj_param_3,
	.param .u64 .ptr .align 1 _Z9cuda_gemmIiLj512ELj1ELj1ELj512ELj128ELj128ELj128ELj0ELj1EEvjjjPKT_S2_PS0_jjj_param_4,
	.param .u64 .ptr .align 1 _Z9cuda_gemmIiLj512ELj1ELj1ELj512ELj128ELj128ELj128ELj0ELj1EEvjjjPKT_S2_PS0_jjj_param_5,
	.param .u32 _Z9cuda_gemmIiLj512ELj1ELj1ELj512ELj128ELj128ELj128ELj0ELj1EEvjjjPKT_S2_PS0_jjj_param_6,
	.param .u32 _Z9cuda_gemmIiLj512ELj1ELj1ELj512ELj128ELj128ELj128ELj0ELj1EEvjjjPKT_S2_PS0_jjj_param_7,
	.param .u32 _Z9cuda_gemmIiLj512ELj1ELj1ELj512ELj128ELj128ELj128ELj0ELj1EEvjjjPKT_S2_PS0_jjj_param_8
)
.maxntid 512
{
	.reg .pred 	%p<54>;
	.reg .b32 	%r<578>;
	.reg .b64 	%rd<36>;
	// demoted variable
	.shared .align 128 .b8 _ZZ9cuda_gemmIiLj512ELj1ELj1ELj512ELj128ELj128ELj128ELj0ELj1EEvjjjPKT_S2_PS0_jjjE11kron_fac_sh[16896];
	// demoted variable
	.shared .align 128 .b8 _ZZ9cuda_gemmIiLj512ELj1ELj1ELj512ELj128ELj128ELj128ELj0ELj1EEvjjjPKT_S2_PS0_jjjE3Ash[512];
	// demoted variable
	.shared .align 128 .b8 _ZZ9cuda_gemmIiLj512ELj1ELj1ELj512ELj128ELj128ELj128ELj0ELj1EEvjjjPKT_S2_PS0_jjjE3Csh[2048];
	mov.u32 	%r556, %tid.x;
	mov.u32 	%r101, %ctaid.y;
	mov.u32 	%r102, %nctaid.y;
	setp.ge.u32 	%p1, %r101, %r102;
	@%p1 bra 	$L__BB40_26;
	mov.u32 	%r2, %ntid.x;
	shl.b32 	%r3, %r2, 2;
	add.s32 	%r103, %r556, %r2;
	max.u32 	%r104, %r103, 512;
	setp.lt.u32 	%p2, %r103, 512;
	selp.u32 	%r105, 1, 0, %p2;
	add.s32 	%r106, %r103, %r105;
	sub.s32 	%r107, %r104, %r106;
	div.u32 	%r108, %r107, %r2;
	add.s32 	%r4, %r108, %r105;
	and.b32  	%r109, %r4, 3;
	setp.eq.s32 	%p3, %r109, 3;
	@%p3 bra 	$L__BB40_4;
	add.s32 	%r111, %r4, 1;
	and.b32  	%r5, %r111, 3;
	mov.b32 	%r555, 0;
$L__BB40_3:
	.pragma "nounroll";
	shl.b32 	%r112, %r556, 2;
	mov.u32 	%r113, _ZZ9cuda_gemmIiLj512ELj1ELj1ELj512ELj128ELj128ELj128ELj0ELj1EEvjjjPKT_S2_PS0_jjjE3Csh;
	add.s32 	%r114, %r113, %r112;
	mov.b32 	%r115, 0;
	st.shared.u32 	[%r114], %r115;
	add.s32 	%r556, %r556, %r2;
	add.s32 	%r555, %r555, 1;
	setp.ne.s32 	%p4, %r555, %r5;
	@%p4 bra 	$L__BB40_3;
$L__BB40_4:
	setp.lt.u32 	%p5, %r4, 3;
	@%p5 bra 	$L__BB40_7;
	mov.u32 	%r117, _ZZ9cuda_gemmIiLj512ELj1ELj1ELj512ELj128ELj128ELj128ELj0ELj1EEvjjjPKT_S2_PS0_jjjE3Csh;
$L__BB40_6:
	shl.b32 	%r116, %r556, 2;
	add.s32 	%r118, %r117, %r116;
	mov.b32 	%r119, 0;
	st.shared.u32 	[%r118], %r119;
	add.s32 	%r120, %r118, %r3;
	st.shared.u32 	[%r120], %r119;
	add.s32 	%r121, %r120, %r3;
	st.shared.u32 	[%r121], %r119;
	add.s32 	%r122, %r121, %r3;
	st.shared.u32 	[%r122], %r119;
	add.s32 	%r556, %r3, %r556;
	setp.lt.u32 	%p6, %r556, 512;
	@%p6 bra 	$L__BB40_6;
$L__BB40_7:
	ld.param.u64 	%rd34, [_Z9cuda_gemmIiLj512ELj1ELj1ELj512ELj128ELj128ELj128ELj0ELj1EEvjjjPKT_S2_PS0_jjj_param_4];
	ld.param.u32 	%r552, [_Z9cuda_gemmIiLj512ELj1ELj1ELj512ELj128ELj128ELj128ELj0ELj1EEvjjjPKT_S2_PS0_jjj_param_2];
	mov.u32 	%r13, %tid.x;
	not.b32 	%r124, %r13;
	shl.b32 	%r572, %r13, 2;
	and.b32  	%r14, %r572, 124;
	shl.b32 	%r125, %r13, 5;
	and.b32  	%r126, %r125, 96;
	mov.u32 	%r16, %ctaid.x;
	shl.b32 	%r127, %r16, 9;
	mov.u32 	%r128, %ctaid.z;
	shl.b32 	%r17, %r128, 7;
	add.s32 	%r129, %r17, %r127;
	mad.lo.s32 	%r18, %r101, %r552, %r129;
	add.s32 	%r21, %r572, %r3;
	max.u32 	%r131, %r21, 128;
	setp.lt.u32 	%p7, %r21, 128;
	selp.u32 	%r132, 1, 0, %p7;
	or.b32  	%r133, %r21, %r132;
	sub.s32 	%r134, %r131, %r133;
	div.u32 	%r135, %r134, %r3;
	add.s32 	%r22, %r135, %r132;
	shl.b32 	%r23, %r13, 4;
	mov.u32 	%r136, _ZZ9cuda_gemmIiLj512ELj1ELj1ELj512ELj128ELj128ELj128ELj0ELj1EEvjjjPKT_S2_PS0_jjjE3Ash;
	add.s32 	%r24, %r136, %r23;
	shl.b32 	%r36, %r2, 4;
	add.s32 	%r25, %r24, %r36;
	add.s32 	%r26, %r21, %r3;
	add.s32 	%r137, %r13, 1;
	and.b32  	%r138, %r137, 15;
	add.s32 	%r139, %r13, 3;
	and.b32  	%r140, %r139, 15;
	add.s32 	%r141, %r13, 4;
	and.b32  	%r142, %r141, 15;
	add.s32 	%r143, %r13, 5;
	and.b32  	%r144, %r143, 15;
	add.s32 	%r145, %r13, 9;
	and.b32  	%r146, %r145, 15;
	add.s32 	%r147, %r13, 11;
	and.b32  	%r148, %r147, 15;
	add.s32 	%r149, %r13, 14;
	and.b32  	%r150, %r149, 15;
	add.s32 	%r151, %r13, -1;
	and.b32  	%r152, %r151, 15;
	and.b32  	%r153, %r124, 16;
	or.b32  	%r154, %r153, %r126;
	or.b32  	%r155, %r154, %r138;
	shl.b32 	%r156, %r155, 2;
	add.s32 	%r27, %r136, %r156;
	or.b32  	%r157, %r154, %r140;
	shl.b32 	%r158, %r157, 2;
	add.s32 	%r28, %r136, %r158;
	or.b32  	%r159, %r154, %r142;
	shl.b32 	%r160, %r159, 2;
	add.s32 	%r29, %r136, %r160;
	or.b32  	%r161, %r154, %r144;
	shl.b32 	%r162, %r161, 2;
	add.s32 	%r30, %r136, %r162;
	or.b32  	%r163, %r154, %r146;
	shl.b32 	%r164, %r163, 2;
	add.s32 	%r31, %r136, %r164;
	or.b32  	%r165, %r154, %r148;
	shl.b32 	%r166, %r165, 2;
	add.s32 	%r32, %r136, %r166;
	or.b32  	%r167, %r154, %r150;
	shl.b32 	%r168, %r167, 2;
	add.s32 	%r33, %r136, %r168;
	or.b32  	%r169, %r154, %r152;
	shl.b32 	%r170, %r169, 2;
	add.s32 	%r34, %r136, %r170;
	mul.lo.s32 	%r35, %r2, 12;
	mul.lo.s32 	%r37, %r2, 48;
	shl.b32 	%r38, %r2, 6;
	shl.b32 	%r39, %r2, 3;
	shl.b32 	%r40, %r2, 5;
	cvta.to.global.u64 	%rd1, %rd34;
	shr.u32 	%r41, %r2, 5;
	mov.b32 	%r558, 0;
$L__BB40_8:
	setp.gt.u32 	%p8, %r13, 31;
	@%p8 bra 	$L__BB40_16;
	ld.param.u64 	%rd33, [_Z9cuda_gemmIiLj512ELj1ELj1ELj512ELj128ELj128ELj128ELj0ELj1EEvjjjPKT_S2_PS0_jjj_param_3];
	cvta.to.global.u64 	%rd2, %rd33;
	and.b32  	%r171, %r22, 3;
	setp.eq.s32 	%p9, %r171, 3;
	add.s32 	%r43, %r18, %r558;
	mov.u32 	%r559, %r572;
	@%p9 bra 	$L__BB40_13;
	setp.eq.s32 	%p10, %r171, 0;
	and.b32  	%r173, %r572, 28;
	and.b32  	%r174, %r23, 384;
	or.b32  	%r175, %r173, %r174;
	add.s32 	%r176, %r43, %r175;
	mul.wide.u32 	%rd7, %r176, 4;
	add.s64 	%rd8, %rd2, %rd7;
	ld.global.nc.v4.u32 	{%r177, %r178, %r179, %r180}, [%rd8];
	st.shared.v4.u32 	[%r24], {%r177, %r178, %r179, %r180};
	mov.u32 	%r559, %r21;
	@%p10 bra 	$L__BB40_13;
	setp.eq.s32 	%p11, %r171, 1;
	and.b32  	%r182, %r21, 28;
	shl.b32 	%r183, %r21, 2;
	and.b32  	%r184, %r183, 384;
	or.b32  	%r185, %r182, %r184;
	add.s32 	%r186, %r43, %r185;
	mul.wide.u32 	%rd9, %r186, 4;
	add.s64 	%rd10, %rd2, %rd9;
	ld.global.nc.v4.u32 	{%r187, %r188, %r189, %r190}, [%rd10];
	st.shared.v4.u32 	[%r25], {%r187, %r188, %r189, %r190};
	mov.u32 	%r559, %r26;
	@%p11 bra 	$L__BB40_13;
	add.s32 	%r559, %r26, %r3;
	and.b32  	%r191, %r26, 28;
	shl.b32 	%r192, %r26, 2;
	and.b32  	%r193, %r192, 384;
	or.b32  	%r194, %r191, %r193;
	add.s32 	%r195, %r43, %r194;
	mul.wide.u32 	%rd11, %r195, 4;
	add.s64 	%rd12, %rd2, %rd11;
	ld.global.nc.v4.u32 	{%r196, %r197, %r198, %r199}, [%rd12];
	shl.b32 	%r200, %r3, 2;
	add.s32 	%r201, %r25, %r200;
	st.shared.v4.u32 	[%r201], {%r196, %r197, %r198, %r199};
$L__BB40_13:
	setp.lt.u32 	%p12, %r22, 3;
	@%p12 bra 	$L__BB40_16;
	add.s32 	%r566, %r35, %r559;
	shl.b32 	%r560, %r559, 2;
	add.s32 	%r565, %r37, %r560;
	add.s32 	%r564, %r39, %r559;
	add.s32 	%r563, %r40, %r560;
	add.s32 	%r562, %r3, %r559;
	add.s32 	%r561, %r36, %r560;
$L__BB40_15:
	and.b32  	%r202, %r560, 384;
	and.b32  	%r203, %r559, 28;
	add.s32 	%r204, %r43, %r203;
	add.s32 	%r205, %r204, %r202;
	mul.wide.u32 	%rd13, %r205, 4;
	add.s64 	%rd14, %rd2, %rd13;
	ld.global.nc.v4.u32 	{%r206, %r207, %r208, %r209}, [%rd14];
	mov.u32 	%r210, _ZZ9cuda_gemmIiLj512ELj1ELj1ELj512ELj128ELj128ELj128ELj0ELj1EEvjjjPKT_S2_PS0_jjjE3Ash;
	add.s32 	%r211, %r210, %r560;
	st.shared.v4.u32 	[%r211], {%r206, %r207, %r208, %r209};
	add.s32 	%r212, %r559, %r3;
	and.b32  	%r213, %r561, 384;
	and.b32  	%r214, %r562, 28;
	add.s32 	%r215, %r43, %r214;
	add.s32 	%r216, %r215, %r213;
	mul.wide.u32 	%rd15, %r216, 4;
	add.s64 	%rd16, %rd2, %rd15;
	ld.global.nc.v4.u32 	{%r217, %r218, %r219, %r220}, [%rd16];
	add.s32 	%r221, %r210, %r561;
	st.shared.v4.u32 	[%r221], {%r217, %r218, %r219, %r220};
	add.s32 	%r222, %r212, %r3;
	and.b32  	%r223, %r563, 384;
	and.b32  	%r224, %r564, 28;
	add.s32 	%r225, %r43, %r224;
	add.s32 	%r226, %r225, %r223;
	mul.wide.u32 	%rd17, %r226, 4;
	add.s64 	%rd18, %rd2, %rd17;
	ld.global.nc.v4.u32 	{%r227, %r228, %r229, %r230}, [%rd18];
	add.s32 	%r231, %r210, %r563;
	st.shared.v4.u32 	[%r231], {%r227, %r228, %r229, %r230};
	add.s32 	%r232, %r222, %r3;
	and.b32  	%r233, %r565, 384;
	and.b32  	%r234, %r566, 28;
	add.s32 	%r235, %r43, %r234;
	add.s32 	%r236, %r235, %r233;
	mul.wide.u32 	%rd19, %r236, 4;
	add.s64 	%rd20, %rd2, %rd19;
	ld.global.nc.v4.u32 	{%r237, %r238, %r239, %r240}, [%rd20];
	add.s32 	%r241, %r210, %r565;
	st.shared.v4.u32 	[%r241], {%r237, %r238, %r239, %r240};
	add.s32 	%r559, %r232, %r3;
	add.s32 	%r566, %r566, %r36;
	add.s32 	%r565, %r565, %r38;
	add.s32 	%r564, %r564, %r36;
	add.s32 	%r563, %r563, %r38;
	add.s32 	%r562, %r562, %r36;
	add.s32 	%r561, %r561, %r38;
	add.s32 	%r560, %r560, %r38;
	setp.lt.u32 	%p13, %r559, 128;
	@%p13 bra 	$L__BB40_15;
$L__BB40_16:
	shr.u32 	%r568, %r13, 5;
$L__BB40_17:
	add.s32 	%r242, %r558, %r17;
	add.s32 	%r243, %r242, %r568;
	shl.b32 	%r244, %r243, 7;
	or.b32  	%r245, %r244, %r14;
	mul.wide.u32 	%rd21, %r245, 4;
	add.s64 	%rd22, %rd1, %rd21;
	ld.global.nc.v4.u32 	{%r246, %r247, %r248, %r249}, [%rd22];
	shl.b32 	%r250, %r568, 2;
	mov.u32 	%r251, _ZZ9cuda_gemmIiLj512ELj1ELj1ELj512ELj128ELj128ELj128ELj0ELj1EEvjjjPKT_S2_PS0_jjjE11kron_fac_sh;
	add.s32 	%r252, %r251, %r250;
	mad.lo.s32 	%r253, %r14, 132, %r252;
	st.shared.u32 	[%r253], %r246;
	st.shared.u32 	[%r253+132], %r247;
	st.shared.u32 	[%r253+264], %r248;
	st.shared.u32 	[%r253+396], %r249;
	add.s32 	%r568, %r568, %r41;
	setp.lt.u32 	%p14, %r568, 32;
	@%p14 bra 	$L__BB40_17;
	bar.sync 	0;
	shr.u32 	%r254, %r13, 2;
	mov.u32 	%r255, _ZZ9cuda_gemmIiLj512ELj1ELj1ELj512ELj128ELj128ELj128ELj0ELj1EEvjjjPKT_S2_PS0_jjjE11kron_fac_sh;
	mad.lo.s32 	%r256, %r254, 132, %r255;
	shl.b32 	%r257, %r13, 2;
	and.b32  	%r258, %r257, 124;
	add.s32 	%r259, %r256, %r258;
	ld.shared.u32 	%r260, [%r259];
	and.b32  	%r261, %r13, 16;
	shl.b32 	%r262, %r13, 5;
	and.b32  	%r263, %r262, 96;
	or.b32  	%r264, %r261, %r263;
	and.b32  	%r265, %r13, 15;
	or.b32  	%r266, %r264, %r265;
	shl.b32 	%r267, %r266, 2;
	mov.u32 	%r268, _ZZ9cuda_gemmIiLj512ELj1ELj1ELj512ELj128ELj128ELj128ELj0ELj1EEvjjjPKT_S2_PS0_jjjE3Ash;
	add.s32 	%r269, %r268, %r267;
	ld.shared.u32 	%r270, [%r269];
	add.s32 	%r271, %r13, 1;
	and.b32  	%r272, %r271, 15;
	or.b32  	%r273, %r264, %r272;
	shl.b32 	%r274, %r273, 2;
	add.s32 	%r275, %r268, %r274;
	ld.shared.u32 	%r276, [%r275];
	add.s32 	%r277, %r13, 2;
	and.b32  	%r278, %r277, 15;
	or.b32  	%r279, %r264, %r278;
	shl.b32 	%r280, %r279, 2;
	add.s32 	%r281, %r268, %r280;
	ld.shared.u32 	%r282, [%r281];
	add.s32 	%r283, %r13, 3;
	and.b32  	%r284, %r283, 15;
	or.b32  	%r285, %r264, %r284;
	shl.b32 	%r286, %r285, 2;
	add.s32 	%r287, %r268, %r286;
	ld.shared.u32 	%r288, [%r287];
	add.s32 	%r289, %r13, 4;
	and.b32  	%r290, %r289, 15;
	or.b32  	%r291, %r264, %r290;
	shl.b32 	%r292, %r291, 2;
	add.s32 	%r293, %r268, %r292;
	ld.shared.u32 	%r294, [%r293];
	add.s32 	%r295, %r13, 5;
	and.b32  	%r296, %r295, 15;
	or.b32  	%r297, %r264, %r296;
	shl.b32 	%r298, %r297, 2;
	add.s32 	%r299, %r268, %r298;
	ld.shared.u32 	%r300, [%r299];
	add.s32 	%r301, %r13, 6;
	and.b32  	%r302, %r301, 15;
	or.b32  	%r303, %r264, %r302;
	shl.b32 	%r304, %r303, 2;
	add.s32 	%r305, %r268, %r304;
	ld.shared.u32 	%r306, [%r305];
	add.s32 	%r307, %r13, 7;
	and.b32  	%r308, %r307, 15;
	or.b32  	%r309, %r264, %r308;
	shl.b32 	%r310, %r309, 2;
	add.s32 	%r311, %r268, %r310;
	ld.shared.u32 	%r312, [%r311];
	xor.b32  	%r313, %r265, 8;
	or.b32  	%r314, %r264, %r313;
	shl.b32 	%r315, %r314, 2;
	add.s32 	%r316, %r268, %r315;
	ld.shared.u32 	%r317, [%r316];
	add.s32 	%r318, %r13, 9;
	and.b32  	%r319, %r318, 15;
	or.b32  	%r320, %r264, %r319;
	shl.b32 	%r321, %r320, 2;
	add.s32 	%r322, %r268, %r321;
	ld.shared.u32 	%r323, [%r322];
	add.s32 	%r324, %r13, 10;
	and.b32  	%r325, %r324, 15;
	or.b32  	%r326, %r264, %r325;
	shl.b32 	%r327, %r326, 2;
	add.s32 	%r328, %r268, %r327;
	ld.shared.u32 	%r329, [%r328];
	add.s32 	%r330, %r13, 11;
	and.b32  	%r331, %r330, 15;
	or.b32  	%r332, %r264, %r331;
	shl.b32 	%r333, %r332, 2;
	add.s32 	%r334, %r268, %r333;
	ld.shared.u32 	%r335, [%r334];
	add.s32 	%r336, %r13, 12;
	and.b32  	%r337, %r336, 15;
	or.b32  	%r338, %r264, %r337;
	shl.b32 	%r339, %r338, 2;
	add.s32 	%r340, %r268, %r339;
	ld.shared.u32 	%r341, [%r340];
	add.s32 	%r342, %r13, 13;
	and.b32  	%r343, %r342, 15;
	or.b32  	%r344, %r264, %r343;
	shl.b32 	%r345, %r344, 2;
	add.s32 	%r346, %r268, %r345;
	ld.shared.u32 	%r347, [%r346];
	add.s32 	%r348, %r13, 14;
	and.b32  	%r349, %r348, 15;
	or.b32  	%r350, %r264, %r349;
	shl.b32 	%r351, %r350, 2;
	add.s32 	%r352, %r268, %r351;
	ld.shared.u32 	%r353, [%r352];
	add.s32 	%r354, %r13, -1;
	and.b32  	%r355, %r354, 15;
	or.b32  	%r356, %r264, %r355;
	shl.b32 	%r357, %r356, 2;
	add.s32 	%r358, %r268, %r357;
	ld.shared.u32 	%r359, [%r358];
	or.b32  	%r360, %r265, %r261;
	shfl.sync.idx.b32	%r361|%p15, %r260, %r360, 31, -1;
	mul.lo.s32 	%r362, %r361, %r270;
	or.b32  	%r363, %r272, %r261;
	shfl.sync.idx.b32	%r364|%p16, %r260, %r363, 31, -1;
	mad.lo.s32 	%r365, %r364, %r276, %r362;
	or.b32  	%r366, %r278, %r261;
	shfl.sync.idx.b32	%r367|%p17, %r260, %r366, 31, -1;
	mad.lo.s32 	%r368, %r367, %r282, %r365;
	or.b32  	%r369, %r284, %r261;
	shfl.sync.idx.b32	%r370|%p18, %r260, %r369, 31, -1;
	mad.lo.s32 	%r371, %r370, %r288, %r368;
	or.b32  	%r372, %r290, %r261;
	shfl.sync.idx.b32	%r373|%p19, %r260, %r372, 31, -1;
	mad.lo.s32 	%r374, %r373, %r294, %r371;
	or.b32  	%r375, %r296, %r261;
	shfl.sync.idx.b32	%r376|%p20, %r260, %r375, 31, -1;
	mad.lo.s32 	%r377, %r376, %r300, %r374;
	or.b32  	%r378, %r302, %r261;
	shfl.sync.idx.b32	%r379|%p21, %r260, %r378, 31, -1;
	mad.lo.s32 	%r380, %r379, %r306, %r377;
	or.b32  	%r381, %r308, %r261;
	shfl.sync.idx.b32	%r382|%p22, %r260, %r381, 31, -1;
	mad.lo.s32 	%r383, %r382, %r312, %r380;
	or.b32  	%r384, %r313, %r261;
	shfl.sync.idx.b32	%r385|%p23, %r260, %r384, 31, -1;
	mad.lo.s32 	%r386, %r385, %r317, %r383;
	or.b32  	%r387, %r319, %r261;
	shfl.sync.idx.b32	%r388|%p24, %r260, %r387, 31, -1;
	mad.lo.s32 	%r389, %r388, %r323, %r386;
	or.b32  	%r390, %r325, %r261;
	shfl.sync.idx.b32	%r391|%p25, %r260, %r390, 31, -1;
	mad.lo.s32 	%r392, %r391, %r329, %r389;
	or.b32  	%r393, %r331, %r261;
	shfl.sync.idx.b32	%r394|%p26, %r260, %r393, 31, -1;
	mad.lo.s32 	%r395, %r394, %r335, %r392;
	or.b32  	%r396, %r337, %r261;
	shfl.sync.idx.b32	%r397|%p27, %r260, %r396, 31, -1;
	mad.lo.s32 	%r398, %r397, %r341, %r395;
	or.b32  	%r399, %r343, %r261;
	shfl.sync.idx.b32	%r400|%p28, %r260, %r399, 31, -1;
	mad.lo.s32 	%r401, %r400, %r347, %r398;
	or.b32  	%r402, %r349, %r261;
	shfl.sync.idx.b32	%r403|%p29, %r260, %r402, 31, -1;
	mad.lo.s32 	%r404, %r403, %r353, %r401;
	or.b32  	%r405, %r355, %r261;
	shfl.sync.idx.b32	%r406|%p30, %r260, %r405, 31, -1;
	mad.lo.s32 	%r407, %r406, %r359, %r404;
	mov.u32 	%r408, _ZZ9cuda_gemmIiLj512ELj1ELj1ELj512ELj128ELj128ELj128ELj0ELj1EEvjjjPKT_S2_PS0_jjjE3Csh;
	add.s32 	%r409, %r408, %r257;
	ld.shared.u32 	%r410, [%r409];
	add.s32 	%r411, %r410, %r407;
	xor.b32  	%r412, %r261, 16;
	or.b32  	%r413, %r412, %r263;
	or.b32  	%r414, %r413, %r265;
	shl.b32 	%r415, %r414, 2;
	add.s32 	%r416, %r268, %r415;
	ld.shared.u32 	%r417, [%r416];
	ld.shared.u32 	%r418, [%r27];
	or.b32  	%r419, %r413, %r278;
	shl.b32 	%r420, %r419, 2;
	add.s32 	%r421, %r268, %r420;
	ld.shared.u32 	%r422, [%r421];
	ld.shared.u32 	%r423, [%r28];
	ld.shared.u32 	%r424, [%r29];
	ld.shared.u32 	%r425, [%r30];
	or.b32  	%r426, %r413, %r302;
	shl.b32 	%r427, %r426, 2;
	add.s32 	%r428, %r268, %r427;
	ld.shared.u32 	%r429, [%r428];
	or.b32  	%r430, %r413, %r308;
	shl.b32 	%r431, %r430, 2;
	add.s32 	%r432, %r268, %r431;
	ld.shared.u32 	%r433, [%r432];
	or.b32  	%r434, %r413, %r313;
	shl.b32 	%r435, %r434, 2;
	add.s32 	%r436, %r268, %r435;
	ld.shared.u32 	%r437, [%r436];
	ld.shared.u32 	%r438, [%r31];
	or.b32  	%r439, %r413, %r325;
	shl.b32 	%r440, %r439, 2;
	add.s32 	%r441, %r268, %r440;
	ld.shared.u32 	%r442, [%r441];
	ld.shared.u32 	%r443, [%r32];
	or.b32  	%r444, %r413, %r337;
	shl.b32 	%r445, %r444, 2;
	add.s32 	%r446, %r268, %r445;
	ld.shared.u32 	%r447, [%r446];
	or.b32  	%r448, %r413, %r343;
	shl.b32 	%r449, %r448, 2;
	add.s32 	%r450, %r268, %r449;
	ld.shared.u32 	%r451, [%r450];
	ld.shared.u32 	%r452, [%r33];
	ld.shared.u32 	%r453, [%r34];
	or.b32  	%r454, %r265, %r412;
	shfl.sync.idx.b32	%r455|%p31, %r260, %r454, 31, -1;
	mul.lo.s32 	%r456, %r455, %r417;
	or.b32  	%r457, %r272, %r412;
	shfl.sync.idx.b32	%r458|%p32, %r260, %r457, 31, -1;
	mad.lo.s32 	%r459, %r458, %r418, %r456;
	or.b32  	%r460, %r278, %r412;
	shfl.sync.idx.b32	%r461|%p33, %r260, %r460, 31, -1;
	mad.lo.s32 	%r462, %r461, %r422, %r459;
	or.b32  	%r463, %r284, %r412;
	shfl.sync.idx.b32	%r464|%p34, %r260, %r463, 31, -1;
	mad.lo.s32 	%r465, %r464, %r423, %r462;
	or.b32  	%r466, %r290, %r412;
	shfl.sync.idx.b32	%r467|%p35, %r260, %r466, 31, -1;
	mad.lo.s32 	%r468, %r467, %r424, %r465;
	or.b32  	%r469, %r296, %r412;
	shfl.sync.idx.b32	%r470|%p36, %r260, %r469, 31, -1;
	mad.lo.s32 	%r471, %r470, %r425, %r468;
	or.b32  	%r472, %r302, %r412;
	shfl.sync.idx.b32	%r473|%p37, %r260, %r472, 31, -1;
	mad.lo.s32 	%r474, %r473, %r429, %r471;
	or.b32  	%r475, %r308, %r412;
	shfl.sync.idx.b32	%r476|%p38, %r260, %r475, 31, -1;
	mad.lo.s32 	%r477, %r476, %r433, %r474;
	or.b32  	%r478, %r313, %r412;
	shfl.sync.idx.b32	%r479|%p39, %r260, %r478, 31, -1;
	mad.lo.s32 	%r480, %r479, %r437, %r477;
	or.b32  	%r481, %r319, %r412;
	shfl.sync.idx.b32	%r482|%p40, %r260, %r481, 31, -1;
	mad.lo.s32 	%r483, %r482, %r438, %r480;
	or.b32  	%r484, %r325, %r412;
	shfl.sync.idx.b32	%r485|%p41, %r260, %r484, 31, -1;
	mad.lo.s32 	%r486, %r485, %r442, %r483;
	or.b32  	%r487, %r331, %r412;
	shfl.sync.idx.b32	%r488|%p42, %r260, %r487, 31, -1;
	mad.lo.s32 	%r489, %r488, %r443, %r486;
	or.b32  	%r490, %r337, %r412;
	shfl.sync.idx.b32	%r491|%p43, %r260, %r490, 31, -1;
	mad.lo.s32 	%r492, %r491, %r447, %r489;
	or.b32  	%r493, %r343, %r412;
	shfl.sync.idx.b32	%r494|%p44, %r260, %r493, 31, -1;
	mad.lo.s32 	%r495, %r494, %r451, %r492;
	or.b32  	%r496, %r349, %r412;
	shfl.sync.idx.b32	%r497|%p45, %r260, %r496, 31, -1;
	mad.lo.s32 	%r498, %r497, %r452, %r495;
	or.b32  	%r499, %r355, %r412;
	shfl.sync.idx.b32	%r500|%p46, %r260, %r499, 31, -1;
	mad.lo.s32 	%r501, %r500, %r453, %r498;
	add.s32 	%r502, %r411, %r501;
	st.shared.u32 	[%r409], %r502;
	add.s32 	%r72, %r558, 32;
	setp.lt.u32 	%p47, %r558, 96;
	mov.u32 	%r558, %r72;
	@%p47 bra 	$L__BB40_8;
	setp.gt.u32 	%p48, %r13, 127;
	bar.sync 	0;
	@%p48 bra 	$L__BB40_26;
	ld.param.u64 	%rd35, [_Z9cuda_gemmIiLj512ELj1ELj1ELj512ELj128ELj128ELj128ELj0ELj1EEvjjjPKT_S2_PS0_jjj_param_5];
	ld.param.u32 	%r553, [_Z9cuda_gemmIiLj512ELj1ELj1ELj512ELj128ELj128ELj128ELj0ELj1EEvjjjPKT_S2_PS0_jjj_param_2];
	ld.param.u32 	%r551, [_Z9cuda_gemmIiLj512ELj1ELj1ELj512ELj128ELj128ELj128ELj0ELj1EEvjjjPKT_S2_PS0_jjj_param_1];
	shr.u32 	%r73, %r553, 7;
	cvta.to.global.u64 	%rd3, %rd35;
	shl.b32 	%r503, %r16, 2;
	mad.lo.s32 	%r74, %r101, %r551, %r503;
	max.u32 	%r504, %r21, 512;
	setp.lt.u32 	%p49, %r21, 512;
	selp.u32 	%r505, 1, 0, %p49;
	add.s32 	%r506, %r21, %r505;
	sub.s32 	%r507, %r504, %r506;
	div.u32 	%r508, %r507, %r3;
	add.s32 	%r75, %r508, %r505;
	and.b32  	%r509, %r75, 3;
	setp.eq.s32 	%p50, %r509, 3;
	@%p50 bra 	$L__BB40_23;
	add.s32 	%r570, %r408, %r23;
	add.s32 	%r511, %r75, 1;
	and.b32  	%r512, %r511, 3;
	neg.s32 	%r569, %r512;
$L__BB40_22:
	.pragma "nounroll";
	shr.u32 	%r513, %r572, 2;
	mad.lo.s32 	%r514, %r513, %r73, %r74;
	mul.wide.u32 	%rd23, %r514, 4;
	add.s64 	%rd24, %rd3, %rd23;
	ld.shared.v4.u32 	{%r515, %r516, %r517, %r518}, [%r570];
	st.global.v4.u32 	[%rd24], {%r515, %r516, %r517, %r518};
	add.s32 	%r572, %r572, %r3;
	add.s32 	%r570, %r570, %r36;
	add.s32 	%r569, %r569, 1;
	setp.ne.s32 	%p51, %r569, 0;
	@%p51 bra 	$L__BB40_22;
$L__BB40_23:
	setp.lt.u32 	%p52, %r75, 3;
	@%p52 bra 	$L__BB40_26;
	add.s32 	%r576, %r572, %r35;
	add.s32 	%r575, %r572, %r39;
	add.s32 	%r574, %r572, %r3;
	shl.b32 	%r519, %r572, 2;
	add.s32 	%r573, %r408, %r519;
$L__BB40_25:
	shr.u32 	%r521, %r572, 2;
	mad.lo.s32 	%r522, %r521, %r73, %r74;
	mul.wide.u32 	%rd25, %r522, 4;
	add.s64 	%rd26, %rd3, %rd25;
	ld.shared.v4.u32 	{%r523, %r524, %r525, %r526}, [%r573];
	st.global.v4.u32 	[%rd26], {%r523, %r524, %r525, %r526};
	add.s32 	%r527, %r572, %r3;
	shr.u32 	%r528, %r574, 2;
	mad.lo.s32 	%r529, %r528, %r73, %r74;
	mul.wide.u32 	%rd27, %r529, 4;
	add.s64 	%rd28, %rd3, %rd27;
	add.s32 	%r530, %r573, %r36;
	ld.shared.v4.u32 	{%r531, %r532, %r533, %r534}, [%r530];
	st.global.v4.u32 	[%rd28], {%r531, %r532, %r533, %r534};
	add.s32 	%r535, %r527, %r3;
	shr.u32 	%r536, %r575, 2;
	mad.lo.s32 	%r537, %r536, %r73, %r74;
	mul.wide.u32 	%rd29, %r537, 4;
	add.s64 	%rd30, %rd3, %rd29;
	add.s32 	%r538, %r573, %r40;
	ld.shared.v4.u32 	{%r539, %r540, %r541, %r542}, [%r538];
	st.global.v4.u32 	[%rd30], {%r539, %r540, %r541, %r542};
	add.s32 	%r543, %r535, %r3;
	shr.u32 	%r544, %r576, 2;
	mad.lo.s32 	%r545, %r544, %r73, %r74;
	mul.wide.u32 	%rd31, %r545, 4;
	add.s64 	%rd32, %rd3, %rd31;
	add.s32 	%r546, %r573, %r37;
	ld.shared.v4.u32 	{%r547, %r548, %r549, %r550}, [%r546];
	st.global.v4.u32 	[%rd32], {%r547, %r548, %r549, %r550};
	add.s32 	%r572, %r543, %r3;
	add.s32 	%r576, %r576, %r36;
	add.s32 	%r575, %r575, %r36;
	add.s32 	%r574, %r574, %r36;
	add.s32 	%r573, %r573, %r38;
	setp.lt.u32 	%p53, %r572, 512;
	@%p53 bra 	$L__BB40_25;
$L__BB40_26:
	ret;

}
	// .globl	_Z9cuda_gemmIiLj512ELj1ELj1ELj512ELj128ELj128ELj128ELj1ELj1EEvjjjPKT_S2_PS0_jjj
.visible .entry _Z9cuda_gemmIiLj512ELj1ELj1ELj512ELj128ELj128ELj128ELj1ELj1EEvjjjPKT_S2_PS0_jjj(
	.param .u32 _Z9cuda_gemmIiLj512ELj1ELj1ELj512ELj128ELj128ELj128ELj1ELj1EEvjjjPKT_S2_PS0_jjj_param_0,
	.param .u32 _Z9cuda_gemmIiLj512ELj1ELj1ELj512ELj128ELj128ELj128ELj1ELj1EEvjjjPKT_S2_PS0_jjj_param_1,
	.param .u32 _Z9cuda_gemmIiLj512ELj1ELj1ELj512ELj128ELj128ELj128ELj1ELj1EEvjjjPKT_S2_PS0_jjj_param_2,
	.param .u64 .ptr .align 1 _Z9cuda_gemmIiLj512ELj1ELj1ELj512ELj128ELj128ELj128ELj1ELj1EEvjjjPKT_S2_PS0_jjj_param_3,
	.param .u64 .ptr .align 1 _Z9cuda_gemmIiLj512ELj1ELj1ELj512ELj128ELj128ELj128ELj1ELj1EEvjjjPKT_S2_PS0_jjj_param_4,
	.param .u64 .ptr .align 1 _Z9cuda_gemmIiLj512ELj1ELj1ELj512ELj128ELj128ELj128ELj1ELj1EEvjjjPKT_S2_PS0_jjj_param_5,
	.param .u32 _Z9cuda_gemmIiLj512ELj1ELj1ELj512ELj128ELj128ELj128ELj1ELj1EEvjjjPKT_S2_PS0_jjj_param_6,
	.param .u32 _Z9cuda_gemmIiLj512ELj1ELj1ELj512ELj128ELj128ELj128ELj1ELj1EEvjjjPKT_S2_PS0_jjj_param_7,
	.param .u32 _Z9cuda_gemmIiLj512ELj1ELj1ELj512ELj128ELj128ELj128ELj1ELj1EEvjjjPKT_S2_PS0_jjj_param_8
)
.maxntid 512
{
	.reg .pred 	%p<54>;
	.reg .b32 	%r<574>;
	.reg .b64 	%rd<40>;
	// demoted variable
	.shared .align 128 .b8 _ZZ9cuda_gemmIiLj512ELj1ELj1ELj512ELj128ELj128ELj128ELj1ELj1EEvjjjPKT_S2_PS0_jjjE11kron_fac_sh[16896];
	// demoted variable
	.shared .align 128 .b8 _ZZ9cuda_gemmIiLj512ELj1ELj1ELj512ELj128ELj128ELj128ELj1ELj1EEvjjjPKT_S2_PS0_jjjE3Ash[512];
	// demoted variable
	.shared .align 128 .b8 _ZZ9cuda_gemmIiLj512ELj1ELj1ELj512ELj128ELj128ELj128ELj1ELj1EEvjjjPKT_S2_PS0_jjjE3Csh[2048];
	mov.u32 	%r551, %tid.x;
	mov.u32 	%r101, %ctaid.y;
	mov.u32 	%r102, %nctaid.y;
	setp.ge.u32 	%p1, %r101, %r102;
	@%p1 bra 	$L__BB41_26;
	mov.u32 	%r2, %ntid.x;
	shl.b32 	%r3, %r2, 2;
	add.s32 	%r103, %r551, %r2;
	max.u32 	%r104, %r103, 512;
	setp.lt.u32 	%p2, %r103, 512;
	selp.u32 	%r105, 1, 0, %p2;
	add.s32 	%r106, %r103, %r105;
	sub.s32 	%r107, %r104, %r106;
	div.u32 	%r108, %r107, %r2;
	add.s32 	%r4, %r108, %r105;
	and.b32  	%r109, %r4, 3;
	setp.eq.s32 	%p3, %r109, 3;
	@%p3 bra 	$L__BB41_4;
	add.s32 	%r111, %r4, 1;
	and.b32  	%r5, %r111, 3;
	mov.b32 	%r550, 0;
$L__BB41_3:
	.pragma "nounroll";
	shl.b32 	%r112, %r551, 2;
	mov.u32 	%r113, _ZZ9cuda_gemmIiLj512ELj1ELj1ELj512ELj128ELj128ELj128ELj1ELj1EEvjjjPKT_S2_PS0_jjjE3Csh;
	add.s32 	%r114, %r113, %r112;
	mov.b32 	%r115, 0;
	st.shared.u32 	[%r114], %r115;
	add.s32 	%r551, %r551, %r2;
	add.s32 	%r550, %r550, 1;
	setp.ne.s32 	%p4, %r550, %r5;
	@%p4 bra 	$L__BB41_3;
$L__BB41_4:
	setp.lt.u32 	%p5, %r4, 3;
	@%p5 bra 	$L__BB41_7;
	mov.u32 	%r117, _ZZ9cuda_gemmIiLj512ELj1ELj1ELj512ELj128ELj128ELj128ELj1ELj1EEvjjjPKT_S2_PS0_jjjE3Csh;
$L__BB41_6:
	shl.b32 	%r116, %r551, 2;
	add.s32 	%r118, %r117, %r116;
	mov.b32 	%r119, 0;
	st.shared.u32 	[%r118], %r119;
	add.s32 	%r120, %r118, %r3;
	st.shared.u32 	[%r120], %r119;
	add.s32 	%r121, %r120, %r3;
	st.shared.u32 	[%r121], %r119;
	add.s32 	%r122, %r121, %r3;
	st.shared.u32 	[%r122], %r119;
	add.s32 	%r551, %r3, %r551;
	setp.lt.u32 	%p6, %r551, 512;
	@%p6 bra 	$L__BB41_6;
$L__BB41_7:
	ld.param.u64 	%rd37, [_Z9cuda_gemmIiLj512ELj1ELj1ELj512ELj128ELj128ELj128ELj1ELj1EEvjjjPKT_S2_PS0_jjj_param_4];
	mov.u32 	%r13, %tid.x;
	not.b32 	%r124, %r13;
	shl.b32 	%r567, %r13, 2;
	and.b32  	%r14, %r567, 124;
	shl.b32 	%r125, %r13, 5;
	and.b32  	%r126, %r125, 96;
	shl.b32 	%r15, %r101, 9;
	add.s32 	%r19, %r567, %r3;
	max.u32 	%r128, %r19, 128;
	setp.lt.u32 	%p7, %r19, 128;
	selp.u32 	%r129, 1, 0, %p7;
	or.b32  	%r130, %r19, %r129;
	sub.s32 	%r131, %r128, %r130;
	div.u32 	%r132, %r131, %r3;
	add.s32 	%r20, %r132, %r129;
	shl.b32 	%r21, %r13, 4;
	mov.u32 	%r133, _ZZ9cuda_gemmIiLj512ELj1ELj1ELj512ELj128ELj128ELj128ELj1ELj1EEvjjjPKT_S2_PS0_jjjE3Ash;
	add.s32 	%r22, %r133, %r21;
	shl.b32 	%r38, %r2, 4;
	add.s32 	%r23, %r22, %r38;
	add.s32 	%r24, %r19, %r3;
	and.b32  	%r134, %r13, 15;
	add.s32 	%r135, %r13, 1;
	and.b32  	%r136, %r135, 15;
	add.s32 	%r137, %r13, 2;
	and.b32  	%r138, %r137, 15;
	add.s32 	%r139, %r13, 3;
	and.b32  	%r140, %r139, 15;
	add.s32 	%r141, %r13, 4;
	and.b32  	%r142, %r141, 15;
	add.s32 	%r143, %r13, 5;
	and.b32  	%r144, %r143, 15;
	add.s32 	%r145, %r13, 6;
	and.b32  	%r146, %r145, 15;
	add.s32 	%r147, %r13, 7;
	and.b32  	%r148, %r147, 15;
	xor.b32  	%r149, %r134, 8;
	add.s32 	%r150, %r13, 9;
	and.b32  	%r151, %r150, 15;
	add.s32 	%r152, %r13, 10;
	and.b32  	%r153, %r152, 15;
	add.s32 	%r154, %r13, 13;
	and.b32  	%r155, %r154, 15;
	add.s32 	%r156, %r13, 14;
	and.b32  	%r157, %r156, 15;
	add.s32 	%r158, %r13, -1;
	and.b32  	%r159, %r158, 15;
	and.b32  	%r160, %r124, 16;
	or.b32  	%r161, %r160, %r126;
	or.b32  	%r162, %r161, %r136;
	shl.b32 	%r163, %r162, 2;
	add.s32 	%r25, %r133, %r163;
	or.b32  	%r164, %r161, %r138;
	shl.b32 	%r165, %r164, 2;
	add.s32 	%r26, %r133, %r165;
	or.b32  	%r166, %r161, %r140;
	shl.b32 	%r167, %r166, 2;
	add.s32 	%r27, %r133, %r167;
	or.b32  	%r168, %r161, %r142;
	shl.b32 	%r169, %r168, 2;
	add.s32 	%r28, %r133, %r169;
	or.b32  	%r170, %r161, %r144;
	shl.b32 	%r171, %r170, 2;
	add.s32 	%r29, %r133, %r171;
	or.b32  	%r172, %r161, %r146;
	shl.b32 	%r173, %r172, 2;
	add.s32 	%r30, %r133, %r173;
	or.b32  	%r174, %r161, %r148;
	shl.b32 	%r175, %r174, 2;
	add.s32 	%r31, %r133, %r175;
	or.b32  	%r176, %r161, %r149;
	shl.b32 	%r177, %r176, 2;
	add.s32 	%r32, %r133, %r177;
	or.b32  	%r178, %r161, %r151;
	shl.b32 	%r179, %r178, 2;
	add.s32 	%r33, %r133, %r179;
	or.b32  	%r180, %r161, %r153;
	shl.b32 	%r181, %r180, 2;
	add.s32 	%r34, %r133, %r181;
	or.b32  	%r182, %r161, %r155;
	shl.b32 	%r183, %r182, 2;
	add.s32 	%r35, %r133, %r183;
	or.b32  	%r184, %r161, %r157;
	shl.b32 	%r185, %r184, 2;
	add.s32 	%r36, %r133, %r185;
	or.b32  	%r186, %r161, %r159;
	shl.b32 	%r187, %r186, 2;
	add.s32 	%r37, %r133, %r187;
	mul.lo.s32 	%r39, %r2, 48;
	shl.b32 	%r40, %r2, 6;
	shl.b32 	%r41, %r2, 5;
	cvta.to.global.u64 	%rd1, %rd37;
	mov.b32 	%r553, 0;
$L__BB41_8:
	mov.u32 	%r188, %ctaid.z;
	shl.b32 	%r43, %r188, 7;
	setp.gt.u32 	%p8, %r13, 31;
	@%p8 bra 	$L__BB41_16;
	ld.param.u64 	%rd36, [_Z9cuda_gemmIiLj512ELj1ELj1ELj512ELj128ELj128ELj128ELj1ELj1EEvjjjPKT_S2_PS0_jjj_param_3];
	cvta.to.global.u64 	%rd2, %rd36;
	and.b32  	%r189, %r20, 3;
	setp.eq.s32 	%p9, %r189, 3;
	add.s32 	%r190, %r15, %r43;
	add.s32 	%r44, %r190, %r553;
	mov.u32 	%r554, %r567;
	@%p9 bra 	$L__BB41_13;
	setp.eq.s32 	%p10, %r189, 0;
	and.b32  	%r192, %r567, 28;
	and.b32  	%r193, %r21, 384;
	or.b32  	%r194, %r192, %r193;
	add.s32 	%r195, %r44, %r194;
	mul.wide.u32 	%rd11, %r195, 4;
	add.s64 	%rd12, %rd2, %rd11;
	ld.global.nc.v4.u32 	{%r196, %r197, %r198, %r199}, [%rd12];
	st.shared.v4.u32 	[%r22], {%r196, %r197, %r198, %r199};
	mov.u32 	%r554, %r19;
	@%p10 bra 	$L__BB41_13;
	setp.eq.s32 	%p11, %r189, 1;
	and.b32  	%r201, %r19, 28;
	shl.b32 	%r202, %r19, 2;
	and.b32  	%r203, %r202, 384;
	or.b32  	%r204, %r201, %r203;
	add.s32 	%r205, %r44, %r204;
	mul.wide.u32 	%rd13, %r205, 4;
	add.s64 	%rd14, %rd2, %rd13;
	ld.global.nc.v4.u32 	{%r206, %r207, %r208, %r209}, [%rd14];
	st.shared.v4.u32 	[%r23], {%r206, %r207, %r208, %r209};
	mov.u32 	%r554, %r24;
	@%p11 bra 	$L__BB41_13;
	add.s32 	%r554, %r24, %r3;
	and.b32  	%r210, %r24, 28;
	shl.b32 	%r211, %r24, 2;
	and.b32  	%r212, %r211, 384;
	or.b32  	%r213, %r210, %r212;
	add.s32 	%r214, %r44, %r213;
	mul.wide.u32 	%rd15, %r214, 4;
	add.s64 	%rd16, %rd2, %rd15;
	ld.global.nc.v4.u32 	{%r215, %r216, %r217, %r218}, [%rd16];
	shl.b32 	%r219, %r3, 2;
	add.s32 	%r220, %r23, %r219;
	st.shared.v4.u32 	[%r220], {%r215, %r216, %r217, %r218};
$L__BB41_13:
	setp.lt.u32 	%p12, %r20, 3;
	@%p12 bra 	$L__BB41_16;
	mad.lo.s32 	%r561, %r2, 12, %r554;
	shl.b32 	%r555, %r554, 2;
	add.s32 	%r560, %r39, %r555;
	shl.b32 	%r221, %r2, 3;
	add.s32 	%r559, %r221, %r554;
	add.s32 	%r558, %r41, %r555;
	add.s32 	%r557, %r3, %r554;
	add.s32 	%r556, %r38, %r555;
$L__BB41_15:
	and.b32  	%r222, %r555, 384;
	and.b32  	%r223, %r554, 28;
	add.s32 	%r224, %r44, %r223;
	add.s32 	%r225, %r224, %r222;
	mul.wide.u32 	%rd17, %r225, 4;
	add.s64 	%rd18, %rd2, %rd17;
	ld.global.nc.v4.u32 	{%r226, %r227, %r228, %r229}, [%rd18];
	mov.u32 	%r230, _ZZ9cuda_gemmIiLj512ELj1ELj1ELj512ELj128ELj128ELj128ELj1ELj1EEvjjjPKT_S2_PS0_jjjE3Ash;
	add.s32 	%r231, %r230, %r555;
	st.shared.v4.u32 	[%r231], {%r226, %r227, %r228, %r229};
	add.s32 	%r232, %r554, %r3;
	and.b32  	%r233, %r556, 384;
	and.b32  	%r234, %r557, 28;
	add.s32 	%r235, %r44, %r234;
	add.s32 	%r236, %r235, %r233;
	mul.wide.u32 	%rd19, %r236, 4;
	add.s64 	%rd20, %rd2, %rd19;
	ld.global.nc.v4.u32 	{%r237, %r238, %r239, %r240}, [%rd20];
	add.s32 	%r241, %r230, %r556;
	st.shared.v4.u32 	[%r241], {%r237, %r238, %r239, %r240};
	add.s32 	%r242, %r232, %r3;
	and.b32  	%r243, %r558, 384;
	and.b32  	%r244, %r559, 28;
	add.s32 	%r245, %r44, %r244;
	add.s32 	%r246, %r245, %r243;
	mul.wide.u32 	%rd21, %r246, 4;
	add.s64 	%rd22, %rd2, %rd21;
	ld.global.nc.v4.u32 	{%r247, %r248, %r249, %r250}, [%rd22];
	add.s32 	%r251, %r230, %r558;
	st.shared.v4.u32 	[%r251], {%r247, %r248, %r249, %r250};
	add.s32 	%r252, %r242, %r3;
	and.b32  	%r253, %r560, 384;
	and.b32  	%r254, %r561, 28;
	add.s32 	%r255, %r44, %r254;
	add.s32 	%r256, %r255, %r253;
	mul.wide.u32 	%rd23, %r256, 4;
	add.s64 	%rd24, %rd2, %rd23;
	ld.global.nc.v4.u32 	{%r257, %r258, %r259, %r260}, [%rd24];
	add.s32 	%r261, %r230, %r560;
	st.shared.v4.u32 	[%r261], {%r257, %r258, %r259, %r260};
	add.s32 	%r554, %r252, %r3;
	add.s32 	%r561, %r561, %r38;
	add.s32 	%r560, %r560, %r40;
	add.s32 	%r559, %r559, %r38;
	add.s32 	%r558, %r558, %r40;
	add.s32 	%r557, %r557, %r38;
	add.s32 	%r556, %r556, %r40;
	add.s32 	%r555, %r555, %r40;
	setp.lt.u32 	%p13, %r554, 128;
	@%p13 bra 	$L__BB41_15;
$L__BB41_16:
	shr.u32 	%r563, %r13, 5;
$L__BB41_17:
	add.s32 	%r262, %r553, %r43;
	add.s32 	%r263, %r262, %r563;
	shl.b32 	%r264, %r263, 7;
	or.b32  	%r265, %r264, %r14;
	mul.wide.u32 	%rd25, %r265, 4;
	add.s64 	%rd26, %rd1, %rd25;
	ld.global.nc.v4.u32 	{%r266, %r267, %r268, %r269}, [%rd26];
	shl.b32 	%r270, %r563, 2;
	mov.u32 	%r271, _ZZ9cuda_gemmIiLj512ELj1ELj1ELj512ELj128ELj128ELj128ELj1ELj1EEvjjjPKT_S2_PS0_jjjE11kron_fac_sh;
	add.s32 	%r272, %r271, %r270;
	mad.lo.s32 	%r273, %r14, 132, %r272;
	st.shared.u32 	[%r273], %r266;
	st.shared.u32 	[%r273+132], %r267;
	st.shared.u32 	[%r273+264], %r268;
	st.shared.u32 	[%r273+396], %r269;
	shr.u32 	%r274, %r2, 5;
	add.s32 	%r563, %r563, %r274;
	setp.lt.u32 	%p14, %r563, 32;
	@%p14 bra 	$L__BB41_17;
	bar.sync 	0;
	shr.u32 	%r275, %r13, 2;
	mov.u32 	%r276, _ZZ9cuda_gemmIiLj512ELj1ELj1ELj512ELj128ELj128ELj128ELj1ELj1EEvjjjPKT_S2_PS0_jjjE11kron_fac_sh;
	mad.lo.s32 	%r277, %r275, 132, %r276;
	shl.b32 	%r278, %r13, 2;
	and.b32  	%r279, %r278, 124;
	add.s32 	%r280, %r277, %r279;
	ld.shared.u32 	%r281, [%r280];
	and.b32  	%r282, %r13, 16;
	shl.b32 	%r283, %r13, 5;
	and.b32  	%r284, %r283, 96;
	or.b32  	%r285, %r282, %r284;
	and.b32  	%r286, %r13, 15;
	or.b32  	%r287, %r285, %r286;
	shl.b32 	%r288, %r287, 2;
	mov.u32 	%r289, _ZZ9cuda_gemmIiLj512ELj1ELj1ELj512ELj128ELj128ELj128ELj1ELj1EEvjjjPKT_S2_PS0_jjjE3Ash;
	add.s32 	%r290, %r289, %r288;
	ld.shared.u32 	%r291, [%r290];
	add.s32 	%r292, %r13, 1;
	and.b32  	%r293, %r292, 15;
	or.b32  	%r294, %r285, %r293;
	shl.b32 	%r295, %r294, 2;
	add.s32 	%r296, %r289, %r295;
	ld.shared.u32 	%r297, [%r296];
	add.s32 	%r298, %r13, 2;
	and.b32  	%r299, %r298, 15;
	or.b32  	%r300, %r285, %r299;
	shl.b32 	%r301, %r300, 2;
	add.s32 	%r302, %r289, %r301;
	ld.shared.u32 	%r303, [%r302];
	add.s32 	%r304, %r13, 3;
	and.b32  	%r305, %r304, 15;
	or.b32  	%r306, %r285, %r305;
	shl.b32 	%r307, %r306, 2;
	add.s32 	%r308, %r289, %r307;
	ld.shared.u32 	%r309, [%r308];
	add.s32 	%r310, %r13, 4;
	and.b32  	%r311, %r310, 15;
	or.b32  	%r312, %r285, %r311;
	shl.b32 	%r313, %r312, 2;
	add.s32 	%r314, %r289, %r313;
	ld.shared.u32 	%r315, [%r314];
	add.s32 	%r316, %r13, 5;
	and.b32  	%r317, %r316, 15;
	or.b32  	%r318, %r285, %r317;
	shl.b32 	%r319, %r318, 2;
	add.s32 	%r320, %r289, %r319;
	ld.shared.u32 	%r321, [%r320];
	add.s32 	%r322, %r13, 6;
	and.b32  	%r323, %r322, 15;
	or.b32  	%r324, %r285, %r323;
	shl.b32 	%r325, %r324, 2;
	add.s32 	%r326, %r289, %r325;
	ld.shared.u32 	%r327, [%r326];
	add.s32 	%r328, %r13, 7;
	and.b32  	%r329, %r328, 15;
	or.b32  	%r330, %r285, %r329;
	shl.b32 	%r331, %r330, 2;
	add.s32 	%r332, %r289, %r331;
	ld.shared.u32 	%r333, [%r332];
	xor.b32  	%r334, %r286, 8;
	or.b32  	%r335, %r285, %r334;
	shl.b32 	%r336, %r335, 2;
	add.s32 	%r337, %r289, %r336;
	ld.shared.u32 	%r338, [%r337];
	add.s32 	%r339, %r13, 9;
	and.b32  	%r340, %r339, 15;
	or.b32  	%r341, %r285, %r340;
	shl.b32 	%r342, %r341, 2;
	add.s32 	%r343, %r289, %r342;
	ld.shared.u32 	%r344, [%r343];
	add.s32 	%r345, %r13, 10;
	and.b32  	%r346, %r345, 15;
	or.b32  	%r347, %r285, %r346;
	shl.b32 	%r348, %r347, 2;
	add.s32 	%r349, %r289, %r348;
	ld.shared.u32 	%r350, [%r349];
	add.s32 	%r351, %r13, 11;
	and.b32  	%r352, %r351, 15;
	or.b32  	%r353, %r285, %r352;
	shl.b32 	%r354, %r353, 2;
	add.s32 	%r355, %r289, %r354;
	ld.shared.u32 	%r356, [%r355];
	add.s32 	%r357, %r13, 12;
	and.b32  	%r358, %r357, 15;
	or.b32  	%r359, %r285, %r358;
	shl.b32 	%r360, %r359, 2;
	add.s32 	%r361, %r289, %r360;
	ld.shared.u32 	%r362, [%r361];
	add.s32 	%r363, %r13, 13;
	and.b32  	%r364, %r363, 15;
	or.b32  	%r365, %r285, %r364;
	shl.b32 	%r366, %r365, 2;
	add.s32 	%r367, %r289, %r366;
	ld.shared.u32 	%r368, [%r367];
	add.s32 	%r369, %r13, 14;
	and.b32  	%r370, %r369, 15;
	or.b32  	%r371, %r285, %r370;
	shl.b32 	%r372, %r371, 2;
	add.s32 	%r373, %r289, %r372;
	ld.shared.u32 	%r374, [%r373];
	add.s32 	%r375, %r13, -1;
	and.b32  	%r376, %r375, 15;
	or.b32  	%r377, %r285, %r376;
	shl.b32 	%r378, %r377, 2;
	add.s32 	%r379, %r289, %r378;
	ld.shared.u32 	%r380, [%r379];
	or.b32  	%r381, %r286, %r282;
	shfl.sync.idx.b32	%r382|%p15, %r281, %r381, 31, -1;
	mul.lo.s32 	%r383, %r382, %r291;
	or.b32  	%r384, %r293, %r282;
	shfl.sync.idx.b32	%r385|%p16, %r281, %r384, 31, -1;
	mad.lo.s32 	%r386, %r385, %r297, %r383;
	or.b32  	%r387, %r299, %r282;
	shfl.sync.idx.b32	%r388|%p17, %r281, %r387, 31, -1;
	mad.lo.s32 	%r389, %r388, %r303, %r386;
	or.b32  	%r390, %r305, %r282;
	shfl.sync.idx.b32	%r391|%p18, %r281, %r390, 31, -1;
	mad.lo.s32 	%r392, %r391, %r309, %r389;
	or.b32  	%r393, %r311, %r282;
	shfl.sync.idx.b32	%r394|%p19, %r281, %r393, 31, -1;
	mad.lo.s32 	%r395, %r394, %r315, %r392;
	or.b32  	%r396, %r317, %r282;
	shfl.sync.idx.b32	%r397|%p20, %r281, %r396, 31, -1;
	mad.lo.s32 	%r398, %r397, %r321, %r395;
	or.b32  	%r399, %r323, %r282;
	shfl.sync.idx.b32	%r400|%p21, %r281, %r399, 31, -1;
	mad.lo.s32 	%r401, %r400, %r327, %r398;
	or.b32  	%r402, %r329, %r282;
	shfl.sync.idx.b32	%r403|%p22, %r281, %r402, 31, -1;
	mad.lo.s32 	%r404, %r403, %r333, %r401;
	or.b32  	%r405, %r334, %r282;
	shfl.sync.idx.b32	%r406|%p23, %r281, %r405, 31, -1;
	mad.lo.s32 	%r407, %r406, %r338, %r404;
	or.b32  	%r408, %r340, %r282;
	shfl.sync.idx.b32	%r409|%p24, %r281, %r408, 31, -1;
	mad.lo.s32 	%r410, %r409, %r344, %r407;
	or.b32  	%r411, %r346, %r282;
	shfl.sync.idx.b32	%r412|%p25, %r281, %r411, 31, -1;
	mad.lo.s32 	%r413, %r412, %r350, %r410;
	or.b32  	%r414, %r352, %r282;
	shfl.sync.idx.b32	%r415|%p26, %r281, %r414, 31, -1;
	mad.lo.s32 	%r416, %r415, %r356, %r413;
	or.b32  	%r417, %r358, %r282;
	shfl.sync.idx.b32	%r418|%p27, %r281, %r417, 31, -1;
	mad.lo.s32 	%r419, %r418, %r362, %r416;
	or.b32  	%r420, %r364, %r282;
	shfl.sync.idx.b32	%r421|%p28, %r281, %r420, 31, -1;
	mad.lo.s32 	%r422, %r421, %r368, %r419;
	or.b32  	%r423, %r370, %r282;
	shfl.sync.idx.b32	%r424|%p29, %r281, %r423, 31, -1;
	mad.lo.s32 	%r425, %r424, %r374, %r422;
	or.b32  	%r426, %r376, %r282;
	shfl.sync.idx.b32	%r427|%p30, %r281, %r426, 31, -1;
	mad.lo.s32 	%r428, %r427, %r380, %r425;
	mov.u32 	%r429, _ZZ9cuda_gemmIiLj512ELj1ELj1ELj512ELj128ELj128ELj128ELj1ELj1EEvjjjPKT_S2_PS0_jjjE3Csh;
	add.s32 	%r430, %r429, %r278;
	ld.shared.u32 	%r431, [%r430];
	add.s32 	%r432, %r431, %r428;
	xor.b32  	%r433, %r282, 16;
	or.b32  	%r434, %r433, %r284;
	or.b32  	%r435, %r434, %r286;
	shl.b32 	%r436, %r435, 2;
	add.s32 	%r437, %r289, %r436;
	ld.shared.u32 	%r438, [%r437];
	ld.shared.u32 	%r439, [%r25];
	ld.shared.u32 	%r440, [%r26];
	ld.shared.u32 	%r441, [%r27];
	ld.shared.u32 	%r442, [%r28];
	ld.shared.u32 	%r443, [%r29];
	ld.shared.u32 	%r444, [%r30];
	ld.shared.u32 	%r445, [%r31];
	ld.shared.u32 	%r446, [%r32];
	ld.shared.u32 	%r447, [%r33];
	ld.shared.u32 	%r448, [%r34];
	or.b32  	%r449, %r434, %r352;
	shl.b32 	%r450, %r449, 2;
	add.s32 	%r451, %r289, %r450;
	ld.shared.u32 	%r452, [%r451];
	or.b32  	%r453, %r434, %r358;
	shl.b32 	%r454, %r453, 2;
	add.s32 	%r455, %r289, %r454;
	ld.shared.u32 	%r456, [%r455];
	ld.shared.u32 	%r457, [%r35];
	ld.shared.u32 	%r458, [%r36];
	ld.shared.u32 	%r459, [%r37];
	or.b32  	%r460, %r286, %r433;
	shfl.sync.idx.b32	%r461|%p31, %r281, %r460, 31, -1;
	mul.lo.s32 	%r462, %r461, %r438;
	or.b32  	%r463, %r293, %r433;
	shfl.sync.idx.b32	%r464|%p32, %r281, %r463, 31, -1;
	mad.lo.s32 	%r465, %r464, %r439, %r462;
	or.b32  	%r466, %r299, %r433;
	shfl.sync.idx.b32	%r467|%p33, %r281, %r466, 31, -1;
	mad.lo.s32 	%r468, %r467, %r440, %r465;
	or.b32  	%r469, %r305, %r433;
	shfl.sync.idx.b32	%r470|%p34, %r281, %r469, 31, -1;
	mad.lo.s32 	%r471, %r470, %r441, %r468;
	or.b32  	%r472, %r311, %r433;
	shfl.sync.idx.b32	%r473|%p35, %r281, %r472, 31, -1;
	mad.lo.s32 	%r474, %r473, %r442, %r471;
	or.b32  	%r475, %r317, %r433;
	shfl.sync.idx.b32	%r476|%p36, %r281, %r475, 31, -1;
	mad.lo.s32 	%r477, %r476, %r443, %r474;
	or.b32  	%r478, %r323, %r433;
	shfl.sync.idx.b32	%r479|%p37, %r281, %r478, 31, -1;
	mad.lo.s32 	%r480, %r479, %r444, %r477;
	or.b32  	%r481, %r329, %r433;
	shfl.sync.idx.b32	%r482|%p38, %r281, %r481, 31, -1;
	mad.lo.s32 	%r483, %r482, %r445, %r480;
	or.b32  	%r484, %r334, %r433;
	shfl.sync.idx.b32	%r485|%p39, %r281, %r484, 31, -1;
	mad.lo.s32 	%r486, %r485, %r446, %r483;
	or.b32  	%r487, %r340, %r433;
	shfl.sync.idx.b32	%r488|%p40, %r281, %r487, 31, -1;
	mad.lo.s32 	%r489, %r488, %r447, %r486;
	or.b32  	%r490, %r346, %r433;
	shfl.sync.idx.b32	%r491|%p41, %r281, %r490, 31, -1;
	mad.lo.s32 	%r492, %r491, %r448, %r489;
	or.b32  	%r493, %r352, %r433;
	shfl.sync.idx.b32	%r494|%p42, %r281, %r493, 31, -1;
	mad.lo.s32 	%r495, %r494, %r452, %r492;
	or.b32  	%r496, %r358, %r433;
	shfl.sync.idx.b32	%r497|%p43, %r281, %r496, 31, -1;
	mad.lo.s32 	%r498, %r497, %r456, %r495;
	or.b32  	%r499, %r364, %r433;
	shfl.sync.idx.b32	%r500|%p44, %r281, %r499, 31, -1;
	mad.lo.s32 	%r501, %r500, %r457, %r498;
	or.b32  	%r502, %r370, %r433;
	shfl.sync.idx.b32	%r503|%p45, %r281, %r502, 31, -1;
	mad.lo.s32 	%r504, %r503, %r458, %r501;
	or.b32  	%r505, %r376, %r433;
	shfl.sync.idx.b32	%r506|%p46, %r281, %r505, 31, -1;
	mad.lo.s32 	%r507, %r506, %r459, %r504;
	add.s32 	%r508, %r432, %r507;
	st.shared.u32 	[%r430], %r508;
	add.s32 	%r73, %r553, 32;
	setp.lt.u32 	%p47, %r553, 96;
	mov.u32 	%r553, %r73;
	@%p47 bra 	$L__BB41_8;
	setp.gt.u32 	%p48, %r13, 127;
	bar.sync 	0;
	@%p48 bra 	$L__BB41_26;
	ld.param.u64 	%rd38, [_Z9cuda_gemmIiLj512ELj1ELj1ELj512ELj128ELj128ELj128ELj1ELj1EEvjjjPKT_S2_PS0_jjj_param_5];
	cvta.to.global.u64 	%rd3, %rd38;
	max.u32 	%r509, %r19, 512;
	setp.lt.u32 	%p49, %r19, 512;
	selp.u32 	%r510, 1, 0, %p49;
	add.s32 	%r511, %r19, %r510;
	sub.s32 	%r512, %r509, %r511;
	div.u32 	%r513, %r512, %r3;
	add.s32 	%r74, %r513, %r510;
	and.b32  	%r514, %r74, 3;
	setp.eq.s32 	%p50, %r514, 3;
	@%p50 bra 	$L__BB41_23;
	add.s32 	%r565, %r429, %r21;
	add.s32 	%r516, %r15, %r567;
	mul.wide.u32 	%rd27, %r516, 4;
	add.s64 	%rd39, %rd3, %rd27;
	mul.wide.u32 	%rd5, %r2, 16;
	add.s32 	%r517, %r74, 1;
	and.b32  	%r518, %r517, 3;
	neg.s32 	%r564, %r518;
$L__BB41_22:
	.pragma "nounroll";
	ld.shared.v4.u32 	{%r519, %r520, %r521, %r522}, [%r565];
	st.global.v4.u32 	[%rd39], {%r519, %r520, %r521, %r522};
	add.s32 	%r567, %r567, %r3;
	add.s32 	%r565, %r565, %r38;
	add.s64 	%rd39, %rd39, %rd5;
	add.s32 	%r564, %r564, 1;
	setp.ne.s32 	%p51, %r564, 0;
	@%p51 bra 	$L__BB41_22;
$L__BB41_23:
	setp.lt.u32 	%p52, %r74, 3;
	@%p52 bra 	$L__BB41_26;
	add.s32 	%r568, %r567, %r15;
	mov.u32 	%r523, %ntid.x;
	mad.lo.s32 	%r572, %r523, 12, %r568;
	shl.b32 	%r524, %r523, 3;
	add.s32 	%r571, %r568, %r524;
	add.s32 	%r570, %r568, %r3;
	shl.b32 	%r525, %r567, 2;
	add.s32 	%r569, %r429, %r525;
$L__BB41_25:
	mul.wide.u32 	%rd28, %r568, 4;
	add.s64 	%rd29, %rd3, %rd28;
	ld.shared.v4.u32 	{%r527, %r528, %r529, %r530}, [%r569];
	st.global.v4.u32 	[%rd29], {%r527, %r528, %r529, %r530};
	add.s32 	%r531, %r567, %r3;
	mul.wide.u32 	%rd30, %r570, 4;
	add.s64 	%rd31, %rd3, %rd30;
	add.s32 	%r532, %r569, %r38;
	ld.shared.v4.u32 	{%r533, %r534, %r535, %r536}, [%r532];
	st.global.v4.u32 	[%rd31], {%r533, %r534, %r535, %r536};
	add.s32 	%r537, %r531, %r3;
	mul.wide.u32 	%rd32, %r571, 4;
	add.s64 	%rd33, %rd3, %rd32;
	add.s32 	%r538, %r569, %r41;
	ld.shared.v4.u32 	{%r539, %r540, %r541, %r542}, [%r538];
	st.global.v4.u32 	[%rd33], {%r539, %r540, %r541, %r542};
	add.s32 	%r543, %r537, %r3;
	mul.wide.u32 	%rd34, %r572, 4;
	add.s64 	%rd35, %rd3, %rd34;
	add.s32 	%r544, %r569, %r39;
	ld.shared.v4.u32 	{%r545, %r546, %r547, %r548}, [%r544];
	st.global.v4.u32 	[%rd35], {%r545, %r546, %r547, %r548};
	add.s32 	%r567, %r543, %r3;
	add.s32 	%r572, %r572, %r38;
	add.s32 	%r571, %r571, %r38;
	add.s32 	%r570, %r570, %r38;
	add.s32 	%r569, %r569, %r40;
	add.s32 	%r568, %r568, %r38;
	setp.lt.u32 	%p53, %r567, 512;
	@%p53 bra 	$L__BB41_25;
$L__BB41_26:
	ret;

}
	// .globl	_Z9cuda_gemmIiLj512ELj1ELj1ELj1024ELj2ELj2ELj128ELj0ELj1EEvjjjPKT_S2_PS0_jjj
.visible .entry _Z9cuda_gemmIiLj512ELj1ELj1ELj1024ELj2ELj2ELj128ELj0ELj1EEvjjjPKT_S2_PS0_jjj(
	.param .u32 _Z9cuda_gemmIiLj512ELj1ELj1ELj1024ELj2ELj2ELj128ELj0ELj1EEvjjjPKT_S2_PS0_jjj_param_0,
	.param .u32 _Z9cuda_gemmIiLj512ELj1ELj1ELj1024ELj2ELj2ELj128ELj0ELj1EEvjjjPKT_S2_PS0_jjj_param_1,
	.param .u32 _Z9cuda_gemmIiLj512ELj1ELj1ELj1024ELj2ELj2ELj128ELj0ELj1EEvjjjPKT_S2_PS0_jjj_param_2,
	.param .u64 .ptr .align 1 _Z9cuda_gemmIiLj512ELj1ELj1ELj1024ELj2ELj2ELj128ELj0ELj1EEvjjjPKT_S2_PS0_jjj_param_3,
	.param .u64 .ptr .align 1 _Z9cuda_gemmIiLj512ELj1ELj1ELj1024ELj2ELj2ELj128ELj0ELj1EEvjjjPKT_S2_PS0_jjj_param_4,
	.param .u64 .ptr .align 1 _Z9cuda_gemmIiLj512ELj1ELj1ELj1024ELj2ELj2ELj128ELj0ELj1EEvjjjPKT_S2_PS0_jjj_param_5,
	.param .u32 _Z9cuda_gemmIiLj512ELj1ELj1ELj1024ELj2ELj2ELj128ELj0ELj1EEvjjjPKT_S2_PS0_jjj_param_6,
	.param .u32 _Z9cuda_gemmIiLj512ELj1ELj1ELj1024ELj2ELj2ELj128ELj0ELj1EEvjjjPKT_S2_PS0_jjj_param_7,
	.param .u32 _Z9cuda_gemmIiLj512ELj1ELj1ELj1024ELj2ELj2ELj128ELj0ELj1EEvjjjPKT_S2_PS0_jjj_param_8
)
.maxntid 512
{
	.reg .pred 	%p<23>;
	.reg .b16 	%rs<6>;
	.reg .b32 	%r<269>;
	.reg .b64 	%rd<27>;
	// demoted variable
	.shared .align 128 .b8 _ZZ9cuda_gemmIiLj512ELj1ELj1ELj1024ELj2ELj2ELj128ELj0ELj1EEvjjjPKT_S2_PS0_jjjE11kron_fac_sh[24];
	// demoted variable
	.shared .align 128 .b8 _ZZ9cuda_gemmIiLj512ELj1ELj1ELj1024ELj2ELj2ELj128ELj0ELj1EEvjjjPKT_S2_PS0_jjjE3Ash[4096];
	// demoted variable
	.shared .align 128 .b8 _ZZ9cuda_gemmIiLj512ELj1ELj1ELj1024ELj2ELj2ELj128ELj0ELj1EEvjjjPKT_S2_PS0_jjjE3Csh[4096];
	ld.param.u32 	%r89, [_Z9cuda_gemmIiLj512ELj1ELj1ELj1024ELj2ELj2ELj128ELj0ELj1EEvjjjPKT_S2_PS0_jjj_param_1];
	ld.param.u32 	%r90, [_Z9cuda_gemmIiLj512ELj1ELj1ELj1024ELj2ELj2ELj128ELj0ELj1EEvjjjPKT_S2_PS0_jjj_param_2];
	ld.param.u64 	%rd4, [_Z9cuda_gemmIiLj512ELj1ELj1ELj1024ELj2ELj2ELj128ELj0ELj1EEvjjjPKT_S2_PS0_jjj_param_3];
	ld.param.u64 	%rd3, [_Z9cuda_gemmIiLj512ELj1ELj1ELj1024ELj2ELj2ELj128ELj0ELj1EEvjjjPKT_S2_PS0_jjj_param_4];
	ld.param.u64 	%rd5, [_Z9cuda_gemmIiLj512ELj1ELj1ELj1024ELj2ELj2ELj128ELj0ELj1EEvjjjPKT_S2_PS0_jjj_param_5];
	cvta.to.global.u64 	%rd1, %rd4;
	cvta.to.global.u64 	%rd2, %rd5;
	mov.u32 	%r1, %tid.x;
	setp.ne.s32 	%p1, %r1, 0;
	@%p1 bra 	$L__BB42_2;
	cvta.to.global.u64 	%rd6, %rd3;
	ld.global.nc.v4.u32 	{%r91, %r92, %r93, %r94}, [%rd6];
	st.shared.u32 	[_ZZ9cuda_gemmIiLj512ELj1ELj1ELj1024ELj2ELj2ELj128ELj0ELj1EEvjjjPKT_S2_PS0_jjjE11kron_fac_sh+12], %r92;
	st.shared.v2.u32 	[_ZZ9cuda_gemmIiLj512ELj1ELj1ELj1024ELj2ELj2ELj128ELj0ELj1EEvjjjPKT_S2_PS0_jjjE11kron_fac_sh], {%r91, %r93};
	st.shared.u32 	[_ZZ9cuda_gemmIiLj512ELj1ELj1ELj1024ELj2ELj2ELj128ELj0ELj1EEvjjjPKT_S2_PS0_jjjE11kron_fac_sh+16], %r94;
$L__BB42_2:
	mov.u32 	%r2, %ctaid.y;
	mov.u32 	%r95, %nctaid.y;
	setp.ge.u32 	%p2, %r2, %r95;
	@%p2 bra 	$L__BB42_23;
	mov.u32 	%r3, %ntid.x;
	shl.b32 	%r263, %r1, 2;
	mov.u32 	%r5, %ctaid.x;
	shl.b32 	%r6, %r5, 10;
	shl.b32 	%r7, %r3, 2;
	shr.u32 	%r8, %r90, 1;
	add.s32 	%r96, %r1, %r3;
	cvt.u16.u32 	%rs3, %r96;
	sub.s16 	%rs4, 1023, %rs3;
	cvt.u16.u32 	%rs5, %r3;
	div.u16 	%rs1, %rs4, %rs5;
	and.b16  	%rs2, %rs1, 3;
	setp.eq.s16 	%p3, %rs2, 2;
	mov.u32 	%r246, %r1;
	@%p3 bra 	$L__BB42_6;
	cvt.u32.u16 	%r9, %rs2;
	mov.b32 	%r245, 0;
	mov.u32 	%r246, %r1;
$L__BB42_5:
	.pragma "nounroll";
	shl.b32 	%r98, %r246, 2;
	mov.u32 	%r99, _ZZ9cuda_gemmIiLj512ELj1ELj1ELj1024ELj2ELj2ELj128ELj0ELj1EEvjjjPKT_S2_PS0_jjjE3Csh;
	add.s32 	%r100, %r99, %r98;
	mov.b32 	%r101, 0;
	st.shared.u32 	[%r100], %r101;
	add.s32 	%r246, %r246, %r3;
	add.s32 	%r245, %r245, 1;
	xor.b32  	%r102, %r245, %r9;
	setp.ne.s32 	%p4, %r102, 2;
	@%p4 bra 	$L__BB42_5;
$L__BB42_6:
	setp.lt.u16 	%p5, %rs1, 2;
	@%p5 bra 	$L__BB42_9;
	shl.b32 	%r103, %r246, 2;
	mov.u32 	%r104, _ZZ9cuda_gemmIiLj512ELj1ELj1ELj1024ELj2ELj2ELj128ELj0ELj1EEvjjjPKT_S2_PS0_jjjE3Csh;
	add.s32 	%r247, %r104, %r103;
	shl.b32 	%r16, %r3, 4;
	shl.b32 	%r17, %r3, 3;
	mul.lo.s32 	%r18, %r3, 12;
$L__BB42_8:
	mov.b32 	%r105, 0;
	st.shared.u32 	[%r247], %r105;
	add.s32 	%r106, %r247, %r7;
	st.shared.u32 	[%r106], %r105;
	add.s32 	%r107, %r247, %r17;
	st.shared.u32 	[%r107], %r105;
	add.s32 	%r108, %r247, %r18;
	st.shared.u32 	[%r108], %r105;
	add.s32 	%r246, %r246, %r7;
	add.s32 	%r247, %r247, %r16;
	setp.lt.u32 	%p6, %r246, 1024;
	@%p6 bra 	$L__BB42_8;
$L__BB42_9:
	setp.gt.u32 	%p7, %r1, 255;
	@%p7 bra 	$L__BB42_16;
	mul.lo.s32 	%r23, %r2, %r90;
	add.s32 	%r109, %r263, %r7;
	max.u32 	%r110, %r109, 1024;
	setp.lt.u32 	%p8, %r109, 1024;
	selp.u32 	%r111, 1, 0, %p8;
	add.s32 	%r112, %r109, %r111;
	sub.s32 	%r113, %r110, %r112;
	div.u32 	%r114, %r113, %r7;
	add.s32 	%r24, %r114, %r111;
	and.b32  	%r115, %r24, 3;
	setp.eq.s32 	%p9, %r115, 3;
	mov.u32 	%r253, %r263;
	@%p9 bra 	$L__BB42_13;
	shl.b32 	%r116, %r1, 4;
	mov.u32 	%r117, _ZZ9cuda_gemmIiLj512ELj1ELj1ELj1024ELj2ELj2ELj128ELj0ELj1EEvjjjPKT_S2_PS0_jjjE3Ash;
	add.s32 	%r251, %r117, %r116;
	shl.b32 	%r26, %r3, 4;
	add.s32 	%r118, %r23, %r6;
	add.s32 	%r250, %r118, %r263;
	add.s32 	%r119, %r24, 1;
	and.b32  	%r120, %r119, 3;
	neg.s32 	%r249, %r120;
	mov.u32 	%r253, %r263;
$L__BB42_12:
	.pragma "nounroll";
	mul.wide.u32 	%rd7, %r250, 4;
	add.s64 	%rd8, %rd1, %rd7;
	ld.global.nc.v4.u32 	{%r121, %r122, %r123, %r124}, [%rd8];
	st.shared.v4.u32 	[%r251], {%r121, %r122, %r123, %r124};
	add.s32 	%r253, %r253, %r7;
	add.s32 	%r251, %r251, %r26;
	add.s32 	%r250, %r250, %r7;
	add.s32 	%r249, %r249, 1;
	setp.ne.s32 	%p10, %r249, 0;
	@%p10 bra 	$L__BB42_12;
$L__BB42_13:
	setp.lt.u32 	%p11, %r24, 3;
	@%p11 bra 	$L__BB42_16;
	add.s32 	%r125, %r253, %r23;
	add.s32 	%r254, %r125, %r6;
	mad.lo.s32 	%r258, %r3, 12, %r254;
	shl.b32 	%r40, %r3, 4;
	shl.b32 	%r126, %r3, 3;
	add.s32 	%r257, %r254, %r126;
	add.s32 	%r256, %r254, %r7;
	mul.lo.s32 	%r43, %r3, 48;
	shl.b32 	%r127, %r253, 2;
	mov.u32 	%r128, _ZZ9cuda_gemmIiLj512ELj1ELj1ELj1024ELj2ELj2ELj128ELj0ELj1EEvjjjPKT_S2_PS0_jjjE3Ash;
	add.s32 	%r255, %r128, %r127;
	shl.b32 	%r45, %r3, 6;
	shl.b32 	%r46, %r3, 5;
$L__BB42_15:
	mul.wide.u32 	%rd9, %r254, 4;
	add.s64 	%rd10, %rd1, %rd9;
	ld.global.nc.v4.u32 	{%r129, %r130, %r131, %r132}, [%rd10];
	st.shared.v4.u32 	[%r255], {%r129, %r130, %r131, %r132};
	add.s32 	%r133, %r253, %r7;
	mul.wide.u32 	%rd11, %r256, 4;
	add.s64 	%rd12, %rd1, %rd11;
	ld.global.nc.v4.u32 	{%r134, %r135, %r136, %r137}, [%rd12];
	add.s32 	%r138, %r255, %r40;
	st.shared.v4.u32 	[%r138], {%r134, %r135, %r136, %r137};
	add.s32 	%r139, %r133, %r7;
	mul.wide.u32 	%rd13, %r257, 4;
	add.s64 	%rd14, %rd1, %rd13;
	ld.global.nc.v4.u32 	{%r140, %r141, %r142, %r143}, [%rd14];
	add.s32 	%r144, %r255, %r46;
	st.shared.v4.u32 	[%r144], {%r140, %r141, %r142, %r143};
	add.s32 	%r145, %r139, %r7;
	mul.wide.u32 	%rd15, %r258, 4;
	add.s64 	%rd16, %rd1, %rd15;
	ld.global.nc.v4.u32 	{%r146, %r147, %r148, %r149}, [%rd16];
	add.s32 	%r150, %r255, %r43;
	st.shared.v4.u32 	[%r150], {%r146, %r147, %r148, %r149};
	add.s32 	%r253, %r145, %r7;
	add.s32 	%r258, %r258, %r40;
	add.s32 	%r257, %r257, %r40;
	add.s32 	%r256, %r256, %r40;
	add.s32 	%r255, %r255, %r45;
	add.s32 	%r254, %r254, %r40;
	setp.lt.u32 	%p12, %r253, 1024;
	@%p12 bra 	$L__BB42_15;
$L__BB42_16:
	shl.b32 	%r151, %r1, 1;
	and.b32  	%r152, %r1, 1;
	shl.b32 	%r153, %r1, 2;
	and.b32  	%r154, %r153, 4;
	mov.u32 	%r155, _ZZ9cuda_gemmIiLj512ELj1ELj1ELj1024ELj2ELj2ELj128ELj0ELj1EEvjjjPKT_S2_PS0_jjjE11kron_fac_sh;
	add.s32 	%r156, %r155, %r154;
	setp.gt.u32 	%p13, %r1, 255;
	bar.sync 	0;
	or.b32  	%r157, %r151, %r152;
	shl.b32 	%r158, %r157, 2;
	mov.u32 	%r159, _ZZ9cuda_gemmIiLj512ELj1ELj1ELj1024ELj2ELj2ELj128ELj0ELj1EEvjjjPKT_S2_PS0_jjjE3Ash;
	add.s32 	%r160, %r159, %r158;
	ld.shared.u32 	%r161, [%r160];
	xor.b32  	%r162, %r152, 1;
	or.b32  	%r163, %r151, %r162;
	shl.b32 	%r164, %r163, 2;
	add.s32 	%r165, %r159, %r164;
	ld.shared.u32 	%r166, [%r165];
	ld.shared.u32 	%r167, [%r156];
	shfl.sync.idx.b32	%r168|%p14, %r167, %r152, 7711, -1;
	mul.lo.s32 	%r169, %r168, %r161;
	shfl.sync.idx.b32	%r170|%p15, %r167, %r162, 7711, -1;
	mad.lo.s32 	%r171, %r170, %r166, %r169;
	mov.u32 	%r172, _ZZ9cuda_gemmIiLj512ELj1ELj1ELj1024ELj2ELj2ELj128ELj0ELj1EEvjjjPKT_S2_PS0_jjjE3Csh;
	add.s32 	%r173, %r172, %r153;
	ld.shared.u32 	%r174, [%r173];
	add.s32 	%r175, %r174, %r171;
	st.shared.u32 	[%r173], %r175;
	ld.shared.u32 	%r176, [%r156+12];
	shfl.sync.idx.b32	%r177|%p16, %r176, %r152, 7711, -1;
	mul.lo.s32 	%r178, %r177, %r161;
	shfl.sync.idx.b32	%r179|%p17, %r176, %r162, 7711, -1;
	mad.lo.s32 	%r180, %r179, %r166, %r178;
	ld.shared.u32 	%r181, [%r173+2048];
	add.s32 	%r182, %r181, %r180;
	st.shared.u32 	[%r173+2048], %r182;
	bar.sync 	0;
	@%p13 bra 	$L__BB42_23;
	shl.b32 	%r183, %r5, 9;
	mad.lo.s32 	%r59, %r2, %r89, %r183;
	add.s32 	%r184, %r263, %r7;
	max.u32 	%r185, %r184, 1024;
	setp.lt.u32 	%p18, %r184, 1024;
	selp.u32 	%r186, 1, 0, %p18;
	add.s32 	%r187, %r184, %r186;
	sub.s32 	%r188, %r185, %r187;
	div.u32 	%r189, %r188, %r7;
	add.s32 	%r60, %r189, %r186;
	and.b32  	%r190, %r60, 3;
	setp.eq.s32 	%p19, %r190, 3;
	@%p19 bra 	$L__BB42_20;
	shl.b32 	%r191, %r1, 4;
	add.s32 	%r261, %r172, %r191;
	shl.b32 	%r62, %r3, 4;
	add.s32 	%r193, %r60, 1;
	and.b32  	%r194, %r193, 3;
	neg.s32 	%r260, %r194;
$L__BB42_19:
	.pragma "nounroll";
	shr.u32 	%r195, %r263, 9;
	and.b32  	%r196, %r263, 508;
	add.s32 	%r197, %r59, %r196;
	mad.lo.s32 	%r198, %r195, %r8, %r197;
	mul.wide.u32 	%rd17, %r198, 4;
	add.s64 	%rd18, %rd2, %rd17;
	ld.shared.v4.u32 	{%r199, %r200, %r201, %r202}, [%r261];
	st.global.v4.u32 	[%rd18], {%r199, %r200, %r201, %r202};
	add.s32 	%r263, %r263, %r7;
	add.s32 	%r261, %r261, %r62;
	add.s32 	%r260, %r260, 1;
	setp.ne.s32 	%p20, %r260, 0;
	@%p20 bra 	$L__BB42_19;
$L__BB42_20:
	setp.lt.u32 	%p21, %r60, 3;
	@%p21 bra 	$L__BB42_23;
	mad.lo.s32 	%r267, %r3, 12, %r263;
	shl.b32 	%r72, %r3, 4;
	shl.b32 	%r203, %r3, 3;
	add.s32 	%r266, %r263, %r203;
	add.s32 	%r265, %r263, %r7;
	mul.lo.s32 	%r75, %r3, 48;
	shl.b32 	%r204, %r263, 2;
	add.s32 	%r264, %r172, %r204;
	shl.b32 	%r77, %r3, 6;
	shl.b32 	%r78, %r3, 5;
$L__BB42_22:
	shr.u32 	%r206, %r263, 9;
	and.b32  	%r207, %r263, 508;
	add.s32 	%r208, %r59, %r207;
	mad.lo.s32 	%r209, %r206, %r8, %r208;
	mul.wide.u32 	%rd19, %r209, 4;
	add.s64 	%rd20, %rd2, %rd19;
	ld.shared.v4.u32 	{%r210, %r211, %r212, %r213}, [%r264];
	st.global.v4.u32 	[%rd20], {%r210, %r211, %r212, %r213};
	add.s32 	%r214, %r263, %r7;
	shr.u32 	%r215, %r265, 9;
	and.b32  	%r216, %r265, 508;
	add.s32 	%r217, %r59, %r216;
	mad.lo.s32 	%r218, %r215, %r8, %r217;
	mul.wide.u32 	%rd21, %r218, 4;
	add.s64 	%rd22, %rd2, %rd21;
	add.s32 	%r219, %r264, %r72;
	ld.shared.v4.u32 	{%r220, %r221, %r222, %r223}, [%r219];
	st.global.v4.u32 	[%rd22], {%r220, %r221, %r222, %r223};
	add.s32 	%r224, %r214, %r7;
	shr.u32 	%r225, %r266, 9;
	and.b32  	%r226, %r266, 508;
	add.s32 	%r227, %r59, %r226;
	mad.lo.s32 	%r228, %r225, %r8, %r227;
	mul.wide.u32 	%rd23, %r228, 4;
	add.s64 	%rd24, %rd2, %rd23;
	add.s32 	%r229, %r264, %r78;
	ld.shared.v4.u32 	{%r230, %r231, %r232, %r233}, [%r229];
	st.global.v4.u32 	[%rd24], {%r230, %r231, %r232, %r233};
	add.s32 	%r234, %r224, %r7;
	shr.u32 	%r235, %r267, 9;
	and.b32  	%r236, %r267, 508;
	add.s32 	%r237, %r59, %r236;
	mad.lo.s32 	%r238, %r235, %r8, %r237;
	mul.wide.u32 	%rd25, %r238, 4;
	add.s64 	%rd26, %rd2, %rd25;
	add.s32 	%r239, %r264, %r75;
	ld.shared.v4.u32 	{%r240, %r241, %r242, %r243}, [%r239];
	st.global.v4.u32 	[%rd26], {%r240, %r241, %r242, %r243};
	add.s32 	%r263, %r234, %r7;
	add.s32 	%r267, %r267, %r72;
	add.s32 	%r266, %r266, %r72;
	add.s32 	%r265, %r265, %r72;
	add.s32 	%r264, %r264, %r77;
	setp.lt.u32 	%p22, %r263, 1024;
	@%p22 bra 	$L__BB42_22;
$L__BB42_23:
	ret;

}
	// .globl	_Z9cuda_gemmIiLj512ELj1ELj1ELj1024ELj2ELj2ELj128ELj1ELj1EEvjjjPKT_S2_PS0_jjj
.visible .entry _Z9cuda_gemmIiLj512ELj1ELj1ELj1024ELj2ELj2ELj128ELj1ELj1EEvjjjPKT_S2_PS0_jjj(
	.param .u32 _Z9cuda_gemmIiLj512ELj1ELj1ELj1024ELj2ELj2ELj128ELj1ELj1EEvjjjPKT_S2_PS0_jjj_param_0,
	.param .u32 _Z9cuda_gemmIiLj512ELj1ELj1ELj1024ELj2ELj2ELj128ELj1ELj1EEvjjjPKT_S2_PS0_jjj_param_1,
	.param .u32 _Z9cuda_gemmIiLj512ELj1ELj1ELj1024ELj2ELj2ELj128ELj1ELj1EEvjjjPKT_S2_PS0_jjj_param_2,
	.param .u64 .ptr .align 1 _Z9cuda_gemmIiLj512ELj1ELj1ELj1024ELj2ELj2ELj128ELj1ELj1EEvjjjPKT_S2_PS0_jjj_param_3,
	.param .u64 .ptr .align 1 _Z9cuda_gemmIiLj512ELj1ELj1ELj1024ELj2ELj2ELj128ELj1ELj1EEvjjjPKT_S2_PS0_jjj_param_4,
	.param .u64 .ptr .align 1 _Z9cuda_gemmIiLj512ELj1ELj1ELj1024ELj2ELj2ELj128ELj1ELj1EEvjjjPKT_S2_PS0_jjj_param_5,
	.param .u32 _Z9cuda_gemmIiLj512ELj1ELj1ELj1024ELj2ELj2ELj128ELj1ELj1EEvjjjPKT_S2_PS0_jjj_param_6,
	.param .u32 _Z9cuda_gemmIiLj512ELj1ELj1ELj1024ELj2ELj2ELj128ELj1ELj1EEvjjjPKT_S2_PS0_jjj_param_7,
	.param .u32 _Z9cuda_gemmIiLj512ELj1ELj1ELj1024ELj2ELj2ELj128ELj1ELj1EEvjjjPKT_S2_PS0_jjj_param_8
)
.maxntid 512
{
	.reg .pred 	%p<23>;
	.reg .b16 	%rs<6>;
	.reg .b32 	%r<243>;
	.reg .b64 	%rd<35>;
	// demoted variable
	.shared .align 128 .b8 _ZZ9cuda_gemmIiLj512ELj1ELj1ELj1024ELj2ELj2ELj128ELj1ELj1EEvjjjPKT_S2_PS0_jjjE11kron_fac_sh[24];
	// demoted variable
	.shared .align 128 .b8 _ZZ9cuda_gemmIiLj512ELj1ELj1ELj1024ELj2ELj2ELj128ELj1ELj1EEvjjjPKT_S2_PS0_jjjE3Ash[4096];
	// demoted variable
	.shared .align 128 .b8 _ZZ9cuda_gemmIiLj512ELj1ELj1ELj1024ELj2ELj2ELj128ELj1ELj1EEvjjjPKT_S2_PS0_jjjE3Csh[4096];
	ld.param.u64 	%rd12, [_Z9cuda_gemmIiLj512ELj1ELj1ELj1024ELj2ELj2ELj128ELj1ELj1EEvjjjPKT_S2_PS0_jjj_param_3];
	ld.param.u64 	%rd11, [_Z9cuda_gemmIiLj512ELj1ELj1ELj1024ELj2ELj2ELj128ELj1ELj1EEvjjjPKT_S2_PS0_jjj_param_4];
	ld.param.u64 	%rd13, [_Z9cuda_gemmIiLj512ELj1ELj1ELj1024ELj2ELj2ELj128ELj1ELj1EEvjjjPKT_S2_PS0_jjj_param_5];
	cvta.to.global.u64 	%rd1, %rd12;
	cvta.to.global.u64 	%rd2, %rd13;
	mov.u32 	%r1, %tid.x;
	setp.ne.s32 	%p1, %r1, 0;
	@%p1 bra 	$L__BB43_2;
	cvta.to.global.u64 	%rd14, %rd11;
	ld.global.nc.v4.u32 	{%r86, %r87, %r88, %r89}, [%rd14];
	st.shared.u32 	[_ZZ9cuda_gemmIiLj512ELj1ELj1ELj1024ELj2ELj2ELj128ELj1ELj1EEvjjjPKT_S2_PS0_jjjE11kron_fac_sh+12], %r87;
	st.shared.v2.u32 	[_ZZ9cuda_gemmIiLj512ELj1ELj1ELj1024ELj2ELj2ELj128ELj1ELj1EEvjjjPKT_S2_PS0_jjjE11kron_fac_sh], {%r86, %r88};
	st.shared.u32 	[_ZZ9cuda_gemmIiLj512ELj1ELj1ELj1024ELj2ELj2ELj128ELj1ELj1EEvjjjPKT_S2_PS0_jjjE11kron_fac_sh+16], %r89;
$L__BB43_2:
	mov.u32 	%r2, %ctaid.y;
	mov.u32 	%r90, %nctaid.y;
	setp.ge.u32 	%p2, %r2, %r90;
	@%p2 bra 	$L__BB43_23;
	mov.u32 	%r3, %ntid.x;
	shl.b32 	%r236, %r1, 2;
	shl.b32 	%r5, %r3, 2;
	add.s32 	%r91, %r1, %r3;
	cvt.u16.u32 	%rs3, %r91;
	sub.s16 	%rs4, 1023, %rs3;
	cvt.u16.u32 	%rs5, %r3;
	div.u16 	%rs1, %rs4, %rs5;
	and.b16  	%rs2, %rs1, 3;
	setp.eq.s16 	%p3, %rs2, 2;
	mov.u32 	%r220, %r1;
	@%p3 bra 	$L__BB43_6;
	cvt.u32.u16 	%r6, %rs2;
	mov.b32 	%r219, 0;
	mov.u32 	%r220, %r1;
$L__BB43_5:
	.pragma "nounroll";
	shl.b32 	%r93, %r220, 2;
	mov.u32 	%r94, _ZZ9cuda_gemmIiLj512ELj1ELj1ELj1024ELj2ELj2ELj128ELj1ELj1EEvjjjPKT_S2_PS0_jjjE3Csh;
	add.s32 	%r95, %r94, %r93;
	mov.b32 	%r96, 0;
	st.shared.u32 	[%r95], %r96;
	add.s32 	%r220, %r220, %r3;
	add.s32 	%r219, %r219, 1;
	xor.b32  	%r97, %r219, %r6;
	setp.ne.s32 	%p4, %r97, 2;
	@%p4 bra 	$L__BB43_5;
$L__BB43_6:
	setp.lt.u16 	%p5, %rs1, 2;
	@%p5 bra 	$L__BB43_9;
	shl.b32 	%r98, %r220, 2;
	mov.u32 	%r99, _ZZ9cuda_gemmIiLj512ELj1ELj1ELj1024ELj2ELj2ELj128ELj1ELj1EEvjjjPKT_S2_PS0_jjjE3Csh;
	add.s32 	%r221, %r99, %r98;
	shl.b32 	%r13, %r3, 4;
	shl.b32 	%r14, %r3, 3;
	mul.lo.s32 	%r15, %r3, 12;
$L__BB43_8:
	mov.b32 	%r100, 0;
	st.shared.u32 	[%r221], %r100;
	add.s32 	%r101, %r221, %r5;
	st.shared.u32 	[%r101], %r100;
	add.s32 	%r102, %r221, %r14;
	st.shared.u32 	[%r102], %r100;
	add.s32 	%r103, %r221, %r15;
	st.shared.u32 	[%r103], %r100;
	add.s32 	%r220, %r220, %r5;
	add.s32 	%r221, %r221, %r13;
	setp.lt.u32 	%p6, %r220, 1024;
	@%p6 bra 	$L__BB43_8;
$L__BB43_9:
	setp.gt.u32 	%p7, %r1, 255;
	@%p7 bra 	$L__BB43_16;
	shl.b32 	%r20, %r2, 10;
	add.s32 	%r104, %r236, %r5;
	max.u32 	%r105, %r104, 1024;
	setp.lt.u32 	%p8, %r104, 1024;
	selp.u32 	%r106, 1, 0, %p8;
	add.s32 	%r107, %r104, %r106;
	sub.s32 	%r108, %r105, %r107;
	div.u32 	%r109, %r108, %r5;
	add.s32 	%r21, %r109, %r106;
	and.b32  	%r110, %r21, 3;
	setp.eq.s32 	%p9, %r110, 3;
	mov.u32 	%r226, %r236;
	@%p9 bra 	$L__BB43_13;
	shl.b32 	%r111, %r1, 4;
	mov.u32 	%r112, _ZZ9cuda_gemmIiLj512ELj1ELj1ELj1024ELj2ELj2ELj128ELj1ELj1EEvjjjPKT_S2_PS0_jjjE3Ash;
	add.s32 	%r224, %r112, %r111;
	shl.b32 	%r23, %r3, 4;
	add.s32 	%r113, %r20, %r236;
	mul.wide.u32 	%rd15, %r113, 4;
	add.s64 	%rd33, %rd1, %rd15;
	mul.wide.u32 	%rd4, %r3, 16;
	add.s32 	%r114, %r21, 1;
	and.b32  	%r115, %r114, 3;
	neg.s32 	%r223, %r115;
	mov.u32 	%r226, %r236;
$L__BB43_12:
	.pragma "nounroll";
	ld.global.nc.v4.u32 	{%r116, %r117, %r118, %r119}, [%rd33];
	st.shared.v4.u32 	[%r224], {%r116, %r117, %r118, %r119};
	add.s32 	%r226, %r226, %r5;
	add.s32 	%r224, %r224, %r23;
	add.s64 	%rd33, %rd33, %rd4;
	add.s32 	%r223, %r223, 1;
	setp.ne.s32 	%p10, %r223, 0;
	@%p10 bra 	$L__BB43_12;
$L__BB43_13:
	setp.lt.u32 	%p11, %r21, 3;
	@%p11 bra 	$L__BB43_16;
	add.s32 	%r227, %r226, %r20;
	mad.lo.s32 	%r231, %r3, 12, %r227;
	shl.b32 	%r34, %r3, 4;
	shl.b32 	%r120, %r3, 3;
	add.s32 	%r230, %r227, %r120;
	add.s32 	%r229, %r227, %r5;
	mul.lo.s32 	%r37, %r3, 48;
	shl.b32 	%r121, %r226, 2;
	mov.u32 	%r122, _ZZ9cuda_gemmIiLj512ELj1ELj1ELj1024ELj2ELj2ELj128ELj1ELj1EEvjjjPKT_S2_PS0_jjjE3Ash;
	add.s32 	%r228, %r122, %r121;
	shl.b32 	%r39, %r3, 6;
	shl.b32 	%r40, %r3, 5;
$L__BB43_15:
	mul.wide.u32 	%rd16, %r227, 4;
	add.s64 	%rd17, %rd1, %rd16;
	ld.global.nc.v4.u32 	{%r123, %r124, %r125, %r126}, [%rd17];
	st.shared.v4.u32 	[%r228], {%r123, %r124, %r125, %r126};
	add.s32 	%r127, %r226, %r5;
	mul.wide.u32 	%rd18, %r229, 4;
	add.s64 	%rd19, %rd1, %rd18;
	ld.global.nc.v4.u32 	{%r128, %r129, %r130, %r131}, [%rd19];
	add.s32 	%r132, %r228, %r34;
	st.shared.v4.u32 	[%r132], {%r128, %r129, %r130, %r131};
	add.s32 	%r133, %r127, %r5;
	mul.wide.u32 	%rd20, %r230, 4;
	add.s64 	%rd21, %rd1, %rd20;
	ld.global.nc.v4.u32 	{%r134, %r135, %r136, %r137}, [%rd21];
	add.s32 	%r138, %r228, %r40;
	st.shared.v4.u32 	[%r138], {%r134, %r135, %r136, %r137};
	add.s32 	%r139, %r133, %r5;
	mul.wide.u32 	%rd22, %r231, 4;
	add.s64 	%rd23, %rd1, %rd22;
	ld.global.nc.v4.u32 	{%r140, %r141, %r142, %r143}, [%rd23];
	add.s32 	%r144, %r228, %r37;
	st.shared.v4.u32 	[%r144], {%r140, %r141, %r142, %r143};
	add.s32 	%r226, %r139, %r5;
	add.s32 	%r231, %r231, %r34;
	add.s32 	%r230, %r230, %r34;
	add.s32 	%r229, %r229, %r34;
	add.s32 	%r228, %r228, %r39;
	add.s32 	%r227, %r227, %r34;
	setp.lt.u32 	%p12, %r226, 1024;
	@%p12 bra 	$L__BB43_15;
$L__BB43_16:
	shl.b32 	%r145, %r1, 1;
	and.b32  	%r146, %r1, 1;
	shl.b32 	%r147, %r1, 2;
	and.b32  	%r148, %r147, 4;
	mov.u32 	%r149, _ZZ9cuda_gemmIiLj512ELj1ELj1ELj1024ELj2ELj2ELj128ELj1ELj1EEvjjjPKT_S2_PS0_jjjE11kron_fac_sh;
	add.s32 	%r150, %r149, %r148;
	setp.gt.u32 	%p13, %r1, 255;
	bar.sync 	0;
	or.b32  	%r151, %r145, %r146;
	shl.b32 	%r152, %r151, 2;
	mov.u32 	%r153, _ZZ9cuda_gemmIiLj512ELj1ELj1ELj1024ELj2ELj2ELj128ELj1ELj1EEvjjjPKT_S2_PS0_jjjE3Ash;
	add.s32 	%r154, %r153, %r152;
	ld.shared.u32 	%r155, [%r154];
	xor.b32  	%r156, %r146, 1;
	or.b32  	%r157, %r145, %r156;
	shl.b32 	%r158, %r157, 2;
	add.s32 	%r159, %r153, %r158;
	ld.shared.u32 	%r160, [%r159];
	ld.shared.u32 	%r161, [%r150];
	shfl.sync.idx.b32	%r162|%p14, %r161, %r146, 7711, -1;
	mul.lo.s32 	%r163, %r162, %r155;
	shfl.sync.idx.b32	%r164|%p15, %r161, %r156, 7711, -1;
	mad.lo.s32 	%r165, %r164, %r160, %r163;
	mov.u32 	%r166, _ZZ9cuda_gemmIiLj512ELj1ELj1ELj1024ELj2ELj2ELj128ELj1ELj1EEvjjjPKT_S2_PS0_jjjE3Csh;
	add.s32 	%r167, %r166, %r147;
	ld.shared.u32 	%r168, [%r167];
	add.s32 	%r169, %r168, %r165;
	st.shared.u32 	[%r167], %r169;
	ld.shared.u32 	%r170, [%r150+12];
	shfl.sync.idx.b32	%r171|%p16, %r170, %r146, 7711, -1;
	mul.lo.s32 	%r172, %r171, %r155;
	shfl.sync.idx.b32	%r173|%p17, %r170, %r156, 7711, -1;
	mad.lo.s32 	%r174, %r173, %r160, %r172;
	ld.shared.u32 	%r175, [%r167+2048];
	add.s32 	%r176, %r175, %r174;
	st.shared.u32 	[%r167+2048], %r176;
	bar.sync 	0;
	@%p13 bra 	$L__BB43_23;
	shl.b32 	%r53, %r2, 10;
	add.s32 	%r177, %r236, %r5;
	max.u32 	%r178, %r177, 1024;
	setp.lt.u32 	%p18, %r177, 1024;
	selp.u32 	%r179, 1, 0, %p18;
	add.s32 	%r180, %r177, %r179;
	sub.s32 	%r181, %r178, %r180;
	div.u32 	%r182, %r181, %r5;
	add.s32 	%r54, %r182, %r179;
	and.b32  	%r183, %r54, 3;
	setp.eq.s32 	%p19, %r183, 3;
	@%p19 bra 	$L__BB43_20;
	shl.b32 	%r184, %r1, 4;
	add.s32 	%r234, %r166, %r184;
	shl.b32 	%r56, %r3, 4;
	add.s32 	%r186, %r53, %r236;
	mul.wide.u32 	%rd24, %r186, 4;
	add.s64 	%rd34, %rd2, %rd24;
	mul.wide.u32 	%rd8, %r3, 16;
	add.s32 	%r187, %r54, 1;
	and.b32  	%r188, %r187, 3;
	neg.s32 	%r233, %r188;
$L__BB43_19:
	.pragma "nounroll";
	ld.shared.v4.u32 	{%r189, %r190, %r191, %r192}, [%r234];
	st.global.v4.u32 	[%rd34], {%r189, %r190, %r191, %r192};
	add.s32 	%r236, %r236, %r5;
	add.s32 	%r234, %r234, %r56;
	add.s64 	%rd34, %rd34, %rd8;
	add.s32 	%r233, %r233, 1;
	setp.ne.s32 	%p20, %r233, 0;
	@%p20 bra 	$L__BB43_19;
$L__BB43_20:
	setp.lt.u32 	%p21, %r54, 3;
	@%p21 bra 	$L__BB43_23;
	add.s32 	%r237, %r236, %r53;
	mad.lo.s32 	%r241, %r3, 12, %r237;
	shl.b32 	%r67, %r3, 4;
	shl.b32 	%r193, %r3, 3;
	add.s32 	%r240, %r237, %r193;
	add.s32 	%r239, %r237, %r5;
	mul.lo.s32 	%r70, %r3, 48;
	shl.b32 	%r194, %r236, 2;
	add.s32 	%r238, %r166, %r194;
	shl.b32 	%r72, %r3, 6;
	shl.b32 	%r73, %r3, 5;
$L__BB43_22:
	mul.wide.u32 	%rd25, %r237, 4;
	add.s64 	%rd26, %rd2, %rd25;
	ld.shared.v4.u32 	{%r196, %r197, %r198, %r199}, [%r238];
	st.global.v4.u32 	[%rd26], {%r196, %r197, %r198, %r199};
	add.s32 	%r200, %r236, %r5;
	mul.wide.u32 	%rd27, %r239, 4;
	add.s64 	%rd28, %rd2, %rd27;
	add.s32 	%r201, %r238, %r67;
	ld.shared.v4.u32 	{%r202, %r203, %r204, %r205}, [%r201];
	st.global.v4.u32 	[%rd28], {%r202, %r203, %r204, %r205};
	add.s32 	%r206, %r200, %r5;
	mul.wide.u32 	%rd29, %r240, 4;
	add.s64 	%rd30, %rd2, %rd29;
	add.s32 	%r207, %r238, %r73;
	ld.shared.v4.u32 	{%r208, %r209, %r210, %r211}, [%r207];
	st.global.v4.u32 	[%rd30], {%r208, %r209, %r210, %r211};
	add.s32 	%r212, %r206, %r5;
	mul.wide.u32 	%rd31, %r241, 4;
	add.s64 	%rd32, %rd2, %rd31;
	add.s32 	%r213, %r238, %r70;
	ld.shared.v4.u32 	{%r214, %r215, %r216, %r217}, [%r213];
	st.global.v4.u32 	[%rd32], {%r214, %r215, %r216, %r217};
	add.s32 	%r236, %r212, %r5;
	add.s32 	%r241, %r241, %r67;
	add.s32 	%r240, %r240, %r67;
	add.s32 	%r239, %r239, %r67;
	add.s32 	%r238, %r238, %r72;
	add.s32 	%r237, %r237, %r67;
	setp.lt.u32 	%p22, %r236, 1024;
	@%p22 bra 	$L__BB43_22;
$L__BB43_23:
	ret;

}
	// .globl	_Z9cuda_gemmIiLj512ELj1ELj1ELj1024ELj4ELj4ELj128ELj0ELj1EEvjjjPKT_S2_PS0_jjj
.visible .entry _Z9cuda_gemmIiLj512ELj1ELj1ELj1024ELj4ELj4ELj128ELj0ELj1EEvjjjPKT_S2_PS0_jjj(
	.param .u32 _Z9cuda_gemmIiLj512ELj1ELj1ELj1024ELj4ELj4ELj128ELj0ELj1EEvjjjPKT_S2_PS0_jjj_param_0,
	.param .u32 _Z9cuda_gemmIiLj512ELj1ELj1ELj1024ELj4ELj4ELj128ELj0ELj1EEvjjjPKT_S2_PS0_jjj_param_1,
	.param .u32 _Z9cuda_gemmIiLj512ELj1ELj1ELj1024ELj4ELj4ELj128ELj0ELj1EEvjjjPKT_S2_PS0_jjj_param_2,
	.param .u64 .ptr .align 1 _Z9cuda_gemmIiLj512ELj1ELj1ELj1024ELj4ELj4ELj128ELj0ELj1EEvjjjPKT_S2_PS0_jjj_param_3,
	.param .u64 .ptr .align 1 _Z9cuda_gemmIiLj512ELj1ELj1ELj1024ELj4ELj4ELj128ELj0ELj1EEvjjjPKT_S2_PS0_jjj_param_4,
	.param .u64 .ptr .align 1 _Z9cuda_gemmIiLj512ELj1ELj1ELj1024ELj4ELj4ELj128ELj0ELj1EEvjjjPKT_S2_PS0_jjj_param_5,
	.param .u32 _Z9cuda_gemmIiLj512ELj1ELj1ELj1024ELj4ELj4ELj128ELj0ELj1EEvjjjPKT_S2_PS0_jjj_param_6,
	.param .u32 _Z9cuda_gemmIiLj512ELj1ELj1ELj1024ELj4ELj4ELj128ELj0ELj1EEvjjjPKT_S2_PS0_jjj_param_7,
	.param .u32 _Z9cuda_gemmIiLj512ELj1ELj1ELj1024ELj4ELj4ELj128ELj0ELj1EEvjjjPKT_S2_PS0_jjj_param_8
)
.maxntid 512
{
	.reg .pred 	%p<28>;
	.reg .b16 	%rs<6>;
	.reg .b32 	%r<310>;
	.reg .b64 	%rd<33>;
	// demoted variable
	.shared .align 128 .b8 _ZZ9cuda_gemmIiLj512ELj1ELj1ELj1024ELj4ELj4ELj128ELj0ELj1EEvjjjPKT_S2_PS0_jjjE11kron_fac_sh[80];
	// demoted variable
	.shared .align 128 .b8 _ZZ9cuda_gemmIiLj512ELj1ELj1ELj1024ELj4ELj4ELj128ELj0ELj1EEvjjjPKT_S2_PS0_jjjE3Ash[4096];
	// demoted variable
	.shared .align 128 .b8 _ZZ9cuda_gemmIiLj512ELj1ELj1ELj1024ELj4ELj4ELj128ELj0ELj1EEvjjjPKT_S2_PS0_jjjE3Csh[4096];
	ld.param.u32 	%r95, [_Z9cuda_gemmIiLj512ELj1ELj1ELj1024ELj4ELj4ELj128ELj0ELj1EEvjjjPKT_S2_PS0_jjj_param_1];
	ld.param.u32 	%r96, [_Z9cuda_gemmIiLj512ELj1ELj1ELj1024ELj4ELj4ELj128ELj0ELj1EEvjjjPKT_S2_PS0_jjj_param_2];
	ld.param.u64 	%rd8, [_Z9cuda_gemmIiLj512ELj1ELj1ELj1024ELj4ELj4ELj128ELj0ELj1EEvjjjPKT_S2_PS0_jjj_param_3];
	ld.param.u64 	%rd7, [_Z9cuda_gemmIiLj512ELj1ELj1ELj1024ELj4ELj4ELj128ELj0ELj1EEvjjjPKT_S2_PS0_jjj_param_4];
	ld.param.u64 	%rd9, [_Z9cuda_gemmIiLj512ELj1ELj1ELj1024ELj4ELj4ELj128ELj0ELj1EEvjjjPKT_S2_PS0_jjj_param_5];
	cvta.to.global.u64 	%rd1, %rd8;
	cvta.to.global.u64 	%rd2, %rd9;
	mov.u32 	%r1, %tid.x;
	shl.b32 	%r304, %r1, 2;
	setp.gt.u32 	%p1, %r1, 3;
	@%p1 bra 	$L__BB44_3;
	mov.u32 	%r97, %ntid.x;
	shl.b32 	%r3, %r97, 2;
	add.s32 	%r283, %r304, 1;
	mul.wide.u32 	%rd10, %r1, 16;
	cvta.to.global.u64 	%rd11, %rd7;
	add.s64 	%rd32, %rd11, %rd10;
	mul.wide.u32 	%rd4, %r97, 16;
	mov.u32 	%r284, %r304;
$L__BB44_2:
	ld.global.nc.v4.u32 	{%r98, %r99, %r100, %r101}, [%rd32];
	mov.u32 	%r102, _ZZ9cuda_gemmIiLj512ELj1ELj1ELj1024ELj4ELj4ELj128ELj0ELj1EEvjjjPKT_S2_PS0_jjjE11kron_fac_sh;
	add.s32 	%r103, %r102, %r283;
	st.shared.u32 	[%r103+-1], %r98;
	add.s32 	%r104, %r283, 2;
	and.b32  	%r105, %r283, -4;
	add.s32 	%r106, %r102, %r105;
	st.shared.u32 	[%r106+20], %r99;
	add.s32 	%r107, %r283, 1;
	and.b32  	%r108, %r107, -4;
	add.s32 	%r109, %r102, %r108;
	st.shared.u32 	[%r109+40], %r100;
	and.b32  	%r110, %r104, -4;
	add.s32 	%r111, %r102, %r110;
	st.shared.u32 	[%r111+60], %r101;
	add.s32 	%r284, %r284, %r3;
	add.s32 	%r283, %r283, %r3;
	add.s64 	%rd32, %rd32, %rd4;
	setp.lt.u32 	%p2, %r284, 16;
	@%p2 bra 	$L__BB44_2;
$L__BB44_3:
	mov.u32 	%r9, %ctaid.y;
	mov.u32 	%r112, %nctaid.y;
	setp.ge.u32 	%p3, %r9, %r112;
	@%p3 bra 	$L__BB44_24;
	mov.u32 	%r10, %ntid.x;
	mov.u32 	%r11, %ctaid.x;
	shl.b32 	%r12, %r11, 10;
	shl.b32 	%r13, %r10, 2;
	shr.u32 	%r14, %r96, 2;
	add.s32 	%r113, %r1, %r10;
	cvt.u16.u32 	%rs3, %r113;
	sub.s16 	%rs4, 1023, %rs3;
	cvt.u16.u32 	%rs5, %r10;
	div.u16 	%rs1, %rs4, %rs5;
	and.b16  	%rs2, %rs1, 3;
	setp.eq.s16 	%p4, %rs2, 2;
	mov.u32 	%r287, %r1;
	@%p4 bra 	$L__BB44_7;
	cvt.u32.u16 	%r15, %rs2;
	mov.b32 	%r286, 0;
	mov.u32 	%r287, %r1;
$L__BB44_6:
	.pragma "nounroll";
	shl.b32 	%r115, %r287, 2;
	mov.u32 	%r116, _ZZ9cuda_gemmIiLj512ELj1ELj1ELj1024ELj4ELj4ELj128ELj0ELj1EEvjjjPKT_S2_PS0_jjjE3Csh;
	add.s32 	%r117, %r116, %r115;
	mov.b32 	%r118, 0;
	st.shared.u32 	[%r117], %r118;
	add.s32 	%r287, %r287, %r10;
	add.s32 	%r286, %r286, 1;
	xor.b32  	%r119, %r286, %r15;
	setp.ne.s32 	%p5, %r119, 2;
	@%p5 bra 	$L__BB44_6;
$L__BB44_7:
	setp.lt.u16 	%p6, %rs1, 2;
	@%p6 bra 	$L__BB44_10;
	shl.b32 	%r120, %r287, 2;
	mov.u32 	%r121, _ZZ9cuda_gemmIiLj512ELj1ELj1ELj1024ELj4ELj4ELj128ELj0ELj1EEvjjjPKT_S2_PS0_jjjE3Csh;
	add.s32 	%r293, %r121, %r120;
	shl.b32 	%r22, %r10, 4;
	shl.b32 	%r23, %r10, 3;
	mul.lo.s32 	%r24, %r10, 12;
$L__BB44_9:
	mov.b32 	%r122, 0;
	st.shared.u32 	[%r293], %r122;
	add.s32 	%r123, %r293, %r13;
	st.shared.u32 	[%r123], %r122;
	add.s32 	%r124, %r293, %r23;
	st.shared.u32 	[%r124], %r122;
	add.s32 	%r125, %r293, %r24;
	st.shared.u32 	[%r125], %r122;
	add.s32 	%r287, %r287, %r13;
	add.s32 	%r293, %r293, %r22;
	setp.lt.u32 	%p7, %r287, 1024;
	@%p7 bra 	$L__BB44_9;
$L__BB44_10:
	setp.gt.u32 	%p8, %r1, 255;
	@%p8 bra 	$L__BB44_17;
	mul.lo.s32 	%r25, %r9, %r96;
	add.s32 	%r126, %r304, %r13;
	max.u32 	%r127, %r126, 1024;
	setp.lt.u32 	%p9, %r126, 1024;
	selp.u32 	%r128, 1, 0, %p9;
	add.s32 	%r129, %r126, %r128;
	sub.s32 	%r130, %r127, %r129;
	div.u32 	%r131, %r130, %r13;
	add.s32 	%r26, %r131, %r128;
	and.b32  	%r132, %r26, 3;
	setp.eq.s32 	%p10, %r132, 3;
	mov.u32 	%r292, %r304;
	@%p10 bra 	$L__BB44_14;
	shl.b32 	%r133, %r1, 4;
	mov.u32 	%r134, _ZZ9cuda_gemmIiLj512ELj1ELj1ELj1024ELj4ELj4ELj128ELj0ELj1EEvjjjPKT_S2_PS0_jjjE3Ash;
	add.s32 	%r290, %r134, %r133;
	shl.b32 	%r28, %r10, 4;
	add.s32 	%r135, %r25, %r12;
	add.s32 	%r289, %r135, %r304;
	add.s32 	%r136, %r26, 1;
	and.b32  	%r137, %r136, 3;
	neg.s32 	%r288, %r137;
	mov.u32 	%r292, %r304;
$L__BB44_13:
	.pragma "nounroll";
	mul.wide.u32 	%rd12, %r289, 4;
	add.s64 	%rd13, %rd1, %rd12;
	ld.global.nc.v4.u32 	{%r138, %r139, %r140, %r141}, [%rd13];
	st.shared.v4.u32 	[%r290], {%r138, %r139, %r140, %r141};
	add.s32 	%r292, %r292, %r13;
	add.s32 	%r290, %r290, %r28;
	add.s32 	%r289, %r289, %r13;
	add.s32 	%r288, %r288, 1;
	setp.ne.s32 	%p11, %r288, 0;
	@%p11 bra 	$L__BB44_13;
$L__BB44_14:
	setp.lt.u32 	%p12, %r26, 3;
	@%p12 bra 	$L__BB44_17;
	add.s32 	%r142, %r292, %r25;
	add.s32 	%r295, %r142, %r12;
	mad.lo.s32 	%r299, %r10, 12, %r295;
	shl.b32 	%r42, %r10, 4;
	shl.b32 	%r143, %r10, 3;
	add.s32 	%r298, %r295, %r143;
	add.s32 	%r297, %r295, %r13;
	mul.lo.s32 	%r45, %r10, 48;
	shl.b32 	%r144, %r292, 2;
	mov.u32 	%r145, _ZZ9cuda_gemmIiLj512ELj1ELj1ELj1024ELj4ELj4ELj128ELj0ELj1EEvjjjPKT_S2_PS0_jjjE3Ash;
	add.s32 	%r296, %r145, %r144;
	shl.b32 	%r47, %r10, 6;
	shl.b32 	%r48, %r10, 5;
$L__BB44_16:
	mul.wide.u32 	%rd14, %r295, 4;
	add.s64 	%rd15, %rd1, %rd14;
	ld.global.nc.v4.u32 	{%r146, %r147, %r148, %r149}, [%rd15];
	st.shared.v4.u32 	[%r296], {%r146, %r147, %r148, %r149};
	add.s32 	%r150, %r292, %r13;
	mul.wide.u32 	%rd16, %r297, 4;
	add.s64 	%rd17, %rd1, %rd16;
	ld.global.nc.v4.u32 	{%r151, %r152, %r153, %r154}, [%rd17];
	add.s32 	%r155, %r296, %r42;
	st.shared.v4.u32 	[%r155], {%r151, %r152, %r153, %r154};
	add.s32 	%r156, %r150, %r13;
	mul.wide.u32 	%rd18, %r298, 4;
	add.s64 	%rd19, %rd1, %rd18;
	ld.global.nc.v4.u32 	{%r157, %r158, %r159, %r160}, [%rd19];
	add.s32 	%r161, %r296, %r48;
	st.shared.v4.u32 	[%r161], {%r157, %r158, %r159, %r160};
	add.s32 	%r162, %r156, %r13;
	mul.wide.u32 	%rd20, %r299, 4;
	add.s64 	%rd21, %rd1, %rd20;
	ld.global.nc.v4.u32 	{%r163, %r164, %r165, %r166}, [%rd21];
	add.s32 	%r167, %r296, %r45;
	st.shared.v4.u32 	[%r167], {%r163, %r164, %r165, %r166};
	add.s32 	%r292, %r162, %r13;
	add.s32 	%r299, %r299, %r42;
	add.s32 	%r298, %r298, %r42;
	add.s32 	%r297, %r297, %r42;
	add.s32 	%r296, %r296, %r47;
	add.s32 	%r295, %r295, %r42;
	setp.lt.u32 	%p13, %r292, 1024;
	@%p13 bra 	$L__BB44_16;
$L__BB44_17:
	shl.b32 	%r168, %r1, 2;
	and.b32  	%r169, %r168, 1020;
	and.b32  	%r170, %r1, 3;
	setp.gt.u32 	%p14, %r1, 255;
	bar.sync 	0;
	or.b32  	%r171, %r169, %r170;
	shl.b32 	%r172, %r171, 2;
	mov.u32 	%r173, _ZZ9cuda_gemmIiLj512ELj1ELj1ELj1024ELj4ELj4ELj128ELj0ELj1EEvjjjPKT_S2_PS0_jjjE3Ash;
	add.s32 	%r174, %r173, %r172;
	ld.shared.u32 	%r175, [%r174];
	add.s32 	%r176, %r1, 1;
	and.b32  	%r177, %r176, 3;
	or.b32  	%r178, %r169, %r177;
	shl.b32 	%r179, %r178, 2;
	add.s32 	%r180, %r173, %r179;
	ld.shared.u32 	%r181, [%r180];
	xor.b32  	%r182, %r170, 2;
	or.b32  	%r183, %r169, %r182;
	shl.b32 	%r184, %r183, 2;
	add.s32 	%r185, %r173, %r184;
	ld.shared.u32 	%r186, [%r185];
	add.s32 	%r187, %r1, -1;
	and.b32  	%r188, %r187, 3;
	or.b32  	%r189, %r169, %r188;
	shl.b32 	%r190, %r189, 2;
	add.s32 	%r191, %r173, %r190;
	ld.shared.u32 	%r192, [%r191];
	shr.u32 	%r193, %r1, 8;
	and.b32  	%r194, %r168, 12;
	mov.u32 	%r195, _ZZ9cuda_gemmIiLj512ELj1ELj1ELj1024ELj4ELj4ELj128ELj0ELj1EEvjjjPKT_S2_PS0_jjjE11kron_fac_sh;
	add.s32 	%r196, %r195, %r194;
	mad.lo.s32 	%r197, %r193, 20, %r196;
	ld.shared.u32 	%r198, [%r197];
	shfl.sync.idx.b32	%r199|%p15, %r198, %r170, 7199, -1;
	mul.lo.s32 	%r200, %r199, %r175;
	shfl.sync.idx.b32	%r201|%p16, %r198, %r177, 7199, -1;
	mad.lo.s32 	%r202, %r201, %r181, %r200;
	shfl.sync.idx.b32	%r203|%p17, %r198, %r182, 7199, -1;
	mad.lo.s32 	%r204, %r203, %r186, %r202;
	shfl.sync.idx.b32	%r205|%p18, %r198, %r188, 7199, -1;
	mad.lo.s32 	%r206, %r205, %r192, %r204;
	mov.u32 	%r207, _ZZ9cuda_gemmIiLj512ELj1ELj1ELj1024ELj4ELj4ELj128ELj0ELj1EEvjjjPKT_S2_PS0_jjjE3Csh;
	add.s32 	%r208, %r207, %r168;
	ld.shared.u32 	%r209, [%r208];
	add.s32 	%r210, %r209, %r206;
	st.shared.u32 	[%r208], %r210;
	ld.shared.u32 	%r211, [%r197+40];
	shfl.sync.idx.b32	%r212|%p19, %r211, %r170, 7199, -1;
	mul.lo.s32 	%r213, %r212, %r175;
	shfl.sync.idx.b32	%r214|%p20, %r211, %r177, 7199, -1;
	mad.lo.s32 	%r215, %r214, %r181, %r213;
	shfl.sync.idx.b32	%r216|%p21, %r211, %r182, 7199, -1;
	mad.lo.s32 	%r217, %r216, %r186, %r215;
	shfl.sync.idx.b32	%r218|%p22, %r211, %r188, 7199, -1;
	mad.lo.s32 	%r219, %r218, %r192, %r217;
	ld.shared.u32 	%r220, [%r208+2048];
	add.s32 	%r221, %r220, %r219;
	st.shared.u32 	[%r208+2048], %r221;
	bar.sync 	0;
	@%p14 bra 	$L__BB44_24;
	shl.b32 	%r222, %r11, 8;
	mad.lo.s32 	%r65, %r9, %r95, %r222;
	add.s32 	%r223, %r304, %r13;
	max.u32 	%r224, %r223, 1024;
	setp.lt.u32 	%p23, %r223, 1024;
	selp.u32 	%r225, 1, 0, %p23;
	add.s32 	%r226, %r223, %r225;
	sub.s32 	%r227, %r224, %r226;
	div.u32 	%r228, %r227, %r13;
	add.s32 	%r66, %r228, %r225;
	and.b32  	%r229, %r66, 3;
	setp.eq.s32 	%p24, %r229, 3;
	@%p24 bra 	$L__BB44_21;
	shl.b32 	%r230, %r1, 4;
	add.s32 	%r302, %r207, %r230;
	shl.b32 	%r68, %r10, 4;
	add.s32 	%r232, %r66, 1;
	and.b32  	%r233, %r232, 3;
	neg.s32 	%r301, %r233;
$L__BB44_20:
	.pragma "nounroll";
	shr.u32 	%r234, %r304, 8;
	and.b32  	%r235, %r304, 252;
	add.s32 	%r236, %r65, %r235;
	mad.lo.s32 	%r237, %r234, %r14, %r236;
	mul.wide.u32 	%rd22, %r237, 4;
	add.s64 	%rd23, %rd2, %rd22;
	ld.shared.v4.u32 	{%r238, %r239, %r240, %r241}, [%r302];
	st.global.v4.u32 	[%rd23], {%r238, %r239, %r240, %r241};
	add.s32 	%r304, %r304, %r13;
	add.s32 	%r302, %r302, %r68;
	add.s32 	%r301, %r301, 1;
	setp.ne.s32 	%p25, %r301, 0;
	@%p25 bra 	$L__BB44_20;
$L__BB44_21:
	setp.lt.u32 	%p26, %r66, 3;
	@%p26 bra 	$L__BB44_24;
	mad.lo.s32 	%r308, %r10, 12, %r304;
	shl.b32 	%r78, %r10, 4;
	shl.b32 	%r242, %r10, 3;
	add.s32 	%r307, %r304, %r242;
	add.s32 	%r306, %r304, %r13;
	mul.lo.s32 	%r81, %r10, 48;
	shl.b32 	%r243, %r304, 2;
	add.s32 	%r305, %r207, %r243;
	shl.b32 	%r83, %r10, 6;
	shl.b32 	%r84, %r10, 5;
$L__BB44_23:
	shr.u32 	%r245, %r304, 8;
	and.b32  	%r246, %r304, 252;
	add.s32 	%r247, %r65, %r246;
	mad.lo.s32 	%r248, %r245, %r14, %r247;
	mul.wide.u32 	%rd24, %r248, 4;
	add.s64 	%rd25, %rd2, %rd24;
	ld.shared.v4.u32 	{%r249, %r250, %r251, %r252}, [%r305];
	st.global.v4.u32 	[%rd25], {%r249, %r250, %r251, %r252};
	add.s32 	%r253, %r304, %r13;
	shr.u32 	%r254, %r306, 8;
	and.b32  	%r255, %r306, 252;
	add.s32 	%r256, %r65, %r255;
	mad.lo.s32 	%r257, %r254, %r14, %r256;
	mul.wide.u32 	%rd26, %r257, 4;
	add.s64 	%rd27, %rd2, %rd26;
	add.s32 	%r258, %r305, %r78;
	ld.shared.v4.u32 	{%r259, %r260, %r261, %r262}, [%r258];
	st.global.v4.u32 	[%rd27], {%r259, %r260, %r261, %r262};
	add.s32 	%r263, %r253, %r13;
	shr.u32 	%r264, %r307, 8;
	and.b32  	%r265, %r307, 252;
	add.s32 	%r266, %r65, %r265;
	mad.lo.s32 	%r267, %r264, %r14, %r266;
	mul.wide.u32 	%rd28, %r267, 4;
	add.s64 	%rd29, %rd2, %rd28;
	add.s32 	%r268, %r305, %r84;
	ld.shared.v4.u32 	{%r269, %r270, %r271, %r272}, [%r268];
	st.global.v4.u32 	[%rd29], {%r269, %r270, %r271, %r272};
	add.s32 	%r273, %r263, %r13;
	shr.u32 	%r274, %r308, 8;
	and.b32  	%r275, %r308, 252;
	add.s32 	%r276, %r65, %r275;
	mad.lo.s32 	%r277, %r274, %r14, %r276;
	mul.wide.u32 	%rd30, %r277, 4;
	add.s64 	%rd31, %rd2, %rd30;
	add.s32 	%r278, %r305, %r81;
	ld.shared.v4.u32 	{%r279, %r280, %r281, %r282}, [%r278];
	st.global.v4.u32 	[%rd31], {%r279, %r280, %r281, %r282};
	add.s32 	%r304, %r273, %r13;
	add.s32 	%r308, %r308, %r78;
	add.s32 	%r307, %r307, %r78;
	add.s32 	%r306, %r306, %r78;
	add.s32 	%r305, %r305, %r83;
	setp.lt.u32 	%p27, %r304, 1024;
	@%p27 bra 	$L__BB44_23;
$L__BB44_24:
	ret;

}
	// .globl	_Z9cuda_gemmIiLj512ELj1ELj1ELj1024ELj4ELj4ELj128ELj1ELj1EEvjjjPKT_S2_PS0_jjj
.visible .entry _Z9cuda_gemmIiLj512ELj1ELj1ELj1024ELj4ELj4ELj128ELj1ELj1EEvjjjPKT_S2_PS0_jjj(
	.param .u32 _Z9cuda_gemmIiLj512ELj1ELj1ELj1024ELj4ELj4ELj128ELj1ELj1EEvjjjPKT_S2_PS0_jjj_param_0,
	.param .u32 _Z9cuda_gemmIiLj512ELj1ELj1ELj1024ELj4ELj4ELj128ELj1ELj1EEvjjjPKT_S2_PS0_jjj_param_1,
	.param .u32 _Z9cuda_gemmIiLj512ELj1ELj1ELj1024ELj4ELj4ELj128ELj1ELj1EEvjjjPKT_S2_PS0_jjj_param_2,
	.param .u64 .ptr .align 1 _Z9cuda_gemmIiLj512ELj1ELj1ELj1024ELj4ELj4ELj128ELj1ELj1EEvjjjPKT_S2_PS0_jjj_param_3,
	.param .u64 .ptr .align 1 _Z9cuda_gemmIiLj512ELj1ELj1ELj1024ELj4ELj4ELj128ELj1ELj1EEvjjjPKT_S2_PS0_jjj_param_4,
	.param .u64 .ptr .align 1 _Z9cuda_gemmIiLj512ELj1ELj1ELj1024ELj4ELj4ELj128ELj1ELj1EEvjjjPKT_S2_PS0_jjj_param_5,
	.param .u32 _Z9cuda_gemmIiLj512ELj1ELj1ELj1024ELj4ELj4ELj128ELj1ELj1EEvjjjPKT_S2_PS0_jjj_param_6,
	.param .u32 _Z9cuda_gemmIiLj512ELj1ELj1ELj1024ELj4ELj4ELj128ELj1ELj1EEvjjjPKT_S2_PS0_jjj_param_7,
	.param .u32 _Z9cuda_gemmIiLj512ELj1ELj1ELj1024ELj4ELj4ELj128ELj1ELj1EEvjjjPKT_S2_PS0_jjj_param_8
)
.maxntid 512
{
	.reg .pred 	%p<28>;
	.reg .b16 	%rs<6>;
	.reg .b32 	%r<284>;
	.reg .b64 	%rd<41>;
	// demoted variable
	.shared .align 128 .b8 _ZZ9cuda_gemmIiLj512ELj1ELj1ELj1024ELj4ELj4ELj128ELj1ELj1EEvjjjPKT_S2_PS0_jjjE11kron_fac_sh[80];
	// demoted variable
	.shared .align 128 .b8 _ZZ9cuda_gemmIiLj512ELj1ELj1ELj1024ELj4ELj4ELj128ELj1ELj1EEvjjjPKT_S2_PS0_jjjE3Ash[4096];
	// demoted variable
	.shared .align 128 .b8 _ZZ9cuda_gemmIiLj512ELj1ELj1ELj1024ELj4ELj4ELj128ELj1ELj1EEvjjjPKT_S2_PS0_jjjE3Csh[4096];
	ld.param.u64 	%rd16, [_Z9cuda_gemmIiLj512ELj1ELj1ELj1024ELj4ELj4ELj128ELj1ELj1EEvjjjPKT_S2_PS0_jjj_param_3];
	ld.param.u64 	%rd15, [_Z9cuda_gemmIiLj512ELj1ELj1ELj1024ELj4ELj4ELj128ELj1ELj1EEvjjjPKT_S2_PS0_jjj_param_4];
	ld.param.u64 	%rd17, [_Z9cuda_gemmIiLj512ELj1ELj1ELj1024ELj4ELj4ELj128ELj1ELj1EEvjjjPKT_S2_PS0_jjj_param_5];
	cvta.to.global.u64 	%rd1, %rd16;
	cvta.to.global.u64 	%rd2, %rd17;
	mov.u32 	%r1, %tid.x;
	shl.b32 	%r277, %r1, 2;
	setp.gt.u32 	%p1, %r1, 3;
	@%p1 bra 	$L__BB45_3;
	mov.u32 	%r92, %ntid.x;
	shl.b32 	%r3, %r92, 2;
	add.s32 	%r257, %r277, 1;
	mul.wide.u32 	%rd18, %r1, 16;
	cvta.to.global.u64 	%rd19, %rd15;
	add.s64 	%rd38, %rd19, %rd18;
	mul.wide.u32 	%rd4, %r92, 16;
	mov.u32 	%r97, _ZZ9cuda_gemmIiLj512ELj1ELj1ELj1024ELj4ELj4ELj128ELj1ELj1EEvjjjPKT_S2_PS0_jjjE11kron_fac_sh;
	mov.u32 	%r258, %r277;
$L__BB45_2:
	ld.global.nc.v4.u32 	{%r93, %r94, %r95, %r96}, [%rd38];
	add.s32 	%r98, %r97, %r257;
	st.shared.u32 	[%r98+-1], %r93;
	add.s32 	%r99, %r257, 2;
	and.b32  	%r100, %r257, -4;
	add.s32 	%r101, %r97, %r100;
	st.shared.u32 	[%r101+20], %r94;
	add.s32 	%r102, %r257, 1;
	and.b32  	%r103, %r102, -4;
	add.s32 	%r104, %r97, %r103;
	st.shared.u32 	[%r104+40], %r95;
	and.b32  	%r105, %r99, -4;
	add.s32 	%r106, %r97, %r105;
	st.shared.u32 	[%r106+60], %r96;
	add.s32 	%r258, %r258, %r3;
	add.s32 	%r257, %r257, %r3;
	add.s64 	%rd38, %rd38, %rd4;
	setp.lt.u32 	%p2, %r258, 16;
	@%p2 bra 	$L__BB45_2;
$L__BB45_3:
	mov.u32 	%r9, %ctaid.y;
	mov.u32 	%r107, %nctaid.y;
	setp.ge.u32 	%p3, %r9, %r107;
	@%p3 bra 	$L__BB45_24;
	mov.u32 	%r10, %ntid.x;
	shl.b32 	%r11, %r10, 2;
	add.s32 	%r108, %r1, %r10;
	cvt.u16.u32 	%rs3, %r108;
	sub.s16 	%rs4, 1023, %rs3;
	cvt.u16.u32 	%rs5, %r10;
	div.u16 	%rs1, %rs4, %rs5;
	and.b16  	%rs2, %rs1, 3;
	setp.eq.s16 	%p4, %rs2, 2;
	mov.u32 	%r261, %r1;
	@%p4 bra 	$L__BB45_7;
	cvt.u32.u16 	%r12, %rs2;
	mov.b32 	%r260, 0;
	mov.u32 	%r111, _ZZ9cuda_gemmIiLj512ELj1ELj1ELj1024ELj4ELj4ELj128ELj1ELj1EEvjjjPKT_S2_PS0_jjjE3Csh;
	mov.u32 	%r261, %r1;
$L__BB45_6:
	.pragma "nounroll";
	shl.b32 	%r110, %r261, 2;
	add.s32 	%r112, %r111, %r110;
	mov.b32 	%r113, 0;
	st.shared.u32 	[%r112], %r113;
	add.s32 	%r261, %r261, %r10;
	add.s32 	%r260, %r260, 1;
	xor.b32  	%r114, %r260, %r12;
	setp.ne.s32 	%p5, %r114, 2;
	@%p5 bra 	$L__BB45_6;
$L__BB45_7:
	setp.lt.u16 	%p6, %rs1, 2;
	@%p6 bra 	$L__BB45_10;
	shl.b32 	%r115, %r261, 2;
	mov.u32 	%r116, _ZZ9cuda_gemmIiLj512ELj1ELj1ELj1024ELj4ELj4ELj128ELj1ELj1EEvjjjPKT_S2_PS0_jjjE3Csh;
	add.s32 	%r266, %r116, %r115;
	shl.b32 	%r19, %r10, 4;
	shl.b32 	%r20, %r10, 3;
	mul.lo.s32 	%r21, %r10, 12;
$L__BB45_9:
	mov.b32 	%r117, 0;
	st.shared.u32 	[%r266], %r117;
	add.s32 	%r118, %r266, %r11;
	st.shared.u32 	[%r118], %r117;
	add.s32 	%r119, %r266, %r20;
	st.shared.u32 	[%r119], %r117;
	add.s32 	%r120, %r266, %r21;
	st.shared.u32 	[%r120], %r117;
	add.s32 	%r261, %r261, %r11;
	add.s32 	%r266, %r266, %r19;
	setp.lt.u32 	%p7, %r261, 1024;
	@%p7 bra 	$L__BB45_9;
$L__BB45_10:
	setp.gt.u32 	%p8, %r1, 255;
	@%p8 bra 	$L__BB45_17;
	shl.b32 	%r22, %r9, 10;
	add.s32 	%r121, %r277, %r11;
	max.u32 	%r122, %r121, 1024;
	setp.lt.u32 	%p9, %r121, 1024;
	selp.u32 	%r123, 1, 0, %p9;
	add.s32 	%r124, %r121, %r123;
	sub.s32 	%r125, %r122, %r124;
	div.u32 	%r126, %r125, %r11;
	add.s32 	%r23, %r126, %r123;
	and.b32  	%r127, %r23, 3;
	setp.eq.s32 	%p10, %r127, 3;
	mov.u32 	%r265, %r277;
	@%p10 bra 	$L__BB45_14;
	shl.b32 	%r128, %r1, 4;
	mov.u32 	%r129, _ZZ9cuda_gemmIiLj512ELj1ELj1ELj1024ELj4ELj4ELj128ELj1ELj1EEvjjjPKT_S2_PS0_jjjE3Ash;
	add.s32 	%r263, %r129, %r128;
	shl.b32 	%r25, %r10, 4;
	add.s32 	%r130, %r22, %r277;
	mul.wide.u32 	%rd20, %r130, 4;
	add.s64 	%rd39, %rd1, %rd20;
	mul.wide.u32 	%rd8, %r10, 16;
	add.s32 	%r131, %r23, 1;
	and.b32  	%r132, %r131, 3;
	neg.s32 	%r262, %r132;
	mov.u32 	%r265, %r277;
$L__BB45_13:
	.pragma "nounroll";
	ld.global.nc.v4.u32 	{%r133, %r134, %r135, %r136}, [%rd39];
	st.shared.v4.u32 	[%r263], {%r133, %r134, %r135, %r136};
	add.s32 	%r265, %r265, %r11;
	add.s32 	%r263, %r263, %r25;
	add.s64 	%rd39, %rd39, %rd8;
	add.s32 	%r262, %r262, 1;
	setp.ne.s32 	%p11, %r262, 0;
	@%p11 bra 	$L__BB45_13;
$L__BB45_14:
	setp.lt.u32 	%p12, %r23, 3;
	@%p12 bra 	$L__BB45_17;
	add.s32 	%r268, %r265, %r22;
	mad.lo.s32 	%r272, %r10, 12, %r268;
	shl.b32 	%r36, %r10, 4;
	shl.b32 	%r137, %r10, 3;
	add.s32 	%r271, %r268, %r137;
	add.s32 	%r270, %r268, %r11;
	mul.lo.s32 	%r39, %r10, 48;
	shl.b32 	%r138, %r265, 2;
	mov.u32 	%r139, _ZZ9cuda_gemmIiLj512ELj1ELj1ELj1024ELj4ELj4ELj128ELj1ELj1EEvjjjPKT_S2_PS0_jjjE3Ash;
	add.s32 	%r269, %r139, %r138;
	shl.b32 	%r41, %r10, 6;
	shl.b32 	%r42, %r10, 5;
$L__BB45_16:
	mul.wide.u32 	%rd21, %r268, 4;
	add.s64 	%rd22, %rd1, %rd21;
	ld.global.nc.v4.u32 	{%r140, %r141, %r142, %r143}, [%rd22];
	st.shared.v4.u32 	[%r269], {%r140, %r141, %r142, %r143};
	add.s32 	%r144, %r265, %r11;
	mul.wide.u32 	%rd23, %r270, 4;
	add.s64 	%rd24, %rd1, %rd23;
	ld.global.nc.v4.u32 	{%r145, %r146, %r147, %r148}, [%rd24];
	add.s32 	%r149, %r269, %r36;
	st.shared.v4.u32 	[%r149], {%r145, %r146, %r147, %r148};
	add.s32 	%r150, %r144, %r11;
	mul.wide.u32 	%rd25, %r271, 4;
	add.s64 	%rd26, %rd1, %rd25;
	ld.global.nc.v4.u32 	{%r151, %r152, %r153, %r154}, [%rd26];
	add.s32 	%r155, %r269, %r42;
	st.shared.v4.u32 	[%r155], {%r151, %r152, %r153, %r154};
	add.s32 	%r156, %r150, %r11;
	mul.wide.u32 	%rd27, %r272, 4;
	add.s64 	%rd28, %rd1, %rd27;
	ld.global.nc.v4.u32 	{%r157, %r158, %r159, %r160}, [%rd28];
	add.s32 	%r161, %r269, %r39;
	st.shared.v4.u32 	[%r161], {%r157, %r158, %r159, %r160};
	add.s32 	%r265, %r156, %r11;
	add.s32 	%r272, %r272, %r36;
	add.s32 	%r271, %r271, %r36;
	add.s32 	%r270, %r270, %r36;
	add.s32 	%r269, %r269, %r41;
	add.s32 	%r268, %r268, %r36;
	setp.lt.u32 	%p13, %r265, 1024;
	@%p13 bra 	$L__BB45_16;
$L__BB45_17:
	shl.b32 	%r162, %r1, 2;
	and.b32  	%r163, %r162, 1020;
	and.b32  	%r164, %r1, 3;
	setp.gt.u32 	%p14, %r1, 255;
	bar.sync 	0;
	or.b32  	%r165, %r163, %r164;
	shl.b32 	%r166, %r165, 2;
	mov.u32 	%r167, _ZZ9cuda_gemmIiLj512ELj1ELj1ELj1024ELj4ELj4ELj128ELj1ELj1EEvjjjPKT_S2_PS0_jjjE3Ash;
	add.s32 	%r168, %r167, %r166;
	ld.shared.u32 	%r169, [%r168];
	add.s32 	%r170, %r1, 1;
	and.b32  	%r171, %r170, 3;
	or.b32  	%r172, %r163, %r171;
	shl.b32 	%r173, %r172, 2;
	add.s32 	%r174, %r167, %r173;
	ld.shared.u32 	%r175, [%r174];
	xor.b32  	%r176, %r164, 2;
	or.b32  	%r177, %r163, %r176;
	shl.b32 	%r178, %r177, 2;
	add.s32 	%r179, %r167, %r178;
	ld.shared.u32 	%r180, [%r179];
	add.s32 	%r181, %r1, -1;
	and.b32  	%r182, %r181, 3;
	or.b32  	%r183, %r163, %r182;
	shl.b32 	%r184, %r183, 2;
	add.s32 	%r185, %r167, %r184;
	ld.shared.u32 	%r186, [%r185];
	shr.u32 	%r187, %r1, 8;
	and.b32  	%r188, %r162, 12;
	mov.u32 	%r189, _ZZ9cuda_gemmIiLj512ELj1ELj1ELj1024ELj4ELj4ELj128ELj1ELj1EEvjjjPKT_S2_PS0_jjjE11kron_fac_sh;
	add.s32 	%r190, %r189, %r188;
	mad.lo.s32 	%r191, %r187, 20, %r190;
	ld.shared.u32 	%r192, [%r191];
	shfl.sync.idx.b32	%r193|%p15, %r192, %r164, 7199, -1;
	mul.lo.s32 	%r194, %r193, %r169;
	shfl.sync.idx.b32	%r195|%p16, %r192, %r171, 7199, -1;
	mad.lo.s32 	%r196, %r195, %r175, %r194;
	shfl.sync.idx.b32	%r197|%p17, %r192, %r176, 7199, -1;
	mad.lo.s32 	%r198, %r197, %r180, %r196;
	shfl.sync.idx.b32	%r199|%p18, %r192, %r182, 7199, -1;
	mad.lo.s32 	%r200, %r199, %r186, %r198;
	mov.u32 	%r201, _ZZ9cuda_gemmIiLj512ELj1ELj1ELj1024ELj4ELj4ELj128ELj1ELj1EEvjjjPKT_S2_PS0_jjjE3Csh;
	add.s32 	%r202, %r201, %r162;
	ld.shared.u32 	%r203, [%r202];
	add.s32 	%r204, %r203, %r200;
	st.shared.u32 	[%r202], %r204;
	ld.shared.u32 	%r205, [%r191+40];
	shfl.sync.idx.b32	%r206|%p19, %r205, %r164, 7199, -1;
	mul.lo.s32 	%r207, %r206, %r169;
	shfl.sync.idx.b32	%r208|%p20, %r205, %r171, 7199, -1;
	mad.lo.s32 	%r209, %r208, %r175, %r207;
	shfl.sync.idx.b32	%r210|%p21, %r205, %r176, 7199, -1;
	mad.lo.s32 	%r211, %r210, %r180, %r209;
	shfl.sync.idx.b32	%r212|%p22, %r205, %r182, 7199, -1;
	mad.lo.s32 	%r213, %r212, %r186, %r211;
	ld.shared.u32 	%r214, [%r202+2048];
	add.s32 	%r215, %r214, %r213;
	st.shared.u32 	[%r202+2048], %r215;
	bar.sync 	0;
	@%p14 bra 	$L__BB45_24;
	shl.b32 	%r59, %r9, 10;
	add.s32 	%r216, %r277, %r11;
	max.u32 	%r217, %r216, 1024;
	setp.lt.u32 	%p23, %r216, 1024;
	selp.u32 	%r218, 1, 0, %p23;
	add.s32 	%r219, %r216, %r218;
	sub.s32 	%r220, %r217, %r219;
	div.u32 	%r221, %r220, %r11;
	add.s32 	%r60, %r221, %r218;
	and.b32  	%r222, %r60, 3;
	setp.eq.s32 	%p24, %r222, 3;
	@%p24 bra 	$L__BB45_21;
	shl.b32 	%r223, %r1, 4;
	add.s32 	%r275, %r201, %r223;
	shl.b32 	%r62, %r10, 4;
	add.s32 	%r225, %r59, %r277;
	mul.wide.u32 	%rd29, %r225, 4;
	add.s64 	%rd40, %rd2, %rd29;
	mul.wide.u32 	%rd12, %r10, 16;
	add.s32 	%r226, %r60, 1;
	and.b32  	%r227, %r226, 3;
	neg.s32 	%r274, %r227;
$L__BB45_20:
	.pragma "nounroll";
	ld.shared.v4.u32 	{%r228, %r229, %r230, %r231}, [%r275];
	st.global.v4.u32 	[%rd40], {%r228, %r229, %r230, %r231};
	add.s32 	%r277, %r277, %r11;
	add.s32 	%r275, %r275, %r62;
	add.s64 	%rd40, %rd40, %rd12;
	add.s32 	%r274, %r274, 1;
	setp.ne.s32 	%p25, %r274, 0;
	@%p25 bra 	$L__BB45_20;
$L__BB45_21:
	setp.lt.u32 	%p26, %r60, 3;
	@%p26 bra 	$L__BB45_24;
	add.s32 	%r278, %r277, %r59;
	mad.lo.s32 	%r282, %r10, 12, %r278;
	shl.b32 	%r73, %r10, 4;
	shl.b32 	%r232, %r10, 3;
	add.s32 	%r281, %r278, %r232;
	add.s32 	%r280, %r278, %r11;
	mul.lo.s32 	%r76, %r10, 48;
	shl.b32 	%r233, %r277, 2;
	add.s32 	%r279, %r201, %r233;
	shl.b32 	%r78, %r10, 6;
	shl.b32 	%r79, %r10, 5;
$L__BB45_23:
	mul.wide.u32 	%rd30, %r278, 4;
	add.s64 	%rd31, %rd2, %rd30;
	ld.shared.v4.u32 	{%r235, %r236, %r237, %r238}, [%r279];
	st.global.v4.u32 	[%rd31], {%r235, %r236, %r237, %r238};
	add.s32 	%r239, %r277, %r11;
	mul.wide.u32 	%rd32, %r280, 4;
	add.s64 	%rd33, %rd2, %rd32;
	add.s32 	%r240, %r279, %r73;
	ld.shared.v4.u32 	{%r241, %r242, %r243, %r244}, [%r240];
	st.global.v4.u32 	[%rd33], {%r241, %r242, %r243, %r244};
	add.s32 	%r245, %r239, %r11;
	mul.wide.u32 	%rd34, %r281, 4;
	add.s64 	%rd35, %rd2, %rd34;
	add.s32 	%r246, %r279, %r79;
	ld.shared.v4.u32 	{%r247, %r248, %r249, %r250}, [%r246];
	st.global.v4.u32 	[%rd35], {%r247, %r248, %r249, %r250};
	add.s32 	%r251, %r245, %r11;
	mul.wide.u32 	%rd36, %r282, 4;
	add.s64 	%rd37, %rd2, %rd36;
	add.s32 	%r252, %r279, %r76;
	ld.shared.v4.u32 	{%r253, %r254, %r255, %r256}, [%r252];
	st.global.v4.u32 	[%rd37], {%r253, %r254, %r255, %r256};
	add.s32 	%r277, %r251, %r11;
	add.s32 	%r282, %r282, %r73;
	add.s32 	%r281, %r281, %r73;
	add.s32 	%r280, %r280, %r73;
	add.s32 	%r279, %r279, %r78;
	add.s32 	%r278, %r278, %r73;
	setp.lt.u32 	%p27, %r277, 1024;
	@%p27 bra 	$L__BB45_23;
$L__BB45_24:
	ret;

}
	// .globl	_Z9cuda_gemmIiLj512ELj1ELj1ELj1024ELj8ELj8ELj128ELj0ELj1EEvjjjPKT_S2_PS0_jjj
.visible .entry _Z9cuda_gemmIiLj512ELj1ELj1ELj1024ELj8ELj8ELj128ELj0ELj1EEvjjjPKT_S2_PS0_jjj(
	.param .u32 _Z9cuda_gemmIiLj512ELj1ELj1ELj1024ELj8ELj8ELj128ELj0ELj1EEvjjjPKT_S2_PS0_jjj_param_0,
	.param .u32 _Z9cuda_gemmIiLj512ELj1ELj1ELj1024ELj8ELj8ELj128ELj0ELj1EEvjjjPKT_S2_PS0_jjj_param_1,
	.param .u32 _Z9cuda_gemmIiLj512ELj1ELj1ELj1024ELj8ELj8ELj128ELj0ELj1EEvjjjPKT_S2_PS0_jjj_param_2,
	.param .u64 .ptr .align 1 _Z9cuda_gemmIiLj512ELj1ELj1ELj1024ELj8ELj8ELj128ELj0ELj1EEvjjjPKT_S2_PS0_jjj_param_3,
	.param .u64 .ptr .align 1 _Z9cuda_gemmIiLj512ELj1ELj1ELj1024ELj8ELj8ELj128ELj0ELj1EEvjjjPKT_S2_PS0_jjj_param_4,
	.param .u64 .ptr .align 1 _Z9cuda_gemmIiLj512ELj1ELj1ELj1024ELj8ELj8ELj128ELj0ELj1EEvjjjPKT_S2_PS0_jjj_param_5,
	.param .u32 _Z9cuda_gemmIiLj512ELj1ELj1ELj1024ELj8ELj8ELj128ELj0ELj1EEvjjjPKT_S2_PS0_jjj_param_6,
	.param .u32 _Z9cuda_gemmIiLj512ELj1ELj1ELj1024ELj8ELj8ELj128ELj0ELj1EEvjjjPKT_S2_PS0_jjj_param_7,
	.param .u32 _Z9cuda_gemmIiLj512ELj1ELj1ELj1024ELj8ELj8ELj128ELj0ELj1EEvjjjPKT_S2_PS0_jjj_param_8
)
.maxntid 512
{
	.reg .pred 	%p<36>;
	.reg .b16 	%rs<6>;
	.reg .b32 	%r<365>;
	.reg .b64 	%rd<33>;
	// demoted variable
	.shared .align 128 .b8 _ZZ9cuda_gemmIiLj512ELj1ELj1ELj1024ELj8ELj8ELj128ELj0ELj1EEvjjjPKT_S2_PS0_jjjE11kron_fac_sh[288];
	// demoted variable
	.shared .align 128 .b8 _ZZ9cuda_gemmIiLj512ELj1ELj1ELj1024ELj8ELj8ELj128ELj0ELj1EEvjjjPKT_S2_PS0_jjjE3Ash[4096];
	// demoted variable
	.shared .align 128 .b8 _ZZ9cuda_gemmIiLj512ELj1ELj1ELj1024ELj8ELj8ELj128ELj0ELj1EEvjjjPKT_S2_PS0_jjjE3Csh[4096];
	ld.param.u32 	%r95, [_Z9cuda_gemmIiLj512ELj1ELj1ELj1024ELj8ELj8ELj128ELj0ELj1EEvjjjPKT_S2_PS0_jjj_param_1];
	ld.param.u32 	%r96, [_Z9cuda_gemmIiLj512ELj1ELj1ELj1024ELj8ELj8ELj128ELj0ELj1EEvjjjPKT_S2_PS0_jjj_param_2];
	ld.param.u64 	%rd8, [_Z9cuda_gemmIiLj512ELj1ELj1ELj1024ELj8ELj8ELj128ELj0ELj1EEvjjjPKT_S2_PS0_jjj_param_3];
	ld.param.u64 	%rd7, [_Z9cuda_gemmIiLj512ELj1ELj1ELj1024ELj8ELj8ELj128ELj0ELj1EEvjjjPKT_S2_PS0_jjj_param_4];
	ld.param.u64 	%rd9, [_Z9cuda_gemmIiLj512ELj1ELj1ELj1024ELj8ELj8ELj128ELj0ELj1EEvjjjPKT_S2_PS0_jjj_param_5];
	cvta.to.global.u64 	%rd1, %rd8;
	cvta.to.global.u64 	%rd2, %rd9;
	mov.u32 	%r1, %tid.x;
	shl.b32 	%r359, %r1, 2;
	setp.gt.u32 	%p1, %r1, 15;
	@%p1 bra 	$L__BB46_3;
	mov.u32 	%r97, %ntid.x;
	shl.b32 	%r3, %r97, 2;
	add.s32 	%r338, %r359, 1;
	mul.wide.u32 	%rd10, %r1, 16;
	cvta.to.global.u64 	%rd11, %rd7;
	add.s64 	%rd32, %rd11, %rd10;
	mul.wide.u32 	%rd4, %r97, 16;
	mov.u32 	%r339, %r359;
$L__BB46_2:
	add.s32 	%r98, %r338, -1;
	ld.global.nc.v4.u32 	{%r99, %r100, %r101, %r102}, [%rd32];
	and.b32  	%r103, %r98, 4;
	mov.u32 	%r104, _ZZ9cuda_gemmIiLj512ELj1ELj1ELj1024ELj8ELj8ELj128ELj0ELj1EEvjjjPKT_S2_PS0_jjjE11kron_fac_sh;
	mad.lo.s32 	%r105, %r103, 36, %r104;
	shr.u32 	%r106, %r98, 1;
	and.b32  	%r107, %r106, 2147483644;
	add.s32 	%r108, %r105, %r107;
	st.shared.u32 	[%r108], %r99;
	add.s32 	%r109, %r338, 2;
	and.b32  	%r110, %r338, 5;
	mad.lo.s32 	%r111, %r110, 36, %r104;
	shr.u32 	%r112, %r338, 1;
	and.b32  	%r113, %r112, 2147483644;
	add.s32 	%r114, %r111, %r113;
	st.shared.u32 	[%r114], %r100;
	add.s32 	%r115, %r338, 1;
	and.b32  	%r116, %r115, 6;
	mad.lo.s32 	%r117, %r116, 36, %r104;
	shr.u32 	%r118, %r115, 1;
	and.b32  	%r119, %r118, 2147483644;
	add.s32 	%r120, %r117, %r119;
	st.shared.u32 	[%r120], %r101;
	and.b32  	%r121, %r109, 7;
	mad.lo.s32 	%r122, %r121, 36, %r104;
	shr.u32 	%r123, %r109, 1;
	and.b32  	%r124, %r123, 2147483644;
	add.s32 	%r125, %r122, %r124;
	st.shared.u32 	[%r125], %r102;
	add.s32 	%r339, %r339, %r3;
	add.s32 	%r338, %r338, %r3;
	add.s64 	%rd32, %rd32, %rd4;
	setp.lt.u32 	%p2, %r339, 64;
	@%p2 bra 	$L__BB46_2;
$L__BB46_3:
	mov.u32 	%r9, %ctaid.y;
	mov.u32 	%r126, %nctaid.y;
	setp.ge.u32 	%p3, %r9, %r126;
	@%p3 bra 	$L__BB46_24;
	mov.u32 	%r10, %ntid.x;
	mov.u32 	%r11, %ctaid.x;
	shl.b32 	%r12, %r11, 10;
	shl.b32 	%r13, %r10, 2;
	shr.u32 	%r14, %r96, 3;
	add.s32 	%r127, %r1, %r10;
	cvt.u16.u32 	%rs3, %r127;
	sub.s16 	%rs4, 1023, %rs3;
	cvt.u16.u32 	%rs5, %r10;
	div.u16 	%rs1, %rs4, %rs5;
	and.b16  	%rs2, %rs1, 3;
	setp.eq.s16 	%p4, %rs2, 2;
	mov.u32 	%r342, %r1;
	@%p4 bra 	$L__BB46_7;
	cvt.u32.u16 	%r15, %rs2;
	mov.b32 	%r341, 0;
	mov.u32 	%r342, %r1;
$L__BB46_6:
	.pragma "nounroll";
	shl.b32 	%r129, %r342, 2;
	mov.u32 	%r130, _ZZ9cuda_gemmIiLj512ELj1ELj1ELj1024ELj8ELj8ELj128ELj0ELj1EEvjjjPKT_S2_PS0_jjjE3Csh;
	add.s32 	%r131, %r130, %r129;
	mov.b32 	%r132, 0;
	st.shared.u32 	[%r131], %r132;
	add.s32 	%r342, %r342, %r10;
	add.s32 	%r341, %r341, 1;
	xor.b32  	%r133, %r341, %r15;
	setp.ne.s32 	%p5, %r133, 2;
	@%p5 bra 	$L__BB46_6;
$L__BB46_7:
	setp.lt.u16 	%p6, %rs1, 2;
	@%p6 bra 	$L__BB46_10;
	shl.b32 	%r134, %r342, 2;
	mov.u32 	%r135, _ZZ9cuda_gemmIiLj512ELj1ELj1ELj1024ELj8ELj8ELj128ELj0ELj1EEvjjjPKT_S2_PS0_jjjE3Csh;
	add.s32 	%r348, %r135, %r134;
	shl.b32 	%r22, %r10, 4;
	shl.b32 	%r23, %r10, 3;
	mul.lo.s32 	%r24, %r10, 12;
$L__BB46_9:
	mov.b32 	%r136, 0;
	st.shared.u32 	[%r348], %r136;
	add.s32 	%r137, %r348, %r13;
	st.shared.u32 	[%r137], %r136;
	add.s32 	%r138, %r348, %r23;
	st.shared.u32 	[%r138], %r136;
	add.s32 	%r139, %r348, %r24;
	st.shared.u32 	[%r139], %r136;
	add.s32 	%r342, %r342, %r13;
	add.s32 	%r348, %r348, %r22;
	setp.lt.u32 	%p7, %r342, 1024;
	@%p7 bra 	$L__BB46_9;
$L__BB46_10:
	setp.gt.u32 	%p8, %r1, 255;
	@%p8 bra 	$L__BB46_17;
	mul.lo.s32 	%r25, %r9, %r96;
	add.s32 	%r140, %r359, %r13;
	max.u32 	%r141, %r140, 1024;
	setp.lt.u32 	%p9, %r140, 1024;
	selp.u32 	%r142, 1, 0, %p9;
	add.s32 	%r143, %r140, %r142;
	sub.s32 	%r144, %r141, %r143;
	div.u32 	%r145, %r144, %r13;
	add.s32 	%r26, %r145, %r142;
	and.b32  	%r146, %r26, 3;
	setp.eq.s32 	%p10, %r146, 3;
	mov.u32 	%r347, %r359;
	@%p10 bra 	$L__BB46_14;
	shl.b32 	%r147, %r1, 4;
	mov.u32 	%r148, _ZZ9cuda_gemmIiLj512ELj1ELj1ELj1024ELj8ELj8ELj128ELj0ELj1EEvjjjPKT_S2_PS0_jjjE3Ash;
	add.s32 	%r345, %r148, %r147;
	shl.b32 	%r28, %r10, 4;
	add.s32 	%r149, %r25, %r12;
	add.s32 	%r344, %r149, %r359;
	add.s32 	%r150, %r26, 1;
	and.b32  	%r151, %r150, 3;
	neg.s32 	%r343, %r151;
	mov.u32 	%r347, %r359;
$L__BB46_13:
	.pragma "nounroll";
	mul.wide.u32 	%rd12, %r344, 4;
	add.s64 	%rd13, %rd1, %rd12;
	ld.global.nc.v4.u32 	{%r152, %r153, %r154, %r155}, [%rd13];
	st.shared.v4.u32 	[%r345], {%r152, %r153, %r154, %r155};
	add.s32 	%r347, %r347, %r13;
	add.s32 	%r345, %r345, %r28;
	add.s32 	%r344, %r344, %r13;
	add.s32 	%r343, %r343, 1;
	setp.ne.s32 	%p11, %r343, 0;
	@%p11 bra 	$L__BB46_13;
$L__BB46_14:
	setp.lt.u32 	%p12, %r26, 3;
	@%p12 bra 	$L__BB46_17;
	add.s32 	%r156, %r347, %r25;
	add.s32 	%r350, %r156, %r12;
	mad.lo.s32 	%r354, %r10, 12, %r350;
	shl.b32 	%r42, %r10, 4;
	shl.b32 	%r157, %r10, 3;
	add.s32 	%r353, %r350, %r157;
	add.s32 	%r352, %r350, %r13;
	mul.lo.s32 	%r45, %r10, 48;
	shl.b32 	%r158, %r347, 2;
	mov.u32 	%r159, _ZZ9cuda_gemmIiLj512ELj1ELj1ELj1024ELj8ELj8ELj128ELj0ELj1EEvjjjPKT_S2_PS0_jjjE3Ash;
	add.s32 	%r351, %r159, %r158;
	shl.b32 	%r47, %r10, 6;
	shl.b32 	%r48, %r10, 5;
$L__BB46_16:
	mul.wide.u32 	%rd14, %r350, 4;
	add.s64 	%rd15, %rd1, %rd14;
	ld.global.nc.v4.u32 	{%r160, %r161, %r162, %r163}, [%rd15];
	st.shared.v4.u32 	[%r351], {%r160, %r161, %r162, %r163};
	add.s32 	%r164, %r347, %r13;
	mul.wide.u32 	%rd16, %r352, 4;
	add.s64 	%rd17, %rd1, %rd16;
	ld.global.nc.v4.u32 	{%r165, %r166, %r167, %r168}, [%rd17];
	add.s32 	%r169, %r351, %r42;
	st.shared.v4.u32 	[%r169], {%r165, %r166, %r167, %r168};
	add.s32 	%r170, %r164, %r13;
	mul.wide.u32 	%rd18, %r353, 4;
	add.s64 	%rd19, %rd1, %rd18;
	ld.global.nc.v4.u32 	{%r171, %r172, %r173, %r174}, [%rd19];
	add.s32 	%r175, %r351, %r48;
	st.shared.v4.u32 	[%r175], {%r171, %r172, %r173, %r174};
	add.s32 	%r176, %r170, %r13;
	mul.wide.u32 	%rd20, %r354, 4;
	add.s64 	%rd21, %rd1, %rd20;
	ld.global.nc.v4.u32 	{%r177, %r178, %r179, %r180}, [%rd21];
	add.s32 	%r181, %r351, %r45;
	st.shared.v4.u32 	[%r181], {%r177, %r178, %r179, %r180};
	add.s32 	%r347, %r176, %r13;
	add.s32 	%r354, %r354, %r42;
	add.s32 	%r353, %r353, %r42;
	add.s32 	%r352, %r352, %r42;
	add.s32 	%r351, %r351, %r47;
	add.s32 	%r350, %r350, %r42;
	setp.lt.u32 	%p13, %r347, 1024;
	@%p13 bra 	$L__BB46_16;
$L__BB46_17:
	shl.b32 	%r182, %r1, 3;
	and.b32  	%r183, %r182, 1016;
	and.b32  	%r184, %r1, 7;
	setp.gt.u32 	%p14, %r1, 255;
	bar.sync 	0;
	or.b32  	%r185, %r183, %r184;
	shl.b32 	%r186, %r185, 2;
	mov.u32 	%r187, _ZZ9cuda_gemmIiLj512ELj1ELj1ELj1024ELj8ELj8ELj128ELj0ELj1EEvjjjPKT_S2_PS0_jjjE3Ash;
	add.s32 	%r188, %r187, %r186;
	ld.shared.u32 	%r189, [%r188];
	add.s32 	%r190, %r1, 1;
	and.b32  	%r191, %r190, 7;
	or.b32  	%r192, %r183, %r191;
	shl.b32 	%r193, %r192, 2;
	add.s32 	%r194, %r187, %r193;
	ld.shared.u32 	%r195, [%r194];
	add.s32 	%r196, %r1, 2;
	and.b32  	%r197, %r196, 7;
	or.b32  	%r198, %r183, %r197;
	shl.b32 	%r199, %r198, 2;
	add.s32 	%r200, %r187, %r199;
	ld.shared.u32 	%r201, [%r200];
	add.s32 	%r202, %r1, 3;
	and.b32  	%r203, %r202, 7;
	or.b32  	%r204, %r183, %r203;
	shl.b32 	%r205, %r204, 2;
	add.s32 	%r206, %r187, %r205;
	ld.shared.u32 	%r207, [%r206];
	xor.b32  	%r208, %r184, 4;
	or.b32  	%r209, %r183, %r208;
	shl.b32 	%r210, %r209, 2;
	add.s32 	%r211, %r187, %r210;
	ld.shared.u32 	%r212, [%r211];
	add.s32 	%r213, %r1, 5;
	and.b32  	%r214, %r213, 7;
	or.b32  	%r215, %r183, %r214;
	shl.b32 	%r216, %r215, 2;
	add.s32 	%r217, %r187, %r216;
	ld.shared.u32 	%r218, [%r217];
	add.s32 	%r219, %r1, 6;
	and.b32  	%r220, %r219, 7;
	or.b32  	%r221, %r183, %r220;
	shl.b32 	%r222, %r221, 2;
	add.s32 	%r223, %r187, %r222;
	ld.shared.u32 	%r224, [%r223];
	add.s32 	%r225, %r1, -1;
	and.b32  	%r226, %r225, 7;
	or.b32  	%r227, %r183, %r226;
	shl.b32 	%r228, %r227, 2;
	add.s32 	%r229, %r187, %r228;
	ld.shared.u32 	%r230, [%r229];
	shr.u32 	%r231, %r1, 7;
	shl.b32 	%r232, %r1, 2;
	and.b32  	%r233, %r232, 28;
	mov.u32 	%r234, _ZZ9cuda_gemmIiLj512ELj1ELj1ELj1024ELj8ELj8ELj128ELj0ELj1EEvjjjPKT_S2_PS0_jjjE11kron_fac_sh;
	add.s32 	%r235, %r234, %r233;
	mad.lo.s32 	%r236, %r231, 36, %r235;
	ld.shared.u32 	%r237, [%r236];
	shfl.sync.idx.b32	%r238|%p15, %r237, %r184, 6175, -1;
	mul.lo.s32 	%r239, %r238, %r189;
	shfl.sync.idx.b32	%r240|%p16, %r237, %r191, 6175, -1;
	mad.lo.s32 	%r241, %r240, %r195, %r239;
	shfl.sync.idx.b32	%r242|%p17, %r237, %r197, 6175, -1;
	mad.lo.s32 	%r243, %r242, %r201, %r241;
	shfl.sync.idx.b32	%r244|%p18, %r237, %r203, 6175, -1;
	mad.lo.s32 	%r245, %r244, %r207, %r243;
	shfl.sync.idx.b32	%r246|%p19, %r237, %r208, 6175, -1;
	mad.lo.s32 	%r247, %r246, %r212, %r245;
	shfl.sync.idx.b32	%r248|%p20, %r237, %r214, 6175, -1;
	mad.lo.s32 	%r249, %r248, %r218, %r247;
	shfl.sync.idx.b32	%r250|%p21, %r237, %r220, 6175, -1;
	mad.lo.s32 	%r251, %r250, %r224, %r249;
	shfl.sync.idx.b32	%r252|%p22, %r237, %r226, 6175, -1;
	mad.lo.s32 	%r253, %r252, %r230, %r251;
	mov.u32 	%r254, _ZZ9cuda_gemmIiLj512ELj1ELj1ELj1024ELj8ELj8ELj128ELj0ELj1EEvjjjPKT_S2_PS0_jjjE3Csh;
	add.s32 	%r255, %r254, %r232;
	ld.shared.u32 	%r256, [%r255];
	add.s32 	%r257, %r256, %r253;
	st.shared.u32 	[%r255], %r257;
	ld.shared.u32 	%r258, [%r236+144];
	shfl.sync.idx.b32	%r259|%p23, %r258, %r184, 6175, -1;
	mul.lo.s32 	%r260, %r259, %r189;
	shfl.sync.idx.b32	%r261|%p24, %r258, %r191, 6175, -1;
	mad.lo.s32 	%r262, %r261, %r195, %r260;
	shfl.sync.idx.b32	%r263|%p25, %r258, %r197, 6175, -1;
	mad.lo.s32 	%r264, %r263, %r201, %r262;
	shfl.sync.idx.b32	%r265|%p26, %r258, %r203, 6175, -1;
	mad.lo.s32 	%r266, %r265, %r207, %r264;
	shfl.sync.idx.b32	%r267|%p27, %r258, %r208, 6175, -1;
	mad.lo.s32 	%r268, %r267, %r212, %r266;
	shfl.sync.idx.b32	%r269|%p28, %r258, %r214, 6175, -1;
	mad.lo.s32 	%r270, %r269, %r218, %r268;
	shfl.sync.idx.b32	%r271|%p29, %r258, %r220, 6175, -1;
	mad.lo.s32 	%r272, %r271, %r224, %r270;
	shfl.sync.idx.b32	%r273|%p30, %r258, %r226, 6175, -1;
	mad.lo.s32 	%r274, %r273, %r230, %r272;
	ld.shared.u32 	%r275, [%r255+2048];
	add.s32 	%r276, %r275, %r274;
	st.shared.u32 	[%r255+2048], %r276;
	bar.sync 	0;
	@%p14 bra 	$L__BB46_24;
	shl.b32 	%r277, %r11, 7;
	mad.lo.s32 	%r65, %r9, %r95, %r277;
	add.s32 	%r278, %r359, %r13;
	max.u32 	%r279, %r278, 1024;
	setp.lt.u32 	%p31, %r278, 1024;
	selp.u32 	%r280, 1, 0, %p31;
	add.s32 	%r281, %r278, %r280;
	sub.s32 	%r282, %r279, %r281;
	div.u32 	%r283, %r282, %r13;
	add.s32 	%r66, %r283, %r280;
	and.b32  	%r284, %r66, 3;
	setp.eq.s32 	%p32, %r284, 3;
	@%p32 bra 	$L__BB46_21;
	shl.b32 	%r285, %r1, 4;
	add.s32 	%r357, %r254, %r285;
	shl.b32 	%r68, %r10, 4;
	add.s32 	%r287, %r66, 1;
	and.b32  	%r288, %r287, 3;
	neg.s32 	%r356, %r288;
$L__BB46_20:
	.pragma "nounroll";
	shr.u32 	%r289, %r359, 7;
	and.b32  	%r290, %r359, 124;
	add.s32 	%r291, %r65, %r290;
	mad.lo.s32 	%r292, %r289, %r14, %r291;
	mul.wide.u32 	%rd22, %r292, 4;
	add.s64 	%rd23, %rd2, %rd22;
	ld.shared.v4.u32 	{%r293, %r294, %r295, %r296}, [%r357];
	st.global.v4.u32 	[%rd23], {%r293, %r294, %r295, %r296};
	add.s32 	%r359, %r359, %r13;
	add.s32 	%r357, %r357, %r68;
	add.s32 	%r356, %r356, 1;
	setp.ne.s32 	%p33, %r356, 0;
	@%p33 bra 	$L__BB46_20;
$L__BB46_21:
	setp.lt.u32 	%p34, %r66, 3;
	@%p34 bra 	$L__BB46_24;
	mad.lo.s32 	%r363, %r10, 12, %r359;
	shl.b32 	%r78, %r10, 4;
	shl.b32 	%r297, %r10, 3;
	add.s32 	%r362, %r359, %r297;
	add.s32 	%r361, %r359, %r13;
	mul.lo.s32 	%r81, %r10, 48;
	shl.b32 	%r298, %r359, 2;
	add.s32 	%r360, %r254, %r298;
	shl.b32 	%r83, %r10, 6;
	shl.b32 	%r84, %r10, 5;
$L__BB46_23:
	shr.u32 	%r300, %r359, 7;
	and.b32  	%r301, %r359, 124;
	add.s32 	%r302, %r65, %r301;
	mad.lo.s32 	%r303, %r300, %r14, %r302;
	mul.wide.u32 	%rd24, %r303, 4;
	add.s64 	%rd25, %rd2, %rd24;
	ld.shared.v4.u32 	{%r304, %r305, %r306, %r307}, [%r360];
	st.global.v4.u32 	[%rd25], {%r304, %r305, %r306, %r307};
	add.s32 	%r308, %r359, %r13;
	shr.u32 	%r309, %r361, 7;
	and.b32  	%r310, %r361, 124;
	add.s32 	%r311, %r65, %r310;
	mad.lo.s32 	%r312, %r309, %r14, %r311;
	mul.wide.u32 	%rd26, %r312, 4;
	add.s64 	%rd27, %rd2, %rd26;
	add.s32 	%r313, %r360, %r78;
	ld.shared.v4.u32 	{%r314, %r315, %r316, %r317}, [%r313];
	st.global.v4.u32 	[%rd27], {%r314, %r315, %r316, %r317};
	add.s32 	%r318, %r308, %r13;
	shr.u32 	%r319, %r362, 7;
	and.b32  	%r320, %r362, 124;
	add.s32 	%r321, %r65, %r320;
	mad.lo.s32 	%r322, %r319, %r14, %r321;
	mul.wide.u32 	%rd28, %r322, 4;
	add.s64 	%rd29, %rd2, %rd28;
	add.s32 	%r323, %r360, %r84;
	ld.shared.v4.u32 	{%r324, %r325, %r326, %r327}, [%r323];
	st.global.v4.u32 	[%rd29], {%r324, %r325, %r326, %r327};
	add.s32 	%r328, %r318, %r13;
	shr.u32 	%r329, %r363, 7;
	and.b32  	%r330, %r363, 124;
	add.s32 	%r331, %r65, %r330;
	mad.lo.s32 	%r332, %r329, %r14, %r331;
	mul.wide.u32 	%rd30, %r332, 4;
	add.s64 	%rd31, %rd2, %rd30;
	add.s32 	%r333, %r360, %r81;
	ld.shared.v4.u32 	{%r334, %r335, %r336, %r337}, [%r333];
	st.global.v4.u32 	[%rd31], {%r334, %r335, %r336, %r337};
	add.s32 	%r359, %r328, %r13;
	add.s32 	%r363, %r363, %r78;
	add.s32 	%r362, %r362, %r78;
	add.s32 	%r361, %r361, %r78;
	add.s32 	%r360, %r360, %r83;
	setp.lt.u32 	%p35, %r359, 1024;
	@%p35 bra 	$L__BB46_23;
$L__BB46_24:
	ret;

}
	// .globl	_Z9cuda_gemmIiLj512ELj1ELj1ELj1024ELj8ELj8ELj128ELj1ELj1EEvjjjPKT_S2_PS0_jjj
.visible .entry _Z9cuda_gemmIiLj512ELj1ELj1ELj1024ELj8ELj8ELj128ELj1ELj1EEvjjjPKT_S2_PS0_jjj(
	.param .u32 _Z9cuda_gemmIiLj512ELj1ELj1ELj1024ELj8ELj8ELj128ELj1ELj1EEvjjjPKT_S2_PS0_jjj_param_0,
	.param .u32 _Z9cuda_gemmIiLj512ELj1ELj1ELj1024ELj8ELj8ELj128ELj1ELj1EEvjjjPKT_S2_PS0_jjj_param_1,
	.param .u32 _Z9cuda_gemmIiLj512ELj1ELj1ELj1024ELj8ELj8ELj128ELj1ELj1EEvjjjPKT_S2_PS0_jjj_param_2,
	.param .u64 .ptr .align 1 _Z9cuda_gemmIiLj512ELj1ELj1ELj1024ELj8ELj8ELj128ELj1ELj1EEvjjjPKT_S2_PS0_jjj_param_3,
	.param .u64 .ptr .align 1 _Z9cuda_gemmIiLj512ELj1ELj1ELj1024ELj8ELj8ELj128ELj1ELj1EEvjjjPKT_S2_PS0_jjj_param_4,
	.param .u64 .ptr .align 1 _Z9cuda_gemmIiLj512ELj1ELj1ELj1024ELj8ELj8ELj128ELj1ELj1EEvjjjPKT_S2_PS0_jjj_param_5,
	.param .u32 _Z9cuda_gemmIiLj512ELj1ELj1ELj1024ELj8ELj8ELj128ELj1ELj1EEvjjjPKT_S2_PS0_jjj_param_6,
	.param .u32 _Z9cuda_gemmIiLj512ELj1ELj1ELj1024ELj8ELj8ELj128ELj1ELj1EEvjjjPKT_S2_PS0_jjj_param_7,
	.param .u32 _Z9cuda_gemmIiLj512ELj1ELj1ELj1024ELj8ELj8ELj128ELj1ELj1EEvjjjPKT_S2_PS0_jjj_param_8
)
.maxntid 512
{
	.reg .pred 	%p<36>;
	.reg .b16 	%rs<6>;
	.reg .b32 	%r<339>;
	.reg .b64 	%rd<41>;
	// demoted variable
	.shared .align 128 .b8 _ZZ9cuda_gemmIiLj512ELj1ELj1ELj1024ELj8ELj8ELj128ELj1ELj1EEvjjjPKT_S2_PS0_jjjE11kron_fac_sh[288];
	// demoted variable
	.shared .align 128 .b8 _ZZ9cuda_gemmIiLj512ELj1ELj1ELj1024ELj8ELj8ELj128ELj1ELj1EEvjjjPKT_S2_PS0_jjjE3Ash[4096];
	// demoted variable
	.shared .align 128 .b8 _ZZ9cuda_gemmIiLj512ELj1ELj1ELj1024ELj8ELj8ELj128ELj1ELj1EEvjjjPKT_S2_PS0_jjjE3Csh[4096];
	ld.param.u64 	%rd16, [_Z9cuda_gemmIiLj512ELj1ELj1ELj1024ELj8ELj8ELj128ELj1ELj1EEvjjjPKT_S2_PS0_jjj_param_3];
	ld.param.u64 	%rd15, [_Z9cuda_gemmIiLj512ELj1ELj1ELj1024ELj8ELj8ELj128ELj1ELj1EEvjjjPKT_S2_PS0_jjj_param_4];
	ld.param.u64 	%rd17, [_Z9cuda_gemmIiLj512ELj1ELj1ELj1024ELj8ELj8ELj128ELj1ELj1EEvjjjPKT_S2_PS0_jjj_param_5];
	cvta.to.global.u64 	%rd1, %rd16;
	cvta.to.global.u64 	%rd2, %rd17;
	mov.u32 	%r1, %tid.x;
	shl.b32 	%r332, %r1, 2;
	setp.gt.u32 	%p1, %r1, 15;
	@%p1 bra 	$L__BB47_3;
	mov.u32 	%r92, %ntid.x;
	shl.b32 	%r3, %r92, 2;
	add.s32 	%r312, %r332, 1;
	mul.wide.u32 	%rd18, %r1, 16;
	cvta.to.global.u64 	%rd19, %rd15;
	add.s64 	%rd38, %rd19, %rd18;
	mul.wide.u32 	%rd4, %r92, 16;
	mov.u32 	%r99, _ZZ9cuda_gemmIiLj512ELj1ELj1ELj1024ELj8ELj8ELj128ELj1ELj1EEvjjjPKT_S2_PS0_jjjE11kron_fac_sh;
	mov.u32 	%r313, %r332;
$L__BB47_2:
	add.s32 	%r93, %r312, -1;
	ld.global.nc.v4.u32 	{%r94, %r95, %r96, %r97}, [%rd38];
	and.b32  	%r98, %r93, 4;
	mad.lo.s32 	%r100, %r98, 36, %r99;
	shr.u32 	%r101, %r93, 1;
	and.b32  	%r102, %r101, 2147483644;
	add.s32 	%r103, %r100, %r102;
	st.shared.u32 	[%r103], %r94;
	add.s32 	%r104, %r312, 2;
	and.b32  	%r105, %r312, 5;
	mad.lo.s32 	%r106, %r105, 36, %r99;
	shr.u32 	%r107, %r312, 1;
	and.b32  	%r108, %r107, 2147483644;
	add.s32 	%r109, %r106, %r108;
	st.shared.u32 	[%r109], %r95;
	add.s32 	%r110, %r312, 1;
	and.b32  	%r111, %r110, 6;
	mad.lo.s32 	%r112, %r111, 36, %r99;
	shr.u32 	%r113, %r110, 1;
	and.b32  	%r114, %r113, 2147483644;
	add.s32 	%r115, %r112, %r114;
	st.shared.u32 	[%r115], %r96;
	and.b32  	%r116, %r104, 7;
	mad.lo.s32 	%r117, %r116, 36, %r99;
	shr.u32 	%r118, %r104, 1;
	and.b32  	%r119, %r118, 2147483644;
	add.s32 	%r120, %r117, %r119;
	st.shared.u32 	[%r120], %r97;
	add.s32 	%r313, %r313, %r3;
	add.s32 	%r312, %r312, %r3;
	add.s64 	%rd38, %rd38, %rd4;
	setp.lt.u32 	%p2, %r313, 64;
	@%p2 bra 	$L__BB47_2;
$L__BB47_3:
	mov.u32 	%r9, %ctaid.y;
	mov.u32 	%r121, %nctaid.y;
	setp.ge.u32 	%p3, %r9, %r121;
	@%p3 bra 	$L__BB47_24;
	mov.u32 	%r10, %ntid.x;
	shl.b32 	%r11, %r10, 2;
	add.s32 	%r122, %r1, %r10;
	cvt.u16.u32 	%rs3, %r122;
	sub.s16 	%rs4, 1023, %rs3;
	cvt.u16.u32 	%rs5, %r10;
	div.u16 	%rs1, %rs4, %rs5;
	and.b16  	%rs2, %rs1, 3;
	setp.eq.s16 	%p4, %rs2, 2;
	mov.u32 	%r316, %r1;
	@%p4 bra 	$L__BB47_7;
	cvt.u32.u16 	%r12, %rs2;
	mov.b32 	%r315, 0;
	mov.u32 	%r125, _ZZ9cuda_gemmIiLj512ELj1ELj1ELj1024ELj8ELj8ELj128ELj1ELj1EEvjjjPKT_S2_PS0_jjjE3Csh;
	mov.u32 	%r316, %r1;
$L__BB47_6:
	.pragma "nounroll";
	shl.b32 	%r124, %r316, 2;
	add.s32 	%r126, %r125, %r124;
	mov.b32 	%r127, 0;
	st.shared.u32 	[%r126], %r127;
	add.s32 	%r316, %r316, %r10;
	add.s32 	%r315, %r315, 1;
	xor.b32  	%r128, %r315, %r12;
	setp.ne.s32 	%p5, %r128, 2;
	@%p5 bra 	$L__BB47_6;
$L__BB47_7:
	setp.lt.u16 	%p6, %rs1, 2;
	@%p6 bra 	$L__BB47_10;
	shl.b32 	%r129, %r316, 2;
	mov.u32 	%r130, _ZZ9cuda_gemmIiLj512ELj1ELj1ELj1024ELj8ELj8ELj128ELj1ELj1EEvjjjPKT_S2_PS0_jjjE3Csh;
	add.s32 	%r321, %r130, %r129;
	shl.b32 	%r19, %r10, 4;
	shl.b32 	%r20, %r10, 3;
	mul.lo.s32 	%r21, %r10, 12;
$L__BB47_9:
	mov.b32 	%r131, 0;
	st.shared.u32 	[%r321], %r131;
	add.s32 	%r132, %r321, %r11;
	st.shared.u32 	[%r132], %r131;
	add.s32 	%r133, %r321, %r20;
	st.shared.u32 	[%r133], %r131;
	add.s32 	%r134, %r321, %r21;
	st.shared.u32 	[%r134], %r131;
	add.s32 	%r316, %r316, %r11;
	add.s32 	%r321, %r321, %r19;
	setp.lt.u32 	%p7, %r316, 1024;
	@%p7 bra 	$L__BB47_9;
$L__BB47_10:
	setp.gt.u32 	%p8, %r1, 255;
	@%p8 bra 	$L__BB47_17;
	shl.b32 	%r22, %r9, 10;
	add.s32 	%r135, %r332, %r11;
	max.u32 	%r136, %r135, 1024;
	setp.lt.u32 	%p9, %r135, 1024;
	selp.u32 	%r137, 1, 0, %p9;
	add.s32 	%r138, %r135, %r137;
	sub.s32 	%r139, %r136, %r138;
	div.u32 	%r140, %r139, %r11;
	add.s32 	%r23, %r140, %r137;
	and.b32  	%r141, %r23, 3;
	setp.eq.s32 	%p10, %r141, 3;
	mov.u32 	%r320, %r332;
	@%p10 bra 	$L__BB47_14;
	shl.b32 	%r142, %r1, 4;
	mov.u32 	%r143, _ZZ9cuda_gemmIiLj512ELj1ELj1ELj1024ELj8ELj8ELj128ELj1ELj1EEvjjjPKT_S2_PS0_jjjE3Ash;
	add.s32 	%r318, %r143, %r142;
	shl.b32 	%r25, %r10, 4;
	add.s32 	%r144, %r22, %r332;
	mul.wide.u32 	%rd20, %r144, 4;
	add.s64 	%rd39, %rd1, %rd20;
	mul.wide.u32 	%rd8, %r10, 16;
	add.s32 	%r145, %r23, 1;
	and.b32  	%r146, %r145, 3;
	neg.s32 	%r317, %r146;
	mov.u32 	%r320, %r332;
$L__BB47_13:
	.pragma "nounroll";
	ld.global.nc.v4.u32 	{%r147, %r148, %r149, %r150}, [%rd39];
	st.shared.v4.u32 	[%r318], {%r147, %r148, %r149, %r150};
	add.s32 	%r320, %r320, %r11;
	add.s32 	%r318, %r318, %r25;
	add.s64 	%rd39, %rd39, %rd8;
	add.s32 	%r317, %r317, 1;
	setp.ne.s32 	%p11, %r317, 0;
	@%p11 bra 	$L__BB47_13;
$L__BB47_14:
	setp.lt.u32 	%p12, %r23, 3;
	@%p12 bra 	$L__BB47_17;
	add.s32 	%r323, %r320, %r22;
	mad.lo.s32 	%r327, %r10, 12, %r323;
	shl.b32 	%r36, %r10, 4;
	shl.b32 	%r151, %r10, 3;
	add.s32 	%r326, %r323, %r151;
	add.s32 	%r325, %r323, %r11;
	mul.lo.s32 	%r39, %r10, 48;
	shl.b32 	%r152, %r320, 2;
	mov.u32 	%r153, _ZZ9cuda_gemmIiLj512ELj1ELj1ELj1024ELj8ELj8ELj128ELj1ELj1EEvjjjPKT_S2_PS0_jjjE3Ash;
	add.s32 	%r324, %r153, %r152;
	shl.b32 	%r41, %r10, 6;
	shl.b32 	%r42, %r10, 5;
$L__BB47_16:
	mul.wide.u32 	%rd21, %r323, 4;
	add.s64 	%rd22, %rd1, %rd21;
	ld.global.nc.v4.u32 	{%r154, %r155, %r156, %r157}, [%rd22];
	st.shared.v4.u32 	[%r324], {%r154, %r155, %r156, %r157};
	add.s32 	%r158, %r320, %r11;
	mul.wide.u32 	%rd23, %r325, 4;
	add.s64 	%rd24, %rd1, %rd23;
	ld.global.nc.v4.u32 	{%r159, %r160, %r161, %r162}, [%rd24];
	add.s32 	%r163, %r324, %r36;
	st.shared.v4.u32 	[%r163], {%r159, %r160, %r161, %r162};
	add.s32 	%r164, %r158, %r11;
	mul.wide.u32 	%rd25, %r326, 4;
	add.s64 	%rd26, %rd1, %rd25;
	ld.global.nc.v4.u32 	{%r165, %r166, %r167, %r168}, [%rd26];
	add.s32 	%r169, %r324, %r42;
	st.shared.v4.u32 	[%r169], {%r165, %r166, %r167, %r168};
	add.s32 	%r170, %r164, %r11;
	mul.wide.u32 	%rd27, %r327, 4;
	add.s64 	%rd28, %rd1, %rd27;
	ld.global.nc.v4.u32 	{%r171, %r172, %r173, %r174}, [%rd28];
	add.s32 	%r175, %r324, %r39;
	st.shared.v4.u32 	[%r175], {%r171, %r172, %r173, %r174};
	add.s32 	%r320, %r170, %r11;
	add.s32 	%r327, %r327, %r36;
	add.s32 	%r326, %r326, %r36;
	add.s32 	%r325, %r325, %r36;
	add.s32 	%r324, %r324, %r41;
	add.s32 	%r323, %r323, %r36;
	setp.lt.u32 	%p13, %r320, 1024;
	@%p13 bra 	$L__BB47_16;
$L__BB47_17:
	shl.b32 	%r176, %r1, 3;
	and.b32  	%r177, %r176, 1016;
	and.b32  	%r178, %r1, 7;
	setp.gt.u32 	%p14, %r1, 255;
	bar.sync 	0;
	or.b32  	%r179, %r177, %r178;
	shl.b32 	%r180, %r179, 2;
	mov.u32 	%r181, _ZZ9cuda_gemmIiLj512ELj1ELj1ELj1024ELj8ELj8ELj128ELj1ELj1EEvjjjPKT_S2_PS0_jjjE3Ash;
	add.s32 	%r182, %r181, %r180;
	ld.shared.u32 	%r183, [%r182];
	add.s32 	%r184, %r1, 1;
	and.b32  	%r185, %r184, 7;
	or.b32  	%r186, %r177, %r185;
	shl.b32 	%r187, %r186, 2;
	add.s32 	%r188, %r181, %r187;
	ld.shared.u32 	%r189, [%r188];
	add.s32 	%r190, %r1, 2;
	and.b32  	%r191, %r190, 7;
	or.b32  	%r192, %r177, %r191;
	shl.b32 	%r193, %r192, 2;
	add.s32 	%r194, %r181, %r193;
	ld.shared.u32 	%r195, [%r194];
	add.s32 	%r196, %r1, 3;
	and.b32  	%r197, %r196, 7;
	or.b32  	%r198, %r177, %r197;
	shl.b32 	%r199, %r198, 2;
	add.s32 	%r200, %r181, %r199;
	ld.shared.u32 	%r201, [%r200];
	xor.b32  	%r202, %r178, 4;
	or.b32  	%r203, %r177, %r202;
	shl.b32 	%r204, %r203, 2;
	add.s32 	%r205, %r181, %r204;
	ld.shared.u32 	%r206, [%r205];
	add.s32 	%r207, %r1, 5;
	and.b32  	%r208, %r207, 7;
	or.b32  	%r209, %r177, %r208;
	shl.b32 	%r210, %r209, 2;
	add.s32 	%r211, %r181, %r210;
	ld.shared.u32 	%r212, [%r211];
	add.s32 	%r213, %r1, 6;
	and.b32  	%r214, %r213, 7;
	or.b32  	%r215, %r177, %r214;
	shl.b32 	%r216, %r215, 2;
	add.s32 	%r217, %r181, %r216;
	ld.shared.u32 	%r218, [%r217];
	add.s32 	%r219, %r1, -1;
	and.b32  	%r220, %r219, 7;
	or.b32  	%r221, %r177, %r220;
	shl.b32 	%r222, %r221, 2;
	add.s32 	%r223, %r181, %r222;
	ld.shared.u32 	%r224, [%r223];
	shr.u32 	%r225, %r1, 7;
	shl.b32 	%r226, %r1, 2;
	and.b32  	%r227, %r226, 28;
	mov.u32 	%r228, _ZZ9cuda_gemmIiLj512ELj1ELj1ELj1024ELj8ELj8ELj128ELj1ELj1EEvjjjPKT_S2_PS0_jjjE11kron_fac_sh;
	add.s32 	%r229, %r228, %r227;
	mad.lo.s32 	%r230, %r225, 36, %r229;
	ld.shared.u32 	%r231, [%r230];
	shfl.sync.idx.b32	%r232|%p15, %r231, %r178, 6175, -1;
	mul.lo.s32 	%r233, %r232, %r183;
	shfl.sync.idx.b32	%r234|%p16, %r231, %r185, 6175, -1;
	mad.lo.s32 	%r235, %r234, %r189, %r233;
	shfl.sync.idx.b32	%r236|%p17, %r231, %r191, 6175, -1;
	mad.lo.s32 	%r237, %r236, %r195, %r235;
	shfl.sync.idx.b32	%r238|%p18, %r231, %r197, 6175, -1;
	mad.lo.s32 	%r239, %r238, %r201, %r237;
	shfl.sync.idx.b32	%r240|%p19, %r231, %r202, 6175, -1;
	mad.lo.s32 	%r241, %r240, %r206, %r239;
	shfl.sync.idx.b32	%r242|%p20, %r231, %r208, 6175, -1;
	mad.lo.s32 	%r243, %r242, %r212, %r241;
	shfl.sync.idx.b32	%r244|%p21, %r231, %r214, 6175, -1;
	mad.lo.s32 	%r245, %r244, %r218, %r243;
	shfl.sync.idx.b32	%r246|%p22, %r231, %r220, 6175, -1;
	mad.lo.s32 	%r247, %r246, %r224, %r245;
	mov.u32 	%r248, _ZZ9cuda_gemmIiLj512ELj1ELj1ELj1024ELj8ELj8ELj128ELj1ELj1EEvjjjPKT_S2_PS0_jjjE3Csh;
	add.s32 	%r249, %r248, %r226;
	ld.shared.u32 	%r250, [%r249];
	add.s32 	%r251, %r250, %r247;
	st.shared.u32 	[%r249], %r251;
	ld.shared.u32 	%r252, [%r230+144];
	shfl.sync.idx.b32	%r253|%p23, %r252, %r178, 6175, -1;
	mul.lo.s32 	%r254, %r253, %r183;
	shfl.sync.idx.b32	%r255|%p24, %r252, %r185, 6175, -1;
	mad.lo.s32 	%r256, %r255, %r189, %r254;
	shfl.sync.idx.b32	%r257|%p25, %r252, %r191, 6175, -1;
	mad.lo.s32 	%r258, %r257, %r195, %r256;
	shfl.sync.idx.b32	%r259|%p26, %r252, %r197, 6175, -1;
	mad.lo.s32 	%r260, %r259, %r201, %r258;
	shfl.sync.idx.b32	%r261|%p27, %r252, %r202, 6175, -1;
	mad.lo.s32 	%r262, %r261, %r206, %r260;
	shfl.sync.idx.b32	%r263|%p28, %r252, %r208, 6175, -1;
	mad.lo.s32 	%r264, %r263, %r212, %r262;
	shfl.sync.idx.b32	%r265|%p29, %r252, %r214, 6175, -1;
	mad.lo.s32 	%r266, %r265, %r218, %r264;
	shfl.sync.idx.b32	%r267|%p30, %r252, %r220, 6175, -1;
	mad.lo.s32 	%r268, %r267, %r224, %r266;
	ld.shared.u32 	%r269, [%r249+2048];
	add.s32 	%r270, %r269, %r268;
	st.shared.u32 	[%r249+2048], %r270;
	bar.sync 	0;
	@%p14 bra 	$L__BB47_24;
	shl.b32 	%r59, %r9, 10;
	add.s32 	%r271, %r332, %r11;
	max.u32 	%r272, %r271, 1024;
	setp.lt.u32 	%p31, %r271, 1024;
	selp.u32 	%r273, 1, 0, %p31;
	add.s32 	%r274, %r271, %r273;
	sub.s32 	%r275, %r272, %r274;
	div.u32 	%r276, %r275, %r11;
	add.s32 	%r60, %r276, %r273;
	and.b32  	%r277, %r60, 3;
	setp.eq.s32 	%p32, %r277, 3;
	@%p32 bra 	$L__BB47_21;
	shl.b32 	%r278, %r1, 4;
	add.s32 	%r330, %r248, %r278;
	shl.b32 	%r62, %r10, 4;
	add.s32 	%r280, %r59, %r332;
	mul.wide.u32 	%rd29, %r280, 4;
	add.s64 	%rd40, %rd2, %rd29;
	mul.wide.u32 	%rd12, %r10, 16;
	add.s32 	%r281, %r60, 1;
	and.b32  	%r282, %r281, 3;
	neg.s32 	%r329, %r282;
$L__BB47_20:
	.pragma "nounroll";
	ld.shared.v4.u32 	{%r283, %r284, %r285, %r286}, [%r330];
	st.global.v4.u32 	[%rd40], {%r283, %r284, %r285, %r286};
	add.s32 	%r332, %r332, %r11;
	add.s32 	%r330, %r330, %r62;
	add.s64 	%rd40, %rd40, %rd12;
	add.s32 	%r329, %r329, 1;
	setp.ne.s32 	%p33, %r329, 0;
	@%p33 bra 	$L__BB47_20;
$L__BB47_21:
	setp.lt.u32 	%p34, %r60, 3;
	@%p34 bra 	$L__BB47_24;
	add.s32 	%r333, %r332, %r59;
	mad.lo.s32 	%r337, %r10, 12, %r333;
	shl.b32 	%r73, %r10, 4;
	shl.b32 	%r287, %r10, 3;
	add.s32 	%r336, %r333, %r287;
	add.s32 	%r335, %r333, %r11;
	mul.lo.s32 	%r76, %r10, 48;
	shl.b32 	%r288, %r332, 2;
	add.s32 	%r334, %r248, %r288;
	shl.b32 	%r78, %r10, 6;
	shl.b32 	%r79, %r10, 5;
$L__BB47_23:
	mul.wide.u32 	%rd30, %r333, 4;
	add.s64 	%rd31, %rd2, %rd30;
	ld.shared.v4.u32 	{%r290, %r291, %r292, %r293}, [%r334];
	st.global.v4.u32 	[%rd31], {%r290, %r291, %r292, %r293};
	add.s32 	%r294, %r332, %r11;
	mul.wide.u32 	%rd32, %r335, 4;
	add.s64 	%rd33, %rd2, %rd32;
	add.s32 	%r295, %r334, %r73;
	ld.shared.v4.u32 	{%r296, %r297, %r298, %r299}, [%r295];
	st.global.v4.u32 	[%rd33], {%r296, %r297, %r298, %r299};
	add.s32 	%r300, %r294, %r11;
	mul.wide.u32 	%rd34, %r336, 4;
	add.s64 	%rd35, %rd2, %rd34;
	add.s32 	%r301, %r334, %r79;
	ld.shared.v4.u32 	{%r302, %r303, %r304, %r305}, [%r301];
	st.global.v4.u32 	[%rd35], {%r302, %r303, %r304, %r305};
	add.s32 	%r306, %r300, %r11;
	mul.wide.u32 	%rd36, %r337, 4;
	add.s64 	%rd37, %rd2, %rd36;
	add.s32 	%r307, %r334, %r76;
	ld.shared.v4.u32 	{%r308, %r309, %r310, %r311}, [%r307];
	st.global.v4.u32 	[%rd37], {%r308, %r309, %r310, %r311};
	add.s32 	%r332, %r306, %r11;
	add.s32 	%r337, %r337, %r73;
	add.s32 	%r336, %r336, %r73;
	add.s32 	%r335, %r335, %r73;
	add.s32 	%r334, %r334, %r78;
	add.s32 	%r333, %r333, %r73;
	setp.lt.u32 	%p35, %r332, 1024;
	@%p35 bra 	$L__BB47_23;
$L__BB47_24:
	ret;

}
	// .globl	_Z9cuda_gemmIiLj512ELj1ELj1ELj1024ELj16ELj16ELj128ELj0ELj1EEvjjjPKT_S2_PS0_jjj
.visible .entry _Z9cuda_gemmIiLj512ELj1ELj1ELj1024ELj16ELj16ELj128ELj0ELj1EEvjjjPKT_S2_PS0_jjj(
	.param .u32 _Z9cuda_gemmIiLj512ELj1ELj1ELj1024ELj16ELj16ELj128ELj0ELj1EEvjjjPKT_S2_PS0_jjj_param_0,
	.param .u32 _Z9cuda_gemmIiLj512ELj1ELj1ELj1024ELj16ELj16ELj128ELj0ELj1EEvjjjPKT_S2_PS0_jjj_param_1,
	.param .u32 _Z9cuda_gemmIiLj512ELj1ELj1ELj1024ELj16ELj16ELj128ELj0ELj1EEvjjjPKT_S2_PS0_jjj_param_2,
	.param .u64 .ptr .align 1 _Z9cuda_gemmIiLj512ELj1ELj1ELj1024ELj16ELj16ELj128ELj0ELj1EEvjjjPKT_S2_PS0_jjj_param_3,
	.param .u64 .ptr .align 1 _Z9cuda_gemmIiLj512ELj1ELj1ELj1024ELj16ELj16ELj128ELj0ELj1EEvjjjPKT_S2_PS0_jjj_param_4,
	.param .u64 .ptr .align 1 _Z9cuda_gemmIiLj512ELj1ELj1ELj1024ELj16ELj16ELj128ELj0ELj1EEvjjjPKT_S2_PS0_jjj_param_5,
	.param .u32 _Z9cuda_gemmIiLj512ELj1ELj1ELj1024ELj16ELj16ELj128ELj0ELj1EEvjjjPKT_S2_PS0_jjj_param_6,
	.param .u32 _Z9cuda_gemmIiLj512ELj1ELj1ELj1024ELj16ELj16ELj128ELj0ELj1EEvjjjPKT_S2_PS0_jjj_param_7,
	.param .u32 _Z9cuda_gemmIiLj512ELj1ELj1ELj1024ELj16ELj16ELj128ELj0ELj1EEvjjjPKT_S2_PS0_jjj_param_8
)
.maxntid 512
{
	.reg .pred 	%p<56>;
	.reg .b16 	%rs<6>;
	.reg .b32 	%r<597>;
	.reg .b64 	%rd<42>;
	// demoted variable
	.shared .align 128 .b8 _ZZ9cuda_gemmIiLj512ELj1ELj1ELj1024ELj16ELj16ELj128ELj0ELj1EEvjjjPKT_S2_PS0_jjjE11kron_fac_sh[1088];
	// demoted variable
	.shared .align 128 .b8 _ZZ9cuda_gemmIiLj512ELj1ELj1ELj1024ELj16ELj16ELj128ELj0ELj1EEvjjjPKT_S2_PS0_jjjE3Ash[4096];
	// demoted variable
	.shared .align 128 .b8 _ZZ9cuda_gemmIiLj512ELj1ELj1ELj1024ELj16ELj16ELj128ELj0ELj1EEvjjjPKT_S2_PS0_jjjE3Csh[4096];
	ld.param.u64 	%rd9, [_Z9cuda_gemmIiLj512ELj1ELj1ELj1024ELj16ELj16ELj128ELj0ELj1EEvjjjPKT_S2_PS0_jjj_param_3];
	ld.param.u64 	%rd10, [_Z9cuda_gemmIiLj512ELj1ELj1ELj1024ELj16ELj16ELj128ELj0ELj1EEvjjjPKT_S2_PS0_jjj_param_4];
	cvta.to.global.u64 	%rd1, %rd10;
	cvta.to.global.u64 	%rd2, %rd9;
	mov.u32 	%r1, %tid.x;
	shl.b32 	%r579, %r1, 2;
	setp.gt.u32 	%p1, %r1, 63;
	@%p1 bra 	$L__BB48_7;
	mov.u32 	%r3, %ntid.x;
	shl.b32 	%r4, %r3, 2;
	add.s32 	%r120, %r579, %r4;
	max.u32 	%r121, %r120, 256;
	setp.lt.u32 	%p2, %r120, 256;
	selp.u32 	%r122, 1, 0, %p2;
	add.s32 	%r123, %r120, %r122;
	sub.s32 	%r124, %r121, %r123;
	div.u32 	%r125, %r124, %r4;
	add.s32 	%r5, %r125, %r122;
	and.b32  	%r126, %r5, 3;
	setp.eq.s32 	%p3, %r126, 3;
	mov.u32 	%r567, %r579;
	@%p3 bra 	$L__BB48_4;
	add.s32 	%r566, %r579, 1;
	mul.wide.u32 	%rd11, %r1, 16;
	add.s64 	%rd41, %rd1, %rd11;
	mul.wide.u32 	%rd4, %r3, 16;
	add.s32 	%r127, %r5, 1;
	and.b32  	%r128, %r127, 3;
	neg.s32 	%r565, %r128;
$L__BB48_3:
	.pragma "nounroll";
	add.s32 	%r129, %r566, -1;
	ld.global.nc.v4.u32 	{%r130, %r131, %r132, %r133}, [%rd41];
	and.b32  	%r134, %r129, 12;
	mov.u32 	%r135, _ZZ9cuda_gemmIiLj512ELj1ELj1ELj1024ELj16ELj16ELj128ELj0ELj1EEvjjjPKT_S2_PS0_jjjE11kron_fac_sh;
	mad.lo.s32 	%r136, %r134, 68, %r135;
	shr.u32 	%r137, %r129, 2;
	and.b32  	%r138, %r137, 1073741820;
	add.s32 	%r139, %r136, %r138;
	st.shared.u32 	[%r139], %r130;
	add.s32 	%r140, %r566, 2;
	and.b32  	%r141, %r566, 13;
	mad.lo.s32 	%r142, %r141, 68, %r135;
	shr.u32 	%r143, %r566, 2;
	and.b32  	%r144, %r143, 1073741820;
	add.s32 	%r145, %r142, %r144;
	st.shared.u32 	[%r145], %r131;
	add.s32 	%r146, %r566, 1;
	and.b32  	%r147, %r146, 14;
	mad.lo.s32 	%r148, %r147, 68, %r135;
	shr.u32 	%r149, %r146, 2;
	and.b32  	%r150, %r149, 1073741820;
	add.s32 	%r151, %r148, %r150;
	st.shared.u32 	[%r151], %r132;
	and.b32  	%r152, %r140, 15;
	mad.lo.s32 	%r153, %r152, 68, %r135;
	shr.u32 	%r154, %r140, 2;
	and.b32  	%r155, %r154, 1073741820;
	add.s32 	%r156, %r153, %r155;
	st.shared.u32 	[%r156], %r133;
	add.s32 	%r567, %r129, %r4;
	add.s32 	%r566, %r566, %r4;
	add.s64 	%rd41, %rd41, %rd4;
	add.s32 	%r565, %r565, 1;
	setp.ne.s32 	%p4, %r565, 0;
	@%p4 bra 	$L__BB48_3;
$L__BB48_4:
	setp.lt.u32 	%p5, %r5, 3;
	@%p5 bra 	$L__BB48_7;
	add.s32 	%r571, %r567, 1;
	and.b32  	%r157, %r571, 15;
	add.s32 	%r158, %r567, 2;
	and.b32  	%r159, %r158, 15;
	add.s32 	%r160, %r567, 3;
	and.b32  	%r161, %r160, 15;
	and.b32  	%r162, %r567, 15;
	mov.u32 	%r163, _ZZ9cuda_gemmIiLj512ELj1ELj1ELj1024ELj16ELj16ELj128ELj0ELj1EEvjjjPKT_S2_PS0_jjjE11kron_fac_sh;
	mad.lo.s32 	%r15, %r162, 68, %r163;
	mad.lo.s32 	%r16, %r157, 68, %r163;
	mad.lo.s32 	%r17, %r159, 68, %r163;
	mad.lo.s32 	%r18, %r161, 68, %r163;
	shl.b32 	%r19, %r3, 4;
	add.s32 	%r570, %r567, %r4;
	shl.b32 	%r164, %r3, 3;
	add.s32 	%r569, %r567, %r164;
	mad.lo.s32 	%r568, %r3, 12, %r567;
$L__BB48_6:
	add.s32 	%r165, %r571, -1;
	mul.wide.u32 	%rd12, %r165, 4;
	add.s64 	%rd13, %rd1, %rd12;
	ld.global.nc.v4.u32 	{%r166, %r167, %r168, %r169}, [%rd13];
	shr.u32 	%r170, %r165, 2;
	and.b32  	%r171, %r170, 1073741820;
	add.s32 	%r172, %r15, %r171;
	st.shared.u32 	[%r172], %r166;
	add.s32 	%r173, %r571, 2;
	shr.u32 	%r174, %r571, 2;
	and.b32  	%r175, %r174, 1073741820;
	add.s32 	%r176, %r16, %r175;
	st.shared.u32 	[%r176], %r167;
	add.s32 	%r177, %r571, 1;
	shr.u32 	%r178, %r177, 2;
	and.b32  	%r179, %r178, 1073741820;
	add.s32 	%r180, %r17, %r179;
	st.shared.u32 	[%r180], %r168;
	shr.u32 	%r181, %r173, 2;
	and.b32  	%r182, %r181, 1073741820;
	add.s32 	%r183, %r18, %r182;
	st.shared.u32 	[%r183], %r169;
	mul.wide.u32 	%rd14, %r570, 4;
	add.s64 	%rd15, %rd1, %rd14;
	ld.global.nc.v4.u32 	{%r184, %r185, %r186, %r187}, [%rd15];
	and.b32  	%r188, %r570, 15;
	mad.lo.s32 	%r190, %r188, 68, %r163;
	shr.u32 	%r191, %r570, 2;
	and.b32  	%r192, %r191, 1073741820;
	add.s32 	%r193, %r190, %r192;
	st.shared.u32 	[%r193], %r184;
	add.s32 	%r194, %r570, 1;
	and.b32  	%r195, %r194, 15;
	mad.lo.s32 	%r196, %r195, 68, %r163;
	shr.u32 	%r197, %r194, 2;
	and.b32  	%r198, %r197, 1073741820;
	add.s32 	%r199, %r196, %r198;
	st.shared.u32 	[%r199], %r185;
	add.s32 	%r200, %r570, 2;
	and.b32  	%r201, %r200, 15;
	mad.lo.s32 	%r202, %r201, 68, %r163;
	shr.u32 	%r203, %r200, 2;
	and.b32  	%r204, %r203, 1073741820;
	add.s32 	%r205, %r202, %r204;
	st.shared.u32 	[%r205], %r186;
	add.s32 	%r206, %r570, 3;
	and.b32  	%r207, %r206, 15;
	mad.lo.s32 	%r208, %r207, 68, %r163;
	shr.u32 	%r209, %r206, 2;
	and.b32  	%r210, %r209, 1073741820;
	add.s32 	%r211, %r208, %r210;
	st.shared.u32 	[%r211], %r187;
	mul.wide.u32 	%rd16, %r569, 4;
	add.s64 	%rd17, %rd1, %rd16;
	ld.global.nc.v4.u32 	{%r212, %r213, %r214, %r215}, [%rd17];
	and.b32  	%r216, %r569, 15;
	mad.lo.s32 	%r217, %r216, 68, %r163;
	shr.u32 	%r218, %r569, 2;
	and.b32  	%r219, %r218, 1073741820;
	add.s32 	%r220, %r217, %r219;
	st.shared.u32 	[%r220], %r212;
	add.s32 	%r221, %r569, 1;
	and.b32  	%r222, %r221, 15;
	mad.lo.s32 	%r223, %r222, 68, %r163;
	shr.u32 	%r224, %r221, 2;
	and.b32  	%r225, %r224, 1073741820;
	add.s32 	%r226, %r223, %r225;
	st.shared.u32 	[%r226], %r213;
	add.s32 	%r227, %r569, 2;
	and.b32  	%r228, %r227, 15;
	mad.lo.s32 	%r229, %r228, 68, %r163;
	shr.u32 	%r230, %r227, 2;
	and.b32  	%r231, %r230, 1073741820;
	add.s32 	%r232, %r229, %r231;
	st.shared.u32 	[%r232], %r214;
	add.s32 	%r233, %r569, 3;
	and.b32  	%r234, %r233, 15;
	mad.lo.s32 	%r235, %r234, 68, %r163;
	shr.u32 	%r236, %r233, 2;
	and.b32  	%r237, %r236, 1073741820;
	add.s32 	%r238, %r235, %r237;
	st.shared.u32 	[%r238], %r215;
	mul.wide.u32 	%rd18, %r568, 4;
	add.s64 	%rd19, %rd1, %rd18;
	ld.global.nc.v4.u32 	{%r239, %r240, %r241, %r242}, [%rd19];
	and.b32  	%r243, %r568, 15;
	mad.lo.s32 	%r244, %r243, 68, %r163;
	shr.u32 	%r245, %r568, 2;
	and.b32  	%r246, %r245, 1073741820;
	add.s32 	%r247, %r244, %r246;
	st.shared.u32 	[%r247], %r239;
	add.s32 	%r248, %r568, 1;
	and.b32  	%r249, %r248, 15;
	mad.lo.s32 	%r250, %r249, 68, %r163;
	shr.u32 	%r251, %r248, 2;
	and.b32  	%r252, %r251, 1073741820;
	add.s32 	%r253, %r250, %r252;
	st.shared.u32 	[%r253], %r240;
	add.s32 	%r254, %r568, 2;
	and.b32  	%r255, %r254, 15;
	mad.lo.s32 	%r256, %r255, 68, %r163;
	shr.u32 	%r257, %r254, 2;
	and.b32  	%r258, %r257, 1073741820;
	add.s32 	%r259, %r256, %r258;
	st.shared.u32 	[%r259], %r241;
	add.s32 	%r260, %r568, 3;
	and.b32  	%r261, %r260, 15;
	mad.lo.s32 	%r262, %r261, 68, %r163;
	shr.u32 	%r263, %r260, 2;
	and.b32  	%r264, %r263, 1073741820;
	add.s32 	%r265, %r262, %r264;
	st.shared.u32 	[%r265], %r242;
	add.s32 	%r571, %r571, %r19;
	add.s32 	%r266, %r571, -1;
	add.s32 	%r570, %r570, %r19;
	add.s32 	%r569, %r569, %r19;
	add.s32 	%r568, %r568, %r19;
	setp.lt.u32 	%p6, %r266, 256;
	@%p6 bra 	$L__BB48_6;
$L__BB48_7:
	mov.u32 	%r31, %ctaid.y;
	mov.u32 	%r267, %nctaid.y;
	setp.ge.u32 	%p7, %r31, %r267;
	@%p7 bra 	$L__BB48_28;
	mov.u32 	%r32, %ntid.x;
	mov.u32 	%r268, %ctaid.x;
	shl.b32 	%r33, %r268, 10;
	shl.b32 	%r34, %r32, 2;
	add.s32 	%r269, %r1, %r32;
	cvt.u16.u32 	%rs3, %r269;
	sub.s16 	%rs4, 1023, %rs3;
	cvt.u16.u32 	%rs5, %r32;
	div.u16 	%rs1, %rs4, %rs5;
	and.b16  	%rs2, %rs1, 3;
	setp.eq.s16 	%p8, %rs2, 2;
	mov.u32 	%r574, %r1;
	@%p8 bra 	$L__BB48_11;
	cvt.u32.u16 	%r35, %rs2;
	mov.b32 	%r573, 0;
	mov.u32 	%r574, %r1;
$L__BB48_10:
	.pragma "nounroll";
	shl.b32 	%r271, %r574, 2;
	mov.u32 	%r272, _ZZ9cuda_gemmIiLj512ELj1ELj1ELj1024ELj16ELj16ELj128ELj0ELj1EEvjjjPKT_S2_PS0_jjjE3Csh;
	add.s32 	%r273, %r272, %r271;
	mov.b32 	%r274, 0;
	st.shared.u32 	[%r273], %r274;
	add.s32 	%r574, %r574, %r32;
	add.s32 	%r573, %r573, 1;
	xor.b32  	%r275, %r573, %r35;
	setp.ne.s32 	%p9, %r275, 2;
	@%p9 bra 	$L__BB48_10;
$L__BB48_11:
	setp.lt.u16 	%p10, %rs1, 2;
	@%p10 bra 	$L__BB48_14;
	shl.b32 	%r276, %r574, 2;
	mov.u32 	%r277, _ZZ9cuda_gemmIiLj512ELj1ELj1ELj1024ELj16ELj16ELj128ELj0ELj1EEvjjjPKT_S2_PS0_jjjE3Csh;
	add.s32 	%r580, %r277, %r276;
	shl.b32 	%r42, %r32, 4;
	shl.b32 	%r43, %r32, 3;
	mul.lo.s32 	%r44, %r32, 12;
$L__BB48_13:
	mov.b32 	%r278, 0;
	st.shared.u32 	[%r580], %r278;
	add.s32 	%r279, %r580, %r34;
	st.shared.u32 	[%r279], %r278;
	add.s32 	%r280, %r580, %r43;
	st.shared.u32 	[%r280], %r278;
	add.s32 	%r281, %r580, %r44;
	st.shared.u32 	[%r281], %r278;
	add.s32 	%r574, %r574, %r34;
	add.s32 	%r580, %r580, %r42;
	setp.lt.u32 	%p11, %r574, 1024;
	@%p11 bra 	$L__BB48_13;
$L__BB48_14:
	setp.gt.u32 	%p12, %r1, 255;
	@%p12 bra 	$L__BB48_21;
	ld.param.u32 	%r563, [_Z9cuda_gemmIiLj512ELj1ELj1ELj1024ELj16ELj16ELj128ELj0ELj1EEvjjjPKT_S2_PS0_jjj_param_2];
	mul.lo.s32 	%r45, %r31, %r563;
	add.s32 	%r282, %r579, %r34;
	max.u32 	%r283, %r282, 1024;
	setp.lt.u32 	%p13, %r282, 1024;
	selp.u32 	%r284, 1, 0, %p13;
	add.s32 	%r285, %r282, %r284;
	sub.s32 	%r286, %r283, %r285;
	div.u32 	%r287, %r286, %r34;
	add.s32 	%r46, %r287, %r284;
	and.b32  	%r288, %r46, 3;
	setp.eq.s32 	%p14, %r288, 3;
	@%p14 bra 	$L__BB48_18;
	shl.b32 	%r289, %r1, 4;
	mov.u32 	%r290, _ZZ9cuda_gemmIiLj512ELj1ELj1ELj1024ELj16ELj16ELj128ELj0ELj1EEvjjjPKT_S2_PS0_jjjE3Ash;
	add.s32 	%r577, %r290, %r289;
	shl.b32 	%r48, %r32, 4;
	add.s32 	%r291, %r45, %r33;
	add.s32 	%r576, %r291, %r579;
	add.s32 	%r292, %r46, 1;
	and.b32  	%r293, %r292, 3;
	neg.s32 	%r575, %r293;
$L__BB48_17:
	.pragma "nounroll";
	mul.wide.u32 	%rd20, %r576, 4;
	add.s64 	%rd21, %rd2, %rd20;
	ld.global.nc.v4.u32 	{%r294, %r295, %r296, %r297}, [%rd21];
	st.shared.v4.u32 	[%r577], {%r294, %r295, %r296, %r297};
	add.s32 	%r579, %r579, %r34;
	add.s32 	%r577, %r577, %r48;
	add.s32 	%r576, %r576, %r34;
	add.s32 	%r575, %r575, 1;
	setp.ne.s32 	%p15, %r575, 0;
	@%p15 bra 	$L__BB48_17;
$L__BB48_18:
	setp.lt.u32 	%p16, %r46, 3;
	@%p16 bra 	$L__BB48_21;
	add.s32 	%r298, %r579, %r45;
	add.s32 	%r582, %r298, %r33;
	mad.lo.s32 	%r586, %r32, 12, %r582;
	shl.b32 	%r62, %r32, 4;
	shl.b32 	%r299, %r32, 3;
	add.s32 	%r585, %r582, %r299;
	add.s32 	%r584, %r582, %r34;
	mul.lo.s32 	%r65, %r32, 48;
	shl.b32 	%r300, %r579, 2;
	mov.u32 	%r301, _ZZ9cuda_gemmIiLj512ELj1ELj1ELj1024ELj16ELj16ELj128ELj0ELj1EEvjjjPKT_S2_PS0_jjjE3Ash;
	add.s32 	%r583, %r301, %r300;
	shl.b32 	%r67, %r32, 6;
	shl.b32 	%r68, %r32, 5;
$L__BB48_20:
	mul.wide.u32 	%rd22, %r582, 4;
	add.s64 	%rd23, %rd2, %rd22;
	ld.global.nc.v4.u32 	{%r302, %r303, %r304, %r305}, [%rd23];
	st.shared.v4.u32 	[%r583], {%r302, %r303, %r304, %r305};
	add.s32 	%r306, %r579, %r34;
	mul.wide.u32 	%rd24, %r584, 4;
	add.s64 	%rd25, %rd2, %rd24;
	ld.global.nc.v4.u32 	{%r307, %r308, %r309, %r310}, [%rd25];
	add.s32 	%r311, %r583, %r62;
	st.shared.v4.u32 	[%r311], {%r307, %r308, %r309, %r310};
	add.s32 	%r312, %r306, %r34;
	mul.wide.u32 	%rd26, %r585, 4;
	add.s64 	%rd27, %rd2, %rd26;
	ld.global.nc.v4.u32 	{%r313, %r314, %r315, %r316}, [%rd27];
	add.s32 	%r317, %r583, %r68;
	st.shared.v4.u32 	[%r317], {%r313, %r314, %r315, %r316};
	add.s32 	%r318, %r312, %r34;
	mul.wide.u32 	%rd28, %r586, 4;
	add.s64 	%rd29, %rd2, %rd28;
	ld.global.nc.v4.u32 	{%r319, %r320, %r321, %r322}, [%rd29];
	add.s32 	%r323, %r583, %r65;
	st.shared.v4.u32 	[%r323], {%r319, %r320, %r321, %r322};
	add.s32 	%r579, %r318, %r34;
	add.s32 	%r586, %r586, %r62;
	add.s32 	%r585, %r585, %r62;
	add.s32 	%r584, %r584, %r62;
	add.s32 	%r583, %r583, %r67;
	add.s32 	%r582, %r582, %r62;
	setp.lt.u32 	%p17, %r579, 1024;
	@%p17 bra 	$L__BB48_20;
$L__BB48_21:
	shl.b32 	%r324, %r1, 4;
	and.b32  	%r325, %r324, 1008;
	and.b32  	%r326, %r1, 15;
	setp.gt.u32 	%p18, %r1, 255;
	bar.sync 	0;
	or.b32  	%r327, %r325, %r326;
	shl.b32 	%r328, %r327, 2;
	mov.u32 	%r329, _ZZ9cuda_gemmIiLj512ELj1ELj1ELj1024ELj16ELj16ELj128ELj0ELj1EEvjjjPKT_S2_PS0_jjjE3Ash;
	add.s32 	%r330, %r329, %r328;
	ld.shared.u32 	%r331, [%r330];
	add.s32 	%r332, %r1, 1;
	and.b32  	%r333, %r332, 15;
	or.b32  	%r334, %r325, %r333;
	shl.b32 	%r335, %r334, 2;
	add.s32 	%r336, %r329, %r335;
	ld.shared.u32 	%r337, [%r336];
	add.s32 	%r338, %r1, 2;
	and.b32  	%r339, %r338, 15;
	or.b32  	%r340, %r325, %r339;
	shl.b32 	%r341, %r340, 2;
	add.s32 	%r342, %r329, %r341;
	ld.shared.u32 	%r343, [%r342];
	add.s32 	%r344, %r1, 3;
	and.b32  	%r345, %r344, 15;
	or.b32  	%r346, %r325, %r345;
	shl.b32 	%r347, %r346, 2;
	add.s32 	%r348, %r329, %r347;
	ld.shared.u32 	%r349, [%r348];
	add.s32 	%r350, %r1, 4;
	and.b32  	%r351, %r350, 15;
	or.b32  	%r352, %r325, %r351;
	shl.b32 	%r353, %r352, 2;
	add.s32 	%r354, %r329, %r353;
	ld.shared.u32 	%r355, [%r354];
	add.s32 	%r356, %r1, 5;
	and.b32  	%r357, %r356, 15;
	or.b32  	%r358, %r325, %r357;
	shl.b32 	%r359, %r358, 2;
	add.s32 	%r360, %r329, %r359;
	ld.shared.u32 	%r361, [%r360];
	add.s32 	%r362, %r1, 6;
	and.b32  	%r363, %r362, 15;
	or.b32  	%r364, %r325, %r363;
	shl.b32 	%r365, %r364, 2;
	add.s32 	%r366, %r329, %r365;
	ld.shared.u32 	%r367, [%r366];
	add.s32 	%r368, %r1, 7;
	and.b32  	%r369, %r368, 15;
	or.b32  	%r370, %r325, %r369;
	shl.b32 	%r371, %r370, 2;
	add.s32 	%r372, %r329, %r371;
	ld.shared.u32 	%r373, [%r372];
	xor.b32  	%r374, %r326, 8;
	or.b32  	%r375, %r325, %r374;
	shl.b32 	%r376, %r375, 2;
	add.s32 	%r377, %r329, %r376;
	ld.shared.u32 	%r378, [%r377];
	add.s32 	%r379, %r1, 9;
	and.b32  	%r380, %r379, 15;
	or.b32  	%r381, %r325, %r380;
	shl.b32 	%r382, %r381, 2;
	add.s32 	%r383, %r329, %r382;
	ld.shared.u32 	%r384, [%r383];
	add.s32 	%r385, %r1, 10;
	and.b32  	%r386, %r385, 15;
	or.b32  	%r387, %r325, %r386;
	shl.b32 	%r388, %r387, 2;
	add.s32 	%r389, %r329, %r388;
	ld.shared.u32 	%r390, [%r389];
	add.s32 	%r391, %r1, 11;
	and.b32  	%r392, %r391, 15;
	or.b32  	%r393, %r325, %r392;
	shl.b32 	%r394, %r393, 2;
	add.s32 	%r395, %r329, %r394;
	ld.shared.u32 	%r396, [%r395];
	add.s32 	%r397, %r1, 12;
	and.b32  	%r398, %r397, 15;
	or.b32  	%r399, %r325, %r398;
	shl.b32 	%r400, %r399, 2;
	add.s32 	%r401, %r329, %r400;
	ld.shared.u32 	%r402, [%r401];
	add.s32 	%r403, %r1, 13;
	and.b32  	%r404, %r403, 15;
	or.b32  	%r405, %r325, %r404;
	shl.b32 	%r406, %r405, 2;
	add.s32 	%r407, %r329, %r406;
	ld.shared.u32 	%r408, [%r407];
	add.s32 	%r409, %r1, 14;
	and.b32  	%r410, %r409, 15;
	or.b32  	%r411, %r325, %r410;
	shl.b32 	%r412, %r411, 2;
	add.s32 	%r413, %r329, %r412;
	ld.shared.u32 	%r414, [%r413];
	add.s32 	%r415, %r1, -1;
	and.b32  	%r416, %r415, 15;
	or.b32  	%r417, %r325, %r416;
	shl.b32 	%r418, %r417, 2;
	add.s32 	%r419, %r329, %r418;
	ld.shared.u32 	%r420, [%r419];
	shr.u32 	%r421, %r1, 6;
	shl.b32 	%r591, %r1, 2;
	and.b32  	%r423, %r591, 60;
	mov.u32 	%r424, _ZZ9cuda_gemmIiLj512ELj1ELj1ELj1024ELj16ELj16ELj128ELj0ELj1EEvjjjPKT_S2_PS0_jjjE11kron_fac_sh;
	add.s32 	%r425, %r424, %r423;
	mad.lo.s32 	%r426, %r421, 68, %r425;
	ld.shared.u32 	%r427, [%r426];
	shfl.sync.idx.b32	%r428|%p19, %r427, %r326, 4127, -1;
	mul.lo.s32 	%r429, %r428, %r331;
	shfl.sync.idx.b32	%r430|%p20, %r427, %r333, 4127, -1;
	mad.lo.s32 	%r431, %r430, %r337, %r429;
	shfl.sync.idx.b32	%r432|%p21, %r427, %r339, 4127, -1;
	mad.lo.s32 	%r433, %r432, %r343, %r431;
	shfl.sync.idx.b32	%r434|%p22, %r427, %r345, 4127, -1;
	mad.lo.s32 	%r435, %r434, %r349, %r433;
	shfl.sync.idx.b32	%r436|%p23, %r427, %r351, 4127, -1;
	mad.lo.s32 	%r437, %r436, %r355, %r435;
	shfl.sync.idx.b32	%r438|%p24, %r427, %r357, 4127, -1;
	mad.lo.s32 	%r439, %r438, %r361, %r437;
	shfl.sync.idx.b32	%r440|%p25, %r427, %r363, 4127, -1;
	mad.lo.s32 	%r441, %r440, %r367, %r439;
	shfl.sync.idx.b32	%r442|%p26, %r427, %r369, 4127, -1;
	mad.lo.s32 	%r443, %r442, %r373, %r441;
	shfl.sync.idx.b32	%r444|%p27, %r427, %r374, 4127, -1;
	mad.lo.s32 	%r445, %r444, %r378, %r443;
	shfl.sync.idx.b32	%r446|%p28, %r427, %r380, 4127, -1;
	mad.lo.s32 	%r447, %r446, %r384, %r445;
	shfl.sync.idx.b32	%r448|%p29, %r427, %r386, 4127, -1;
	mad.lo.s32 	%r449, %r448, %r390, %r447;
	shfl.sync.idx.b32	%r450|%p30, %r427, %r392, 4127, -1;
	mad.lo.s32 	%r451, %r450, %r396, %r449;
	shfl.sync.idx.b32	%r452|%p31, %r427, %r398, 4127, -1;
	mad.lo.s32 	%r453, %r452, %r402, %r451;
	shfl.sync.idx.b32	%r454|%p32, %r427, %r404, 4127, -1;
	mad.lo.s32 	%r455, %r454, %r408, %r453;
	shfl.sync.idx.b32	%r456|%p33, %r427, %r410, 4127, -1;
	mad.lo.s32 	%r457, %r456, %r414, %r455;
	shfl.sync.idx.b32	%r458|%p34, %r427, %r416, 4127, -1;
	mad.lo.s32 	%r459, %r458, %r420, %r457;
	mov.u32 	%r460, _ZZ9cuda_gemmIiLj512ELj1ELj1ELj1024ELj16ELj16ELj128ELj0ELj1EEvjjjPKT_S2_PS0_jjjE3Csh;
	add.s32 	%r461, %r460, %r591;
	ld.shared.u32 	%r462, [%r461];
	add.s32 	%r463, %r462, %r459;
	st.shared.u32 	[%r461], %r463;
	ld.shared.u32 	%r464, [%r426+544];
	shfl.sync.idx.b32	%r465|%p35, %r464, %r326, 4127, -1;
	mul.lo.s32 	%r466, %r465, %r331;
	shfl.sync.idx.b32	%r467|%p36, %r464, %r333, 4127, -1;
	mad.lo.s32 	%r468, %r467, %r337, %r466;
	shfl.sync.idx.b32	%r469|%p37, %r464, %r339, 4127, -1;
	mad.lo.s32 	%r470, %r469, %r343, %r468;
	shfl.sync.idx.b32	%r471|%p38, %r464, %r345, 4127, -1;
	mad.lo.s32 	%r472, %r471, %r349, %r470;
	shfl.sync.idx.b32	%r473|%p39, %r464, %r351, 4127, -1;
	mad.lo.s32 	%r474, %r473, %r355, %r472;
	shfl.sync.idx.b32	%r475|%p40, %r464, %r357, 4127, -1;
	mad.lo.s32 	%r476, %r475, %r361, %r474;
	shfl.sync.idx.b32	%r477|%p41, %r464, %r363, 4127, -1;
	mad.lo.s32 	%r478, %r477, %r367, %r476;
	shfl.sync.idx.b32	%r479|%p42, %r464, %r369, 4127, -1;
	mad.lo.s32 	%r480, %r479, %r373, %r478;
	shfl.sync.idx.b32	%r481|%p43, %r464, %r374, 4127, -1;
	mad.lo.s32 	%r482, %r481, %r378, %r480;
	shfl.sync.idx.b32	%r483|%p44, %r464, %r380, 4127, -1;
	mad.lo.s32 	%r484, %r483, %r384, %r482;
	shfl.sync.idx.b32	%r485|%p45, %r464, %r386, 4127, -1;
	mad.lo.s32 	%r486, %r485, %r390, %r484;
	shfl.sync.idx.b32	%r487|%p46, %r464, %r392, 4127, -1;
	mad.lo.s32 	%r488, %r487, %r396, %r486;
	shfl.sync.idx.b32	%r489|%p47, %r464, %r398, 4127, -1;
	mad.lo.s32 	%r490, %r489, %r402, %r488;
	shfl.sync.idx.b32	%r491|%p48, %r464, %r404, 4127, -1;
	mad.lo.s32 	%r492, %r491, %r408, %r490;
	shfl.sync.idx.b32	%r493|%p49, %r464, %r410, 4127, -1;
	mad.lo.s32 	%r494, %r493, %r414, %r492;
	shfl.sync.idx.b32	%r495|%p50, %r464, %r416, 4127, -1;
	mad.lo.s32 	%r496, %r495, %r420, %r494;
	ld.shared.u32 	%r497, [%r461+2048];
	add.s32 	%r498, %r497, %r496;
	st.shared.u32 	[%r461+2048], %r498;
	bar.sync 	0;
	@%p18 bra 	$L__BB48_28;
	ld.param.u64 	%rd40, [_Z9cuda_gemmIiLj512ELj1ELj1ELj1024ELj16ELj16ELj128ELj0ELj1EEvjjjPKT_S2_PS0_jjj_param_5];
	ld.param.u32 	%r564, [_Z9cuda_gemmIiLj512ELj1ELj1ELj1024ELj16ELj16ELj128ELj0ELj1EEvjjjPKT_S2_PS0_jjj_param_2];
	ld.param.u32 	%r562, [_Z9cuda_gemmIiLj512ELj1ELj1ELj1024ELj16ELj16ELj128ELj0ELj1EEvjjjPKT_S2_PS0_jjj_param_1];
	shr.u32 	%r85, %r564, 4;
	cvta.to.global.u64 	%rd7, %rd40;
	mov.u32 	%r499, %ctaid.y;
	mov.u32 	%r500, %ctaid.x;
	shl.b32 	%r501, %r500, 6;
	mad.lo.s32 	%r86, %r499, %r562, %r501;
	shl.b32 	%r88, %r32, 2;
	add.s32 	%r502, %r591, %r88;
	max.u32 	%r503, %r502, 1024;
	setp.lt.u32 	%p51, %r502, 1024;
	selp.u32 	%r504, 1, 0, %p51;
	or.b32  	%r505, %r502, %r504;
	sub.s32 	%r506, %r503, %r505;
	div.u32 	%r507, %r506, %r88;
	add.s32 	%r89, %r507, %r504;
	and.b32  	%r508, %r89, 3;
	setp.eq.s32 	%p52, %r508, 3;
	@%p52 bra 	$L__BB48_25;
	add.s32 	%r589, %r460, %r324;
	shl.b32 	%r91, %r32, 4;
	add.s32 	%r511, %r89, 1;
	and.b32  	%r512, %r511, 3;
	neg.s32 	%r588, %r512;
$L__BB48_24:
	.pragma "nounroll";
	shr.u32 	%r513, %r591, 6;
	and.b32  	%r514, %r591, 60;
	add.s32 	%r515, %r86, %r514;
	mad.lo.s32 	%r516, %r513, %r85, %r515;
	mul.wide.u32 	%rd30, %r516, 4;
	add.s64 	%rd31, %rd7, %rd30;
	ld.shared.v4.u32 	{%r517, %r518, %r519, %r520}, [%r589];
	st.global.v4.u32 	[%rd31], {%r517, %r518, %r519, %r520};
	add.s32 	%r591, %r591, %r88;
	add.s32 	%r589, %r589, %r91;
	add.s32 	%r588, %r588, 1;
	setp.ne.s32 	%p53, %r588, 0;
	@%p53 bra 	$L__BB48_24;
$L__BB48_25:
	setp.lt.u32 	%p54, %r89, 3;
	@%p54 bra 	$L__BB48_28;
	mad.lo.s32 	%r595, %r32, 12, %r591;
	shl.b32 	%r101, %r32, 4;
	shl.b32 	%r521, %r32, 3;
	add.s32 	%r594, %r591, %r521;
	add.s32 	%r593, %r591, %r88;
	mul.lo.s32 	%r104, %r32, 48;
	shl.b32 	%r522, %r591, 2;
	add.s32 	%r592, %r460, %r522;
	shl.b32 	%r106, %r32, 6;
	shl.b32 	%r107, %r32, 5;
$L__BB48_27:
	shr.u32 	%r524, %r591, 6;
	and.b32  	%r525, %r591, 60;
	add.s32 	%r526, %r86, %r525;
	mad.lo.s32 	%r527, %r524, %r85, %r526;
	mul.wide.u32 	%rd32, %r527, 4;
	add.s64 	%rd33, %rd7, %rd32;
	ld.shared.v4.u32 	{%r528, %r529, %r530, %r531}, [%r592];
	st.global.v4.u32 	[%rd33], {%r528, %r529, %r530, %r531};
	add.s32 	%r532, %r591, %r88;
	shr.u32 	%r533, %r593, 6;
	and.b32  	%r534, %r593, 60;
	add.s32 	%r535, %r86, %r534;
	mad.lo.s32 	%r536, %r533, %r85, %r535;
	mul.wide.u32 	%rd34, %r536, 4;
	add.s64 	%rd35, %rd7, %rd34;
	add.s32 	%r537, %r592, %r101;
	ld.shared.v4.u32 	{%r538, %r539, %r540, %r541}, [%r537];
	st.global.v4.u32 	[%rd35], {%r538, %r539, %r540, %r541};
	add.s32 	%r542, %r532, %r88;
	shr.u32 	%r543, %r594, 6;
	and.b32  	%r544, %r594, 60;
	add.s32 	%r545, %r86, %r544;
	mad.lo.s32 	%r546, %r543, %r85, %r545;
	mul.wide.u32 	%rd36, %r546, 4;
	add.s64 	%rd37, %rd7, %rd36;
	add.s32 	%r547, %r592, %r107;
	ld.shared.v4.u32 	{%r548, %r549, %r550, %r551}, [%r547];
	st.global.v4.u32 	[%rd37], {%r548, %r549, %r550, %r551};
	add.s32 	%r552, %r542, %r88;
	shr.u32 	%r553, %r595, 6;
	and.b32  	%r554, %r595, 60;
	add.s32 	%r555, %r86, %r554;
	mad.lo.s32 	%r556, %r553, %r85, %r555;
	mul.wide.u32 	%rd38, %r556, 4;
	add.s64 	%rd39, %rd7, %rd38;
	add.s32 	%r557, %r592, %r104;
	ld.shared.v4.u32 	{%r558, %r559, %r560, %r561}, [%r557];
	st.global.v4.u32 	[%rd39], {%r558, %r559, %r560, %r561};
	add.s32 	%r591, %r552, %r88;
	add.s32 	%r595, %r595, %r101;
	add.s32 	%r594, %r594, %r101;
	add.s32 	%r593, %r593, %r101;
	add.s32 	%r592, %r592, %r106;
	setp.lt.u32 	%p55, %r591, 1024;
	@%p55 bra 	$L__BB48_27;
$L__BB48_28:
	ret;

}
	// .globl	_Z9cuda_gemmIiLj512ELj1ELj1ELj1024ELj16ELj16ELj128ELj1ELj1EEvjjjPKT_S2_PS0_jjj
.visible .entry _Z9cuda_gemmIiLj512ELj1ELj1ELj1024ELj16ELj16ELj128ELj1ELj1EEvjjjPKT_S2_PS0_jjj(
	.param .u32 _Z9cuda_gemmIiLj512ELj1ELj1ELj1024ELj16ELj16ELj128ELj1ELj1EEvjjjPKT_S2_PS0_jjj_param_0,
	.param .u32 _Z9cuda_gemmIiLj512ELj1ELj1ELj1024ELj16ELj16ELj128ELj1ELj1EEvjjjPKT_S2_PS0_jjj_param_1,
	.param .u32 _Z9cuda_gemmIiLj512ELj1ELj1ELj1024ELj16ELj16ELj128ELj1ELj1EEvjjjPKT_S2_PS0_jjj_param_2,
	.param .u64 .ptr .align 1 _Z9cuda_gemmIiLj512ELj1ELj1ELj1024ELj16ELj16ELj128ELj1ELj1EEvjjjPKT_S2_PS0_jjj_param_3,
	.param .u64 .ptr .align 1 _Z9cuda_gemmIiLj512ELj1ELj1ELj1024ELj16ELj16ELj128ELj1ELj1EEvjjjPKT_S2_PS0_jjj_param_4,
	.param .u64 .ptr .align 1 _Z9cuda_gemmIiLj512ELj1ELj1ELj1024ELj16ELj16ELj128ELj1ELj1EEvjjjPKT_S2_PS0_jjj_param_5,
	.param .u32 _Z9cuda_gemmIiLj512ELj1ELj1ELj1024ELj16ELj16ELj128ELj1ELj1EEvjjjPKT_S2_PS0_jjj_param_6,
	.param .u32 _Z9cuda_gemmIiLj512ELj1ELj1ELj1024ELj16ELj16ELj128ELj1ELj1EEvjjjPKT_S2_PS0_jjj_param_7,
	.param .u32 _Z9cuda_gemmIiLj512ELj1ELj1ELj1024ELj16ELj16ELj128ELj1ELj1EEvjjjPKT_S2_PS0_jjj_param_8
)
.maxntid 512
{
	.reg .pred 	%p<56>;
	.reg .b16 	%rs<6>;
	.reg .b32 	%r<567>;
	.reg .b64 	%rd<50>;
	// demoted variable
	.shared .align 128 .b8 _ZZ9cuda_gemmIiLj512ELj1ELj1ELj1024ELj16ELj16ELj128ELj1ELj1EEvjjjPKT_S2_PS0_jjjE11kron_fac_sh[1088];
	// demoted variable
	.shared .align 128 .b8 _ZZ9cuda_gemmIiLj512ELj1ELj1ELj1024ELj16ELj16ELj128ELj1ELj1EEvjjjPKT_S2_PS0_jjjE3Ash[4096];
	// demoted variable
	.shared .align 128 .b8 _ZZ9cuda_gemmIiLj512ELj1ELj1ELj1024ELj16ELj16ELj128ELj1ELj1EEvjjjPKT_S2_PS0_jjjE3Csh[4096];
	ld.param.u64 	%rd17, [_Z9cuda_gemmIiLj512ELj1ELj1ELj1024ELj16ELj16ELj128ELj1ELj1EEvjjjPKT_S2_PS0_jjj_param_3];
	ld.param.u64 	%rd18, [_Z9cuda_gemmIiLj512ELj1ELj1ELj1024ELj16ELj16ELj128ELj1ELj1EEvjjjPKT_S2_PS0_jjj_param_4];
	cvta.to.global.u64 	%rd1, %rd18;
	cvta.to.global.u64 	%rd2, %rd17;
	mov.u32 	%r1, %tid.x;
	shl.b32 	%r548, %r1, 2;
	setp.gt.u32 	%p1, %r1, 63;
	@%p1 bra 	$L__BB49_7;
	mov.u32 	%r3, %ntid.x;
	shl.b32 	%r4, %r3, 2;
	add.s32 	%r116, %r548, %r4;
	max.u32 	%r117, %r116, 256;
	setp.lt.u32 	%p2, %r116, 256;
	selp.u32 	%r118, 1, 0, %p2;
	add.s32 	%r119, %r116, %r118;
	sub.s32 	%r120, %r117, %r119;
	div.u32 	%r121, %r120, %r4;
	add.s32 	%r5, %r121, %r118;
	and.b32  	%r122, %r5, 3;
	setp.eq.s32 	%p3, %r122, 3;
	mov.u32 	%r537, %r548;
	@%p3 bra 	$L__BB49_4;
	add.s32 	%r536, %r548, 1;
	mul.wide.u32 	%rd19, %r1, 16;
	add.s64 	%rd47, %rd1, %rd19;
	mul.wide.u32 	%rd4, %r3, 16;
	add.s32 	%r123, %r5, 1;
	and.b32  	%r124, %r123, 3;
	neg.s32 	%r535, %r124;
$L__BB49_3:
	.pragma "nounroll";
	add.s32 	%r125, %r536, -1;
	ld.global.nc.v4.u32 	{%r126, %r127, %r128, %r129}, [%rd47];
	and.b32  	%r130, %r125, 12;
	mov.u32 	%r131, _ZZ9cuda_gemmIiLj512ELj1ELj1ELj1024ELj16ELj16ELj128ELj1ELj1EEvjjjPKT_S2_PS0_jjjE11kron_fac_sh;
	mad.lo.s32 	%r132, %r130, 68, %r131;
	shr.u32 	%r133, %r125, 2;
	and.b32  	%r134, %r133, 1073741820;
	add.s32 	%r135, %r132, %r134;
	st.shared.u32 	[%r135], %r126;
	add.s32 	%r136, %r536, 2;
	and.b32  	%r137, %r536, 13;
	mad.lo.s32 	%r138, %r137, 68, %r131;
	shr.u32 	%r139, %r536, 2;
	and.b32  	%r140, %r139, 1073741820;
	add.s32 	%r141, %r138, %r140;
	st.shared.u32 	[%r141], %r127;
	add.s32 	%r142, %r536, 1;
	and.b32  	%r143, %r142, 14;
	mad.lo.s32 	%r144, %r143, 68, %r131;
	shr.u32 	%r145, %r142, 2;
	and.b32  	%r146, %r145, 1073741820;
	add.s32 	%r147, %r144, %r146;
	st.shared.u32 	[%r147], %r128;
	and.b32  	%r148, %r136, 15;
	mad.lo.s32 	%r149, %r148, 68, %r131;
	shr.u32 	%r150, %r136, 2;
	and.b32  	%r151, %r150, 1073741820;
	add.s32 	%r152, %r149, %r151;
	st.shared.u32 	[%r152], %r129;
	add.s32 	%r537, %r125, %r4;
	add.s32 	%r536, %r536, %r4;
	add.s64 	%rd47, %rd47, %rd4;
	add.s32 	%r535, %r535, 1;
	setp.ne.s32 	%p4, %r535, 0;
	@%p4 bra 	$L__BB49_3;
$L__BB49_4:
	setp.lt.u32 	%p5, %r5, 3;
	@%p5 bra 	$L__BB49_7;
	add.s32 	%r541, %r537, 1;
	and.b32  	%r153, %r541, 15;
	add.s32 	%r154, %r537, 2;
	and.b32  	%r155, %r154, 15;
	add.s32 	%r156, %r537, 3;
	and.b32  	%r157, %r156, 15;
	and.b32  	%r158, %r537, 15;
	mov.u32 	%r159, _ZZ9cuda_gemmIiLj512ELj1ELj1ELj1024ELj16ELj16ELj128ELj1ELj1EEvjjjPKT_S2_PS0_jjjE11kron_fac_sh;
	mad.lo.s32 	%r15, %r158, 68, %r159;
	mad.lo.s32 	%r16, %r153, 68, %r159;
	mad.lo.s32 	%r17, %r155, 68, %r159;
	mad.lo.s32 	%r18, %r157, 68, %r159;
	shl.b32 	%r19, %r3, 4;
	add.s32 	%r540, %r537, %r4;
	shl.b32 	%r160, %r3, 3;
	add.s32 	%r539, %r537, %r160;
	mad.lo.s32 	%r538, %r3, 12, %r537;
$L__BB49_6:
	add.s32 	%r161, %r541, -1;
	mul.wide.u32 	%rd20, %r161, 4;
	add.s64 	%rd21, %rd1, %rd20;
	ld.global.nc.v4.u32 	{%r162, %r163, %r164, %r165}, [%rd21];
	shr.u32 	%r166, %r161, 2;
	and.b32  	%r167, %r166, 1073741820;
	add.s32 	%r168, %r15, %r167;
	st.shared.u32 	[%r168], %r162;
	add.s32 	%r169, %r541, 2;
	shr.u32 	%r170, %r541, 2;
	and.b32  	%r171, %r170, 1073741820;
	add.s32 	%r172, %r16, %r171;
	st.shared.u32 	[%r172], %r163;
	add.s32 	%r173, %r541, 1;
	shr.u32 	%r174, %r173, 2;
	and.b32  	%r175, %r174, 1073741820;
	add.s32 	%r176, %r17, %r175;
	st.shared.u32 	[%r176], %r164;
	shr.u32 	%r177, %r169, 2;
	and.b32  	%r178, %r177, 1073741820;
	add.s32 	%r179, %r18, %r178;
	st.shared.u32 	[%r179], %r165;
	mul.wide.u32 	%rd22, %r540, 4;
	add.s64 	%rd23, %rd1, %rd22;
	ld.global.nc.v4.u32 	{%r180, %r181, %r182, %r183}, [%rd23];
	and.b32  	%r184, %r540, 15;
	mad.lo.s32 	%r186, %r184, 68, %r159;
	shr.u32 	%r187, %r540, 2;
	and.b32  	%r188, %r187, 1073741820;
	add.s32 	%r189, %r186, %r188;
	st.shared.u32 	[%r189], %r180;
	add.s32 	%r190, %r540, 1;
	and.b32  	%r191, %r190, 15;
	mad.lo.s32 	%r192, %r191, 68, %r159;
	shr.u32 	%r193, %r190, 2;
	and.b32  	%r194, %r193, 1073741820;
	add.s32 	%r195, %r192, %r194;
	st.shared.u32 	[%r195], %r181;
	add.s32 	%r196, %r540, 2;
	and.b32  	%r197, %r196, 15;
	mad.lo.s32 	%r198, %r197, 68, %r159;
	shr.u32 	%r199, %r196, 2;
	and.b32  	%r200, %r199, 1073741820;
	add.s32 	%r201, %r198, %r200;
	st.shared.u32 	[%r201], %r182;
	add.s32 	%r202, %r540, 3;
	and.b32  	%r203, %r202, 15;
	mad.lo.s32 	%r204, %r203, 68, %r159;
	shr.u32 	%r205, %r202, 2;
	and.b32  	%r206, %r205, 1073741820;
	add.s32 	%r207, %r204, %r206;
	st.shared.u32 	[%r207], %r183;
	mul.wide.u32 	%rd24, %r539, 4;
	add.s64 	%rd25, %rd1, %rd24;
	ld.global.nc.v4.u32 	{%r208, %r209, %r210, %r211}, [%rd25];
	and.b32  	%r212, %r539, 15;
	mad.lo.s32 	%r213, %r212, 68, %r159;
	shr.u32 	%r214, %r539, 2;
	and.b32  	%r215, %r214, 1073741820;
	add.s32 	%r216, %r213, %r215;
	st.shared.u32 	[%r216], %r208;
	add.s32 	%r217, %r539, 1;
	and.b32  	%r218, %r217, 15;
	mad.lo.s32 	%r219, %r218, 68, %r159;
	shr.u32 	%r220, %r217, 2;
	and.b32  	%r221, %r220, 1073741820;
	add.s32 	%r222, %r219, %r221;
	st.shared.u32 	[%r222], %r209;
	add.s32 	%r223, %r539, 2;
	and.b32  	%r224, %r223, 15;
	mad.lo.s32 	%r225, %r224, 68, %r159;
	shr.u32 	%r226, %r223, 2;
	and.b32  	%r227, %r226, 1073741820;
	add.s32 	%r228, %r225, %r227;
	st.shared.u32 	[%r228], %r210;
	add.s32 	%r229, %r539, 3;
	and.b32  	%r230, %r229, 15;
	mad.lo.s32 	%r231, %r230, 68, %r159;
	shr.u32 	%r232, %r229, 2;
	and.b32  	%r233, %r232, 1073741820;
	add.s32 	%r234, %r231, %r233;
	st.shared.u32 	[%r234], %r211;
	mul.wide.u32 	%rd26, %r538, 4;
	add.s64 	%rd27, %rd1, %rd26;
	ld.global.nc.v4.u32 	{%r235, %r236, %r237, %r238}, [%rd27];
	and.b32  	%r239, %r538, 15;
	mad.lo.s32 	%r240, %r239, 68, %r159;
	shr.u32 	%r241, %r538, 2;
	and.b32  	%r242, %r241, 1073741820;
	add.s32 	%r243, %r240, %r242;
	st.shared.u32 	[%r243], %r235;
	add.s32 	%r244, %r538, 1;
	and.b32  	%r245, %r244, 15;
	mad.lo.s32 	%r246, %r245, 68, %r159;
	shr.u32 	%r247, %r244, 2;
	and.b32  	%r248, %r247, 1073741820;
	add.s32 	%r249, %r246, %r248;
	st.shared.u32 	[%r249], %r236;
	add.s32 	%r250, %r538, 2;
	and.b32  	%r251, %r250, 15;
	mad.lo.s32 	%r252, %r251, 68, %r159;
	shr.u32 	%r253, %r250, 2;
	and.b32  	%r254, %r253, 1073741820;
	add.s32 	%r255, %r252, %r254;
	st.shared.u32 	[%r255], %r237;
	add.s32 	%r256, %r538, 3;
	and.b32  	%r257, %r256, 15;
	mad.lo.s32 	%r258, %r257, 68, %r159;
	shr.u32 	%r259, %r256, 2;
	and.b32  	%r260, %r259, 1073741820;
	add.s32 	%r261, %r258, %r260;
	st.shared.u32 	[%r261], %r238;
	add.s32 	%r541, %r541, %r19;
	add.s32 	%r262, %r541, -1;
	add.s32 	%r540, %r540, %r19;
	add.s32 	%r539, %r539, %r19;
	add.s32 	%r538, %r538, %r19;
	setp.lt.u32 	%p6, %r262, 256;
	@%p6 bra 	$L__BB49_6;
$L__BB49_7:
	mov.u32 	%r31, %ctaid.y;
	mov.u32 	%r263, %nctaid.y;
	setp.ge.u32 	%p7, %r31, %r263;
	@%p7 bra 	$L__BB49_28;
	mov.u32 	%r32, %ntid.x;
	shl.b32 	%r33, %r32, 2;
	add.s32 	%r264, %r1, %r32;
	cvt.u16.u32 	%rs3, %r264;
	sub.s16 	%rs4, 1023, %rs3;
	cvt.u16.u32 	%rs5, %r32;
	div.u16 	%rs1, %rs4, %rs5;
	and.b16  	%rs2, %rs1, 3;
	setp.eq.s16 	%p8, %rs2, 2;
	mov.u32 	%r544, %r1;
	@%p8 bra 	$L__BB49_11;
	cvt.u32.u16 	%r34, %rs2;
	mov.b32 	%r543, 0;
	mov.u32 	%r267, _ZZ9cuda_gemmIiLj512ELj1ELj1ELj1024ELj16ELj16ELj128ELj1ELj1EEvjjjPKT_S2_PS0_jjjE3Csh;
	mov.u32 	%r544, %r1;
$L__BB49_10:
	.pragma "nounroll";
	shl.b32 	%r266, %r544, 2;
	add.s32 	%r268, %r267, %r266;
	mov.b32 	%r269, 0;
	st.shared.u32 	[%r268], %r269;
	add.s32 	%r544, %r544, %r32;
	add.s32 	%r543, %r543, 1;
	xor.b32  	%r270, %r543, %r34;
	setp.ne.s32 	%p9, %r270, 2;
	@%p9 bra 	$L__BB49_10;
$L__BB49_11:
	setp.lt.u16 	%p10, %rs1, 2;
	@%p10 bra 	$L__BB49_14;
	shl.b32 	%r271, %r544, 2;
	mov.u32 	%r272, _ZZ9cuda_gemmIiLj512ELj1ELj1ELj1024ELj16ELj16ELj128ELj1ELj1EEvjjjPKT_S2_PS0_jjjE3Csh;
	add.s32 	%r549, %r272, %r271;
	shl.b32 	%r41, %r32, 4;
	shl.b32 	%r42, %r32, 3;
	mul.lo.s32 	%r43, %r32, 12;
$L__BB49_13:
	mov.b32 	%r273, 0;
	st.shared.u32 	[%r549], %r273;
	add.s32 	%r274, %r549, %r33;
	st.shared.u32 	[%r274], %r273;
	add.s32 	%r275, %r549, %r42;
	st.shared.u32 	[%r275], %r273;
	add.s32 	%r276, %r549, %r43;
	st.shared.u32 	[%r276], %r273;
	add.s32 	%r544, %r544, %r33;
	add.s32 	%r549, %r549, %r41;
	setp.lt.u32 	%p11, %r544, 1024;
	@%p11 bra 	$L__BB49_13;
$L__BB49_14:
	setp.gt.u32 	%p12, %r1, 255;
	@%p12 bra 	$L__BB49_21;
	shl.b32 	%r44, %r31, 10;
	add.s32 	%r277, %r548, %r33;
	max.u32 	%r278, %r277, 1024;
	setp.lt.u32 	%p13, %r277, 1024;
	selp.u32 	%r279, 1, 0, %p13;
	add.s32 	%r280, %r277, %r279;
	sub.s32 	%r281, %r278, %r280;
	div.u32 	%r282, %r281, %r33;
	add.s32 	%r45, %r282, %r279;
	and.b32  	%r283, %r45, 3;
	setp.eq.s32 	%p14, %r283, 3;
	@%p14 bra 	$L__BB49_18;
	shl.b32 	%r284, %r1, 4;
	mov.u32 	%r285, _ZZ9cuda_gemmIiLj512ELj1ELj1ELj1024ELj16ELj16ELj128ELj1ELj1EEvjjjPKT_S2_PS0_jjjE3Ash;
	add.s32 	%r546, %r285, %r284;
	shl.b32 	%r47, %r32, 4;
	add.s32 	%r286, %r44, %r548;
	mul.wide.u32 	%rd28, %r286, 4;
	add.s64 	%rd48, %rd2, %rd28;
	mul.wide.u32 	%rd8, %r32, 16;
	add.s32 	%r287, %r45, 1;
	and.b32  	%r288, %r287, 3;
	neg.s32 	%r545, %r288;
$L__BB49_17:
	.pragma "nounroll";
	ld.global.nc.v4.u32 	{%r289, %r290, %r291, %r292}, [%rd48];
	st.shared.v4.u32 	[%r546], {%r289, %r290, %r291, %r292};
	add.s32 	%r548, %r548, %r33;
	add.s32 	%r546, %r546, %r47;
	add.s64 	%rd48, %rd48, %rd8;
	add.s32 	%r545, %r545, 1;
	setp.ne.s32 	%p15, %r545, 0;
	@%p15 bra 	$L__BB49_17;
$L__BB49_18:
	setp.lt.u32 	%p16, %r45, 3;
	@%p16 bra 	$L__BB49_21;
	add.s32 	%r551, %r548, %r44;
	mad.lo.s32 	%r555, %r32, 12, %r551;
	shl.b32 	%r58, %r32, 4;
	shl.b32 	%r293, %r32, 3;
	add.s32 	%r554, %r551, %r293;
	add.s32 	%r553, %r551, %r33;
	mul.lo.s32 	%r61, %r32, 48;
	shl.b32 	%r294, %r548, 2;
	mov.u32 	%r295, _ZZ9cuda_gemmIiLj512ELj1ELj1ELj1024ELj16ELj16ELj128ELj1ELj1EEvjjjPKT_S2_PS0_jjjE3Ash;
	add.s32 	%r552, %r295, %r294;
	shl.b32 	%r63, %r32, 6;
	shl.b32 	%r64, %r32, 5;
$L__BB49_20:
	mul.wide.u32 	%rd29, %r551, 4;
	add.s64 	%rd30, %rd2, %rd29;
	ld.global.nc.v4.u32 	{%r296, %r297, %r298, %r299}, [%rd30];
	st.shared.v4.u32 	[%r552], {%r296, %r297, %r298, %r299};
	add.s32 	%r300, %r548, %r33;
	mul.wide.u32 	%rd31, %r553, 4;
	add.s64 	%rd32, %rd2, %rd31;
	ld.global.nc.v4.u32 	{%r301, %r302, %r303, %r304}, [%rd32];
	add.s32 	%r305, %r552, %r58;
	st.shared.v4.u32 	[%r305], {%r301, %r302, %r303, %r304};
	add.s32 	%r306, %r300, %r33;
	mul.wide.u32 	%rd33, %r554, 4;
	add.s64 	%rd34, %rd2, %rd33;
	ld.global.nc.v4.u32 	{%r307, %r308, %r309, %r310}, [%rd34];
	add.s32 	%r311, %r552, %r64;
	st.shared.v4.u32 	[%r311], {%r307, %r308, %r309, %r310};
	add.s32 	%r312, %r306, %r33;
	mul.wide.u32 	%rd35, %r555, 4;
	add.s64 	%rd36, %rd2, %rd35;
	ld.global.nc.v4.u32 	{%r313, %r314, %r315, %r316}, [%rd36];
	add.s32 	%r317, %r552, %r61;
	st.shared.v4.u32 	[%r317], {%r313, %r314, %r315, %r316};
	add.s32 	%r548, %r312, %r33;
	add.s32 	%r555, %r555, %r58;
	add.s32 	%r554, %r554, %r58;
	add.s32 	%r553, %r553, %r58;
	add.s32 	%r552, %r552, %r63;
	add.s32 	%r551, %r551, %r58;
	setp.lt.u32 	%p17, %r548, 1024;
	@%p17 bra 	$L__BB49_20;
$L__BB49_21:
	shl.b32 	%r318, %r1, 4;
	and.b32  	%r319, %r318, 1008;
	and.b32  	%r320, %r1, 15;
	setp.gt.u32 	%p18, %r1, 255;
	bar.sync 	0;
	or.b32  	%r321, %r319, %r320;
	shl.b32 	%r322, %r321, 2;
	mov.u32 	%r323, _ZZ9cuda_gemmIiLj512ELj1ELj1ELj1024ELj16ELj16ELj128ELj1ELj1EEvjjjPKT_S2_PS0_jjjE3Ash;
	add.s32 	%r324, %r323, %r322;
	ld.shared.u32 	%r325, [%r324];
	add.s32 	%r326, %r1, 1;
	and.b32  	%r327, %r326, 15;
	or.b32  	%r328, %r319, %r327;
	shl.b32 	%r329, %r328, 2;
	add.s32 	%r330, %r323, %r329;
	ld.shared.u32 	%r331, [%r330];
	add.s32 	%r332, %r1, 2;
	and.b32  	%r333, %r332, 15;
	or.b32  	%r334, %r319, %r333;
	shl.b32 	%r335, %r334, 2;
	add.s32 	%r336, %r323, %r335;
	ld.shared.u32 	%r337, [%r336];
	add.s32 	%r338, %r1, 3;
	and.b32  	%r339, %r338, 15;
	or.b32  	%r340, %r319, %r339;
	shl.b32 	%r341, %r340, 2;
	add.s32 	%r342, %r323, %r341;
	ld.shared.u32 	%r343, [%r342];
	add.s32 	%r344, %r1, 4;
	and.b32  	%r345, %r344, 15;
	or.b32  	%r346, %r319, %r345;
	shl.b32 	%r347, %r346, 2;
	add.s32 	%r348, %r323, %r347;
	ld.shared.u32 	%r349, [%r348];
	add.s32 	%r350, %r1, 5;
	and.b32  	%r351, %r350, 15;
	or.b32  	%r352, %r319, %r351;
	shl.b32 	%r353, %r352, 2;
	add.s32 	%r354, %r323, %r353;
	ld.shared.u32 	%r355, [%r354];
	add.s32 	%r356, %r1, 6;
	and.b32  	%r357, %r356, 15;
	or.b32  	%r358, %r319, %r357;
	shl.b32 	%r359, %r358, 2;
	add.s32 	%r360, %r323, %r359;
	ld.shared.u32 	%r361, [%r360];
	add.s32 	%r362, %r1, 7;
	and.b32  	%r363, %r362, 15;
	or.b32  	%r364, %r319, %r363;
	shl.b32 	%r365, %r364, 2;
	add.s32 	%r366, %r323, %r365;
	ld.shared.u32 	%r367, [%r366];
	xor.b32  	%r368, %r320, 8;
	or.b32  	%r369, %r319, %r368;
	shl.b32 	%r370, %r369, 2;
	add.s32 	%r371, %r323, %r370;
	ld.shared.u32 	%r372, [%r371];
	add.s32 	%r373, %r1, 9;
	and.b32  	%r374, %r373, 15;
	or.b32  	%r375, %r319, %r374;
	shl.b32 	%r376, %r375, 2;
	add.s32 	%r377, %r323, %r376;
	ld.shared.u32 	%r378, [%r377];
	add.s32 	%r379, %r1, 10;
	and.b32  	%r380, %r379, 15;
	or.b32  	%r381, %r319, %r380;
	shl.b32 	%r382, %r381, 2;
	add.s32 	%r383, %r323, %r382;
	ld.shared.u32 	%r384, [%r383];
	add.s32 	%r385, %r1, 11;
	and.b32  	%r386, %r385, 15;
	or.b32  	%r387, %r319, %r386;
	shl.b32 	%r388, %r387, 2;
	add.s32 	%r389, %r323, %r388;
	ld.shared.u32 	%r390, [%r389];
	add.s32 	%r391, %r1, 12;
	and.b32  	%r392, %r391, 15;
	or.b32  	%r393, %r319, %r392;
	shl.b32 	%r394, %r393, 2;
	add.s32 	%r395, %r323, %r394;
	ld.shared.u32 	%r396, [%r395];
	add.s32 	%r397, %r1, 13;
	and.b32  	%r398, %r397, 15;
	or.b32  	%r399, %r319, %r398;
	shl.b32 	%r400, %r399, 2;
	add.s32 	%r401, %r323, %r400;
	ld.shared.u32 	%r402, [%r401];
	add.s32 	%r403, %r1, 14;
	and.b32  	%r404, %r403, 15;
	or.b32  	%r405, %r319, %r404;
	shl.b32 	%r406, %r405, 2;
	add.s32 	%r407, %r323, %r406;
	ld.shared.u32 	%r408, [%r407];
	add.s32 	%r409, %r1, -1;
	and.b32  	%r410, %r409, 15;
	or.b32  	%r411, %r319, %r410;
	shl.b32 	%r412, %r411, 2;
	add.s32 	%r413, %r323, %r412;
	ld.shared.u32 	%r414, [%r413];
	shr.u32 	%r415, %r1, 6;
	shl.b32 	%r560, %r1, 2;
	and.b32  	%r417, %r560, 60;
	mov.u32 	%r418, _ZZ9cuda_gemmIiLj512ELj1ELj1ELj1024ELj16ELj16ELj128ELj1ELj1EEvjjjPKT_S2_PS0_jjjE11kron_fac_sh;
	add.s32 	%r419, %r418, %r417;
	mad.lo.s32 	%r420, %r415, 68, %r419;
	ld.shared.u32 	%r421, [%r420];
	shfl.sync.idx.b32	%r422|%p19, %r421, %r320, 4127, -1;
	mul.lo.s32 	%r423, %r422, %r325;
	shfl.sync.idx.b32	%r424|%p20, %r421, %r327, 4127, -1;
	mad.lo.s32 	%r425, %r424, %r331, %r423;
	shfl.sync.idx.b32	%r426|%p21, %r421, %r333, 4127, -1;
	mad.lo.s32 	%r427, %r426, %r337, %r425;
	shfl.sync.idx.b32	%r428|%p22, %r421, %r339, 4127, -1;
	mad.lo.s32 	%r429, %r428, %r343, %r427;
	shfl.sync.idx.b32	%r430|%p23, %r421, %r345, 4127, -1;
	mad.lo.s32 	%r431, %r430, %r349, %r429;
	shfl.sync.idx.b32	%r432|%p24, %r421, %r351, 4127, -1;
	mad.lo.s32 	%r433, %r432, %r355, %r431;
	shfl.sync.idx.b32	%r434|%p25, %r421, %r357, 4127, -1;
	mad.lo.s32 	%r435, %r434, %r361, %r433;
	shfl.sync.idx.b32	%r436|%p26, %r421, %r363, 4127, -1;
	mad.lo.s32 	%r437, %r436, %r367, %r435;
	shfl.sync.idx.b32	%r438|%p27, %r421, %r368, 4127, -1;
	mad.lo.s32 	%r439, %r438, %r372, %r437;
	shfl.sync.idx.b32	%r440|%p28, %r421, %r374, 4127, -1;
	mad.lo.s32 	%r441, %r440, %r378, %r439;
	shfl.sync.idx.b32	%r442|%p29, %r421, %r380, 4127, -1;
	mad.lo.s32 	%r443, %r442, %r384, %r441;
	shfl.sync.idx.b32	%r444|%p30, %r421, %r386, 4127, -1;
	mad.lo.s32 	%r445, %r444, %r390, %r443;
	shfl.sync.idx.b32	%r446|%p31, %r421, %r392, 4127, -1;
	mad.lo.s32 	%r447, %r446, %r396, %r445;
	shfl.sync.idx.b32	%r448|%p32, %r421, %r398, 4127, -1;
	mad.lo.s32 	%r449, %r448, %r402, %r447;
	shfl.sync.idx.b32	%r450|%p33, %r421, %r404, 4127, -1;
	mad.lo.s32 	%r451, %r450, %r408, %r449;
	shfl.sync.idx.b32	%r452|%p34, %r421, %r410, 4127, -1;
	mad.lo.s32 	%r453, %r452, %r414, %r451;
	mov.u32 	%r454, _ZZ9cuda_gemmIiLj512ELj1ELj1ELj1024ELj16ELj16ELj128ELj1ELj1EEvjjjPKT_S2_PS0_jjjE3Csh;
	add.s32 	%r455, %r454, %r560;
	ld.shared.u32 	%r456, [%r455];
	add.s32 	%r457, %r456, %r453;
	st.shared.u32 	[%r455], %r457;
	ld.shared.u32 	%r458, [%r420+544];
	shfl.sync.idx.b32	%r459|%p35, %r458, %r320, 4127, -1;
	mul.lo.s32 	%r460, %r459, %r325;
	shfl.sync.idx.b32	%r461|%p36, %r458, %r327, 4127, -1;
	mad.lo.s32 	%r462, %r461, %r331, %r460;
	shfl.sync.idx.b32	%r463|%p37, %r458, %r333, 4127, -1;
	mad.lo.s32 	%r464, %r463, %r337, %r462;
	shfl.sync.idx.b32	%r465|%p38, %r458, %r339, 4127, -1;
	mad.lo.s32 	%r466, %r465, %r343, %r464;
	shfl.sync.idx.b32	%r467|%p39, %r458, %r345, 4127, -1;
	mad.lo.s32 	%r468, %r467, %r349, %r466;
	shfl.sync.idx.b32	%r469|%p40, %r458, %r351, 4127, -1;
	mad.lo.s32 	%r470, %r469, %r355, %r468;
	shfl.sync.idx.b32	%r471|%p41, %r458, %r357, 4127, -1;
	mad.lo.s32 	%r472, %r471, %r361, %r470;
	shfl.sync.idx.b32	%r473|%p42, %r458, %r363, 4127, -1;
	mad.lo.s32 	%r474, %r473, %r367, %r472;
	shfl.sync.idx.b32	%r475|%p43, %r458, %r368, 4127, -1;
	mad.lo.s32 	%r476, %r475, %r372, %r474;
	shfl.sync.idx.b32	%r477|%p44, %r458, %r374, 4127, -1;
	mad.lo.s32 	%r478, %r477, %r378, %r476;
	shfl.sync.idx.b32	%r479|%p45, %r458, %r380, 4127, -1;
	mad.lo.s32 	%r480, %r479, %r384, %r478;
	shfl.sync.idx.b32	%r481|%p46, %r458, %r386, 4127, -1;
	mad.lo.s32 	%r482, %r481, %r390, %r480;
	shfl.sync.idx.b32	%r483|%p47, %r458, %r392, 4127, -1;
	mad.lo.s32 	%r484, %r483, %r396, %r482;
	shfl.sync.idx.b32	%r485|%p48, %r458, %r398, 4127, -1;
	mad.lo.s32 	%r486, %r485, %r402, %r484;
	shfl.sync.idx.b32	%r487|%p49, %r458, %r404, 4127, -1;
	mad.lo.s32 	%r488, %r487, %r408, %r486;
	shfl.sync.idx.b32	%r489|%p50, %r458, %r410, 4127, -1;
	mad.lo.s32 	%r490, %r489, %r414, %r488;
	ld.shared.u32 	%r491, [%r455+2048];
	add.s32 	%r492, %r491, %r490;
	st.shared.u32 	[%r455+2048], %r492;
	bar.sync 	0;
	@%p18 bra 	$L__BB49_28;
	ld.param.u64 	%rd46, [_Z9cuda_gemmIiLj512ELj1ELj1ELj1024ELj16ELj16ELj128ELj1ELj1EEvjjjPKT_S2_PS0_jjj_param_5];
	cvta.to.global.u64 	%rd11, %rd46;
	mov.u32 	%r493, %ctaid.y;
	shl.b32 	%r81, %r493, 10;
	shl.b32 	%r83, %r32, 2;
	add.s32 	%r494, %r560, %r83;
	max.u32 	%r495, %r494, 1024;
	setp.lt.u32 	%p51, %r494, 1024;
	selp.u32 	%r496, 1, 0, %p51;
	or.b32  	%r497, %r494, %r496;
	sub.s32 	%r498, %r495, %r497;
	div.u32 	%r499, %r498, %r83;
	add.s32 	%r84, %r499, %r496;
	and.b32  	%r500, %r84, 3;
	setp.eq.s32 	%p52, %r500, 3;
	@%p52 bra 	$L__BB49_25;
	add.s32 	%r558, %r454, %r318;
	shl.b32 	%r86, %r32, 4;
	add.s32 	%r503, %r81, %r560;
	mul.wide.u32 	%rd37, %r503, 4;
	add.s64 	%rd49, %rd11, %rd37;
	mul.wide.u32 	%rd13, %r32, 16;
	add.s32 	%r504, %r84, 1;
	and.b32  	%r505, %r504, 3;
	neg.s32 	%r557, %r505;
$L__BB49_24:
	.pragma "nounroll";
	ld.shared.v4.u32 	{%r506, %r507, %r508, %r509}, [%r558];
	st.global.v4.u32 	[%rd49], {%r506, %r507, %r508, %r509};
	add.s32 	%r560, %r560, %r83;
	add.s32 	%r558, %r558, %r86;
	add.s64 	%rd49, %rd49, %rd13;
	add.s32 	%r557, %r557, 1;
	setp.ne.s32 	%p53, %r557, 0;
	@%p53 bra 	$L__BB49_24;
$L__BB49_25:
	setp.lt.u32 	%p54, %r84, 3;
	@%p54 bra 	$L__BB49_28;
	add.s32 	%r561, %r560, %r81;
	mad.lo.s32 	%r565, %r32, 12, %r561;
	shl.b32 	%r97, %r32, 4;
	shl.b32 	%r510, %r32, 3;
	add.s32 	%r564, %r561, %r510;
	add.s32 	%r563, %r561, %r83;
	mul.lo.s32 	%r100, %r32, 48;
	shl.b32 	%r511, %r560, 2;
	add.s32 	%r562, %r454, %r511;
	shl.b32 	%r102, %r32, 6;
	shl.b32 	%r103, %r32, 5;
$L__BB49_27:
	mul.wide.u32 	%rd38, %r561, 4;
	add.s64 	%rd39, %rd11, %rd38;
	ld.shared.v4.u32 	{%r513, %r514, %r515, %r516}, [%r562];
	st.global.v4.u32 	[%rd39], {%r513, %r514, %r515, %r516};
	add.s32 	%r517, %r560, %r83;
	mul.wide.u32 	%rd40, %r563, 4;
	add.s64 	%rd41, %rd11, %rd40;
	add.s32 	%r518, %r562, %r97;
	ld.shared.v4.u32 	{%r519, %r520, %r521, %r522}, [%r518];
	st.global.v4.u32 	[%rd41], {%r519, %r520, %r521, %r522};
	add.s32 	%r523, %r517, %r83;
	mul.wide.u32 	%rd42, %r564, 4;
	add.s64 	%rd43, %rd11, %rd42;
	add.s32 	%r524, %r562, %r103;
	ld.shared.v4.u32 	{%r525, %r526, %r527, %r528}, [%r524];
	st.global.v4.u32 	[%rd43], {%r525, %r526, %r527, %r528};
	add.s32 	%r529, %r523, %r83;
	mul.wide.u32 	%rd44, %r565, 4;
	add.s64 	%rd45, %rd11, %rd44;
	add.s32 	%r530, %r562, %r100;
	ld.shared.v4.u32 	{%r531, %r532, %r533, %r534}, [%r530];
	st.global.v4.u32 	[%rd45], {%r531, %r532, %r533, %r534};
	add.s32 	%r560, %r529, %r83;
	add.s32 	%r565, %r565, %r97;
	add.s32 	%r564, %r564, %r97;
	add.s32 	%r563, %r563, %r97;
	add.s32 	%r562, %r562, %r102;
	add.s32 	%r561, %r561, %r97;
	setp.lt.u32 	%p55, %r560, 1024;
	@%p55 bra 	$L__BB49_27;
$L__BB49_28:
	ret;

}
	// .globl	_Z9cuda_gemmIiLj512ELj1ELj1ELj1024ELj32ELj32ELj128ELj0ELj1EEvjjjPKT_S2_PS0_jjj
.visible .entry _Z9cuda_gemmIiLj512ELj1ELj1ELj1024ELj32ELj32ELj128ELj0ELj1EEvjjjPKT_S2_PS0_jjj(
	.param .u32 _Z9cuda_gemmIiLj512ELj1ELj1ELj1024ELj32ELj32ELj128ELj0ELj1EEvjjjPKT_S2_PS0_jjj_param_0,
	.param .u32 _Z9cuda_gemmIiLj512ELj1ELj1ELj1024ELj32ELj32ELj128ELj0ELj1EEvjjjPKT_S2_PS0_jjj_param_1,
	.param .u32 _Z9cuda_gemmIiLj512ELj1ELj1ELj1024ELj32ELj32ELj128ELj0ELj1EEvjjjPKT_S2_PS0_jjj_param_2,
	.param .u64 .ptr .align 1 _Z9cuda_gemmIiLj512ELj1ELj1ELj1024ELj32ELj32ELj128ELj0ELj1EEvjjjPKT_S2_PS0_jjj_param_3,
	.param .u64 .ptr .align 1 _Z9cuda_gemmIiLj512ELj1ELj1ELj1024ELj32ELj32ELj128ELj0ELj1EEvjjjPKT_S2_PS0_jjj_param_4,
	.param .u64 .ptr .align 1 _Z9cuda_gemmIiLj512ELj1ELj1ELj1024ELj32ELj32ELj128ELj0ELj1EEvjjjPKT_S2_PS0_jjj_param_5,
	.param .u32 _Z9cuda_gemmIiLj512ELj1ELj1ELj1024ELj32ELj32ELj128ELj0ELj1EEvjjjPKT_S2_PS0_jjj_param_6,
	.param .u32 _Z9cuda_gemmIiLj512ELj1ELj1ELj1024ELj32ELj32ELj128ELj0ELj1EEvjjjPKT_S2_PS0_jjj_param_7,
	.param .u32 _Z9cuda_gemmIiLj512ELj1ELj1ELj1024ELj32ELj32ELj128ELj0ELj1EEvjjjPKT_S2_PS0_jjj_param_8
)
.maxntid 512
{
	.reg .pred 	%p<60>;
	.reg .b16 	%rs<6>;
	.reg .b32 	%r<611>;
	.reg .b64 	%rd<41>;
	// demoted variable
	.shared .align 128 .b8 _ZZ9cuda_gemmIiLj512ELj1ELj1ELj1024ELj32ELj32ELj128ELj0ELj1EEvjjjPKT_S2_PS0_jjjE11kron_fac_sh[4224];
	// demoted variable
	.shared .align 128 .b8 _ZZ9cuda_gemmIiLj512ELj1ELj1ELj1024ELj32ELj32ELj128ELj0ELj1EEvjjjPKT_S2_PS0_jjjE3Ash[4096];
	// demoted variable
	.shared .align 128 .b8 _ZZ9cuda_gemmIiLj512ELj1ELj1ELj1024ELj32ELj32ELj128ELj0ELj1EEvjjjPKT_S2_PS0_jjjE3Csh[4096];
	ld.param.u32 	%r133, [_Z9cuda_gemmIiLj512ELj1ELj1ELj1024ELj32ELj32ELj128ELj0ELj1EEvjjjPKT_S2_PS0_jjj_param_1];
	ld.param.u32 	%r134, [_Z9cuda_gemmIiLj512ELj1ELj1ELj1024ELj32ELj32ELj128ELj0ELj1EEvjjjPKT_S2_PS0_jjj_param_2];
	ld.param.u64 	%rd8, [_Z9cuda_gemmIiLj512ELj1ELj1ELj1024ELj32ELj32ELj128ELj0ELj1EEvjjjPKT_S2_PS0_jjj_param_3];
	ld.param.u64 	%rd9, [_Z9cuda_gemmIiLj512ELj1ELj1ELj1024ELj32ELj32ELj128ELj0ELj1EEvjjjPKT_S2_PS0_jjj_param_4];
	ld.param.u64 	%rd10, [_Z9cuda_gemmIiLj512ELj1ELj1ELj1024ELj32ELj32ELj128ELj0ELj1EEvjjjPKT_S2_PS0_jjj_param_5];
	cvta.to.global.u64 	%rd1, %rd9;
	cvta.to.global.u64 	%rd2, %rd8;
	cvta.to.global.u64 	%rd3, %rd10;
	mov.u32 	%r1, %tid.x;
	shl.b32 	%r604, %r1, 2;
	setp.gt.u32 	%p2, %r1, 255;
	@%p2 bra 	$L__BB50_7;
	mov.u32 	%r3, %ntid.x;
	shl.b32 	%r4, %r3, 2;
	add.s32 	%r135, %r604, %r4;
	max.u32 	%r136, %r135, 1024;
	setp.lt.u32 	%p3, %r135, 1024;
	selp.u32 	%r137, 1, 0, %p3;
	add.s32 	%r138, %r135, %r137;
	sub.s32 	%r139, %r136, %r138;
	div.u32 	%r140, %r139, %r4;
	add.s32 	%r5, %r140, %r137;
	and.b32  	%r141, %r5, 3;
	setp.eq.s32 	%p4, %r141, 3;
	mov.u32 	%r580, %r604;
	@%p4 bra 	$L__BB50_4;
	add.s32 	%r579, %r604, 1;
	mul.wide.u32 	%rd11, %r1, 16;
	add.s64 	%rd40, %rd1, %rd11;
	mul.wide.u32 	%rd5, %r3, 16;
	add.s32 	%r142, %r5, 1;
	and.b32  	%r143, %r142, 3;
	neg.s32 	%r578, %r143;
$L__BB50_3:
	.pragma "nounroll";
	add.s32 	%r144, %r579, -1;
	ld.global.nc.v4.u32 	{%r145, %r146, %r147, %r148}, [%rd40];
	and.b32  	%r149, %r144, 28;
	mov.u32 	%r150, _ZZ9cuda_gemmIiLj512ELj1ELj1ELj1024ELj32ELj32ELj128ELj0ELj1EEvjjjPKT_S2_PS0_jjjE11kron_fac_sh;
	mad.lo.s32 	%r151, %r149, 132, %r150;
	shr.u32 	%r152, %r144, 3;
	and.b32  	%r153, %r152, 536870908;
	add.s32 	%r154, %r151, %r153;
	st.shared.u32 	[%r154], %r145;
	add.s32 	%r155, %r579, 2;
	and.b32  	%r156, %r579, 29;
	mad.lo.s32 	%r157, %r156, 132, %r150;
	shr.u32 	%r158, %r579, 3;
	and.b32  	%r159, %r158, 536870908;
	add.s32 	%r160, %r157, %r159;
	st.shared.u32 	[%r160], %r146;
	add.s32 	%r161, %r579, 1;
	and.b32  	%r162, %r161, 30;
	mad.lo.s32 	%r163, %r162, 132, %r150;
	shr.u32 	%r164, %r161, 3;
	and.b32  	%r165, %r164, 536870908;
	add.s32 	%r166, %r163, %r165;
	st.shared.u32 	[%r166], %r147;
	and.b32  	%r167, %r155, 31;
	mad.lo.s32 	%r168, %r167, 132, %r150;
	shr.u32 	%r169, %r155, 3;
	and.b32  	%r170, %r169, 536870908;
	add.s32 	%r171, %r168, %r170;
	st.shared.u32 	[%r171], %r148;
	add.s32 	%r580, %r144, %r4;
	add.s32 	%r579, %r579, %r4;
	add.s64 	%rd40, %rd40, %rd5;
	add.s32 	%r578, %r578, 1;
	setp.ne.s32 	%p5, %r578, 0;
	@%p5 bra 	$L__BB50_3;
$L__BB50_4:
	setp.lt.u32 	%p6, %r5, 3;
	@%p6 bra 	$L__BB50_7;
	add.s32 	%r584, %r580, 1;
	shl.b32 	%r15, %r3, 4;
	add.s32 	%r583, %r580, %r4;
	shl.b32 	%r172, %r3, 3;
	add.s32 	%r582, %r580, %r172;
	mad.lo.s32 	%r581, %r3, 12, %r580;
$L__BB50_6:
	add.s32 	%r173, %r584, -1;
	mul.wide.u32 	%rd12, %r173, 4;
	add.s64 	%rd13, %rd1, %rd12;
	ld.global.nc.v4.u32 	{%r174, %r175, %r176, %r177}, [%rd13];
	and.b32  	%r178, %r173, 31;
	mov.u32 	%r179, _ZZ9cuda_gemmIiLj512ELj1ELj1ELj1024ELj32ELj32ELj128ELj0ELj1EEvjjjPKT_S2_PS0_jjjE11kron_fac_sh;
	mad.lo.s32 	%r180, %r178, 132, %r179;
	shr.u32 	%r181, %r173, 3;
	and.b32  	%r182, %r181, 536870908;
	add.s32 	%r183, %r180, %r182;
	st.shared.u32 	[%r183], %r174;
	add.s32 	%r184, %r584, 2;
	and.b32  	%r185, %r584, 31;
	mad.lo.s32 	%r186, %r185, 132, %r179;
	shr.u32 	%r187, %r584, 3;
	and.b32  	%r188, %r187, 536870908;
	add.s32 	%r189, %r186, %r188;
	st.shared.u32 	[%r189], %r175;
	add.s32 	%r190, %r584, 1;
	and.b32  	%r191, %r190, 31;
	mad.lo.s32 	%r192, %r191, 132, %r179;
	shr.u32 	%r193, %r190, 3;
	and.b32  	%r194, %r193, 536870908;
	add.s32 	%r195, %r192, %r194;
	st.shared.u32 	[%r195], %r176;
	and.b32  	%r196, %r184, 31;
	mad.lo.s32 	%r197, %r196, 132, %r179;
	shr.u32 	%r198, %r184, 3;
	and.b32  	%r199, %r198, 536870908;
	add.s32 	%r200, %r197, %r199;
	st.shared.u32 	[%r200], %r177;
	mul.wide.u32 	%rd14, %r583, 4;
	add.s64 	%rd15, %rd1, %rd14;
	ld.global.nc.v4.u32 	{%r201, %r202, %r203, %r204}, [%rd15];
	and.b32  	%r205, %r583, 31;
	mad.lo.s32 	%r206, %r205, 132, %r179;
	shr.u32 	%r207, %r583, 3;
	and.b32  	%r208, %r207, 536870908;
	add.s32 	%r209, %r206, %r208;
	st.shared.u32 	[%r209], %r201;
	add.s32 	%r210, %r583, 1;
	and.b32  	%r211, %r210, 31;
	mad.lo.s32 	%r212, %r211, 132, %r179;
	shr.u32 	%r213, %r210, 3;
	and.b32  	%r214, %r213, 536870908;
	add.s32 	%r215, %r212, %r214;
	st.shared.u32 	[%r215], %r202;
	add.s32 	%r216, %r583, 2;
	and.b32  	%r217, %r216, 31;
	mad.lo.s32 	%r218, %r217, 132, %r179;
	shr.u32 	%r219, %r216, 3;
	and.b32  	%r220, %r219, 536870908;
	add.s32 	%r221, %r218, %r220;
	st.shared.u32 	[%r221], %r203;
	add.s32 	%r222, %r583, 3;
	and.b32  	%r223, %r222, 31;
	mad.lo.s32 	%r224, %r223, 132, %r179;
	shr.u32 	%r225, %r222, 3;
	and.b32  	%r226, %r225, 536870908;
	add.s32 	%r227, %r224, %r226;
	st.shared.u32 	[%r227], %r204;
	mul.wide.u32 	%rd16, %r582, 4;
	add.s64 	%rd17, %rd1, %rd16;
	ld.global.nc.v4.u32 	{%r228, %r229, %r230, %r231}, [%rd17];
	and.b32  	%r232, %r582, 31;
	mad.lo.s32 	%r233, %r232, 132, %r179;
	shr.u32 	%r234, %r582, 3;
	and.b32  	%r235, %r234, 536870908;
	add.s32 	%r236, %r233, %r235;
	st.shared.u32 	[%r236], %r228;
	add.s32 	%r237, %r582, 1;
	and.b32  	%r238, %r237, 31;
	mad.lo.s32 	%r239, %r238, 132, %r179;
	shr.u32 	%r240, %r237, 3;
	and.b32  	%r241, %r240, 536870908;
	add.s32 	%r242, %r239, %r241;
	st.shared.u32 	[%r242], %r229;
	add.s32 	%r243, %r582, 2;
	and.b32  	%r244, %r243, 31;
	mad.lo.s32 	%r245, %r244, 132, %r179;
	shr.u32 	%r246, %r243, 3;
	and.b32  	%r247, %r246, 536870908;
	add.s32 	%r248, %r245, %r247;
	st.shared.u32 	[%r248], %r230;
	add.s32 	%r249, %r582, 3;
	and.b32  	%r250, %r249, 31;
	mad.lo.s32 	%r251, %r250, 132, %r179;
	shr.u32 	%r252, %r249, 3;
	and.b32  	%r253, %r252, 536870908;
	add.s32 	%r254, %r251, %r253;
	st.shared.u32 	[%r254], %r231;
	mul.wide.u32 	%rd18, %r581, 4;
	add.s64 	%rd19, %rd1, %rd18;
	ld.global.nc.v4.u32 	{%r255, %r256, %r257, %r258}, [%rd19];
	and.b32  	%r259, %r581, 31;
	mad.lo.s32 	%r260, %r259, 132, %r179;
	shr.u32 	%r261, %r581, 3;
	and.b32  	%r262, %r261, 536870908;
	add.s32 	%r263, %r260, %r262;
	st.shared.u32 	[%r263], %r255;
	add.s32 	%r264, %r581, 1;
	and.b32  	%r265, %r264, 31;
	mad.lo.s32 	%r266, %r265, 132, %r179;
	shr.u32 	%r267, %r264, 3;
	and.b32  	%r268, %r267, 536870908;
	add.s32 	%r269, %r266, %r268;
	st.shared.u32 	[%r269], %r256;
	add.s32 	%r270, %r581, 2;
	and.b32  	%r271, %r270, 31;
	mad.lo.s32 	%r272, %r271, 132, %r179;
	shr.u32 	%r273, %r270, 3;
	and.b32  	%r274, %r273, 536870908;
	add.s32 	%r275, %r272, %r274;
	st.shared.u32 	[%r275], %r257;
	add.s32 	%r276, %r581, 3;
	and.b32  	%r277, %r276, 31;
	mad.lo.s32 	%r278, %r277, 132, %r179;
	shr.u32 	%r279, %r276, 3;
	and.b32  	%r280, %r279, 536870908;
	add.s32 	%r281, %r278, %r280;
	st.shared.u32 	[%r281], %r258;
	add.s32 	%r584, %r584, %r15;
	add.s32 	%r282, %r584, -1;
	add.s32 	%r583, %r583, %r15;
	add.s32 	%r582, %r582, %r15;
	add.s32 	%r581, %r581, %r15;
	setp.lt.u32 	%p7, %r282, 1024;
	@%p7 bra 	$L__BB50_6;
$L__BB50_7:
	mov.u32 	%r27, %ctaid.y;
	mov.u32 	%r283, %nctaid.y;
	setp.ge.u32 	%p8, %r27, %r283;
	@%p8 bra 	$L__BB50_30;
	mov.u32 	%r28, %ntid.x;
	mov.u32 	%r29, %ctaid.x;
	shl.b32 	%r30, %r29, 10;
	shl.b32 	%r31, %r28, 2;
	shr.u32 	%r32, %r134, 5;
	add.s32 	%r284, %r1, %r28;
	cvt.u16.u32 	%rs3, %r284;
	sub.s16 	%rs4, 1023, %rs3;
	cvt.u16.u32 	%rs5, %r28;
	div.u16 	%rs1, %rs4, %rs5;
	and.b16  	%rs2, %rs1, 3;
	setp.eq.s16 	%p9, %rs2, 2;
	mov.u32 	%r587, %r1;
	@%p9 bra 	$L__BB50_11;
	cvt.u32.u16 	%r33, %rs2;
	mov.b32 	%r586, 0;
	mov.u32 	%r587, %r1;
$L__BB50_10:
	.pragma "nounroll";
	shl.b32 	%r286, %r587, 2;
	mov.u32 	%r287, _ZZ9cuda_gemmIiLj512ELj1ELj1ELj1024ELj32ELj32ELj128ELj0ELj1EEvjjjPKT_S2_PS0_jjjE3Csh;
	add.s32 	%r288, %r287, %r286;
	mov.b32 	%r289, 0;
	st.shared.u32 	[%r288], %r289;
	add.s32 	%r587, %r587, %r28;
	add.s32 	%r586, %r586, 1;
	xor.b32  	%r290, %r586, %r33;
	setp.ne.s32 	%p10, %r290, 2;
	@%p10 bra 	$L__BB50_10;
$L__BB50_11:
	setp.lt.u16 	%p11, %rs1, 2;
	@%p11 bra 	$L__BB50_14;
	shl.b32 	%r291, %r587, 2;
	mov.u32 	%r292, _ZZ9cuda_gemmIiLj512ELj1ELj1ELj1024ELj32ELj32ELj128ELj0ELj1EEvjjjPKT_S2_PS0_jjjE3Csh;
	add.s32 	%r593, %r292, %r291;
	shl.b32 	%r40, %r28, 4;
	shl.b32 	%r41, %r28, 3;
	mul.lo.s32 	%r42, %r28, 12;
$L__BB50_13:
	mov.b32 	%r293, 0;
	st.shared.u32 	[%r593], %r293;
	add.s32 	%r294, %r593, %r31;
	st.shared.u32 	[%r294], %r293;
	add.s32 	%r295, %r593, %r41;
	st.shared.u32 	[%r295], %r293;
	add.s32 	%r296, %r593, %r42;
	st.shared.u32 	[%r296], %r293;
	add.s32 	%r587, %r587, %r31;
	add.s32 	%r593, %r593, %r40;
	setp.lt.u32 	%p12, %r587, 1024;
	@%p12 bra 	$L__BB50_13;
$L__BB50_14:
	setp.gt.u32 	%p13, %r1, 255;
	@%p13 bra 	$L__BB50_21;
	mul.lo.s32 	%r43, %r27, %r134;
	add.s32 	%r297, %r604, %r31;
	max.u32 	%r298, %r297, 1024;
	setp.lt.u32 	%p14, %r297, 1024;
	selp.u32 	%r299, 1, 0, %p14;
	add.s32 	%r300, %r297, %r299;
	sub.s32 	%r301, %r298, %r300;
	div.u32 	%r302, %r301, %r31;
	add.s32 	%r44, %r302, %r299;
	and.b32  	%r303, %r44, 3;
	setp.eq.s32 	%p15, %r303, 3;
	mov.u32 	%r592, %r604;
	@%p15 bra 	$L__BB50_18;
	shl.b32 	%r304, %r1, 4;
	mov.u32 	%r305, _ZZ9cuda_gemmIiLj512ELj1ELj1ELj1024ELj32ELj32ELj128ELj0ELj1EEvjjjPKT_S2_PS0_jjjE3Ash;
	add.s32 	%r590, %r305, %r304;
	shl.b32 	%r46, %r28, 4;
	add.s32 	%r306, %r43, %r30;
	add.s32 	%r589, %r306, %r604;
	add.s32 	%r307, %r44, 1;
	and.b32  	%r308, %r307, 3;
	neg.s32 	%r588, %r308;
	mov.u32 	%r592, %r604;
$L__BB50_17:
	.pragma "nounroll";
	mul.wide.u32 	%rd20, %r589, 4;
	add.s64 	%rd21, %rd2, %rd20;
	ld.global.nc.v4.u32 	{%r309, %r310, %r311, %r312}, [%rd21];
	st.shared.v4.u32 	[%r590], {%r309, %r310, %r311, %r312};
	add.s32 	%r592, %r592, %r31;
	add.s32 	%r590, %r590, %r46;
	add.s32 	%r589, %r589, %r31;
	add.s32 	%r588, %r588, 1;
	setp.ne.s32 	%p16, %r588, 0;
	@%p16 bra 	$L__BB50_17;
$L__BB50_18:
	setp.lt.u32 	%p17, %r44, 3;
	@%p17 bra 	$L__BB50_21;
	add.s32 	%r313, %r592, %r43;
	add.s32 	%r595, %r313, %r30;
	mad.lo.s32 	%r599, %r28, 12, %r595;
	shl.b32 	%r60, %r28, 4;
	shl.b32 	%r314, %r28, 3;
	add.s32 	%r598, %r595, %r314;
	add.s32 	%r597, %r595, %r31;
	mul.lo.s32 	%r63, %r28, 48;
	shl.b32 	%r315, %r592, 2;
	mov.u32 	%r316, _ZZ9cuda_gemmIiLj512ELj1ELj1ELj1024ELj32ELj32ELj128ELj0ELj1EEvjjjPKT_S2_PS0_jjjE3Ash;
	add.s32 	%r596, %r316, %r315;
	shl.b32 	%r65, %r28, 6;
	shl.b32 	%r66, %r28, 5;
$L__BB50_20:
	mul.wide.u32 	%rd22, %r595, 4;
	add.s64 	%rd23, %rd2, %rd22;
	ld.global.nc.v4.u32 	{%r317, %r318, %r319, %r320}, [%rd23];
	st.shared.v4.u32 	[%r596], {%r317, %r318, %r319, %r320};
	add.s32 	%r321, %r592, %r31;
	mul.wide.u32 	%rd24, %r597, 4;
	add.s64 	%rd25, %rd2, %rd24;
	ld.global.nc.v4.u32 	{%r322, %r323, %r324, %r325}, [%rd25];
	add.s32 	%r326, %r596, %r60;
	st.shared.v4.u32 	[%r326], {%r322, %r323, %r324, %r325};
	add.s32 	%r327, %r321, %r31;
	mul.wide.u32 	%rd26, %r598, 4;
	add.s64 	%rd27, %rd2, %rd26;
	ld.global.nc.v4.u32 	{%r328, %r329, %r330, %r331}, [%rd27];
	add.s32 	%r332, %r596, %r66;
	st.shared.v4.u32 	[%r332], {%r328, %r329, %r330, %r331};
	add.s32 	%r333, %r327, %r31;
	mul.wide.u32 	%rd28, %r599, 4;
	add.s64 	%rd29, %rd2, %rd28;
	ld.global.nc.v4.u32 	{%r334, %r335, %r336, %r337}, [%rd29];
	add.s32 	%r338, %r596, %r63;
	st.shared.v4.u32 	[%r338], {%r334, %r335, %r336, %r337};
	add.s32 	%r592, %r333, %r31;
	add.s32 	%r599, %r599, %r60;
	add.s32 	%r598, %r598, %r60;
	add.s32 	%r597, %r597, %r60;
	add.s32 	%r596, %r596, %r65;
	add.s32 	%r595, %r595, %r60;
	setp.lt.u32 	%p18, %r592, 1024;
	@%p18 bra 	$L__BB50_20;
$L__BB50_21:
	bar.sync 	0;
	shr.u32 	%r340, %r1, 5;
	shl.b32 	%r341, %r1, 2;
	and.b32  	%r342, %r341, 124;
	mov.u32 	%r343, _ZZ9cuda_gemmIiLj512ELj1ELj1ELj1024ELj32ELj32ELj128ELj0ELj1EEvjjjPKT_S2_PS0_jjjE11kron_fac_sh;
	add.s32 	%r344, %r343, %r342;
	mad.lo.s32 	%r83, %r340, 132, %r344;
	ld.shared.u32 	%r84, [%r83];
	and.b32  	%r85, %r1, 15;
	add.s32 	%r345, %r1, 1;
	and.b32  	%r86, %r345, 15;
	add.s32 	%r346, %r1, 2;
	and.b32  	%r87, %r346, 15;
	add.s32 	%r347, %r1, 3;
	and.b32  	%r88, %r347, 15;
	add.s32 	%r348, %r1, 4;
	and.b32  	%r89, %r348, 15;
	add.s32 	%r349, %r1, 5;
	and.b32  	%r90, %r349, 15;
	add.s32 	%r350, %r1, 6;
	and.b32  	%r91, %r350, 15;
	add.s32 	%r351, %r1, 7;
	and.b32  	%r92, %r351, 15;
	add.s32 	%r352, %r1, 9;
	and.b32  	%r93, %r352, 15;
	add.s32 	%r353, %r1, 10;
	and.b32  	%r94, %r353, 15;
	add.s32 	%r354, %r1, 11;
	and.b32  	%r95, %r354, 15;
	add.s32 	%r355, %r1, 12;
	and.b32  	%r96, %r355, 15;
	add.s32 	%r356, %r1, 13;
	and.b32  	%r97, %r356, 15;
	add.s32 	%r357, %r1, 14;
	and.b32  	%r98, %r357, 15;
	add.s32 	%r358, %r1, -1;
	and.b32  	%r99, %r358, 15;
	mov.u32 	%r359, _ZZ9cuda_gemmIiLj512ELj1ELj1ELj1024ELj32ELj32ELj128ELj0ELj1EEvjjjPKT_S2_PS0_jjjE3Csh;
	add.s32 	%r100, %r359, %r341;
	shl.b32 	%r360, %r1, 5;
	and.b32  	%r101, %r360, 992;
	mov.b32 	%r605, 0;
	mov.pred 	%p59, -1;
$L__BB50_22:
	mov.pred 	%p1, %p59;
	and.b32  	%r362, %r1, 16;
	add.s32 	%r363, %r605, %r362;
	and.b32  	%r364, %r363, 16;
	add.s32 	%r365, %r364, %r101;
	add.s32 	%r366, %r365, %r85;
	shl.b32 	%r367, %r366, 2;
	mov.u32 	%r368, _ZZ9cuda_gemmIiLj512ELj1ELj1ELj1024ELj32ELj32ELj128ELj0ELj1EEvjjjPKT_S2_PS0_jjjE3Ash;
	add.s32 	%r369, %r368, %r367;
	ld.shared.u32 	%r370, [%r369];
	add.s32 	%r371, %r365, %r86;
	shl.b32 	%r372, %r371, 2;
	add.s32 	%r373, %r368, %r372;
	ld.shared.u32 	%r374, [%r373];
	add.s32 	%r375, %r365, %r87;
	shl.b32 	%r376, %r375, 2;
	add.s32 	%r377, %r368, %r376;
	ld.shared.u32 	%r378, [%r377];
	add.s32 	%r379, %r365, %r88;
	shl.b32 	%r380, %r379, 2;
	add.s32 	%r381, %r368, %r380;
	ld.shared.u32 	%r382, [%r381];
	add.s32 	%r383, %r365, %r89;
	shl.b32 	%r384, %r383, 2;
	add.s32 	%r385, %r368, %r384;
	ld.shared.u32 	%r386, [%r385];
	add.s32 	%r387, %r365, %r90;
	shl.b32 	%r388, %r387, 2;
	add.s32 	%r389, %r368, %r388;
	ld.shared.u32 	%r390, [%r389];
	add.s32 	%r391, %r365, %r91;
	shl.b32 	%r392, %r391, 2;
	add.s32 	%r393, %r368, %r392;
	ld.shared.u32 	%r394, [%r393];
	add.s32 	%r395, %r365, %r92;
	shl.b32 	%r396, %r395, 2;
	add.s32 	%r397, %r368, %r396;
	ld.shared.u32 	%r398, [%r397];
	xor.b32  	%r399, %r85, 8;
	add.s32 	%r400, %r365, %r399;
	shl.b32 	%r401, %r400, 2;
	add.s32 	%r402, %r368, %r401;
	ld.shared.u32 	%r403, [%r402];
	add.s32 	%r404, %r365, %r93;
	shl.b32 	%r405, %r404, 2;
	add.s32 	%r406, %r368, %r405;
	ld.shared.u32 	%r407, [%r406];
	add.s32 	%r408, %r365, %r94;
	shl.b32 	%r409, %r408, 2;
	add.s32 	%r410, %r368, %r409;
	ld.shared.u32 	%r411, [%r410];
	add.s32 	%r412, %r365, %r95;
	shl.b32 	%r413, %r412, 2;
	add.s32 	%r414, %r368, %r413;
	ld.shared.u32 	%r415, [%r414];
	add.s32 	%r416, %r365, %r96;
	shl.b32 	%r417, %r416, 2;
	add.s32 	%r418, %r368, %r417;
	ld.shared.u32 	%r419, [%r418];
	add.s32 	%r420, %r365, %r97;
	shl.b32 	%r421, %r420, 2;
	add.s32 	%r422, %r368, %r421;
	ld.shared.u32 	%r423, [%r422];
	add.s32 	%r424, %r365, %r98;
	shl.b32 	%r425, %r424, 2;
	add.s32 	%r426, %r368, %r425;
	ld.shared.u32 	%r427, [%r426];
	add.s32 	%r428, %r365, %r99;
	shl.b32 	%r429, %r428, 2;
	add.s32 	%r430, %r368, %r429;
	ld.shared.u32 	%r431, [%r430];
	or.b32  	%r432, %r85, %r364;
	shfl.sync.idx.b32	%r433|%p21, %r84, %r432, 31, -1;
	mul.lo.s32 	%r434, %r433, %r370;
	or.b32  	%r435, %r86, %r364;
	shfl.sync.idx.b32	%r436|%p22, %r84, %r435, 31, -1;
	mad.lo.s32 	%r437, %r436, %r374, %r434;
	or.b32  	%r438, %r87, %r364;
	shfl.sync.idx.b32	%r439|%p23, %r84, %r438, 31, -1;
	mad.lo.s32 	%r440, %r439, %r378, %r437;
	or.b32  	%r441, %r88, %r364;
	shfl.sync.idx.b32	%r442|%p24, %r84, %r441, 31, -1;
	mad.lo.s32 	%r443, %r442, %r382, %r440;
	or.b32  	%r444, %r89, %r364;
	shfl.sync.idx.b32	%r445|%p25, %r84, %r444, 31, -1;
	mad.lo.s32 	%r446, %r445, %r386, %r443;
	or.b32  	%r447, %r90, %r364;
	shfl.sync.idx.b32	%r448|%p26, %r84, %r447, 31, -1;
	mad.lo.s32 	%r449, %r448, %r390, %r446;
	or.b32  	%r450, %r91, %r364;
	shfl.sync.idx.b32	%r451|%p27, %r84, %r450, 31, -1;
	mad.lo.s32 	%r452, %r451, %r394, %r449;
	or.b32  	%r453, %r92, %r364;
	shfl.sync.idx.b32	%r454|%p28, %r84, %r453, 31, -1;
	mad.lo.s32 	%r455, %r454, %r398, %r452;
	or.b32  	%r456, %r399, %r364;
	shfl.sync.idx.b32	%r457|%p29, %r84, %r456, 31, -1;
	mad.lo.s32 	%r458, %r457, %r403, %r455;
	or.b32  	%r459, %r93, %r364;
	shfl.sync.idx.b32	%r460|%p30, %r84, %r459, 31, -1;
	mad.lo.s32 	%r461, %r460, %r407, %r458;
	or.b32  	%r462, %r94, %r364;
	shfl.sync.idx.b32	%r463|%p31, %r84, %r462, 31, -1;
	mad.lo.s32 	%r464, %r463, %r411, %r461;
	or.b32  	%r465, %r95, %r364;
	shfl.sync.idx.b32	%r466|%p32, %r84, %r465, 31, -1;
	mad.lo.s32 	%r467, %r466, %r415, %r464;
	or.b32  	%r468, %r96, %r364;
	shfl.sync.idx.b32	%r469|%p33, %r84, %r468, 31, -1;
	mad.lo.s32 	%r470, %r469, %r419, %r467;
	or.b32  	%r471, %r97, %r364;
	shfl.sync.idx.b32	%r472|%p34, %r84, %r471, 31, -1;
	mad.lo.s32 	%r473, %r472, %r423, %r470;
	or.b32  	%r474, %r98, %r364;
	shfl.sync.idx.b32	%r475|%p35, %r84, %r474, 31, -1;
	mad.lo.s32 	%r476, %r475, %r427, %r473;
	or.b32  	%r477, %r99, %r364;
	shfl.sync.idx.b32	%r478|%p36, %r84, %r477, 31, -1;
	mad.lo.s32 	%r479, %r478, %r431, %r476;
	ld.shared.u32 	%r480, [%r100];
	add.s32 	%r481, %r480, %r479;
	st.shared.u32 	[%r100], %r481;
	ld.shared.u32 	%r482, [%r83+2112];
	shfl.sync.idx.b32	%r483|%p37, %r482, %r432, 31, -1;
	mul.lo.s32 	%r484, %r483, %r370;
	shfl.sync.idx.b32	%r485|%p38, %r482, %r435, 31, -1;
	mad.lo.s32 	%r486, %r485, %r374, %r484;
	shfl.sync.idx.b32	%r487|%p39, %r482, %r438, 31, -1;
	mad.lo.s32 	%r488, %r487, %r378, %r486;
	shfl.sync.idx.b32	%r489|%p40, %r482, %r441, 31, -1;
	mad.lo.s32 	%r490, %r489, %r382, %r488;
	shfl.sync.idx.b32	%r491|%p41, %r482, %r444, 31, -1;
	mad.lo.s32 	%r492, %r491, %r386, %r490;
	shfl.sync.idx.b32	%r493|%p42, %r482, %r447, 31, -1;
	mad.lo.s32 	%r494, %r493, %r390, %r492;
	shfl.sync.idx.b32	%r495|%p43, %r482, %r450, 31, -1;
	mad.lo.s32 	%r496, %r495, %r394, %r494;
	shfl.sync.idx.b32	%r497|%p44, %r482, %r453, 31, -1;
	mad.lo.s32 	%r498, %r497, %r398, %r496;
	shfl.sync.idx.b32	%r499|%p45, %r482, %r456, 31, -1;
	mad.lo.s32 	%r500, %r499, %r403, %r498;
	shfl.sync.idx.b32	%r501|%p46, %r482, %r459, 31, -1;
	mad.lo.s32 	%r502, %r501, %r407, %r500;
	shfl.sync.idx.b32	%r503|%p47, %r482, %r462, 31, -1;
	mad.lo.s32 	%r504, %r503, %r411, %r502;
	shfl.sync.idx.b32	%r505|%p48, %r482, %r465, 31, -1;
	mad.lo.s32 	%r506, %r505, %r415, %r504;
	shfl.sync.idx.b32	%r507|%p49, %r482, %r468, 31, -1;
	mad.lo.s32 	%r508, %r507, %r419, %r506;
	shfl.sync.idx.b32	%r509|%p50, %r482, %r471, 31, -1;
	mad.lo.s32 	%r510, %r509, %r423, %r508;
	shfl.sync.idx.b32	%r511|%p51, %r482, %r474, 31, -1;
	mad.lo.s32 	%r512, %r511, %r427, %r510;
	shfl.sync.idx.b32	%r513|%p52, %r482, %r477, 31, -1;
	mad.lo.s32 	%r514, %r513, %r431, %r512;
	ld.shared.u32 	%r515, [%r100+2048];
	add.s32 	%r516, %r515, %r514;
	st.shared.u32 	[%r100+2048], %r516;
	mov.b32 	%r605, 16;
	mov.pred 	%p59, 0;
	@%p1 bra 	$L__BB50_22;
	setp.gt.u32 	%p53, %r1, 255;
	bar.sync 	0;
	@%p53 bra 	$L__BB50_30;
	shl.b32 	%r517, %r29, 5;
	mad.lo.s32 	%r102, %r27, %r133, %r517;
	add.s32 	%r518, %r604, %r31;
	max.u32 	%r519, %r518, 1024;
	setp.lt.u32 	%p54, %r518, 1024;
	selp.u32 	%r520, 1, 0, %p54;
	add.s32 	%r521, %r518, %r520;
	sub.s32 	%r522, %r519, %r521;
	div.u32 	%r523, %r522, %r31;
	add.s32 	%r103, %r523, %r520;
	and.b32  	%r524, %r103, 3;
	setp.eq.s32 	%p55, %r524, 3;
	@%p55 bra 	$L__BB50_27;
	shl.b32 	%r525, %r1, 4;
	mov.u32 	%r526, _ZZ9cuda_gemmIiLj512ELj1ELj1ELj1024ELj32ELj32ELj128ELj0ELj1EEvjjjPKT_S2_PS0_jjjE3Csh;
	add.s32 	%r602, %r526, %r525;
	shl.b32 	%r105, %r28, 4;
	add.s32 	%r527, %r103, 1;
	and.b32  	%r528, %r527, 3;
	neg.s32 	%r601, %r528;
$L__BB50_26:
	.pragma "nounroll";
	shr.u32 	%r529, %r604, 5;
	and.b32  	%r530, %r604, 28;
	add.s32 	%r531, %r102, %r530;
	mad.lo.s32 	%r532, %r529, %r32, %r531;
	mul.wide.u32 	%rd30, %r532, 4;
	add.s64 	%rd31, %rd3, %rd30;
	ld.shared.v4.u32 	{%r533, %r534, %r535, %r536}, [%r602];
	st.global.v4.u32 	[%rd31], {%r533, %r534, %r535, %r536};
	add.s32 	%r604, %r604, %r31;
	add.s32 	%r602, %r602, %r105;
	add.s32 	%r601, %r601, 1;
	setp.ne.s32 	%p56, %r601, 0;
	@%p56 bra 	$L__BB50_26;
$L__BB50_27:
	setp.lt.u32 	%p57, %r103, 3;
	@%p57 bra 	$L__BB50_30;
	mad.lo.s32 	%r609, %r28, 12, %r604;
	shl.b32 	%r115, %r28, 4;
	shl.b32 	%r537, %r28, 3;
	add.s32 	%r608, %r604, %r537;
	add.s32 	%r607, %r604, %r31;
	mul.lo.s32 	%r118, %r28, 48;
	shl.b32 	%r538, %r604, 2;
	mov.u32 	%r539, _ZZ9cuda_gemmIiLj512ELj1ELj1ELj1024ELj32ELj32ELj128ELj0ELj1EEvjjjPKT_S2_PS0_jjjE3Csh;
	add.s32 	%r606, %r539, %r538;
	shl.b32 	%r120, %r28, 6;
	shl.b32 	%r121, %r28, 5;
$L__BB50_29:
	shr.u32 	%r540, %r604, 5;
	and.b32  	%r541, %r604, 28;
	add.s32 	%r542, %r102, %r541;
	mad.lo.s32 	%r543, %r540, %r32, %r542;
	mul.wide.u32 	%rd32, %r543, 4;
	add.s64 	%rd33, %rd3, %rd32;
	ld.shared.v4.u32 	{%r544, %r545, %r546, %r547}, [%r606];
	st.global.v4.u32 	[%rd33], {%r544, %r545, %r546, %r547};
	add.s32 	%r548, %r604, %r31;
	shr.u32 	%r549, %r607, 5;
	and.b32  	%r550, %r607, 28;
	add.s32 	%r551, %r102, %r550;
	mad.lo.s32 	%r552, %r549, %r32, %r551;
	mul.wide.u32 	%rd34, %r552, 4;
	add.s64 	%rd35, %rd3, %rd34;
	add.s32 	%r553, %r606, %r115;
	ld.shared.v4.u32 	{%r554, %r555, %r556, %r557}, [%r553];
	st.global.v4.u32 	[%rd35], {%r554, %r555, %r556, %r557};
	add.s32 	%r558, %r548, %r31;
	shr.u32 	%r559, %r608, 5;
	and.b32  	%r560, %r608, 28;
	add.s32 	%r561, %r102, %r560;
	mad.lo.s32 	%r562, %r559, %r32, %r561;
	mul.wide.u32 	%rd36, %r562, 4;
	add.s64 	%rd37, %rd3, %rd36;
	add.s32 	%r563, %r606, %r121;
	ld.shared.v4.u32 	{%r564, %r565, %r566, %r567}, [%r563];
	st.global.v4.u32 	[%rd37], {%r564, %r565, %r566, %r567};
	add.s32 	%r568, %r558, %r31;
	shr.u32 	%r569, %r609, 5;
	and.b32  	%r570, %r609, 28;
	add.s32 	%r571, %r102, %r570;
	mad.lo.s32 	%r572, %r569, %r32, %r571;
	mul.wide.u32 	%rd38, %r572, 4;
	add.s64 	%rd39, %rd3, %rd38;
	add.s32 	%r573, %r606, %r118;
	ld.shared.v4.u32 	{%r574, %r575, %r576, %r577}, [%r573];
	st.global.v4.u32 	[%rd39], {%r574, %r575, %r576, %r577};
	add.s32 	%r604, %r568, %r31;
	add.s32 	%r609, %r609, %r115;
	add.s32 	%r608, %r608, %r115;
	add.s32 	%r607, %r607, %r115;
	add.s32 	%r606, %r606, %r120;
	setp.lt.u32 	%p58, %r604, 1024;
	@%p58 bra 	$L__BB50_29;
$L__BB50_30:
	ret;

}
	// .globl	_Z9cuda_gemmIiLj512ELj1ELj1ELj1024ELj32ELj32ELj128ELj1ELj1EEvjjjPKT_S2_PS0_jjj
.visible .entry _Z9cuda_gemmIiLj512ELj1ELj1ELj1024ELj32ELj32ELj128ELj1ELj1EEvjjjPKT_S2_PS0_jjj(
	.param .u32 _Z9cuda_gemmIiLj512ELj1ELj1ELj1024ELj32ELj32ELj128ELj1ELj1EEvjjjPKT_S2_PS0_jjj_param_0,
	.param .u32 _Z9cuda_gemmIiLj512ELj1ELj1ELj1024ELj32ELj32ELj128ELj1ELj1EEvjjjPKT_S2_PS0_jjj_param_1,
	.param .u32 _Z9cuda_gemmIiLj512ELj1ELj1ELj1024ELj32ELj32ELj128ELj1ELj1EEvjjjPKT_S2_PS0_jjj_param_2,
	.param .u64 .ptr .align 1 _Z9cuda_gemmIiLj512ELj1ELj1ELj1024ELj32ELj32ELj128ELj1ELj1EEvjjjPKT_S2_PS0_jjj_param_3,
	.param .u64 .ptr .align 1 _Z9cuda_gemmIiLj512ELj1ELj1ELj1024ELj32ELj32ELj128ELj1ELj1EEvjjjPKT_S2_PS0_jjj_param_4,
	.param .u64 .ptr .align 1 _Z9cuda_gemmIiLj512ELj1ELj1ELj1024ELj32ELj32ELj128ELj1ELj1EEvjjjPKT_S2_PS0_jjj_param_5,
	.param .u32 _Z9cuda_gemmIiLj512ELj1ELj1ELj1024ELj32ELj32ELj128ELj1ELj1EEvjjjPKT_S2_PS0_jjj_param_6,
	.param .u32 _Z9cuda_gemmIiLj512ELj1ELj1ELj1024ELj32ELj32ELj128ELj1ELj1EEvjjjPKT_S2_PS0_jjj_param_7,
	.param .u32 _Z9cuda_gemmIiLj512ELj1ELj1ELj1024ELj32ELj32ELj128ELj1ELj1EEvjjjPKT_S2_PS0_jjj_param_8
)
.maxntid 512
{
	.reg .pred 	%p<60>;
	.reg .b16 	%rs<6>;
	.reg .b32 	%r<588>;
	.reg .b64 	%rd<50>;
	// demoted variable
	.shared .align 128 .b8 _ZZ9cuda_gemmIiLj512ELj1ELj1ELj1024ELj32ELj32ELj128ELj1ELj1EEvjjjPKT_S2_PS0_jjjE11kron_fac_sh[4224];
	// demoted variable
	.shared .align 128 .b8 _ZZ9cuda_gemmIiLj512ELj1ELj1ELj1024ELj32ELj32ELj128ELj1ELj1EEvjjjPKT_S2_PS0_jjjE3Ash[4096];
	// demoted variable
	.shared .align 128 .b8 _ZZ9cuda_gemmIiLj512ELj1ELj1ELj1024ELj32ELj32ELj128ELj1ELj1EEvjjjPKT_S2_PS0_jjjE3Csh[4096];
	ld.param.u64 	%rd17, [_Z9cuda_gemmIiLj512ELj1ELj1ELj1024ELj32ELj32ELj128ELj1ELj1EEvjjjPKT_S2_PS0_jjj_param_3];
	ld.param.u64 	%rd18, [_Z9cuda_gemmIiLj512ELj1ELj1ELj1024ELj32ELj32ELj128ELj1ELj1EEvjjjPKT_S2_PS0_jjj_param_4];
	cvta.to.global.u64 	%rd1, %rd18;
	cvta.to.global.u64 	%rd2, %rd17;
	mov.u32 	%r1, %tid.x;
	shl.b32 	%r568, %r1, 2;
	setp.gt.u32 	%p2, %r1, 255;
	@%p2 bra 	$L__BB51_7;
	mov.u32 	%r3, %ntid.x;
	shl.b32 	%r4, %r3, 2;
	add.s32 	%r115, %r568, %r4;
	max.u32 	%r116, %r115, 1024;
	setp.lt.u32 	%p3, %r115, 1024;
	selp.u32 	%r117, 1, 0, %p3;
	add.s32 	%r118, %r115, %r117;
	sub.s32 	%r119, %r116, %r118;
	div.u32 	%r120, %r119, %r4;
	add.s32 	%r5, %r120, %r117;
	and.b32  	%r121, %r5, 3;
	setp.eq.s32 	%p4, %r121, 3;
	mov.u32 	%r557, %r568;
	@%p4 bra 	$L__BB51_4;
	add.s32 	%r556, %r568, 1;
	mul.wide.u32 	%rd19, %r1, 16;
	add.s64 	%rd47, %rd1, %rd19;
	mul.wide.u32 	%rd4, %r3, 16;
	add.s32 	%r122, %r5, 1;
	and.b32  	%r123, %r122, 3;
	neg.s32 	%r555, %r123;
$L__BB51_3:
	.pragma "nounroll";
	add.s32 	%r124, %r556, -1;
	ld.global.nc.v4.u32 	{%r125, %r126, %r127, %r128}, [%rd47];
	and.b32  	%r129, %r124, 28;
	mov.u32 	%r130, _ZZ9cuda_gemmIiLj512ELj1ELj1ELj1024ELj32ELj32ELj128ELj1ELj1EEvjjjPKT_S2_PS0_jjjE11kron_fac_sh;
	mad.lo.s32 	%r131, %r129, 132, %r130;
	shr.u32 	%r132, %r124, 3;
	and.b32  	%r133, %r132, 536870908;
	add.s32 	%r134, %r131, %r133;
	st.shared.u32 	[%r134], %r125;
	add.s32 	%r135, %r556, 2;
	and.b32  	%r136, %r556, 29;
	mad.lo.s32 	%r137, %r136, 132, %r130;
	shr.u32 	%r138, %r556, 3;
	and.b32  	%r139, %r138, 536870908;
	add.s32 	%r140, %r137, %r139;
	st.shared.u32 	[%r140], %r126;
	add.s32 	%r141, %r556, 1;
	and.b32  	%r142, %r141, 30;
	mad.lo.s32 	%r143, %r142, 132, %r130;
	shr.u32 	%r144, %r141, 3;
	and.b32  	%r145, %r144, 536870908;
	add.s32 	%r146, %r143, %r145;
	st.shared.u32 	[%r146], %r127;
	and.b32  	%r147, %r135, 31;
	mad.lo.s32 	%r148, %r147, 132, %r130;
	shr.u32 	%r149, %r135, 3;
	and.b32  	%r150, %r149, 536870908;
	add.s32 	%r151, %r148, %r150;
	st.shared.u32 	[%r151], %r128;
	add.s32 	%r557, %r124, %r4;
	add.s32 	%r556, %r556, %r4;
	add.s64 	%rd47, %rd47, %rd4;
	add.s32 	%r555, %r555, 1;
	setp.ne.s32 	%p5, %r555, 0;
	@%p5 bra 	$L__BB51_3;
$L__BB51_4:
	setp.lt.u32 	%p6, %r5, 3;
	@%p6 bra 	$L__BB51_7;
	add.s32 	%r561, %r557, 1;
	shl.b32 	%r15, %r3, 4;
	add.s32 	%r560, %r557, %r4;
	shl.b32 	%r152, %r3, 3;
	add.s32 	%r559, %r557, %r152;
	mad.lo.s32 	%r558, %r3, 12, %r557;
$L__BB51_6:
	add.s32 	%r153, %r561, -1;
	mul.wide.u32 	%rd20, %r153, 4;
	add.s64 	%rd21, %rd1, %rd20;
	ld.global.nc.v4.u32 	{%r154, %r155, %r156, %r157}, [%rd21];
	and.b32  	%r158, %r153, 31;
	mov.u32 	%r159, _ZZ9cuda_gemmIiLj512ELj1ELj1ELj1024ELj32ELj32ELj128ELj1ELj1EEvjjjPKT_S2_PS0_jjjE11kron_fac_sh;
	mad.lo.s32 	%r160, %r158, 132, %r159;
	shr.u32 	%r161, %r153, 3;
	and.b32  	%r162, %r161, 536870908;
	add.s32 	%r163, %r160, %r162;
	st.shared.u32 	[%r163], %r154;
	add.s32 	%r164, %r561, 2;
	and.b32  	%r165, %r561, 31;
	mad.lo.s32 	%r166, %r165, 132, %r159;
	shr.u32 	%r167, %r561, 3;
	and.b32  	%r168, %r167, 536870908;
	add.s32 	%r169, %r166, %r168;
	st.shared.u32 	[%r169], %r155;
	add.s32 	%r170, %r561, 1;
	and.b32  	%r171, %r170, 31;
	mad.lo.s32 	%r172, %r171, 132, %r159;
	shr.u32 	%r173, %r170, 3;
	and.b32  	%r174, %r173, 536870908;
	add.s32 	%r175, %r172, %r174;
	st.shared.u32 	[%r175], %r156;
	and.b32  	%r176, %r164, 31;
	mad.lo.s32 	%r177, %r176, 132, %r159;
	shr.u32 	%r178, %r164, 3;
	and.b32  	%r179, %r178, 536870908;
	add.s32 	%r180, %r177, %r179;
	st.shared.u32 	[%r180], %r157;
	mul.wide.u32 	%rd22, %r560, 4;
	add.s64 	%rd23, %rd1, %rd22;
	ld.global.nc.v4.u32 	{%r181, %r182, %r183, %r184}, [%rd23];
	and.b32  	%r185, %r560, 31;
	mad.lo.s32 	%r186, %r185, 132, %r159;
	shr.u32 	%r187, %r560, 3;
	and.b32  	%r188, %r187, 536870908;
	add.s32 	%r189, %r186, %r188;
	st.shared.u32 	[%r189], %r181;
	add.s32 	%r190, %r560, 1;
	and.b32  	%r191, %r190, 31;
	mad.lo.s32 	%r192, %r191, 132, %r159;
	shr.u32 	%r193, %r190, 3;
	and.b32  	%r194, %r193, 536870908;
	add.s32 	%r195, %r192, %r194;
	st.shared.u32 	[%r195], %r182;
	add.s32 	%r196, %r560, 2;
	and.b32  	%r197, %r196, 31;
	mad.lo.s32 	%r198, %r197, 132, %r159;
	shr.u32 	%r199, %r196, 3;
	and.b32  	%r200, %r199, 536870908;
	add.s32 	%r201, %r198, %r200;
	st.shared.u32 	[%r201], %r183;
	add.s32 	%r202, %r560, 3;
	and.b32  	%r203, %r202, 31;
	mad.lo.s32 	%r204, %r203, 132, %r159;
	shr.u32 	%r205, %r202, 3;
	and.b32  	%r206, %r205, 536870908;
	add.s32 	%r207, %r204, %r206;
	st.shared.u32 	[%r207], %r184;
	mul.wide.u32 	%rd24, %r559, 4;
	add.s64 	%rd25, %rd1, %rd24;
	ld.global.nc.v4.u32 	{%r208, %r209, %r210, %r211}, [%rd25];
	and.b32  	%r212, %r559, 31;
	mad.lo.s32 	%r213, %r212, 132, %r159;
	shr.u32 	%r214, %r559, 3;
	and.b32  	%r215, %r214, 536870908;
	add.s32 	%r216, %r213, %r215;
	st.shared.u32 	[%r216], %r208;
	add.s32 	%r217, %r559, 1;
	and.b32  	%r218, %r217, 31;
	mad.lo.s32 	%r219, %r218, 132, %r159;
	shr.u32 	%r220, %r217, 3;
	and.b32  	%r221, %r220, 536870908;
	add.s32 	%r222, %r219, %r221;
	st.shared.u32 	[%r222], %r209;
	add.s32 	%r223, %r559, 2;
	and.b32  	%r224, %r223, 31;
	mad.lo.s32 	%r225, %r224, 132, %r159;
	shr.u32 	%r226, %r223, 3;
	and.b32  	%r227, %r226, 536870908;
	add.s32 	%r228, %r225, %r227;
	st.shared.u32 	[%r228], %r210;
	add.s32 	%r229, %r559, 3;
	and.b32  	%r230, %r229, 31;
	mad.lo.s32 	%r231, %r230, 132, %r159;
	shr.u32 	%r232, %r229, 3;
	and.b32  	%r233, %r232, 536870908;
	add.s32 	%r234, %r231, %r233;
	st.shared.u32 	[%r234], %r211;
	mul.wide.u32 	%rd26, %r558, 4;
	add.s64 	%rd27, %rd1, %rd26;
	ld.global.nc.v4.u32 	{%r235, %r236, %r237, %r238}, [%rd27];
	and.b32  	%r239, %r558, 31;
	mad.lo.s32 	%r240, %r239, 132, %r159;
	shr.u32 	%r241, %r558, 3;
	and.b32  	%r242, %r241, 536870908;
	add.s32 	%r243, %r240, %r242;
	st.shared.u32 	[%r243], %r235;
	add.s32 	%r244, %r558, 1;
	and.b32  	%r245, %r244, 31;
	mad.lo.s32 	%r246, %r245, 132, %r159;
	shr.u32 	%r247, %r244, 3;
	and.b32  	%r248, %r247, 536870908;
	add.s32 	%r249, %r246, %r248;
	st.shared.u32 	[%r249], %r236;
	add.s32 	%r250, %r558, 2;
	and.b32  	%r251, %r250, 31;
	mad.lo.s32 	%r252, %r251, 132, %r159;
	shr.u32 	%r253, %r250, 3;
	and.b32  	%r254, %r253, 536870908;
	add.s32 	%r255, %r252, %r254;
	st.shared.u32 	[%r255], %r237;
	add.s32 	%r256, %r558, 3;
	and.b32  	%r257, %r256, 31;
	mad.lo.s32 	%r258, %r257, 132, %r159;
	shr.u32 	%r259, %r256, 3;
	and.b32  	%r260, %r259, 536870908;
	add.s32 	%r261, %r258, %r260;
	st.shared.u32 	[%r261], %r238;
	add.s32 	%r561, %r561, %r15;
	add.s32 	%r262, %r561, -1;
	add.s32 	%r560, %r560, %r15;
	add.s32 	%r559, %r559, %r15;
	add.s32 	%r558, %r558, %r15;
	setp.lt.u32 	%p7, %r262, 1024;
	@%p7 bra 	$L__BB51_6;
$L__BB51_7:
	mov.u32 	%r27, %ctaid.y;
	mov.u32 	%r263, %nctaid.y;
	setp.ge.u32 	%p8, %r27, %r263;
	@%p8 bra 	$L__BB51_30;
	mov.u32 	%r28, %ntid.x;
	shl.b32 	%r29, %r28, 2;
	add.s32 	%r264, %r1, %r28;
	cvt.u16.u32 	%rs3, %r264;
	sub.s16 	%rs4, 1023, %rs3;
	cvt.u16.u32 	%rs5, %r28;
	div.u16 	%rs1, %rs4, %rs5;
	and.b16  	%rs2, %rs1, 3;
	setp.eq.s16 	%p9, %rs2, 2;
	mov.u32 	%r564, %r1;
	@%p9 bra 	$L__BB51_11;
	cvt.u32.u16 	%r30, %rs2;
	mov.b32 	%r563, 0;
	mov.u32 	%r267, _ZZ9cuda_gemmIiLj512ELj1ELj1ELj1024ELj32ELj32ELj128ELj1ELj1EEvjjjPKT_S2_PS0_jjjE3Csh;
	mov.u32 	%r564, %r1;
$L__BB51_10:
	.pragma "nounroll";
	shl.b32 	%r266, %r564, 2;
	add.s32 	%r268, %r267, %r266;
	mov.b32 	%r269, 0;
	st.shared.u32 	[%r268], %r269;
	add.s32 	%r564, %r564, %r28;
	add.s32 	%r563, %r563, 1;
	xor.b32  	%r270, %r563, %r30;
	setp.ne.s32 	%p10, %r270, 2;
	@%p10 bra 	$L__BB51_10;
$L__BB51_11:
	setp.lt.u16 	%p11, %rs1, 2;
	@%p11 bra 	$L__BB51_14;
	shl.b32 	%r271, %r564, 2;
	mov.u32 	%r272, _ZZ9cuda_gemmIiLj512ELj1ELj1ELj1024ELj32ELj32ELj128ELj1ELj1EEvjjjPKT_S2_PS0_jjjE3Csh;
	add.s32 	%r569, %r272, %r271;
	shl.b32 	%r37, %r28, 4;
	shl.b32 	%r38, %r28, 3;
	mul.lo.s32 	%r39, %r28, 12;
$L__BB51_13:
	mov.b32 	%r273, 0;
	st.shared.u32 	[%r569], %r273;
	add.s32 	%r274, %r569, %r29;
	st.shared.u32 	[%r274], %r273;
	add.s32 	%r275, %r569, %r38;
	st.shared.u32 	[%r275], %r273;
	add.s32 	%r276, %r569, %r39;
	st.shared.u32 	[%r276], %r273;
	add.s32 	%r564, %r564, %r29;
	add.s32 	%r569, %r569, %r37;
	setp.lt.u32 	%p12, %r564, 1024;
	@%p12 bra 	$L__BB51_13;
$L__BB51_14:
	setp.gt.u32 	%p13, %r1, 255;
	@%p13 bra 	$L__BB51_21;
	shl.b32 	%r40, %r27, 10;
	add.s32 	%r277, %r568, %r29;
	max.u32 	%r278, %r277, 1024;
	setp.lt.u32 	%p14, %r277, 1024;
	selp.u32 	%r279, 1, 0, %p14;
	add.s32 	%r280, %r277, %r279;
	sub.s32 	%r281, %r278, %r280;
	div.u32 	%r282, %r281, %r29;
	add.s32 	%r41, %r282, %r279;
	and.b32  	%r283, %r41, 3;
	setp.eq.s32 	%p15, %r283, 3;
	@%p15 bra 	$L__BB51_18;
	shl.b32 	%r284, %r1, 4;
	mov.u32 	%r285, _ZZ9cuda_gemmIiLj512ELj1ELj1ELj1024ELj32ELj32ELj128ELj1ELj1EEvjjjPKT_S2_PS0_jjjE3Ash;
	add.s32 	%r566, %r285, %r284;
	shl.b32 	%r43, %r28, 4;
	add.s32 	%r286, %r40, %r568;
	mul.wide.u32 	%rd28, %r286, 4;
	add.s64 	%rd48, %rd2, %rd28;
	mul.wide.u32 	%rd8, %r28, 16;
	add.s32 	%r287, %r41, 1;
	and.b32  	%r288, %r287, 3;
	neg.s32 	%r565, %r288;
$L__BB51_17:
	.pragma "nounroll";
	ld.global.nc.v4.u32 	{%r289, %r290, %r291, %r292}, [%rd48];
	st.shared.v4.u32 	[%r566], {%r289, %r290, %r291, %r292};
	add.s32 	%r568, %r568, %r29;
	add.s32 	%r566, %r566, %r43;
	add.s64 	%rd48, %rd48, %rd8;
	add.s32 	%r565, %r565, 1;
	setp.ne.s32 	%p16, %r565, 0;
	@%p16 bra 	$L__BB51_17;
$L__BB51_18:
	setp.lt.u32 	%p17, %r41, 3;
	@%p17 bra 	$L__BB51_21;
	add.s32 	%r571, %r568, %r40;
	mad.lo.s32 	%r575, %r28, 12, %r571;
	shl.b32 	%r54, %r28, 4;
	shl.b32 	%r293, %r28, 3;
	add.s32 	%r574, %r571, %r293;
	add.s32 	%r573, %r571, %r29;
	mul.lo.s32 	%r57, %r28, 48;
	shl.b32 	%r294, %r568, 2;
	mov.u32 	%r295, _ZZ9cuda_gemmIiLj512ELj1ELj1ELj1024ELj32ELj32ELj128ELj1ELj1EEvjjjPKT_S2_PS0_jjjE3Ash;
	add.s32 	%r572, %r295, %r294;
	shl.b32 	%r59, %r28, 6;
	shl.b32 	%r60, %r28, 5;
$L__BB51_20:
	mul.wide.u32 	%rd29, %r571, 4;
	add.s64 	%rd30, %rd2, %rd29;
	ld.global.nc.v4.u32 	{%r296, %r297, %r298, %r299}, [%rd30];
	st.shared.v4.u32 	[%r572], {%r296, %r297, %r298, %r299};
	add.s32 	%r300, %r568, %r29;
	mul.wide.u32 	%rd31, %r573, 4;
	add.s64 	%rd32, %rd2, %rd31;
	ld.global.nc.v4.u32 	{%r301, %r302, %r303, %r304}, [%rd32];
	add.s32 	%r305, %r572, %r54;
	st.shared.v4.u32 	[%r305], {%r301, %r302, %r303, %r304};
	add.s32 	%r306, %r300, %r29;
	mul.wide.u32 	%rd33, %r574, 4;
	add.s64 	%rd34, %rd2, %rd33;
	ld.global.nc.v4.u32 	{%r307, %r308, %r309, %r310}, [%rd34];
	add.s32 	%r311, %r572, %r60;
	st.shared.v4.u32 	[%r311], {%r307, %r308, %r309, %r310};
	add.s32 	%r312, %r306, %r29;
	mul.wide.u32 	%rd35, %r575, 4;
	add.s64 	%rd36, %rd2, %rd35;
	ld.global.nc.v4.u32 	{%r313, %r314, %r315, %r316}, [%rd36];
	add.s32 	%r317, %r572, %r57;
	st.shared.v4.u32 	[%r317], {%r313, %r314, %r315, %r316};
	add.s32 	%r568, %r312, %r29;
	add.s32 	%r575, %r575, %r54;
	add.s32 	%r574, %r574, %r54;
	add.s32 	%r573, %r573, %r54;
	add.s32 	%r572, %r572, %r59;
	add.s32 	%r571, %r571, %r54;
	setp.lt.u32 	%p18, %r568, 1024;
	@%p18 bra 	$L__BB51_20;
$L__BB51_21:
	bar.sync 	0;
	shr.u32 	%r319, %r1, 5;
	shl.b32 	%r320, %r1, 2;
	and.b32  	%r321, %r320, 124;
	mov.u32 	%r322, _ZZ9cuda_gemmIiLj512ELj1ELj1ELj1024ELj32ELj32ELj128ELj1ELj1EEvjjjPKT_S2_PS0_jjjE11kron_fac_sh;
	add.s32 	%r323, %r322, %r321;
	mad.lo.s32 	%r77, %r319, 132, %r323;
	ld.shared.u32 	%r78, [%r77];
	mov.b32 	%r581, 0;
	mov.pred 	%p59, -1;
	and.b32  	%r325, %r1, 16;
	shl.b32 	%r328, %r1, 5;
	and.b32  	%r329, %r328, 992;
$L__BB51_22:
	mov.pred 	%p1, %p59;
	add.s32 	%r326, %r581, %r325;
	and.b32  	%r327, %r326, 16;
	or.b32  	%r330, %r327, %r329;
	and.b32  	%r331, %r1, 15;
	or.b32  	%r332, %r330, %r331;
	shl.b32 	%r333, %r332, 2;
	mov.u32 	%r334, _ZZ9cuda_gemmIiLj512ELj1ELj1ELj1024ELj32ELj32ELj128ELj1ELj1EEvjjjPKT_S2_PS0_jjjE3Ash;
	add.s32 	%r335, %r334, %r333;
	ld.shared.u32 	%r336, [%r335];
	add.s32 	%r337, %r1, 1;
	and.b32  	%r338, %r337, 15;
	or.b32  	%r339, %r330, %r338;
	shl.b32 	%r340, %r339, 2;
	add.s32 	%r341, %r334, %r340;
	ld.shared.u32 	%r342, [%r341];
	add.s32 	%r343, %r1, 2;
	and.b32  	%r344, %r343, 15;
	or.b32  	%r345, %r330, %r344;
	shl.b32 	%r346, %r345, 2;
	add.s32 	%r347, %r334, %r346;
	ld.shared.u32 	%r348, [%r347];
	add.s32 	%r349, %r1, 3;
	and.b32  	%r350, %r349, 15;
	or.b32  	%r351, %r330, %r350;
	shl.b32 	%r352, %r351, 2;
	add.s32 	%r353, %r334, %r352;
	ld.shared.u32 	%r354, [%r353];
	add.s32 	%r355, %r1, 4;
	and.b32  	%r356, %r355, 15;
	or.b32  	%r357, %r330, %r356;
	shl.b32 	%r358, %r357, 2;
	add.s32 	%r359, %r334, %r358;
	ld.shared.u32 	%r360, [%r359];
	add.s32 	%r361, %r1, 5;
	and.b32  	%r362, %r361, 15;
	or.b32  	%r363, %r330, %r362;
	shl.b32 	%r364, %r363, 2;
	add.s32 	%r365, %r334, %r364;
	ld.shared.u32 	%r366, [%r365];
	add.s32 	%r367, %r1, 6;
	and.b32  	%r368, %r367, 15;
	or.b32  	%r369, %r330, %r368;
	shl.b32 	%r370, %r369, 2;
	add.s32 	%r371, %r334, %r370;
	ld.shared.u32 	%r372, [%r371];
	add.s32 	%r373, %r1, 7;
	and.b32  	%r374, %r373, 15;
	or.b32  	%r375, %r330, %r374;
	shl.b32 	%r376, %r375, 2;
	add.s32 	%r377, %r334, %r376;
	ld.shared.u32 	%r378, [%r377];
	xor.b32  	%r379, %r331, 8;
	or.b32  	%r380, %r330, %r379;
	shl.b32 	%r381, %r380, 2;
	add.s32 	%r382, %r334, %r381;
	ld.shared.u32 	%r383, [%r382];
	add.s32 	%r384, %r1, 9;
	and.b32  	%r385, %r384, 15;
	or.b32  	%r386, %r330, %r385;
	shl.b32 	%r387, %r386, 2;
	add.s32 	%r388, %r334, %r387;
	ld.shared.u32 	%r389, [%r388];
	add.s32 	%r390, %r1, 10;
	and.b32  	%r391, %r390, 15;
	or.b32  	%r392, %r330, %r391;
	shl.b32 	%r393, %r392, 2;
	add.s32 	%r394, %r334, %r393;
	ld.shared.u32 	%r395, [%r394];
	add.s32 	%r396, %r1, 11;
	and.b32  	%r397, %r396, 15;
	or.b32  	%r398, %r330, %r397;
	shl.b32 	%r399, %r398, 2;
	add.s32 	%r400, %r334, %r399;
	ld.shared.u32 	%r401, [%r400];
	add.s32 	%r402, %r1, 12;
	and.b32  	%r403, %r402, 15;
	or.b32  	%r404, %r330, %r403;
	shl.b32 	%r405, %r404, 2;
	add.s32 	%r406, %r334, %r405;
	ld.shared.u32 	%r407, [%r406];
	add.s32 	%r408, %r1, 13;
	and.b32  	%r409, %r408, 15;
	or.b32  	%r410, %r330, %r409;
	shl.b32 	%r411, %r410, 2;
	add.s32 	%r412, %r334, %r411;
	ld.shared.u32 	%r413, [%r412];
	add.s32 	%r414, %r1, 14;
	and.b32  	%r415, %r414, 15;
	or.b32  	%r416, %r330, %r415;
	shl.b32 	%r417, %r416, 2;
	add.s32 	%r418, %r334, %r417;
	ld.shared.u32 	%r419, [%r418];
	add.s32 	%r420, %r1, -1;
	and.b32  	%r421, %r420, 15;
	or.b32  	%r422, %r330, %r421;
	shl.b32 	%r423, %r422, 2;
	add.s32 	%r424, %r334, %r423;
	ld.shared.u32 	%r425, [%r424];
	or.b32  	%r426, %r331, %r327;
	shfl.sync.idx.b32	%r427|%p21, %r78, %r426, 31, -1;
	mul.lo.s32 	%r428, %r427, %r336;
	or.b32  	%r429, %r338, %r327;
	shfl.sync.idx.b32	%r430|%p22, %r78, %r429, 31, -1;
	mad.lo.s32 	%r431, %r430, %r342, %r428;
	or.b32  	%r432, %r344, %r327;
	shfl.sync.idx.b32	%r433|%p23, %r78, %r432, 31, -1;
	mad.lo.s32 	%r434, %r433, %r348, %r431;
	or.b32  	%r435, %r350, %r327;
	shfl.sync.idx.b32	%r436|%p24, %r78, %r435, 31, -1;
	mad.lo.s32 	%r437, %r436, %r354, %r434;
	or.b32  	%r438, %r356, %r327;
	shfl.sync.idx.b32	%r439|%p25, %r78, %r438, 31, -1;
	mad.lo.s32 	%r440, %r439, %r360, %r437;
	or.b32  	%r441, %r362, %r327;
	shfl.sync.idx.b32	%r442|%p26, %r78, %r441, 31, -1;
	mad.lo.s32 	%r443, %r442, %r366, %r440;
	or.b32  	%r444, %r368, %r327;
	shfl.sync.idx.b32	%r445|%p27, %r78, %r444, 31, -1;
	mad.lo.s32 	%r446, %r445, %r372, %r443;
	or.b32  	%r447, %r374, %r327;
	shfl.sync.idx.b32	%r448|%p28, %r78, %r447, 31, -1;
	mad.lo.s32 	%r449, %r448, %r378, %r446;
	or.b32  	%r450, %r379, %r327;
	shfl.sync.idx.b32	%r451|%p29, %r78, %r450, 31, -1;
	mad.lo.s32 	%r452, %r451, %r383, %r449;
	or.b32  	%r453, %r385, %r327;
	shfl.sync.idx.b32	%r454|%p30, %r78, %r453, 31, -1;
	mad.lo.s32 	%r455, %r454, %r389, %r452;
	or.b32  	%r456, %r391, %r327;
	shfl.sync.idx.b32	%r457|%p31, %r78, %r456, 31, -1;
	mad.lo.s32 	%r458, %r457, %r395, %r455;
	or.b32  	%r459, %r397, %r327;
	shfl.sync.idx.b32	%r460|%p32, %r78, %r459, 31, -1;
	mad.lo.s32 	%r461, %r460, %r401, %r458;
	or.b32  	%r462, %r403, %r327;
	shfl.sync.idx.b32	%r463|%p33, %r78, %r462, 31, -1;
	mad.lo.s32 	%r464, %r463, %r407, %r461;
	or.b32  	%r465, %r409, %r327;
	shfl.sync.idx.b32	%r466|%p34, %r78, %r465, 31, -1;
	mad.lo.s32 	%r467, %r466, %r413, %r464;
	or.b32  	%r468, %r415, %r327;
	shfl.sync.idx.b32	%r469|%p35, %r78, %r468, 31, -1;
	mad.lo.s32 	%r470, %r469, %r419, %r467;
	or.b32  	%r471, %r421, %r327;
	shfl.sync.idx.b32	%r472|%p36, %r78, %r471, 31, -1;
	mad.lo.s32 	%r473, %r472, %r425, %r470;
	shl.b32 	%r580, %r1, 2;
	mov.u32 	%r475, _ZZ9cuda_gemmIiLj512ELj1ELj1ELj1024ELj32ELj32ELj128ELj1ELj1EEvjjjPKT_S2_PS0_jjjE3Csh;
	add.s32 	%r476, %r475, %r580;
	ld.shared.u32 	%r477, [%r476];
	add.s32 	%r478, %r477, %r473;
	st.shared.u32 	[%r476], %r478;
	ld.shared.u32 	%r479, [%r77+2112];
	shfl.sync.idx.b32	%r480|%p37, %r479, %r426, 31, -1;
	mul.lo.s32 	%r481, %r480, %r336;
	shfl.sync.idx.b32	%r482|%p38, %r479, %r429, 31, -1;
	mad.lo.s32 	%r483, %r482, %r342, %r481;
	shfl.sync.idx.b32	%r484|%p39, %r479, %r432, 31, -1;
	mad.lo.s32 	%r485, %r484, %r348, %r483;
	shfl.sync.idx.b32	%r486|%p40, %r479, %r435, 31, -1;
	mad.lo.s32 	%r487, %r486, %r354, %r485;
	shfl.sync.idx.b32	%r488|%p41, %r479, %r438, 31, -1;
	mad.lo.s32 	%r489, %r488, %r360, %r487;
	shfl.sync.idx.b32	%r490|%p42, %r479, %r441, 31, -1;
	mad.lo.s32 	%r491, %r490, %r366, %r489;
	shfl.sync.idx.b32	%r492|%p43, %r479, %r444, 31, -1;
	mad.lo.s32 	%r493, %r492, %r372, %r491;
	shfl.sync.idx.b32	%r494|%p44, %r479, %r447, 31, -1;
	mad.lo.s32 	%r495, %r494, %r378, %r493;
	shfl.sync.idx.b32	%r496|%p45, %r479, %r450, 31, -1;
	mad.lo.s32 	%r497, %r496, %r383, %r495;
	shfl.sync.idx.b32	%r498|%p46, %r479, %r453, 31, -1;
	mad.lo.s32 	%r499, %r498, %r389, %r497;
	shfl.sync.idx.b32	%r500|%p47, %r479, %r456, 31, -1;
	mad.lo.s32 	%r501, %r500, %r395, %r499;
	shfl.sync.idx.b32	%r502|%p48, %r479, %r459, 31, -1;
	mad.lo.s32 	%r503, %r502, %r401, %r501;
	shfl.sync.idx.b32	%r504|%p49, %r479, %r462, 31, -1;
	mad.lo.s32 	%r505, %r504, %r407, %r503;
	shfl.sync.idx.b32	%r506|%p50, %r479, %r465, 31, -1;
	mad.lo.s32 	%r507, %r506, %r413, %r505;
	shfl.sync.idx.b32	%r508|%p51, %r479, %r468, 31, -1;
	mad.lo.s32 	%r509, %r508, %r419, %r507;
	shfl.sync.idx.b32	%r510|%p52, %r479, %r471, 31, -1;
	mad.lo.s32 	%r511, %r510, %r425, %r509;
	ld.shared.u32 	%r512, [%r476+2048];
	add.s32 	%r513, %r512, %r511;
	st.shared.u32 	[%r476+2048], %r513;
	mov.b32 	%r581, 16;
	mov.pred 	%p59, 0;
	@%p1 bra 	$L__BB51_22;
	setp.gt.u32 	%p53, %r1, 255;
	bar.sync 	0;
	@%p53 bra 	$L__BB51_30;
	ld.param.u64 	%rd46, [_Z9cuda_gemmIiLj512ELj1ELj1ELj1024ELj32ELj32ELj128ELj1ELj1EEvjjjPKT_S2_PS0_jjj_param_5];
	cvta.to.global.u64 	%rd11, %rd46;
	shl.b32 	%r79, %r27, 10;
	shl.b32 	%r81, %r28, 2;
	add.s32 	%r514, %r580, %r81;
	max.u32 	%r515, %r514, 1024;
	setp.lt.u32 	%p54, %r514, 1024;
	selp.u32 	%r516, 1, 0, %p54;
	or.b32  	%r517, %r514, %r516;
	sub.s32 	%r518, %r515, %r517;
	div.u32 	%r519, %r518, %r81;
	add.s32 	%r82, %r519, %r516;
	and.b32  	%r520, %r82, 3;
	setp.eq.s32 	%p55, %r520, 3;
	@%p55 bra 	$L__BB51_27;
	shl.b32 	%r521, %r1, 4;
	add.s32 	%r578, %r475, %r521;
	shl.b32 	%r84, %r28, 4;
	add.s32 	%r523, %r79, %r580;
	mul.wide.u32 	%rd37, %r523, 4;
	add.s64 	%rd49, %rd11, %rd37;
	mul.wide.u32 	%rd13, %r28, 16;
	add.s32 	%r524, %r82, 1;
	and.b32  	%r525, %r524, 3;
	neg.s32 	%r577, %r525;
$L__BB51_26:
	.pragma "nounroll";
	ld.shared.v4.u32 	{%r526, %r527, %r528, %r529}, [%r578];
	st.global.v4.u32 	[%rd49], {%r526, %r527, %r528, %r529};
	add.s32 	%r580, %r580, %r81;
	add.s32 	%r578, %r578, %r84;
	add.s64 	%rd49, %rd49, %rd13;
	add.s32 	%r577, %r577, 1;
	setp.ne.s32 	%p56, %r577, 0;
	@%p56 bra 	$L__BB51_26;
$L__BB51_27:
	setp.lt.u32 	%p57, %r82, 3;
	@%p57 bra 	$L__BB51_30;
	add.s32 	%r582, %r580, %r79;
	mad.lo.s32 	%r586, %r28, 12, %r582;
	shl.b32 	%r95, %r28, 4;
	shl.b32 	%r530, %r28, 3;
	add.s32 	%r585, %r582, %r530;
	add.s32 	%r584, %r582, %r81;
	mul.lo.s32 	%r98, %r28, 48;
	shl.b32 	%r531, %r580, 2;
	add.s32 	%r583, %r475, %r531;
	shl.b32 	%r100, %r28, 6;
	shl.b32 	%r101, %r28, 5;
$L__BB51_29:
	mul.wide.u32 	%rd38, %r582, 4;
	add.s64 	%rd39, %rd11, %rd38;
	ld.shared.v4.u32 	{%r533, %r534, %r535, %r536}, [%r583];
	st.global.v4.u32 	[%rd39], {%r533, %r534, %r535, %r536};
	add.s32 	%r537, %r580, %r81;
	mul.wide.u32 	%rd40, %r584, 4;
	add.s64 	%rd41, %rd11, %rd40;
	add.s32 	%r538, %r583, %r95;
	ld.shared.v4.u32 	{%r539, %r540, %r541, %r542}, [%r538];
	st.global.v4.u32 	[%rd41], {%r539, %r540, %r541, %r542};
	add.s32 	%r543, %r537, %r81;
	mul.wide.u32 	%rd42, %r585, 4;
	add.s64 	%rd43, %rd11, %rd42;
	add.s32 	%r544, %r583, %r101;
	ld.shared.v4.u32 	{%r545, %r546, %r547, %r548}, [%r544];
	st.global.v4.u32 	[%rd43], {%r545, %r546, %r547, %r548};
	add.s32 	%r549, %r543, %r81;
	mul.wide.u32 	%rd44, %r586, 4;
	add.s64 	%rd45, %rd11, %rd44;
	add.s32 	%r550, %r583, %r98;
	ld.shared.v4.u32 	{%r551, %r552, %r553, %r554}, [%r550];
	st.global.v4.u32 	[%rd45], {%r551, %r552, %r553, %r554};
	add.s32 	%r580, %r549, %r81;
	add.s32 	%r586, %r586, %r95;
	add.s32 	%r585, %r585, %r95;
	add.s32 	%r584, %r584, %r95;
	add.s32 	%r583, %r583, %r100;
	add.s32 	%r582, %r582, %r95;
	setp.lt.u32 	%p58, %r580, 1024;
	@%p58 bra 	$L__BB51_29;
$L__BB51_30:
	ret;

}
	// .globl	_Z9cuda_gemmIiLj512ELj1ELj1ELj1024ELj64ELj64ELj128ELj0ELj1EEvjjjPKT_S2_PS0_jjj
.visible .entry _Z9cuda_gemmIiLj512ELj1ELj1ELj1024ELj64ELj64ELj128ELj0ELj1EEvjjjPKT_S2_PS0_jjj(
	.param .u32 _Z9cuda_gemmIiLj512ELj1ELj1ELj1024ELj64ELj64ELj128ELj0ELj1EEvjjjPKT_S2_PS0_jjj_param_0,
	.param .u32 _Z9cuda_gemmIiLj512ELj1ELj1ELj1024ELj64ELj64ELj128ELj0ELj1EEvjjjPKT_S2_PS0_jjj_param_1,
	.param .u32 _Z9cuda_gemmIiLj512ELj1ELj1ELj1024ELj64ELj64ELj128ELj0ELj1EEvjjjPKT_S2_PS0_jjj_param_2,
	.param .u64 .ptr .align 1 _Z9cuda_gemmIiLj512ELj1ELj1ELj1024ELj64ELj64ELj128ELj0ELj1EEvjjjPKT_S2_PS0_jjj_param_3,
	.param .u64 .ptr .align 1 _Z9cuda_gemmIiLj512ELj1ELj1ELj1024ELj64ELj64ELj128ELj0ELj1EEvjjjPKT_S2_PS0_jjj_param_4,
	.param .u64 .ptr .align 1 _Z9cuda_gemmIiLj512ELj1ELj1ELj1024ELj64ELj64ELj128ELj0ELj1EEvjjjPKT_S2_PS0_jjj_param_5,
	.param .u32 _Z9cuda_gemmIiLj512ELj1ELj1ELj1024ELj64ELj64ELj128ELj0ELj1EEvjjjPKT_S2_PS0_jjj_param_6,
	.param .u32 _Z9cuda_gemmIiLj512ELj1ELj1ELj1024ELj64ELj64ELj128ELj0ELj1EEvjjjPKT_S2_PS0_jjj_param_7,
	.param .u32 _Z9cuda_gemmIiLj512ELj1ELj1ELj1024ELj64ELj64ELj128ELj0ELj1EEvjjjPKT_S2_PS0_jjj_param_8
)
.maxntid 512
{
	.reg .pred 	%p<60>;
	.reg .b16 	%rs<6>;
	.reg .b32 	%r<495>;
	.reg .b64 	%rd<33>;
	// demoted variable
	.shared .align 128 .b8 _ZZ9cuda_gemmIiLj512ELj1ELj1ELj1024ELj64ELj64ELj128ELj0ELj1EEvjjjPKT_S2_PS0_jjjE11kron_fac_sh[8448];
	// demoted variable
	.shared .align 128 .b8 _ZZ9cuda_gemmIiLj512ELj1ELj1ELj1024ELj64ELj64ELj128ELj0ELj1EEvjjjPKT_S2_PS0_jjjE3Ash[2048];
	// demoted variable
	.shared .align 128 .b8 _ZZ9cuda_gemmIiLj512ELj1ELj1ELj1024ELj64ELj64ELj128ELj0ELj1EEvjjjPKT_S2_PS0_jjjE3Csh[4096];
	ld.param.u64 	%rd5, [_Z9cuda_gemmIiLj512ELj1ELj1ELj1024ELj64ELj64ELj128ELj0ELj1EEvjjjPKT_S2_PS0_jjj_param_3];
	ld.param.u64 	%rd4, [_Z9cuda_gemmIiLj512ELj1ELj1ELj1024ELj64ELj64ELj128ELj0ELj1EEvjjjPKT_S2_PS0_jjj_param_4];
	ld.param.u64 	%rd6, [_Z9cuda_gemmIiLj512ELj1ELj1ELj1024ELj64ELj64ELj128ELj0ELj1EEvjjjPKT_S2_PS0_jjj_param_5];
	cvta.to.global.u64 	%rd1, %rd5;
	cvta.to.global.u64 	%rd2, %rd6;
	mov.u32 	%r1, %tid.x;
	and.b32  	%r2, %r1, 15;
	mov.u32 	%r3, %ctaid.y;
	mov.u32 	%r99, %nctaid.y;
	setp.ge.u32 	%p3, %r3, %r99;
	@%p3 bra 	$L__BB52_28;
	ld.param.u32 	%r467, [_Z9cuda_gemmIiLj512ELj1ELj1ELj1024ELj64ELj64ELj128ELj0ELj1EEvjjjPKT_S2_PS0_jjj_param_2];
	mov.u32 	%r100, %ctaid.z;
	mov.u32 	%r4, %ntid.x;
	mov.u32 	%r5, %ctaid.x;
	shl.b32 	%r6, %r100, 6;
	shl.b32 	%r7, %r4, 2;
	shr.u32 	%r8, %r467, 6;
	add.s32 	%r101, %r1, %r4;
	cvt.u16.u32 	%rs3, %r101;
	sub.s16 	%rs4, 1023, %rs3;
	cvt.u16.u32 	%rs5, %r4;
	div.u16 	%rs1, %rs4, %rs5;
	and.b16  	%rs2, %rs1, 3;
	setp.eq.s16 	%p4, %rs2, 2;
	mov.u32 	%r471, %r1;
	@%p4 bra 	$L__BB52_4;
	cvt.u32.u16 	%r9, %rs2;
	mov.b32 	%r470, 0;
	mov.u32 	%r471, %r1;
$L__BB52_3:
	.pragma "nounroll";
	shl.b32 	%r103, %r471, 2;
	mov.u32 	%r104, _ZZ9cuda_gemmIiLj512ELj1ELj1ELj1024ELj64ELj64ELj128ELj0ELj1EEvjjjPKT_S2_PS0_jjjE3Csh;
	add.s32 	%r105, %r104, %r103;
	mov.b32 	%r106, 0;
	st.shared.u32 	[%r105], %r106;
	add.s32 	%r471, %r471, %r4;
	add.s32 	%r470, %r470, 1;
	xor.b32  	%r107, %r470, %r9;
	setp.ne.s32 	%p5, %r107, 2;
	@%p5 bra 	$L__BB52_3;
$L__BB52_4:
	setp.lt.u16 	%p6, %rs1, 2;
	@%p6 bra 	$L__BB52_7;
	mov.u32 	%r109, _ZZ9cuda_gemmIiLj512ELj1ELj1ELj1024ELj64ELj64ELj128ELj0ELj1EEvjjjPKT_S2_PS0_jjjE3Csh;
$L__BB52_6:
	shl.b32 	%r108, %r471, 2;
	add.s32 	%r110, %r109, %r108;
	mov.b32 	%r111, 0;
	st.shared.u32 	[%r110], %r111;
	add.s32 	%r112, %r110, %r7;
	st.shared.u32 	[%r112], %r111;
	add.s32 	%r113, %r112, %r7;
	st.shared.u32 	[%r113], %r111;
	add.s32 	%r114, %r113, %r7;
	st.shared.u32 	[%r114], %r111;
	add.s32 	%r471, %r7, %r471;
	setp.lt.u32 	%p7, %r471, 1024;
	@%p7 bra 	$L__BB52_6;
$L__BB52_7:
	shl.b32 	%r116, %r1, 2;
	add.s32 	%r17, %r116, %r7;
	max.u32 	%r117, %r17, 512;
	setp.lt.u32 	%p9, %r17, 512;
	selp.u32 	%r118, 1, 0, %p9;
	add.s32 	%r119, %r17, %r118;
	sub.s32 	%r120, %r117, %r119;
	div.u32 	%r121, %r120, %r7;
	add.s32 	%r18, %r121, %r118;
	shl.b32 	%r122, %r1, 4;
	mov.u32 	%r123, _ZZ9cuda_gemmIiLj512ELj1ELj1ELj1024ELj64ELj64ELj128ELj0ELj1EEvjjjPKT_S2_PS0_jjjE3Ash;
	add.s32 	%r19, %r123, %r122;
	shl.b32 	%r124, %r7, 2;
	add.s32 	%r20, %r19, %r124;
	add.s32 	%r21, %r17, %r7;
	and.b32  	%r125, %r116, 124;
	mov.u32 	%r126, _ZZ9cuda_gemmIiLj512ELj1ELj1ELj1024ELj64ELj64ELj128ELj0ELj1EEvjjjPKT_S2_PS0_jjjE11kron_fac_sh;
	add.s32 	%r127, %r126, %r125;
	shr.u32 	%r128, %r1, 4;
	mad.lo.s32 	%r22, %r128, 132, %r127;
	add.s32 	%r129, %r1, 2;
	and.b32  	%r23, %r129, 15;
	add.s32 	%r130, %r1, 12;
	and.b32  	%r24, %r130, 15;
	and.b32  	%r131, %r1, 496;
	or.b32  	%r132, %r131, %r2;
	shl.b32 	%r133, %r132, 2;
	mov.u32 	%r134, _ZZ9cuda_gemmIiLj512ELj1ELj1ELj1024ELj64ELj64ELj128ELj0ELj1EEvjjjPKT_S2_PS0_jjjE3Csh;
	add.s32 	%r25, %r134, %r133;
	mul.lo.s32 	%r26, %r4, 12;
	shl.b32 	%r27, %r4, 4;
	shl.b32 	%r28, %r4, 5;
	shl.b32 	%r29, %r4, 3;
	mul.lo.s32 	%r30, %r4, 48;
	shl.b32 	%r31, %r4, 6;
	cvta.to.global.u64 	%rd3, %rd4;
	shr.u32 	%r32, %r4, 4;
	mov.b32 	%r473, 0;
	mov.pred 	%p58, -1;
$L__BB52_8:
	mov.pred 	%p1, %p58;
	setp.gt.u32 	%p10, %r1, 127;
	@%p10 bra 	$L__BB52_16;
	ld.param.u32 	%r468, [_Z9cuda_gemmIiLj512ELj1ELj1ELj1024ELj64ELj64ELj128ELj0ELj1EEvjjjPKT_S2_PS0_jjj_param_2];
	shl.b32 	%r474, %r1, 2;
	and.b32  	%r35, %r18, 3;
	setp.eq.s32 	%p11, %r35, 3;
	shl.b32 	%r135, %r5, 10;
	add.s32 	%r136, %r6, %r135;
	mad.lo.s32 	%r137, %r3, %r468, %r136;
	add.s32 	%r36, %r137, %r473;
	@%p11 bra 	$L__BB52_13;
	setp.eq.s32 	%p12, %r35, 0;
	and.b32  	%r138, %r474, 28;
	shl.b32 	%r139, %r1, 3;
	and.b32  	%r140, %r139, 960;
	or.b32  	%r141, %r138, %r140;
	add.s32 	%r142, %r36, %r141;
	mul.wide.u32 	%rd7, %r142, 4;
	add.s64 	%rd8, %rd1, %rd7;
	ld.global.nc.v4.u32 	{%r143, %r144, %r145, %r146}, [%rd8];
	st.shared.v4.u32 	[%r19], {%r143, %r144, %r145, %r146};
	mov.u32 	%r474, %r17;
	@%p12 bra 	$L__BB52_13;
	setp.eq.s32 	%p13, %r35, 1;
	and.b32  	%r147, %r17, 28;
	shl.b32 	%r148, %r17, 1;
	and.b32  	%r149, %r148, 960;
	or.b32  	%r150, %r147, %r149;
	add.s32 	%r151, %r36, %r150;
	mul.wide.u32 	%rd9, %r151, 4;
	add.s64 	%rd10, %rd1, %rd9;
	ld.global.nc.v4.u32 	{%r152, %r153, %r154, %r155}, [%rd10];
	st.shared.v4.u32 	[%r20], {%r152, %r153, %r154, %r155};
	mov.u32 	%r474, %r21;
	@%p13 bra 	$L__BB52_13;
	add.s32 	%r474, %r21, %r7;
	and.b32  	%r156, %r21, 28;
	shl.b32 	%r157, %r21, 1;
	and.b32  	%r158, %r157, 960;
	or.b32  	%r159, %r156, %r158;
	add.s32 	%r160, %r36, %r159;
	mul.wide.u32 	%rd11, %r160, 4;
	add.s64 	%rd12, %rd1, %rd11;
	ld.global.nc.v4.u32 	{%r161, %r162, %r163, %r164}, [%rd12];
	shl.b32 	%r165, %r7, 2;
	add.s32 	%r166, %r20, %r165;
	st.shared.v4.u32 	[%r166], {%r161, %r162, %r163, %r164};
$L__BB52_13:
	setp.lt.u32 	%p14, %r18, 3;
	@%p14 bra 	$L__BB52_16;
	add.s32 	%r482, %r26, %r474;
	shl.b32 	%r475, %r474, 1;
	mov.u32 	%r167, %ntid.x;
	mad.lo.s32 	%r481, %r167, 24, %r475;
	add.s32 	%r480, %r29, %r474;
	add.s32 	%r479, %r27, %r475;
	add.s32 	%r478, %r7, %r474;
	add.s32 	%r477, %r29, %r475;
	shl.b32 	%r168, %r474, 2;
	mov.u32 	%r169, _ZZ9cuda_gemmIiLj512ELj1ELj1ELj1024ELj64ELj64ELj128ELj0ELj1EEvjjjPKT_S2_PS0_jjjE3Ash;
	add.s32 	%r476, %r169, %r168;
$L__BB52_15:
	and.b32  	%r170, %r475, 960;
	and.b32  	%r171, %r474, 28;
	add.s32 	%r172, %r36, %r171;
	add.s32 	%r173, %r172, %r170;
	mul.wide.u32 	%rd13, %r173, 4;
	add.s64 	%rd14, %rd1, %rd13;
	ld.global.nc.v4.u32 	{%r174, %r175, %r176, %r177}, [%rd14];
	st.shared.v4.u32 	[%r476], {%r174, %r175, %r176, %r177};
	add.s32 	%r178, %r474, %r7;
	and.b32  	%r179, %r477, 960;
	and.b32  	%r180, %r478, 28;
	add.s32 	%r181, %r36, %r180;
	add.s32 	%r182, %r181, %r179;
	mul.wide.u32 	%rd15, %r182, 4;
	add.s64 	%rd16, %rd1, %rd15;
	ld.global.nc.v4.u32 	{%r183, %r184, %r185, %r186}, [%rd16];
	add.s32 	%r187, %r476, %r27;
	st.shared.v4.u32 	[%r187], {%r183, %r184, %r185, %r186};
	add.s32 	%r188, %r178, %r7;
	and.b32  	%r189, %r479, 960;
	and.b32  	%r190, %r480, 28;
	add.s32 	%r191, %r36, %r190;
	add.s32 	%r192, %r191, %r189;
	mul.wide.u32 	%rd17, %r192, 4;
	add.s64 	%rd18, %rd1, %rd17;
	ld.global.nc.v4.u32 	{%r193, %r194, %r195, %r196}, [%rd18];
	add.s32 	%r197, %r476, %r28;
	st.shared.v4.u32 	[%r197], {%r193, %r194, %r195, %r196};
	add.s32 	%r198, %r188, %r7;
	and.b32  	%r199, %r481, 960;
	and.b32  	%r200, %r482, 28;
	add.s32 	%r201, %r36, %r200;
	add.s32 	%r202, %r201, %r199;
	mul.wide.u32 	%rd19, %r202, 4;
	add.s64 	%rd20, %rd1, %rd19;
	ld.global.nc.v4.u32 	{%r203, %r204, %r205, %r206}, [%rd20];
	add.s32 	%r207, %r476, %r30;
	st.shared.v4.u32 	[%r207], {%r203, %r204, %r205, %r206};
	add.s32 	%r474, %r198, %r7;
	add.s32 	%r482, %r482, %r27;
	add.s32 	%r481, %r481, %r28;
	add.s32 	%r480, %r480, %r27;
	add.s32 	%r479, %r479, %r28;
	add.s32 	%r478, %r478, %r27;
	add.s32 	%r477, %r477, %r28;
	add.s32 	%r476, %r476, %r31;
	add.s32 	%r475, %r475, %r28;
	setp.lt.u32 	%p15, %r474, 512;
	@%p15 bra 	$L__BB52_15;
$L__BB52_16:
	shr.u32 	%r484, %r1, 4;
	add.s32 	%r48, %r473, %r6;
$L__BB52_17:
	add.s32 	%r208, %r48, %r484;
	shl.b32 	%r209, %r208, 6;
	and.b32  	%r210, %r1, 15;
	shl.b32 	%r211, %r1, 2;
	and.b32  	%r212, %r211, 60;
	or.b32  	%r213, %r209, %r212;
	mul.wide.u32 	%rd21, %r213, 4;
	add.s64 	%rd22, %rd3, %rd21;
	ld.global.nc.v4.u32 	{%r214, %r215, %r216, %r217}, [%rd22];
	shl.b32 	%r218, %r484, 2;
	mov.u32 	%r219, _ZZ9cuda_gemmIiLj512ELj1ELj1ELj1024ELj64ELj64ELj128ELj0ELj1EEvjjjPKT_S2_PS0_jjjE11kron_fac_sh;
	add.s32 	%r220, %r219, %r218;
	mad.lo.s32 	%r221, %r210, 528, %r220;
	st.shared.u32 	[%r221], %r214;
	st.shared.u32 	[%r221+132], %r215;
	st.shared.u32 	[%r221+264], %r216;
	st.shared.u32 	[%r221+396], %r217;
	add.s32 	%r484, %r484, %r32;
	setp.lt.u32 	%p16, %r484, 32;
	@%p16 bra 	$L__BB52_17;
	bar.sync 	0;
	ld.shared.u32 	%r69, [%r22];
	mov.b32 	%r485, 0;
	mov.pred 	%p59, -1;
$L__BB52_19:
	mov.pred 	%p2, %p59;
	and.b32  	%r224, %r1, 16;
	add.s32 	%r225, %r485, %r224;
	and.b32  	%r226, %r225, 16;
	and.b32  	%r227, %r1, 15;
	shl.b32 	%r228, %r1, 5;
	and.b32  	%r229, %r228, 480;
	or.b32  	%r230, %r226, %r229;
	or.b32  	%r231, %r230, %r227;
	shl.b32 	%r232, %r231, 2;
	mov.u32 	%r233, _ZZ9cuda_gemmIiLj512ELj1ELj1ELj1024ELj64ELj64ELj128ELj0ELj1EEvjjjPKT_S2_PS0_jjjE3Ash;
	add.s32 	%r234, %r233, %r232;
	ld.shared.u32 	%r235, [%r234];
	add.s32 	%r236, %r1, 1;
	and.b32  	%r237, %r236, 15;
	or.b32  	%r238, %r230, %r237;
	shl.b32 	%r239, %r238, 2;
	add.s32 	%r240, %r233, %r239;
	ld.shared.u32 	%r241, [%r240];
	or.b32  	%r242, %r230, %r23;
	shl.b32 	%r243, %r242, 2;
	add.s32 	%r244, %r233, %r243;
	ld.shared.u32 	%r245, [%r244];
	add.s32 	%r246, %r1, 3;
	and.b32  	%r247, %r246, 15;
	or.b32  	%r248, %r230, %r247;
	shl.b32 	%r249, %r248, 2;
	add.s32 	%r250, %r233, %r249;
	ld.shared.u32 	%r251, [%r250];
	add.s32 	%r252, %r1, 4;
	and.b32  	%r253, %r252, 15;
	or.b32  	%r254, %r230, %r253;
	shl.b32 	%r255, %r254, 2;
	add.s32 	%r256, %r233, %r255;
	ld.shared.u32 	%r257, [%r256];
	add.s32 	%r258, %r1, 5;
	and.b32  	%r259, %r258, 15;
	or.b32  	%r260, %r230, %r259;
	shl.b32 	%r261, %r260, 2;
	add.s32 	%r262, %r233, %r261;
	ld.shared.u32 	%r263, [%r262];
	add.s32 	%r264, %r1, 6;
	and.b32  	%r265, %r264, 15;
	or.b32  	%r266, %r230, %r265;
	shl.b32 	%r267, %r266, 2;
	add.s32 	%r268, %r233, %r267;
	ld.shared.u32 	%r269, [%r268];
	add.s32 	%r270, %r1, 7;
	and.b32  	%r271, %r270, 15;
	or.b32  	%r272, %r230, %r271;
	shl.b32 	%r273, %r272, 2;
	add.s32 	%r274, %r233, %r273;
	ld.shared.u32 	%r275, [%r274];
	xor.b32  	%r276, %r227, 8;
	or.b32  	%r277, %r230, %r276;
	shl.b32 	%r278, %r277, 2;
	add.s32 	%r279, %r233, %r278;
	ld.shared.u32 	%r280, [%r279];
	add.s32 	%r281, %r1, 9;
	and.b32  	%r282, %r281, 15;
	or.b32  	%r283, %r230, %r282;
	shl.b32 	%r284, %r283, 2;
	add.s32 	%r285, %r233, %r284;
	ld.shared.u32 	%r286, [%r285];
	add.s32 	%r287, %r1, 10;
	and.b32  	%r288, %r287, 15;
	or.b32  	%r289, %r230, %r288;
	shl.b32 	%r290, %r289, 2;
	add.s32 	%r291, %r233, %r290;
	ld.shared.u32 	%r292, [%r291];
	add.s32 	%r293, %r1, 11;
	and.b32  	%r294, %r293, 15;
	or.b32  	%r295, %r230, %r294;
	shl.b32 	%r296, %r295, 2;
	add.s32 	%r297, %r233, %r296;
	ld.shared.u32 	%r298, [%r297];
	or.b32  	%r299, %r230, %r24;
	shl.b32 	%r300, %r299, 2;
	add.s32 	%r301, %r233, %r300;
	ld.shared.u32 	%r302, [%r301];
	add.s32 	%r303, %r1, 13;
	and.b32  	%r304, %r303, 15;
	or.b32  	%r305, %r230, %r304;
	shl.b32 	%r306, %r305, 2;
	add.s32 	%r307, %r233, %r306;
	ld.shared.u32 	%r308, [%r307];
	add.s32 	%r309, %r1, 14;
	and.b32  	%r310, %r309, 15;
	or.b32  	%r311, %r230, %r310;
	shl.b32 	%r312, %r311, 2;
	add.s32 	%r313, %r233, %r312;
	ld.shared.u32 	%r314, [%r313];
	add.s32 	%r315, %r1, -1;
	and.b32  	%r316, %r315, 15;
	or.b32  	%r317, %r230, %r316;
	shl.b32 	%r318, %r317, 2;
	add.s32 	%r319, %r233, %r318;
	ld.shared.u32 	%r320, [%r319];
	mad.lo.s32 	%r321, %r227, -31, %r230;
	shfl.sync.idx.b32	%r322|%p19, %r69, %r321, 31, -1;
	mul.lo.s32 	%r323, %r322, %r235;
	or.b32  	%r324, %r237, %r226;
	shfl.sync.idx.b32	%r325|%p20, %r69, %r324, 31, -1;
	mad.lo.s32 	%r326, %r325, %r241, %r323;
	or.b32  	%r327, %r23, %r226;
	shfl.sync.idx.b32	%r328|%p21, %r69, %r327, 31, -1;
	mad.lo.s32 	%r329, %r328, %r245, %r326;
	or.b32  	%r330, %r247, %r226;
	shfl.sync.idx.b32	%r331|%p22, %r69, %r330, 31, -1;
	mad.lo.s32 	%r332, %r331, %r251, %r329;
	or.b32  	%r333, %r253, %r226;
	shfl.sync.idx.b32	%r334|%p23, %r69, %r333, 31, -1;
	mad.lo.s32 	%r335, %r334, %r257, %r332;
	or.b32  	%r336, %r259, %r226;
	shfl.sync.idx.b32	%r337|%p24, %r69, %r336, 31, -1;
	mad.lo.s32 	%r338, %r337, %r263, %r335;
	or.b32  	%r339, %r265, %r226;
	shfl.sync.idx.b32	%r340|%p25, %r69, %r339, 31, -1;
	mad.lo.s32 	%r341, %r340, %r269, %r338;
	or.b32  	%r342, %r271, %r226;
	shfl.sync.idx.b32	%r343|%p26, %r69, %r342, 31, -1;
	mad.lo.s32 	%r344, %r343, %r275, %r341;
	or.b32  	%r345, %r276, %r226;
	shfl.sync.idx.b32	%r346|%p27, %r69, %r345, 31, -1;
	mad.lo.s32 	%r347, %r346, %r280, %r344;
	or.b32  	%r348, %r282, %r226;
	shfl.sync.idx.b32	%r349|%p28, %r69, %r348, 31, -1;
	mad.lo.s32 	%r350, %r349, %r286, %r347;
	or.b32  	%r351, %r288, %r226;
	shfl.sync.idx.b32	%r352|%p29, %r69, %r351, 31, -1;
	mad.lo.s32 	%r353, %r352, %r292, %r350;
	or.b32  	%r354, %r294, %r226;
	shfl.sync.idx.b32	%r355|%p30, %r69, %r354, 31, -1;
	mad.lo.s32 	%r356, %r355, %r298, %r353;
	or.b32  	%r357, %r24, %r226;
	shfl.sync.idx.b32	%r358|%p31, %r69, %r357, 31, -1;
	mad.lo.s32 	%r359, %r358, %r302, %r356;
	or.b32  	%r360, %r304, %r226;
	shfl.sync.idx.b32	%r361|%p32, %r69, %r360, 31, -1;
	mad.lo.s32 	%r362, %r361, %r308, %r359;
	or.b32  	%r363, %r310, %r226;
	shfl.sync.idx.b32	%r364|%p33, %r69, %r363, 31, -1;
	mad.lo.s32 	%r365, %r364, %r314, %r362;
	or.b32  	%r366, %r316, %r226;
	shfl.sync.idx.b32	%r367|%p34, %r69, %r366, 31, -1;
	mad.lo.s32 	%r368, %r367, %r320, %r365;
	ld.shared.u32 	%r369, [%r25];
	add.s32 	%r370, %r369, %r368;
	st.shared.u32 	[%r25], %r370;
	ld.shared.u32 	%r371, [%r22+4224];
	shfl.sync.idx.b32	%r372|%p35, %r371, %r321, 31, -1;
	mul.lo.s32 	%r373, %r372, %r235;
	shfl.sync.idx.b32	%r374|%p36, %r371, %r324, 31, -1;
	mad.lo.s32 	%r375, %r374, %r241, %r373;
	shfl.sync.idx.b32	%r376|%p37, %r371, %r327, 31, -1;
	mad.lo.s32 	%r377, %r376, %r245, %r375;
	shfl.sync.idx.b32	%r378|%p38, %r371, %r330, 31, -1;
	mad.lo.s32 	%r379, %r378, %r251, %r377;
	shfl.sync.idx.b32	%r380|%p39, %r371, %r333, 31, -1;
	mad.lo.s32 	%r381, %r380, %r257, %r379;
	shfl.sync.idx.b32	%r382|%p40, %r371, %r336, 31, -1;
	mad.lo.s32 	%r383, %r382, %r263, %r381;
	shfl.sync.idx.b32	%r384|%p41, %r371, %r339, 31, -1;
	mad.lo.s32 	%r385, %r384, %r269, %r383;
	shfl.sync.idx.b32	%r386|%p42, %r371, %r342, 31, -1;
	mad.lo.s32 	%r387, %r386, %r275, %r385;
	shfl.sync.idx.b32	%r388|%p43, %r371, %r345, 31, -1;
	mad.lo.s32 	%r389, %r388, %r280, %r387;
	shfl.sync.idx.b32	%r390|%p44, %r371, %r348, 31, -1;
	mad.lo.s32 	%r391, %r390, %r286, %r389;
	shfl.sync.idx.b32	%r392|%p45, %r371, %r351, 31, -1;
	mad.lo.s32 	%r393, %r392, %r292, %r391;
	shfl.sync.idx.b32	%r394|%p46, %r371, %r354, 31, -1;
	mad.lo.s32 	%r395, %r394, %r298, %r393;
	shfl.sync.idx.b32	%r396|%p47, %r371, %r357, 31, -1;
	mad.lo.s32 	%r397, %r396, %r302, %r395;
	shfl.sync.idx.b32	%r398|%p48, %r371, %r360, 31, -1;
	mad.lo.s32 	%r399, %r398, %r308, %r397;
	shfl.sync.idx.b32	%r400|%p49, %r371, %r363, 31, -1;
	mad.lo.s32 	%r401, %r400, %r314, %r399;
	shfl.sync.idx.b32	%r402|%p50, %r371, %r366, 31, -1;
	mad.lo.s32 	%r403, %r402, %r320, %r401;
	ld.shared.u32 	%r404, [%r25+2048];
	add.s32 	%r405, %r404, %r403;
	st.shared.u32 	[%r25+2048], %r405;
	mov.b32 	%r485, 16;
	mov.pred 	%p59, 0;
	@%p2 bra 	$L__BB52_19;
	mov.b32 	%r473, 32;
	mov.pred 	%p58, 0;
	@%p1 bra 	$L__BB52_8;
	setp.gt.u32 	%p52, %r1, 255;
	bar.sync 	0;
	@%p52 bra 	$L__BB52_28;
	ld.param.u32 	%r466, [_Z9cuda_gemmIiLj512ELj1ELj1ELj1024ELj64ELj64ELj128ELj0ELj1EEvjjjPKT_S2_PS0_jjj_param_1];
	shl.b32 	%r489, %r1, 2;
	shl.b32 	%r407, %r5, 4;
	mad.lo.s32 	%r72, %r3, %r466, %r407;
	max.u32 	%r408, %r17, 1024;
	setp.lt.u32 	%p53, %r17, 1024;
	selp.u32 	%r409, 1, 0, %p53;
	add.s32 	%r410, %r17, %r409;
	sub.s32 	%r411, %r408, %r410;
	div.u32 	%r412, %r411, %r7;
	add.s32 	%r73, %r412, %r409;
	and.b32  	%r413, %r73, 3;
	setp.eq.s32 	%p54, %r413, 3;
	@%p54 bra 	$L__BB52_25;
	shl.b32 	%r414, %r1, 4;
	mov.u32 	%r415, _ZZ9cuda_gemmIiLj512ELj1ELj1ELj1024ELj64ELj64ELj128ELj0ELj1EEvjjjPKT_S2_PS0_jjjE3Csh;
	add.s32 	%r487, %r415, %r414;
	add.s32 	%r416, %r73, 1;
	and.b32  	%r417, %r416, 3;
	neg.s32 	%r486, %r417;
$L__BB52_24:
	.pragma "nounroll";
	shr.u32 	%r418, %r489, 4;
	and.b32  	%r419, %r489, 12;
	add.s32 	%r420, %r72, %r419;
	mad.lo.s32 	%r421, %r418, %r8, %r420;
	mul.wide.u32 	%rd23, %r421, 4;
	add.s64 	%rd24, %rd2, %rd23;
	ld.shared.v4.u32 	{%r422, %r423, %r424, %r425}, [%r487];
	st.global.v4.u32 	[%rd24], {%r422, %r423, %r424, %r425};
	add.s32 	%r489, %r489, %r7;
	add.s32 	%r487, %r487, %r27;
	add.s32 	%r486, %r486, 1;
	setp.ne.s32 	%p55, %r486, 0;
	@%p55 bra 	$L__BB52_24;
$L__BB52_25:
	setp.lt.u32 	%p56, %r73, 3;
	@%p56 bra 	$L__BB52_28;
	add.s32 	%r493, %r489, %r26;
	add.s32 	%r492, %r489, %r29;
	add.s32 	%r491, %r489, %r7;
	shl.b32 	%r426, %r489, 2;
	mov.u32 	%r427, _ZZ9cuda_gemmIiLj512ELj1ELj1ELj1024ELj64ELj64ELj128ELj0ELj1EEvjjjPKT_S2_PS0_jjjE3Csh;
	add.s32 	%r490, %r427, %r426;
$L__BB52_27:
	shr.u32 	%r428, %r489, 4;
	and.b32  	%r429, %r489, 12;
	add.s32 	%r430, %r72, %r429;
	mad.lo.s32 	%r431, %r428, %r8, %r430;
	mul.wide.u32 	%rd25, %r431, 4;
	add.s64 	%rd26, %rd2, %rd25;
	ld.shared.v4.u32 	{%r432, %r433, %r434, %r435}, [%r490];
	st.global.v4.u32 	[%rd26], {%r432, %r433, %r434, %r435};
	add.s32 	%r436, %r489, %r7;
	shr.u32 	%r437, %r491, 4;
	and.b32  	%r438, %r491, 12;
	add.s32 	%r439, %r72, %r438;
	mad.lo.s32 	%r440, %r437, %r8, %r439;
	mul.wide.u32 	%rd27, %r440, 4;
	add.s64 	%rd28, %rd2, %rd27;
	add.s32 	%r441, %r490, %r27;
	ld.shared.v4.u32 	{%r442, %r443, %r444, %r445}, [%r441];
	st.global.v4.u32 	[%rd28], {%r442, %r443, %r444, %r445};
	add.s32 	%r446, %r436, %r7;
	shr.u32 	%r447, %r492, 4;
	and.b32  	%r448, %r492, 12;
	add.s32 	%r449, %r72, %r448;
	mad.lo.s32 	%r450, %r447, %r8, %r449;
	mul.wide.u32 	%rd29, %r450, 4;
	add.s64 	%rd30, %rd2, %rd29;
	add.s32 	%r451, %r490, %r28;
	ld.shared.v4.u32 	{%r452, %r453, %r454, %r455}, [%r451];
	st.global.v4.u32 	[%rd30], {%r452, %r453, %r454, %r455};
	add.s32 	%r456, %r446, %r7;
	shr.u32 	%r457, %r493, 4;
	and.b32  	%r458, %r493, 12;
	add.s32 	%r459, %r72, %r458;
	mad.lo.s32 	%r460, %r457, %r8, %r459;
	mul.wide.u32 	%rd31, %r460, 4;
	add.s64 	%rd32, %rd2, %rd31;
	add.s32 	%r461, %r490, %r30;
	ld.shared.v4.u32 	{%r462, %r463, %r464, %r465}, [%r461];
	st.global.v4.u32 	[%rd32], {%r462, %r463, %r464, %r465};
	add.s32 	%r489, %r456, %r7;
	add.s32 	%r493, %r493, %r27;
	add.s32 	%r492, %r492, %r27;
	add.s32 	%r491, %r491, %r27;
	add.s32 	%r490, %r490, %r31;
	setp.lt.u32 	%p57, %r489, 1024;
	@%p57 bra 	$L__BB52_27;
$L__BB52_28:
	ret;

}
	// .globl	_Z9cuda_gemmIiLj512ELj1ELj1ELj1024ELj64ELj64ELj128ELj1ELj1EEvjjjPKT_S2_PS0_jjj
.visible .entry _Z9cuda_gemmIiLj512ELj1ELj1ELj1024ELj64ELj64ELj128ELj1ELj1EEvjjjPKT_S2_PS0_jjj(
	.param .u32 _Z9cuda_gemmIiLj512ELj1ELj1ELj1024ELj64ELj64ELj128ELj1ELj1EEvjjjPKT_S2_PS0_jjj_param_0,
	.param .u32 _Z9cuda_gemmIiLj512ELj1ELj1ELj1024ELj64ELj64ELj128ELj1ELj1EEvjjjPKT_S2_PS0_jjj_param_1,
	.param .u32 _Z9cuda_gemmIiLj512ELj1ELj1ELj1024ELj64ELj64ELj128ELj1ELj1EEvjjjPKT_S2_PS0_jjj_param_2,
	.param .u64 .ptr .align 1 _Z9cuda_gemmIiLj512ELj1ELj1ELj1024ELj64ELj64ELj128ELj1ELj1EEvjjjPKT_S2_PS0_jjj_param_3,
	.param .u64 .ptr .align 1 _Z9cuda_gemmIiLj512ELj1ELj1ELj1024ELj64ELj64ELj128ELj1ELj1EEvjjjPKT_S2_PS0_jjj_param_4,
	.param .u64 .ptr .align 1 _Z9cuda_gemmIiLj512ELj1ELj1ELj1024ELj64ELj64ELj128ELj1ELj1EEvjjjPKT_S2_PS0_jjj_param_5,
	.param .u32 _Z9cuda_gemmIiLj512ELj1ELj1ELj1024ELj64ELj64ELj128ELj1ELj1EEvjjjPKT_S2_PS0_jjj_param_6,
	.param .u32 _Z9cuda_gemmIiLj512ELj1ELj1ELj1024ELj64ELj64ELj128ELj1ELj1EEvjjjPKT_S2_PS0_jjj_param_7,
	.param .u32 _Z9cuda_gemmIiLj512ELj1ELj1ELj1024ELj64ELj64ELj128ELj1ELj1EEvjjjPKT_S2_PS0_jjj_param_8
)
.maxntid 512
{
	.reg .pred 	%p<60>;
	.reg .b16 	%rs<6>;
	.reg .b32 	%r<473>;
	.reg .b64 	%rd<37>;
	// demoted variable
	.shared .align 128 .b8 _ZZ9cuda_gemmIiLj512ELj1ELj1ELj1024ELj64ELj64ELj128ELj1ELj1EEvjjjPKT_S2_PS0_jjjE11kron_fac_sh[8448];
	// demoted variable
	.shared .align 128 .b8 _ZZ9cuda_gemmIiLj512ELj1ELj1ELj1024ELj64ELj64ELj128ELj1ELj1EEvjjjPKT_S2_PS0_jjjE3Ash[2048];
	// demoted variable
	.shared .align 128 .b8 _ZZ9cuda_gemmIiLj512ELj1ELj1ELj1024ELj64ELj64ELj128ELj1ELj1EEvjjjPKT_S2_PS0_jjjE3Csh[4096];
	ld.param.u64 	%rd9, [_Z9cuda_gemmIiLj512ELj1ELj1ELj1024ELj64ELj64ELj128ELj1ELj1EEvjjjPKT_S2_PS0_jjj_param_3];
	ld.param.u64 	%rd8, [_Z9cuda_gemmIiLj512ELj1ELj1ELj1024ELj64ELj64ELj128ELj1ELj1EEvjjjPKT_S2_PS0_jjj_param_4];
	ld.param.u64 	%rd10, [_Z9cuda_gemmIiLj512ELj1ELj1ELj1024ELj64ELj64ELj128ELj1ELj1EEvjjjPKT_S2_PS0_jjj_param_5];
	cvta.to.global.u64 	%rd1, %rd9;
	cvta.to.global.u64 	%rd2, %rd10;
	mov.u32 	%r1, %tid.x;
	and.b32  	%r2, %r1, 15;
	shr.u32 	%r3, %r1, 4;
	mov.u32 	%r4, %ctaid.y;
	mov.u32 	%r101, %nctaid.y;
	setp.ge.u32 	%p3, %r4, %r101;
	@%p3 bra 	$L__BB53_28;
	mov.u32 	%r102, %ctaid.z;
	mov.u32 	%r5, %ntid.x;
	shl.b32 	%r6, %r1, 2;
	shl.b32 	%r7, %r102, 6;
	shl.b32 	%r8, %r5, 2;
	add.s32 	%r103, %r1, %r5;
	cvt.u16.u32 	%rs3, %r103;
	sub.s16 	%rs4, 1023, %rs3;
	cvt.u16.u32 	%rs5, %r5;
	div.u16 	%rs1, %rs4, %rs5;
	and.b16  	%rs2, %rs1, 3;
	setp.eq.s16 	%p4, %rs2, 2;
	mov.u32 	%r448, %r1;
	@%p4 bra 	$L__BB53_4;
	cvt.u32.u16 	%r9, %rs2;
	mov.b32 	%r447, 0;
	mov.u32 	%r448, %r1;
$L__BB53_3:
	.pragma "nounroll";
	shl.b32 	%r105, %r448, 2;
	mov.u32 	%r106, _ZZ9cuda_gemmIiLj512ELj1ELj1ELj1024ELj64ELj64ELj128ELj1ELj1EEvjjjPKT_S2_PS0_jjjE3Csh;
	add.s32 	%r107, %r106, %r105;
	mov.b32 	%r108, 0;
	st.shared.u32 	[%r107], %r108;
	add.s32 	%r448, %r448, %r5;
	add.s32 	%r447, %r447, 1;
	xor.b32  	%r109, %r447, %r9;
	setp.ne.s32 	%p5, %r109, 2;
	@%p5 bra 	$L__BB53_3;
$L__BB53_4:
	setp.lt.u16 	%p6, %rs1, 2;
	@%p6 bra 	$L__BB53_7;
	mov.u32 	%r111, _ZZ9cuda_gemmIiLj512ELj1ELj1ELj1024ELj64ELj64ELj128ELj1ELj1EEvjjjPKT_S2_PS0_jjjE3Csh;
$L__BB53_6:
	shl.b32 	%r110, %r448, 2;
	add.s32 	%r112, %r111, %r110;
	mov.b32 	%r113, 0;
	st.shared.u32 	[%r112], %r113;
	add.s32 	%r114, %r112, %r8;
	st.shared.u32 	[%r114], %r113;
	add.s32 	%r115, %r114, %r8;
	st.shared.u32 	[%r115], %r113;
	add.s32 	%r116, %r115, %r8;
	st.shared.u32 	[%r116], %r113;
	add.s32 	%r448, %r8, %r448;
	setp.lt.u32 	%p7, %r448, 1024;
	@%p7 bra 	$L__BB53_6;
$L__BB53_7:
	shl.b32 	%r17, %r4, 10;
	add.s32 	%r18, %r6, %r8;
	max.u32 	%r118, %r18, 512;
	setp.lt.u32 	%p9, %r18, 512;
	selp.u32 	%r119, 1, 0, %p9;
	add.s32 	%r120, %r18, %r119;
	sub.s32 	%r121, %r118, %r120;
	div.u32 	%r122, %r121, %r8;
	add.s32 	%r19, %r122, %r119;
	shl.b32 	%r123, %r6, 2;
	mov.u32 	%r124, _ZZ9cuda_gemmIiLj512ELj1ELj1ELj1024ELj64ELj64ELj128ELj1ELj1EEvjjjPKT_S2_PS0_jjjE3Ash;
	add.s32 	%r20, %r124, %r123;
	shl.b32 	%r125, %r8, 2;
	add.s32 	%r21, %r20, %r125;
	add.s32 	%r22, %r18, %r8;
	and.b32  	%r127, %r6, 124;
	mov.u32 	%r128, _ZZ9cuda_gemmIiLj512ELj1ELj1ELj1024ELj64ELj64ELj128ELj1ELj1EEvjjjPKT_S2_PS0_jjjE11kron_fac_sh;
	add.s32 	%r129, %r128, %r127;
	mad.lo.s32 	%r23, %r3, 132, %r129;
	add.s32 	%r130, %r1, 1;
	and.b32  	%r24, %r130, 15;
	add.s32 	%r131, %r1, 2;
	and.b32  	%r25, %r131, 15;
	add.s32 	%r132, %r1, 3;
	and.b32  	%r26, %r132, 15;
	add.s32 	%r133, %r1, 4;
	and.b32  	%r27, %r133, 15;
	add.s32 	%r134, %r1, 5;
	and.b32  	%r28, %r134, 15;
	add.s32 	%r135, %r1, 6;
	and.b32  	%r29, %r135, 15;
	add.s32 	%r136, %r1, 7;
	and.b32  	%r30, %r136, 15;
	add.s32 	%r137, %r1, 9;
	and.b32  	%r31, %r137, 15;
	add.s32 	%r138, %r1, 10;
	and.b32  	%r32, %r138, 15;
	and.b32  	%r139, %r1, 496;
	or.b32  	%r140, %r139, %r2;
	shl.b32 	%r141, %r140, 2;
	mov.u32 	%r142, _ZZ9cuda_gemmIiLj512ELj1ELj1ELj1024ELj64ELj64ELj128ELj1ELj1EEvjjjPKT_S2_PS0_jjjE3Csh;
	add.s32 	%r33, %r142, %r141;
	shl.b32 	%r34, %r5, 4;
	cvta.to.global.u64 	%rd3, %rd8;
	mov.b32 	%r450, 0;
	mov.pred 	%p58, -1;
$L__BB53_8:
	mov.pred 	%p1, %p58;
	setp.gt.u32 	%p10, %r1, 127;
	@%p10 bra 	$L__BB53_16;
	shl.b32 	%r451, %r1, 2;
	and.b32  	%r37, %r19, 3;
	setp.eq.s32 	%p11, %r37, 3;
	add.s32 	%r143, %r17, %r7;
	add.s32 	%r38, %r143, %r450;
	@%p11 bra 	$L__BB53_13;
	setp.eq.s32 	%p12, %r37, 0;
	and.b32  	%r144, %r451, 28;
	shl.b32 	%r145, %r1, 3;
	and.b32  	%r146, %r145, 960;
	or.b32  	%r147, %r144, %r146;
	add.s32 	%r148, %r38, %r147;
	mul.wide.u32 	%rd11, %r148, 4;
	add.s64 	%rd12, %rd1, %rd11;
	ld.global.nc.v4.u32 	{%r149, %r150, %r151, %r152}, [%rd12];
	st.shared.v4.u32 	[%r20], {%r149, %r150, %r151, %r152};
	mov.u32 	%r451, %r18;
	@%p12 bra 	$L__BB53_13;
	setp.eq.s32 	%p13, %r37, 1;
	and.b32  	%r153, %r18, 28;
	shl.b32 	%r154, %r18, 1;
	and.b32  	%r155, %r154, 960;
	or.b32  	%r156, %r153, %r155;
	add.s32 	%r157, %r38, %r156;
	mul.wide.u32 	%rd13, %r157, 4;
	add.s64 	%rd14, %rd1, %rd13;
	ld.global.nc.v4.u32 	{%r158, %r159, %r160, %r161}, [%rd14];
	st.shared.v4.u32 	[%r21], {%r158, %r159, %r160, %r161};
	mov.u32 	%r451, %r22;
	@%p13 bra 	$L__BB53_13;
	add.s32 	%r451, %r22, %r8;
	and.b32  	%r162, %r22, 28;
	shl.b32 	%r163, %r22, 1;
	and.b32  	%r164, %r163, 960;
	or.b32  	%r165, %r162, %r164;
	add.s32 	%r166, %r38, %r165;
	mul.wide.u32 	%rd15, %r166, 4;
	add.s64 	%rd16, %rd1, %rd15;
	ld.global.nc.v4.u32 	{%r167, %r168, %r169, %r170}, [%rd16];
	shl.b32 	%r171, %r8, 2;
	add.s32 	%r172, %r21, %r171;
	st.shared.v4.u32 	[%r172], {%r167, %r168, %r169, %r170};
$L__BB53_13:
	setp.lt.u32 	%p14, %r19, 3;
	@%p14 bra 	$L__BB53_16;
	mad.lo.s32 	%r459, %r5, 12, %r451;
	shl.b32 	%r452, %r451, 1;
	mad.lo.s32 	%r458, %r5, 24, %r452;
	shl.b32 	%r173, %r5, 3;
	add.s32 	%r457, %r173, %r451;
	add.s32 	%r456, %r34, %r452;
	add.s32 	%r455, %r8, %r451;
	add.s32 	%r454, %r173, %r452;
	shl.b32 	%r174, %r451, 2;
	mov.u32 	%r175, _ZZ9cuda_gemmIiLj512ELj1ELj1ELj1024ELj64ELj64ELj128ELj1ELj1EEvjjjPKT_S2_PS0_jjjE3Ash;
	add.s32 	%r453, %r175, %r174;
$L__BB53_15:
	and.b32  	%r176, %r452, 960;
	and.b32  	%r177, %r451, 28;
	add.s32 	%r178, %r38, %r177;
	add.s32 	%r179, %r178, %r176;
	mul.wide.u32 	%rd17, %r179, 4;
	add.s64 	%rd18, %rd1, %rd17;
	ld.global.nc.v4.u32 	{%r180, %r181, %r182, %r183}, [%rd18];
	st.shared.v4.u32 	[%r453], {%r180, %r181, %r182, %r183};
	add.s32 	%r184, %r451, %r8;
	and.b32  	%r185, %r454, 960;
	and.b32  	%r186, %r455, 28;
	add.s32 	%r187, %r38, %r186;
	add.s32 	%r188, %r187, %r185;
	mul.wide.u32 	%rd19, %r188, 4;
	add.s64 	%rd20, %rd1, %rd19;
	ld.global.nc.v4.u32 	{%r189, %r190, %r191, %r192}, [%rd20];
	add.s32 	%r193, %r453, %r34;
	st.shared.v4.u32 	[%r193], {%r189, %r190, %r191, %r192};
	add.s32 	%r194, %r184, %r8;
	and.b32  	%r195, %r456, 960;
	and.b32  	%r196, %r457, 28;
	add.s32 	%r197, %r38, %r196;
	add.s32 	%r198, %r197, %r195;
	mul.wide.u32 	%rd21, %r198, 4;
	add.s64 	%rd22, %rd1, %rd21;
	ld.global.nc.v4.u32 	{%r199, %r200, %r201, %r202}, [%rd22];
	shl.b32 	%r203, %r5, 5;
	add.s32 	%r204, %r453, %r203;
	st.shared.v4.u32 	[%r204], {%r199, %r200, %r201, %r202};
	add.s32 	%r205, %r194, %r8;
	and.b32  	%r206, %r458, 960;
	and.b32  	%r207, %r459, 28;
	add.s32 	%r208, %r38, %r207;
	add.s32 	%r209, %r208, %r206;
	mul.wide.u32 	%rd23, %r209, 4;
	add.s64 	%rd24, %rd1, %rd23;
	ld.global.nc.v4.u32 	{%r210, %r211, %r212, %r213}, [%rd24];
	mad.lo.s32 	%r214, %r5, 48, %r453;
	st.shared.v4.u32 	[%r214], {%r210, %r211, %r212, %r213};
	add.s32 	%r451, %r205, %r8;
	add.s32 	%r459, %r459, %r34;
	add.s32 	%r458, %r458, %r203;
	add.s32 	%r457, %r457, %r34;
	add.s32 	%r456, %r456, %r203;
	add.s32 	%r455, %r455, %r34;
	add.s32 	%r454, %r454, %r203;
	shl.b32 	%r215, %r5, 6;
	add.s32 	%r453, %r453, %r215;
	add.s32 	%r452, %r452, %r203;
	setp.lt.u32 	%p15, %r451, 512;
	@%p15 bra 	$L__BB53_15;
$L__BB53_16:
	shr.u32 	%r461, %r1, 4;
	add.s32 	%r50, %r450, %r7;
$L__BB53_17:
	add.s32 	%r216, %r50, %r461;
	shl.b32 	%r217, %r216, 6;
	and.b32  	%r218, %r1, 15;
	shl.b32 	%r219, %r1, 2;
	and.b32  	%r220, %r219, 60;
	or.b32  	%r221, %r217, %r220;
	mul.wide.u32 	%rd25, %r221, 4;
	add.s64 	%rd26, %rd3, %rd25;
	ld.global.nc.v4.u32 	{%r222, %r223, %r224, %r225}, [%rd26];
	shl.b32 	%r226, %r461, 2;
	mov.u32 	%r227, _ZZ9cuda_gemmIiLj512ELj1ELj1ELj1024ELj64ELj64ELj128ELj1ELj1EEvjjjPKT_S2_PS0_jjjE11kron_fac_sh;
	add.s32 	%r228, %r227, %r226;
	mad.lo.s32 	%r229, %r218, 528, %r228;
	st.shared.u32 	[%r229], %r222;
	st.shared.u32 	[%r229+132], %r223;
	st.shared.u32 	[%r229+264], %r224;
	st.shared.u32 	[%r229+396], %r225;
	shr.u32 	%r230, %r5, 4;
	add.s32 	%r461, %r461, %r230;
	setp.lt.u32 	%p16, %r461, 32;
	@%p16 bra 	$L__BB53_17;
	bar.sync 	0;
	ld.shared.u32 	%r71, [%r23];
	mov.b32 	%r462, 0;
	mov.pred 	%p59, -1;
$L__BB53_19:
	mov.pred 	%p2, %p59;
	and.b32  	%r233, %r1, 16;
	add.s32 	%r234, %r462, %r233;
	and.b32  	%r235, %r234, 16;
	and.b32  	%r236, %r1, 15;
	shl.b32 	%r237, %r1, 5;
	and.b32  	%r238, %r237, 480;
	or.b32  	%r239, %r235, %r238;
	or.b32  	%r240, %r239, %r236;
	shl.b32 	%r241, %r240, 2;
	mov.u32 	%r242, _ZZ9cuda_gemmIiLj512ELj1ELj1ELj1024ELj64ELj64ELj128ELj1ELj1EEvjjjPKT_S2_PS0_jjjE3Ash;
	add.s32 	%r243, %r242, %r241;
	ld.shared.u32 	%r244, [%r243];
	or.b32  	%r245, %r239, %r24;
	shl.b32 	%r246, %r245, 2;
	add.s32 	%r247, %r242, %r246;
	ld.shared.u32 	%r248, [%r247];
	or.b32  	%r249, %r239, %r25;
	shl.b32 	%r250, %r249, 2;
	add.s32 	%r251, %r242, %r250;
	ld.shared.u32 	%r252, [%r251];
	or.b32  	%r253, %r239, %r26;
	shl.b32 	%r254, %r253, 2;
	add.s32 	%r255, %r242, %r254;
	ld.shared.u32 	%r256, [%r255];
	or.b32  	%r257, %r239, %r27;
	shl.b32 	%r258, %r257, 2;
	add.s32 	%r259, %r242, %r258;
	ld.shared.u32 	%r260, [%r259];
	or.b32  	%r261, %r239, %r28;
	shl.b32 	%r262, %r261, 2;
	add.s32 	%r263, %r242, %r262;
	ld.shared.u32 	%r264, [%r263];
	or.b32  	%r265, %r239, %r29;
	shl.b32 	%r266, %r265, 2;
	add.s32 	%r267, %r242, %r266;
	ld.shared.u32 	%r268, [%r267];
	or.b32  	%r269, %r239, %r30;
	shl.b32 	%r270, %r269, 2;
	add.s32 	%r271, %r242, %r270;
	ld.shared.u32 	%r272, [%r271];
	xor.b32  	%r273, %r236, 8;
	or.b32  	%r274, %r239, %r273;
	shl.b32 	%r275, %r274, 2;
	add.s32 	%r276, %r242, %r275;
	ld.shared.u32 	%r277, [%r276];
	or.b32  	%r278, %r239, %r31;
	shl.b32 	%r279, %r278, 2;
	add.s32 	%r280, %r242, %r279;
	ld.shared.u32 	%r281, [%r280];
	or.b32  	%r282, %r239, %r32;
	shl.b32 	%r283, %r282, 2;
	add.s32 	%r284, %r242, %r283;
	ld.shared.u32 	%r285, [%r284];
	add.s32 	%r286, %r1, 11;
	and.b32  	%r287, %r286, 15;
	or.b32  	%r288, %r239, %r287;
	shl.b32 	%r289, %r288, 2;
	add.s32 	%r290, %r242, %r289;
	ld.shared.u32 	%r291, [%r290];
	add.s32 	%r292, %r1, 12;
	and.b32  	%r293, %r292, 15;
	or.b32  	%r294, %r239, %r293;
	shl.b32 	%r295, %r294, 2;
	add.s32 	%r296, %r242, %r295;
	ld.shared.u32 	%r297, [%r296];
	add.s32 	%r298, %r1, 13;
	and.b32  	%r299, %r298, 15;
	or.b32  	%r300, %r239, %r299;
	shl.b32 	%r301, %r300, 2;
	add.s32 	%r302, %r242, %r301;
	ld.shared.u32 	%r303, [%r302];
	add.s32 	%r304, %r1, 14;
	and.b32  	%r305, %r304, 15;
	or.b32  	%r306, %r239, %r305;
	shl.b32 	%r307, %r306, 2;
	add.s32 	%r308, %r242, %r307;
	ld.shared.u32 	%r309, [%r308];
	add.s32 	%r310, %r1, -1;
	and.b32  	%r311, %r310, 15;
	or.b32  	%r312, %r239, %r311;
	shl.b32 	%r313, %r312, 2;
	add.s32 	%r314, %r242, %r313;
	ld.shared.u32 	%r315, [%r314];
	mad.lo.s32 	%r316, %r236, -31, %r239;
	shfl.sync.idx.b32	%r317|%p19, %r71, %r316, 31, -1;
	mul.lo.s32 	%r318, %r317, %r244;
	or.b32  	%r319, %r24, %r235;
	shfl.sync.idx.b32	%r320|%p20, %r71, %r319, 31, -1;
	mad.lo.s32 	%r321, %r320, %r248, %r318;
	or.b32  	%r322, %r25, %r235;
	shfl.sync.idx.b32	%r323|%p21, %r71, %r322, 31, -1;
	mad.lo.s32 	%r324, %r323, %r252, %r321;
	or.b32  	%r325, %r26, %r235;
	shfl.sync.idx.b32	%r326|%p22, %r71, %r325, 31, -1;
	mad.lo.s32 	%r327, %r326, %r256, %r324;
	or.b32  	%r328, %r27, %r235;
	shfl.sync.idx.b32	%r329|%p23, %r71, %r328, 31, -1;
	mad.lo.s32 	%r330, %r329, %r260, %r327;
	or.b32  	%r331, %r28, %r235;
	shfl.sync.idx.b32	%r332|%p24, %r71, %r331, 31, -1;
	mad.lo.s32 	%r333, %r332, %r264, %r330;
	or.b32  	%r334, %r29, %r235;
	shfl.sync.idx.b32	%r335|%p25, %r71, %r334, 31, -1;
	mad.lo.s32 	%r336, %r335, %r268, %r333;
	or.b32  	%r337, %r30, %r235;
	shfl.sync.idx.b32	%r338|%p26, %r71, %r337, 31, -1;
	mad.lo.s32 	%r339, %r338, %r272, %r336;
	or.b32  	%r340, %r273, %r235;
	shfl.sync.idx.b32	%r341|%p27, %r71, %r340, 31, -1;
	mad.lo.s32 	%r342, %r341, %r277, %r339;
	or.b32  	%r343, %r31, %r235;
	shfl.sync.idx.b32	%r344|%p28, %r71, %r343, 31, -1;
	mad.lo.s32 	%r345, %r344, %r281, %r342;
	or.b32  	%r346, %r32, %r235;
	shfl.sync.idx.b32	%r347|%p29, %r71, %r346, 31, -1;
	mad.lo.s32 	%r348, %r347, %r285, %r345;
	or.b32  	%r349, %r287, %r235;
	shfl.sync.idx.b32	%r350|%p30, %r71, %r349, 31, -1;
	mad.lo.s32 	%r351, %r350, %r291, %r348;
	or.b32  	%r352, %r293, %r235;
	shfl.sync.idx.b32	%r353|%p31, %r71, %r352, 31, -1;
	mad.lo.s32 	%r354, %r353, %r297, %r351;
	or.b32  	%r355, %r299, %r235;
	shfl.sync.idx.b32	%r356|%p32, %r71, %r355, 31, -1;
	mad.lo.s32 	%r357, %r356, %r303, %r354;
	or.b32  	%r358, %r305, %r235;
	shfl.sync.idx.b32	%r359|%p33, %r71, %r358, 31, -1;
	mad.lo.s32 	%r360, %r359, %r309, %r357;
	or.b32  	%r361, %r311, %r235;
	shfl.sync.idx.b32	%r362|%p34, %r71, %r361, 31, -1;
	mad.lo.s32 	%r363, %r362, %r315, %r360;
	ld.shared.u32 	%r364, [%r33];
	add.s32 	%r365, %r364, %r363;
	st.shared.u32 	[%r33], %r365;
	ld.shared.u32 	%r366, [%r23+4224];
	shfl.sync.idx.b32	%r367|%p35, %r366, %r316, 31, -1;
	mul.lo.s32 	%r368, %r367, %r244;
	shfl.sync.idx.b32	%r369|%p36, %r366, %r319, 31, -1;
	mad.lo.s32 	%r370, %r369, %r248, %r368;
	shfl.sync.idx.b32	%r371|%p37, %r366, %r322, 31, -1;
	mad.lo.s32 	%r372, %r371, %r252, %r370;
	shfl.sync.idx.b32	%r373|%p38, %r366, %r325, 31, -1;
	mad.lo.s32 	%r374, %r373, %r256, %r372;
	shfl.sync.idx.b32	%r375|%p39, %r366, %r328, 31, -1;
	mad.lo.s32 	%r376, %r375, %r260, %r374;
	shfl.sync.idx.b32	%r377|%p40, %r366, %r331, 31, -1;
	mad.lo.s32 	%r378, %r377, %r264, %r376;
	shfl.sync.idx.b32	%r379|%p41, %r366, %r334, 31, -1;
	mad.lo.s32 	%r380, %r379, %r268, %r378;
	shfl.sync.idx.b32	%r381|%p42, %r366, %r337, 31, -1;
	mad.lo.s32 	%r382, %r381, %r272, %r380;
	shfl.sync.idx.b32	%r383|%p43, %r366, %r340, 31, -1;
	mad.lo.s32 	%r384, %r383, %r277, %r382;
	shfl.sync.idx.b32	%r385|%p44, %r366, %r343, 31, -1;
	mad.lo.s32 	%r386, %r385, %r281, %r384;
	shfl.sync.idx.b32	%r387|%p45, %r366, %r346, 31, -1;
	mad.lo.s32 	%r388, %r387, %r285, %r386;
	shfl.sync.idx.b32	%r389|%p46, %r366, %r349, 31, -1;
	mad.lo.s32 	%r390, %r389, %r291, %r388;
	shfl.sync.idx.b32	%r391|%p47, %r366, %r352, 31, -1;
	mad.lo.s32 	%r392, %r391, %r297, %r390;
	shfl.sync.idx.b32	%r393|%p48, %r366, %r355, 31, -1;
	mad.lo.s32 	%r394, %r393, %r303, %r392;
	shfl.sync.idx.b32	%r395|%p49, %r366, %r358, 31, -1;
	mad.lo.s32 	%r396, %r395, %r309, %r394;
	shfl.sync.idx.b32	%r397|%p50, %r366, %r361, 31, -1;
	mad.lo.s32 	%r398, %r397, %r315, %r396;
	ld.shared.u32 	%r399, [%r33+2048];
	add.s32 	%r400, %r399, %r398;
	st.shared.u32 	[%r33+2048], %r400;
	mov.b32 	%r462, 16;
	mov.pred 	%p59, 0;
	@%p2 bra 	$L__BB53_19;
	mov.b32 	%r450, 32;
	mov.pred 	%p58, 0;
	@%p1 bra 	$L__BB53_8;
	setp.gt.u32 	%p52, %r1, 255;
	bar.sync 	0;
	@%p52 bra 	$L__BB53_28;
	shl.b32 	%r466, %r1, 2;
	max.u32 	%r402, %r18, 1024;
	setp.lt.u32 	%p53, %r18, 1024;
	selp.u32 	%r403, 1, 0, %p53;
	add.s32 	%r404, %r18, %r403;
	sub.s32 	%r405, %r402, %r404;
	div.u32 	%r406, %r405, %r8;
	add.s32 	%r74, %r406, %r403;
	and.b32  	%r407, %r74, 3;
	setp.eq.s32 	%p54, %r407, 3;
	@%p54 bra 	$L__BB53_25;
	shl.b32 	%r408, %r1, 4;
	mov.u32 	%r409, _ZZ9cuda_gemmIiLj512ELj1ELj1ELj1024ELj64ELj64ELj128ELj1ELj1EEvjjjPKT_S2_PS0_jjjE3Csh;
	add.s32 	%r464, %r409, %r408;
	add.s32 	%r410, %r17, %r466;
	mul.wide.u32 	%rd27, %r410, 4;
	add.s64 	%rd36, %rd2, %rd27;
	mul.wide.u32 	%rd5, %r5, 16;
	add.s32 	%r411, %r74, 1;
	and.b32  	%r412, %r411, 3;
	neg.s32 	%r463, %r412;
$L__BB53_24:
	.pragma "nounroll";
	ld.shared.v4.u32 	{%r413, %r414, %r415, %r416}, [%r464];
	st.global.v4.u32 	[%rd36], {%r413, %r414, %r415, %r416};
	add.s32 	%r466, %r466, %r8;
	add.s32 	%r464, %r464, %r34;
	add.s64 	%rd36, %rd36, %rd5;
	add.s32 	%r463, %r463, 1;
	setp.ne.s32 	%p55, %r463, 0;
	@%p55 bra 	$L__BB53_24;
$L__BB53_25:
	setp.lt.u32 	%p56, %r74, 3;
	@%p56 bra 	$L__BB53_28;
	add.s32 	%r467, %r466, %r17;
	mov.u32 	%r417, %ntid.x;
	mad.lo.s32 	%r471, %r417, 12, %r467;
	shl.b32 	%r418, %r417, 3;
	add.s32 	%r470, %r467, %r418;
	add.s32 	%r469, %r467, %r8;
	shl.b32 	%r419, %r466, 2;
	mov.u32 	%r420, _ZZ9cuda_gemmIiLj512ELj1ELj1ELj1024ELj64ELj64ELj128ELj1ELj1EEvjjjPKT_S2_PS0_jjjE3Csh;
	add.s32 	%r468, %r420, %r419;
$L__BB53_27:
	mul.wide.u32 	%rd28, %r467, 4;
	add.s64 	%rd29, %rd2, %rd28;
	ld.shared.v4.u32 	{%r421, %r422, %r423, %r424}, [%r468];
	st.global.v4.u32 	[%rd29], {%r421, %r422, %r423, %r424};
	add.s32 	%r425, %r466, %r8;
	mul.wide.u32 	%rd30, %r469, 4;
	add.s64 	%rd31, %rd2, %rd30;
	add.s32 	%r426, %r468, %r34;
	ld.shared.v4.u32 	{%r427, %r428, %r429, %r430}, [%r426];
	st.global.v4.u32 	[%rd31], {%r427, %r428, %r429, %r430};
	add.s32 	%r431, %r425, %r8;
	mul.wide.u32 	%rd32, %r470, 4;
	add.s64 	%rd33, %rd2, %rd32;
	shl.b32 	%r433, %r417, 5;
	add.s32 	%r434, %r468, %r433;
	ld.shared.v4.u32 	{%r435, %r436, %r437, %r438}, [%r434];
	st.global.v4.u32 	[%rd33], {%r435, %r436, %r437, %r438};
	add.s32 	%r439, %r431, %r8;
	mul.wide.u32 	%rd34, %r471, 4;
	add.s64 	%rd35, %rd2, %rd34;
	mad.lo.s32 	%r440, %r417, 48, %r468;
	ld.shared.v4.u32 	{%r441, %r442, %r443, %r444}, [%r440];
	st.global.v4.u32 	[%rd35], {%r441, %r442, %r443, %r444};
	add.s32 	%r466, %r439, %r8;
	add.s32 	%r471, %r471, %r34;
	add.s32 	%r470, %r470, %r34;
	add.s32 	%r469, %r469, %r34;
	shl.b32 	%r445, %r417, 6;
	add.s32 	%r468, %r468, %r445;
	add.s32 	%r467, %r467, %r34;
	setp.lt.u32 	%p57, %r466, 1024;
	@%p57 bra 	$L__BB53_27;
$L__BB53_28:
	ret;

}
	// .globl	_Z9cuda_gemmIiLj512ELj1ELj1ELj1024ELj128ELj128ELj128ELj0ELj1EEvjjjPKT_S2_PS0_jjj
.visible .entry _Z9cuda_gemmIiLj512ELj1ELj1ELj1024ELj128ELj128ELj128ELj0ELj1EEvjjjPKT_S2_PS0_jjj(
	.param .u32 _Z9cuda_gemmIiLj512ELj1ELj1ELj1024ELj128ELj128ELj128ELj0ELj1EEvjjjPKT_S2_PS0_jjj_param_0,
	.param .u32 _Z9cuda_gemmIiLj512ELj1ELj1ELj1024ELj128ELj128ELj128ELj0ELj1EEvjjjPKT_S2_PS0_jjj_param_1,
	.param .u32 _Z9cuda_gemmIiLj512ELj1ELj1ELj1024ELj128ELj128ELj128ELj0ELj1EEvjjjPKT_S2_PS0_jjj_param_2,
	.param .u64 .ptr .align 1 _Z9cuda_gemmIiLj512ELj1ELj1ELj1024ELj128ELj128ELj128ELj0ELj1EEvjjjPKT_S2_PS0_jjj_param_3,
	.param .u64 .ptr .align 1 _Z9cuda_gemmIiLj512ELj1ELj1ELj1024ELj128ELj128ELj128ELj0ELj1EEvjjjPKT_S2_PS0_jjj_param_4,
	.param .u64 .ptr .align 1 _Z9cuda_gemmIiLj512ELj1ELj1ELj1024ELj128ELj128ELj128ELj0ELj1EEvjjjPKT_S2_PS0_jjj_param_5,
	.param .u32 _Z9cuda_gemmIiLj512ELj1ELj1ELj1024ELj128ELj128ELj128ELj0ELj1EEvjjjPKT_S2_PS0_jjj_param_6,
	.param .u32 _Z9cuda_gemmIiLj512ELj1ELj1ELj1024ELj128ELj128ELj128ELj0ELj1EEvjjjPKT_S2_PS0_jjj_param_7,
	.param .u32 _Z9cuda_gemmIiLj512ELj1ELj1ELj1024ELj128ELj128ELj128ELj0ELj1EEvjjjPKT_S2_PS0_jjj_param_8
)
.maxntid 512
{
	.reg .pred 	%p<57>;
	.reg .b16 	%rs<6>;
	.reg .b32 	%r<484>;
	.reg .b64 	%rd<34>;
	// demoted variable
	.shared .align 128 .b8 _ZZ9cuda_gemmIiLj512ELj1ELj1ELj1024ELj128ELj128ELj128ELj0ELj1EEvjjjPKT_S2_PS0_jjjE11kron_fac_sh[16896];
	// demoted variable
	.shared .align 128 .b8 _ZZ9cuda_gemmIiLj512ELj1ELj1ELj1024ELj128ELj128ELj128ELj0ELj1EEvjjjPKT_S2_PS0_jjjE3Ash[1024];
	// demoted variable
	.shared .align 128 .b8 _ZZ9cuda_gemmIiLj512ELj1ELj1ELj1024ELj128ELj128ELj128ELj0ELj1EEvjjjPKT_S2_PS0_jjjE3Csh[4096];
	ld.param.u64 	%rd6, [_Z9cuda_gemmIiLj512ELj1ELj1ELj1024ELj128ELj128ELj128ELj0ELj1EEvjjjPKT_S2_PS0_jjj_param_3];
	ld.param.u64 	%rd4, [_Z9cuda_gemmIiLj512ELj1ELj1ELj1024ELj128ELj128ELj128ELj0ELj1EEvjjjPKT_S2_PS0_jjj_param_4];
	cvta.to.global.u64 	%rd1, %rd6;
	mov.u32 	%r1, %tid.x;
	mov.u32 	%r2, %ctaid.y;
	mov.u32 	%r95, %nctaid.y;
	setp.ge.u32 	%p2, %r2, %r95;
	@%p2 bra 	$L__BB54_28;
	ld.param.u32 	%r457, [_Z9cuda_gemmIiLj512ELj1ELj1ELj1024ELj128ELj128ELj128ELj0ELj1EEvjjjPKT_S2_PS0_jjj_param_2];
	mov.u32 	%r96, %ctaid.z;
	mov.u32 	%r3, %ntid.x;
	shl.b32 	%r478, %r1, 2;
	mov.u32 	%r5, %ctaid.x;
	shl.b32 	%r6, %r96, 7;
	shl.b32 	%r7, %r3, 2;
	shr.u32 	%r8, %r457, 7;
	add.s32 	%r97, %r1, %r3;
	cvt.u16.u32 	%rs3, %r97;
	sub.s16 	%rs4, 1023, %rs3;
	cvt.u16.u32 	%rs5, %r3;
	div.u16 	%rs1, %rs4, %rs5;
	and.b16  	%rs2, %rs1, 3;
	setp.eq.s16 	%p3, %rs2, 2;
	mov.u32 	%r461, %r1;
	@%p3 bra 	$L__BB54_4;
	cvt.u32.u16 	%r9, %rs2;
	mov.b32 	%r460, 0;
	mov.u32 	%r461, %r1;
$L__BB54_3:
	.pragma "nounroll";
	shl.b32 	%r99, %r461, 2;
	mov.u32 	%r100, _ZZ9cuda_gemmIiLj512ELj1ELj1ELj1024ELj128ELj128ELj128ELj0ELj1EEvjjjPKT_S2_PS0_jjjE3Csh;
	add.s32 	%r101, %r100, %r99;
	mov.b32 	%r102, 0;
	st.shared.u32 	[%r101], %r102;
	add.s32 	%r461, %r461, %r3;
	add.s32 	%r460, %r460, 1;
	xor.b32  	%r103, %r460, %r9;
	setp.ne.s32 	%p4, %r103, 2;
	@%p4 bra 	$L__BB54_3;
$L__BB54_4:
	setp.lt.u16 	%p5, %rs1, 2;
	@%p5 bra 	$L__BB54_7;
	mov.u32 	%r105, _ZZ9cuda_gemmIiLj512ELj1ELj1ELj1024ELj128ELj128ELj128ELj0ELj1EEvjjjPKT_S2_PS0_jjjE3Csh;
$L__BB54_6:
	shl.b32 	%r104, %r461, 2;
	add.s32 	%r106, %r105, %r104;
	mov.b32 	%r107, 0;
	st.shared.u32 	[%r106], %r107;
	add.s32 	%r108, %r106, %r7;
	st.shared.u32 	[%r108], %r107;
	add.s32 	%r109, %r108, %r7;
	st.shared.u32 	[%r109], %r107;
	add.s32 	%r110, %r109, %r7;
	st.shared.u32 	[%r110], %r107;
	add.s32 	%r461, %r7, %r461;
	setp.lt.u32 	%p6, %r461, 1024;
	@%p6 bra 	$L__BB54_6;
$L__BB54_7:
	add.s32 	%r17, %r478, %r7;
	max.u32 	%r112, %r17, 256;
	setp.lt.u32 	%p7, %r17, 256;
	selp.u32 	%r113, 1, 0, %p7;
	add.s32 	%r114, %r17, %r113;
	sub.s32 	%r115, %r112, %r114;
	div.u32 	%r116, %r115, %r7;
	add.s32 	%r18, %r116, %r113;
	shl.b32 	%r19, %r1, 4;
	shl.b32 	%r117, %r478, 2;
	mov.u32 	%r118, _ZZ9cuda_gemmIiLj512ELj1ELj1ELj1024ELj128ELj128ELj128ELj0ELj1EEvjjjPKT_S2_PS0_jjjE3Ash;
	add.s32 	%r20, %r118, %r117;
	shl.b32 	%r119, %r7, 2;
	add.s32 	%r21, %r20, %r119;
	add.s32 	%r22, %r17, %r7;
	shr.u32 	%r120, %r1, 3;
	and.b32  	%r122, %r478, 124;
	mov.u32 	%r123, _ZZ9cuda_gemmIiLj512ELj1ELj1ELj1024ELj128ELj128ELj128ELj0ELj1EEvjjjPKT_S2_PS0_jjjE11kron_fac_sh;
	add.s32 	%r124, %r123, %r122;
	mad.lo.s32 	%r23, %r120, 132, %r124;
	and.b32  	%r24, %r1, 15;
	mov.u32 	%r125, _ZZ9cuda_gemmIiLj512ELj1ELj1ELj1024ELj128ELj128ELj128ELj0ELj1EEvjjjPKT_S2_PS0_jjjE3Csh;
	add.s32 	%r25, %r125, %r478;
	mul.lo.s32 	%r26, %r3, 12;
	shl.b32 	%r27, %r3, 4;
	mul.lo.s32 	%r28, %r3, 48;
	shl.b32 	%r29, %r3, 6;
	shl.b32 	%r30, %r3, 3;
	shl.b32 	%r31, %r3, 5;
	cvta.to.global.u64 	%rd2, %rd4;
	shr.u32 	%r32, %r3, 5;
	mov.b32 	%r463, 0;
$L__BB54_8:
	setp.gt.u32 	%p8, %r1, 63;
	@%p8 bra 	$L__BB54_16;
	ld.param.u32 	%r458, [_Z9cuda_gemmIiLj512ELj1ELj1ELj1024ELj128ELj128ELj128ELj0ELj1EEvjjjPKT_S2_PS0_jjj_param_2];
	and.b32  	%r34, %r18, 3;
	setp.eq.s32 	%p9, %r34, 3;
	shl.b32 	%r126, %r5, 10;
	add.s32 	%r127, %r6, %r126;
	mad.lo.s32 	%r128, %r2, %r458, %r127;
	add.s32 	%r35, %r128, %r463;
	mov.u32 	%r464, %r478;
	@%p9 bra 	$L__BB54_13;
	setp.eq.s32 	%p10, %r34, 0;
	and.b32  	%r129, %r478, 28;
	and.b32  	%r130, %r19, 896;
	or.b32  	%r131, %r129, %r130;
	add.s32 	%r132, %r35, %r131;
	mul.wide.u32 	%rd7, %r132, 4;
	add.s64 	%rd8, %rd1, %rd7;
	ld.global.nc.v4.u32 	{%r133, %r134, %r135, %r136}, [%rd8];
	st.shared.v4.u32 	[%r20], {%r133, %r134, %r135, %r136};
	mov.u32 	%r464, %r17;
	@%p10 bra 	$L__BB54_13;
	setp.eq.s32 	%p11, %r34, 1;
	and.b32  	%r137, %r17, 28;
	shl.b32 	%r138, %r17, 2;
	and.b32  	%r139, %r138, 896;
	or.b32  	%r140, %r137, %r139;
	add.s32 	%r141, %r35, %r140;
	mul.wide.u32 	%rd9, %r141, 4;
	add.s64 	%rd10, %rd1, %rd9;
	ld.global.nc.v4.u32 	{%r142, %r143, %r144, %r145}, [%rd10];
	st.shared.v4.u32 	[%r21], {%r142, %r143, %r144, %r145};
	mov.u32 	%r464, %r22;
	@%p11 bra 	$L__BB54_13;
	add.s32 	%r464, %r22, %r7;
	and.b32  	%r146, %r22, 28;
	shl.b32 	%r147, %r22, 2;
	and.b32  	%r148, %r147, 896;
	or.b32  	%r149, %r146, %r148;
	add.s32 	%r150, %r35, %r149;
	mul.wide.u32 	%rd11, %r150, 4;
	add.s64 	%rd12, %rd1, %rd11;
	ld.global.nc.v4.u32 	{%r151, %r152, %r153, %r154}, [%rd12];
	shl.b32 	%r155, %r7, 2;
	add.s32 	%r156, %r21, %r155;
	st.shared.v4.u32 	[%r156], {%r151, %r152, %r153, %r154};
$L__BB54_13:
	setp.lt.u32 	%p12, %r18, 3;
	@%p12 bra 	$L__BB54_16;
	add.s32 	%r471, %r26, %r464;
	shl.b32 	%r465, %r464, 2;
	add.s32 	%r470, %r28, %r465;
	add.s32 	%r469, %r30, %r464;
	add.s32 	%r468, %r31, %r465;
	add.s32 	%r467, %r7, %r464;
	add.s32 	%r466, %r27, %r465;
$L__BB54_15:
	and.b32  	%r157, %r465, 896;
	and.b32  	%r158, %r464, 28;
	add.s32 	%r159, %r35, %r158;
	add.s32 	%r160, %r159, %r157;
	mul.wide.u32 	%rd13, %r160, 4;
	add.s64 	%rd14, %rd1, %rd13;
	ld.global.nc.v4.u32 	{%r161, %r162, %r163, %r164}, [%rd14];
	mov.u32 	%r165, _ZZ9cuda_gemmIiLj512ELj1ELj1ELj1024ELj128ELj128ELj128ELj0ELj1EEvjjjPKT_S2_PS0_jjjE3Ash;
	add.s32 	%r166, %r165, %r465;
	st.shared.v4.u32 	[%r166], {%r161, %r162, %r163, %r164};
	add.s32 	%r167, %r464, %r7;
	and.b32  	%r168, %r466, 896;
	and.b32  	%r169, %r467, 28;
	add.s32 	%r170, %r35, %r169;
	add.s32 	%r171, %r170, %r168;
	mul.wide.u32 	%rd15, %r171, 4;
	add.s64 	%rd16, %rd1, %rd15;
	ld.global.nc.v4.u32 	{%r172, %r173, %r174, %r175}, [%rd16];
	add.s32 	%r176, %r165, %r466;
	st.shared.v4.u32 	[%r176], {%r172, %r173, %r174, %r175};
	add.s32 	%r177, %r167, %r7;
	and.b32  	%r178, %r468, 896;
	and.b32  	%r179, %r469, 28;
	add.s32 	%r180, %r35, %r179;
	add.s32 	%r181, %r180, %r178;
	mul.wide.u32 	%rd17, %r181, 4;
	add.s64 	%rd18, %rd1, %rd17;
	ld.global.nc.v4.u32 	{%r182, %r183, %r184, %r185}, [%rd18];
	add.s32 	%r186, %r165, %r468;
	st.shared.v4.u32 	[%r186], {%r182, %r183, %r184, %r185};
	add.s32 	%r187, %r177, %r7;
	and.b32  	%r188, %r470, 896;
	and.b32  	%r189, %r471, 28;
	add.s32 	%r190, %r35, %r189;
	add.s32 	%r191, %r190, %r188;
	mul.wide.u32 	%rd19, %r191, 4;
	add.s64 	%rd20, %rd1, %rd19;
	ld.global.nc.v4.u32 	{%r192, %r193, %r194, %r195}, [%rd20];
	add.s32 	%r196, %r165, %r470;
	st.shared.v4.u32 	[%r196], {%r192, %r193, %r194, %r195};
	add.s32 	%r464, %r187, %r7;
	add.s32 	%r471, %r471, %r27;
	add.s32 	%r470, %r470, %r29;
	add.s32 	%r469, %r469, %r27;
	add.s32 	%r468, %r468, %r29;
	add.s32 	%r467, %r467, %r27;
	add.s32 	%r466, %r466, %r29;
	add.s32 	%r465, %r465, %r29;
	setp.lt.u32 	%p13, %r464, 256;
	@%p13 bra 	$L__BB54_15;
$L__BB54_16:
	shr.u32 	%r473, %r1, 5;
	add.s32 	%r62, %r463, %r6;
$L__BB54_17:
	add.s32 	%r197, %r62, %r473;
	shl.b32 	%r198, %r197, 7;
	and.b32  	%r199, %r1, 31;
	shl.b32 	%r200, %r1, 2;
	and.b32  	%r201, %r200, 124;
	or.b32  	%r202, %r198, %r201;
	mul.wide.u32 	%rd21, %r202, 4;
	add.s64 	%rd22, %rd2, %rd21;
	ld.global.nc.v4.u32 	{%r203, %r204, %r205, %r206}, [%rd22];
	shl.b32 	%r207, %r473, 2;
	mov.u32 	%r208, _ZZ9cuda_gemmIiLj512ELj1ELj1ELj1024ELj128ELj128ELj128ELj0ELj1EEvjjjPKT_S2_PS0_jjjE11kron_fac_sh;
	add.s32 	%r209, %r208, %r207;
	mad.lo.s32 	%r210, %r199, 528, %r209;
	st.shared.u32 	[%r210], %r203;
	st.shared.u32 	[%r210+132], %r204;
	st.shared.u32 	[%r210+264], %r205;
	st.shared.u32 	[%r210+396], %r206;
	add.s32 	%r473, %r473, %r32;
	setp.lt.u32 	%p14, %r473, 32;
	@%p14 bra 	$L__BB54_17;
	bar.sync 	0;
	ld.shared.u32 	%r65, [%r23];
	mov.b32 	%r474, 0;
	mov.pred 	%p56, -1;
$L__BB54_19:
	mov.pred 	%p1, %p56;
	and.b32  	%r213, %r1, 16;
	add.s32 	%r214, %r474, %r213;
	and.b32  	%r215, %r214, 16;
	shl.b32 	%r216, %r1, 5;
	and.b32  	%r217, %r216, 224;
	or.b32  	%r218, %r215, %r217;
	or.b32  	%r219, %r218, %r24;
	shl.b32 	%r220, %r219, 2;
	mov.u32 	%r221, _ZZ9cuda_gemmIiLj512ELj1ELj1ELj1024ELj128ELj128ELj128ELj0ELj1EEvjjjPKT_S2_PS0_jjjE3Ash;
	add.s32 	%r222, %r221, %r220;
	ld.shared.u32 	%r223, [%r222];
	add.s32 	%r224, %r1, 1;
	and.b32  	%r225, %r224, 15;
	or.b32  	%r226, %r218, %r225;
	shl.b32 	%r227, %r226, 2;
	add.s32 	%r228, %r221, %r227;
	ld.shared.u32 	%r229, [%r228];
	add.s32 	%r230, %r1, 2;
	and.b32  	%r231, %r230, 15;
	or.b32  	%r232, %r218, %r231;
	shl.b32 	%r233, %r232, 2;
	add.s32 	%r234, %r221, %r233;
	ld.shared.u32 	%r235, [%r234];
	add.s32 	%r236, %r1, 3;
	and.b32  	%r237, %r236, 15;
	or.b32  	%r238, %r218, %r237;
	shl.b32 	%r239, %r238, 2;
	add.s32 	%r240, %r221, %r239;
	ld.shared.u32 	%r241, [%r240];
	add.s32 	%r242, %r1, 4;
	and.b32  	%r243, %r242, 15;
	or.b32  	%r244, %r218, %r243;
	shl.b32 	%r245, %r244, 2;
	add.s32 	%r246, %r221, %r245;
	ld.shared.u32 	%r247, [%r246];
	add.s32 	%r248, %r1, 5;
	and.b32  	%r249, %r248, 15;
	or.b32  	%r250, %r218, %r249;
	shl.b32 	%r251, %r250, 2;
	add.s32 	%r252, %r221, %r251;
	ld.shared.u32 	%r253, [%r252];
	add.s32 	%r254, %r1, 6;
	and.b32  	%r255, %r254, 15;
	or.b32  	%r256, %r218, %r255;
	shl.b32 	%r257, %r256, 2;
	add.s32 	%r258, %r221, %r257;
	ld.shared.u32 	%r259, [%r258];
	add.s32 	%r260, %r1, 7;
	and.b32  	%r261, %r260, 15;
	or.b32  	%r262, %r218, %r261;
	shl.b32 	%r263, %r262, 2;
	add.s32 	%r264, %r221, %r263;
	ld.shared.u32 	%r265, [%r264];
	xor.b32  	%r266, %r24, 8;
	or.b32  	%r267, %r218, %r266;
	shl.b32 	%r268, %r267, 2;
	add.s32 	%r269, %r221, %r268;
	ld.shared.u32 	%r270, [%r269];
	add.s32 	%r271, %r1, 9;
	and.b32  	%r272, %r271, 15;
	or.b32  	%r273, %r218, %r272;
	shl.b32 	%r274, %r273, 2;
	add.s32 	%r275, %r221, %r274;
	ld.shared.u32 	%r276, [%r275];
	add.s32 	%r277, %r1, 10;
	and.b32  	%r278, %r277, 15;
	or.b32  	%r279, %r218, %r278;
	shl.b32 	%r280, %r279, 2;
	add.s32 	%r281, %r221, %r280;
	ld.shared.u32 	%r282, [%r281];
	add.s32 	%r283, %r1, 11;
	and.b32  	%r284, %r283, 15;
	or.b32  	%r285, %r218, %r284;
	shl.b32 	%r286, %r285, 2;
	add.s32 	%r287, %r221, %r286;
	ld.shared.u32 	%r288, [%r287];
	add.s32 	%r289, %r1, 12;
	and.b32  	%r290, %r289, 15;
	or.b32  	%r291, %r218, %r290;
	shl.b32 	%r292, %r291, 2;
	add.s32 	%r293, %r221, %r292;
	ld.shared.u32 	%r294, [%r293];
	add.s32 	%r295, %r1, 13;
	and.b32  	%r296, %r295, 15;
	or.b32  	%r297, %r218, %r296;
	shl.b32 	%r298, %r297, 2;
	add.s32 	%r299, %r221, %r298;
	ld.shared.u32 	%r300, [%r299];
	add.s32 	%r301, %r1, 14;
	and.b32  	%r302, %r301, 15;
	or.b32  	%r303, %r218, %r302;
	shl.b32 	%r304, %r303, 2;
	add.s32 	%r305, %r221, %r304;
	ld.shared.u32 	%r306, [%r305];
	add.s32 	%r307, %r1, -1;
	and.b32  	%r308, %r307, 15;
	or.b32  	%r309, %r218, %r308;
	shl.b32 	%r310, %r309, 2;
	add.s32 	%r311, %r221, %r310;
	ld.shared.u32 	%r312, [%r311];
	or.b32  	%r313, %r24, %r215;
	shfl.sync.idx.b32	%r314|%p17, %r65, %r313, 31, -1;
	mul.lo.s32 	%r315, %r314, %r223;
	or.b32  	%r316, %r225, %r215;
	shfl.sync.idx.b32	%r317|%p18, %r65, %r316, 31, -1;
	mad.lo.s32 	%r318, %r317, %r229, %r315;
	or.b32  	%r319, %r231, %r215;
	shfl.sync.idx.b32	%r320|%p19, %r65, %r319, 31, -1;
	mad.lo.s32 	%r321, %r320, %r235, %r318;
	or.b32  	%r322, %r237, %r215;
	shfl.sync.idx.b32	%r323|%p20, %r65, %r322, 31, -1;
	mad.lo.s32 	%r324, %r323, %r241, %r321;
	or.b32  	%r325, %r243, %r215;
	shfl.sync.idx.b32	%r326|%p21, %r65, %r325, 31, -1;
	mad.lo.s32 	%r327, %r326, %r247, %r324;
	or.b32  	%r328, %r249, %r215;
	shfl.sync.idx.b32	%r329|%p22, %r65, %r328, 31, -1;
	mad.lo.s32 	%r330, %r329, %r253, %r327;
	or.b32  	%r331, %r255, %r215;
	shfl.sync.idx.b32	%r332|%p23, %r65, %r331, 31, -1;
	mad.lo.s32 	%r333, %r332, %r259, %r330;
	or.b32  	%r334, %r261, %r215;
	shfl.sync.idx.b32	%r335|%p24, %r65, %r334, 31, -1;
	mad.lo.s32 	%r336, %r335, %r265, %r333;
	or.b32  	%r337, %r266, %r215;
	shfl.sync.idx.b32	%r338|%p25, %r65, %r337, 31, -1;
	mad.lo.s32 	%r339, %r338, %r270, %r336;
	or.b32  	%r340, %r272, %r215;
	shfl.sync.idx.b32	%r341|%p26, %r65, %r340, 31, -1;
	mad.lo.s32 	%r342, %r341, %r276, %r339;
	or.b32  	%r343, %r278, %r215;
	shfl.sync.idx.b32	%r344|%p27, %r65, %r343, 31, -1;
	mad.lo.s32 	%r345, %r344, %r282, %r342;
	or.b32  	%r346, %r284, %r215;
	shfl.sync.idx.b32	%r347|%p28, %r65, %r346, 31, -1;
	mad.lo.s32 	%r348, %r347, %r288, %r345;
	or.b32  	%r349, %r290, %r215;
	shfl.sync.idx.b32	%r350|%p29, %r65, %r349, 31, -1;
	mad.lo.s32 	%r351, %r350, %r294, %r348;
	or.b32  	%r352, %r296, %r215;
	shfl.sync.idx.b32	%r353|%p30, %r65, %r352, 31, -1;
	mad.lo.s32 	%r354, %r353, %r300, %r351;
	or.b32  	%r355, %r302, %r215;
	shfl.sync.idx.b32	%r356|%p31, %r65, %r355, 31, -1;
	mad.lo.s32 	%r357, %r356, %r306, %r354;
	or.b32  	%r358, %r308, %r215;
	shfl.sync.idx.b32	%r359|%p32, %r65, %r358, 31, -1;
	mad.lo.s32 	%r360, %r359, %r312, %r357;
	ld.shared.u32 	%r361, [%r25];
	add.s32 	%r362, %r361, %r360;
	st.shared.u32 	[%r25], %r362;
	ld.shared.u32 	%r363, [%r23+8448];
	shfl.sync.idx.b32	%r364|%p33, %r363, %r313, 31, -1;
	mul.lo.s32 	%r365, %r364, %r223;
	shfl.sync.idx.b32	%r366|%p34, %r363, %r316, 31, -1;
	mad.lo.s32 	%r367, %r366, %r229, %r365;
	shfl.sync.idx.b32	%r368|%p35, %r363, %r319, 31, -1;
	mad.lo.s32 	%r369, %r368, %r235, %r367;
	shfl.sync.idx.b32	%r370|%p36, %r363, %r322, 31, -1;
	mad.lo.s32 	%r371, %r370, %r241, %r369;
	shfl.sync.idx.b32	%r372|%p37, %r363, %r325, 31, -1;
	mad.lo.s32 	%r373, %r372, %r247, %r371;
	shfl.sync.idx.b32	%r374|%p38, %r363, %r328, 31, -1;
	mad.lo.s32 	%r375, %r374, %r253, %r373;
	shfl.sync.idx.b32	%r376|%p39, %r363, %r331, 31, -1;
	mad.lo.s32 	%r377, %r376, %r259, %r375;
	shfl.sync.idx.b32	%r378|%p40, %r363, %r334, 31, -1;
	mad.lo.s32 	%r379, %r378, %r265, %r377;
	shfl.sync.idx.b32	%r380|%p41, %r363, %r337, 31, -1;
	mad.lo.s32 	%r381, %r380, %r270, %r379;
	shfl.sync.idx.b32	%r382|%p42, %r363, %r340, 31, -1;
	mad.lo.s32 	%r383, %r382, %r276, %r381;
	shfl.sync.idx.b32	%r384|%p43, %r363, %r343, 31, -1;
	mad.lo.s32 	%r385, %r384, %r282, %r383;
	shfl.sync.idx.b32	%r386|%p44, %r363, %r346, 31, -1;
	mad.lo.s32 	%r387, %r386, %r288, %r385;
	shfl.sync.idx.b32	%r388|%p45, %r363, %r349, 31, -1;
	mad.lo.s32 	%r389, %r388, %r294, %r387;
	shfl.sync.idx.b32	%r390|%p46, %r363, %r352, 31, -1;
	mad.lo.s32 	%r391, %r390, %r300, %r389;
	shfl.sync.idx.b32	%r392|%p47, %r363, %r355, 31, -1;
	mad.lo.s32 	%r393, %r392, %r306, %r391;
	shfl.sync.idx.b32	%r394|%p48, %r363, %r358, 31, -1;
	mad.lo.s32 	%r395, %r394, %r312, %r393;
	ld.shared.u32 	%r396, [%r25+2048];
	add.s32 	%r397, %r396, %r395;
	st.shared.u32 	[%r25+2048], %r397;
	mov.b32 	%r474, 16;
	mov.pred 	%p56, 0;
	@%p1 bra 	$L__BB54_19;
	add.s32 	%r67, %r463, 32;
	setp.lt.u32 	%p49, %r463, 96;
	mov.u32 	%r463, %r67;
	@%p49 bra 	$L__BB54_8;
	setp.gt.u32 	%p50, %r1, 255;
	bar.sync 	0;
	@%p50 bra 	$L__BB54_28;
	ld.param.u64 	%rd33, [_Z9cuda_gemmIiLj512ELj1ELj1ELj1024ELj128ELj128ELj128ELj0ELj1EEvjjjPKT_S2_PS0_jjj_param_5];
	ld.param.u32 	%r456, [_Z9cuda_gemmIiLj512ELj1ELj1ELj1024ELj128ELj128ELj128ELj0ELj1EEvjjjPKT_S2_PS0_jjj_param_1];
	cvta.to.global.u64 	%rd3, %rd33;
	shl.b32 	%r398, %r5, 3;
	mad.lo.s32 	%r68, %r2, %r456, %r398;
	max.u32 	%r399, %r17, 1024;
	setp.lt.u32 	%p51, %r17, 1024;
	selp.u32 	%r400, 1, 0, %p51;
	add.s32 	%r401, %r17, %r400;
	sub.s32 	%r402, %r399, %r401;
	div.u32 	%r403, %r402, %r7;
	add.s32 	%r69, %r403, %r400;
	and.b32  	%r404, %r69, 3;
	setp.eq.s32 	%p52, %r404, 3;
	@%p52 bra 	$L__BB54_25;
	mov.u32 	%r405, _ZZ9cuda_gemmIiLj512ELj1ELj1ELj1024ELj128ELj128ELj128ELj0ELj1EEvjjjPKT_S2_PS0_jjjE3Csh;
	add.s32 	%r476, %r405, %r19;
	add.s32 	%r406, %r69, 1;
	and.b32  	%r407, %r406, 3;
	neg.s32 	%r475, %r407;
$L__BB54_24:
	.pragma "nounroll";
	shr.u32 	%r408, %r478, 3;
	and.b32  	%r409, %r478, 4;
	add.s32 	%r410, %r68, %r409;
	mad.lo.s32 	%r411, %r408, %r8, %r410;
	mul.wide.u32 	%rd23, %r411, 4;
	add.s64 	%rd24, %rd3, %rd23;
	ld.shared.v4.u32 	{%r412, %r413, %r414, %r415}, [%r476];
	st.global.v4.u32 	[%rd24], {%r412, %r413, %r414, %r415};
	add.s32 	%r478, %r478, %r7;
	add.s32 	%r476, %r476, %r27;
	add.s32 	%r475, %r475, 1;
	setp.ne.s32 	%p53, %r475, 0;
	@%p53 bra 	$L__BB54_24;
$L__BB54_25:
	setp.lt.u32 	%p54, %r69, 3;
	@%p54 bra 	$L__BB54_28;
	add.s32 	%r482, %r478, %r26;
	add.s32 	%r481, %r478, %r30;
	add.s32 	%r480, %r478, %r7;
	shl.b32 	%r416, %r478, 2;
	mov.u32 	%r417, _ZZ9cuda_gemmIiLj512ELj1ELj1ELj1024ELj128ELj128ELj128ELj0ELj1EEvjjjPKT_S2_PS0_jjjE3Csh;
	add.s32 	%r479, %r417, %r416;
$L__BB54_27:
	shr.u32 	%r418, %r478, 3;
	and.b32  	%r419, %r478, 4;
	add.s32 	%r420, %r68, %r419;
	mad.lo.s32 	%r421, %r418, %r8, %r420;
	mul.wide.u32 	%rd25, %r421, 4;
	add.s64 	%rd26, %rd3, %rd25;
	ld.shared.v4.u32 	{%r422, %r423, %r424, %r425}, [%r479];
	st.global.v4.u32 	[%rd26], {%r422, %r423, %r424, %r425};
	add.s32 	%r426, %r478, %r7;
	shr.u32 	%r427, %r480, 3;
	and.b32  	%r428, %r480, 4;
	add.s32 	%r429, %r68, %r428;
	mad.lo.s32 	%r430, %r427, %r8, %r429;
	mul.wide.u32 	%rd27, %r430, 4;
	add.s64 	%rd28, %rd3, %rd27;
	add.s32 	%r431, %r479, %r27;
	ld.shared.v4.u32 	{%r432, %r433, %r434, %r435}, [%r431];
	st.global.v4.u32 	[%rd28], {%r432, %r433, %r434, %r435};
	add.s32 	%r436, %r426, %r7;
	shr.u32 	%r437, %r481, 3;
	and.b32  	%r438, %r481, 4;
	add.s32 	%r439, %r68, %r438;
	mad.lo.s32 	%r440, %r437, %r8, %r439;
	mul.wide.u32 	%rd29, %r440, 4;
	add.s64 	%rd30, %rd3, %rd29;
	add.s32 	%r441, %r479, %r31;
	ld.shared.v4.u32 	{%r442, %r443, %r444, %r445}, [%r441];
	st.global.v4.u32 	[%rd30], {%r442, %r443, %r444, %r445};
	add.s32 	%r446, %r436, %r7;
	shr.u32 	%r447, %r482, 3;
	and.b32  	%r448, %r482, 4;
	add.s32 	%r449, %r68, %r448;
	mad.lo.s32 	%r450, %r447, %r8, %r449;
	mul.wide.u32 	%rd31, %r450, 4;
	add.s64 	%rd32, %rd3, %rd31;
	add.s32 	%r451, %r479, %r28;
	ld.shared.v4.u32 	{%r452, %r453, %r454, %r455}, [%r451];
	st.global.v4.u32 	[%rd32], {%r452, %r453, %r454, %r455};
	add.s32 	%r478, %r446, %r7;
	add.s32 	%r482, %r482, %r27;
	add.s32 	%r481, %r481, %r27;
	add.s32 	%r480, %r480, %r27;
	add.s32 	%r479, %r479, %r29;
	setp.lt.u32 	%p55, %r478, 1024;
	@%p55 bra 	$L__BB54_27;
$L__BB54_28:
	ret;

}
	// .globl	_Z9cuda_gemmIiLj512ELj1ELj1ELj1024ELj128ELj128ELj128ELj1ELj1EEvjjjPKT_S2_PS0_jjj
.visible .entry _Z9cuda_gemmIiLj512ELj1ELj1ELj1024ELj128ELj128ELj128ELj1ELj1EEvjjjPKT_S2_PS0_jjj(
	.param .u32 _Z9cuda_gemmIiLj512ELj1ELj1ELj1024ELj128ELj128ELj128ELj1ELj1EEvjjjPKT_S2_PS0_jjj_param_0,
	.param .u32 _Z9cuda_gemmIiLj512ELj1ELj1ELj1024ELj128ELj128ELj128ELj1ELj1EEvjjjPKT_S2_PS0_jjj_param_1,
	.param .u32 _Z9cuda_gemmIiLj512ELj1ELj1ELj1024ELj128ELj128ELj128ELj1ELj1EEvjjjPKT_S2_PS0_jjj_param_2,
	.param .u64 .ptr .align 1 _Z9cuda_gemmIiLj512ELj1ELj1ELj1024ELj128ELj128ELj128ELj1ELj1EEvjjjPKT_S2_PS0_jjj_param_3,
	.param .u64 .ptr .align 1 _Z9cuda_gemmIiLj512ELj1ELj1ELj1024ELj128ELj128ELj128ELj1ELj1EEvjjjPKT_S2_PS0_jjj_param_4,
	.param .u64 .ptr .align 1 _Z9cuda_gemmIiLj512ELj1ELj1ELj1024ELj128ELj128ELj128ELj1ELj1EEvjjjPKT_S2_PS0_jjj_param_5,
	.param .u32 _Z9cuda_gemmIiLj512ELj1ELj1ELj1024ELj128ELj128ELj128ELj1ELj1EEvjjjPKT_S2_PS0_jjj_param_6,
	.param .u32 _Z9cuda_gemmIiLj512ELj1ELj1ELj1024ELj128ELj128ELj128ELj1ELj1EEvjjjPKT_S2_PS0_jjj_param_7,
	.param .u32 _Z9cuda_gemmIiLj512ELj1ELj1ELj1024ELj128ELj128ELj128ELj1ELj1EEvjjjPKT_S2_PS0_jjj_param_8
)
.maxntid 512
{
	.reg .pred 	%p<57>;
	.reg .b16 	%rs<6>;
	.reg .b32 	%r<462>;
	.reg .b64 	%rd<37>;
	// demoted variable
	.shared .align 128 .b8 _ZZ9cuda_gemmIiLj512ELj1ELj1ELj1024ELj128ELj128ELj128ELj1ELj1EEvjjjPKT_S2_PS0_jjjE11kron_fac_sh[16896];
	// demoted variable
	.shared .align 128 .b8 _ZZ9cuda_gemmIiLj512ELj1ELj1ELj1024ELj128ELj128ELj128ELj1ELj1EEvjjjPKT_S2_PS0_jjjE3Ash[1024];
	// demoted variable
	.shared .align 128 .b8 _ZZ9cuda_gemmIiLj512ELj1ELj1ELj1024ELj128ELj128ELj128ELj1ELj1EEvjjjPKT_S2_PS0_jjjE3Csh[4096];
	ld.param.u64 	%rd9, [_Z9cuda_gemmIiLj512ELj1ELj1ELj1024ELj128ELj128ELj128ELj1ELj1EEvjjjPKT_S2_PS0_jjj_param_3];
	ld.param.u64 	%rd8, [_Z9cuda_gemmIiLj512ELj1ELj1ELj1024ELj128ELj128ELj128ELj1ELj1EEvjjjPKT_S2_PS0_jjj_param_4];
	ld.param.u64 	%rd10, [_Z9cuda_gemmIiLj512ELj1ELj1ELj1024ELj128ELj128ELj128ELj1ELj1EEvjjjPKT_S2_PS0_jjj_param_5];
	cvta.to.global.u64 	%rd1, %rd9;
	cvta.to.global.u64 	%rd2, %rd10;
	mov.u32 	%r1, %tid.x;
	mov.u32 	%r2, %ctaid.y;
	mov.u32 	%r93, %nctaid.y;
	setp.ge.u32 	%p2, %r2, %r93;
	@%p2 bra 	$L__BB55_28;
	mov.u32 	%r94, %ctaid.z;
	mov.u32 	%r3, %ntid.x;
	shl.b32 	%r455, %r1, 2;
	shl.b32 	%r5, %r94, 7;
	shl.b32 	%r6, %r3, 2;
	add.s32 	%r95, %r1, %r3;
	cvt.u16.u32 	%rs3, %r95;
	sub.s16 	%rs4, 1023, %rs3;
	cvt.u16.u32 	%rs5, %r3;
	div.u16 	%rs1, %rs4, %rs5;
	and.b16  	%rs2, %rs1, 3;
	setp.eq.s16 	%p3, %rs2, 2;
	mov.u32 	%r438, %r1;
	@%p3 bra 	$L__BB55_4;
	cvt.u32.u16 	%r7, %rs2;
	mov.b32 	%r437, 0;
	mov.u32 	%r438, %r1;
$L__BB55_3:
	.pragma "nounroll";
	shl.b32 	%r97, %r438, 2;
	mov.u32 	%r98, _ZZ9cuda_gemmIiLj512ELj1ELj1ELj1024ELj128ELj128ELj128ELj1ELj1EEvjjjPKT_S2_PS0_jjjE3Csh;
	add.s32 	%r99, %r98, %r97;
	mov.b32 	%r100, 0;
	st.shared.u32 	[%r99], %r100;
	add.s32 	%r438, %r438, %r3;
	add.s32 	%r437, %r437, 1;
	xor.b32  	%r101, %r437, %r7;
	setp.ne.s32 	%p4, %r101, 2;
	@%p4 bra 	$L__BB55_3;
$L__BB55_4:
	setp.lt.u16 	%p5, %rs1, 2;
	@%p5 bra 	$L__BB55_7;
	mov.u32 	%r103, _ZZ9cuda_gemmIiLj512ELj1ELj1ELj1024ELj128ELj128ELj128ELj1ELj1EEvjjjPKT_S2_PS0_jjjE3Csh;
$L__BB55_6:
	shl.b32 	%r102, %r438, 2;
	add.s32 	%r104, %r103, %r102;
	mov.b32 	%r105, 0;
	st.shared.u32 	[%r104], %r105;
	add.s32 	%r106, %r104, %r6;
	st.shared.u32 	[%r106], %r105;
	add.s32 	%r107, %r106, %r6;
	st.shared.u32 	[%r107], %r105;
	add.s32 	%r108, %r107, %r6;
	st.shared.u32 	[%r108], %r105;
	add.s32 	%r438, %r6, %r438;
	setp.lt.u32 	%p6, %r438, 1024;
	@%p6 bra 	$L__BB55_6;
$L__BB55_7:
	shl.b32 	%r15, %r2, 10;
	add.s32 	%r16, %r455, %r6;
	max.u32 	%r110, %r16, 256;
	setp.lt.u32 	%p7, %r16, 256;
	selp.u32 	%r111, 1, 0, %p7;
	add.s32 	%r112, %r16, %r111;
	sub.s32 	%r113, %r110, %r112;
	div.u32 	%r114, %r113, %r6;
	add.s32 	%r17, %r114, %r111;
	shl.b32 	%r18, %r1, 4;
	shl.b32 	%r115, %r455, 2;
	mov.u32 	%r116, _ZZ9cuda_gemmIiLj512ELj1ELj1ELj1024ELj128ELj128ELj128ELj1ELj1EEvjjjPKT_S2_PS0_jjjE3Ash;
	add.s32 	%r19, %r116, %r115;
	shl.b32 	%r117, %r6, 2;
	add.s32 	%r20, %r19, %r117;
	add.s32 	%r21, %r16, %r6;
	shr.u32 	%r118, %r1, 3;
	and.b32  	%r120, %r455, 124;
	mov.u32 	%r121, _ZZ9cuda_gemmIiLj512ELj1ELj1ELj1024ELj128ELj128ELj128ELj1ELj1EEvjjjPKT_S2_PS0_jjjE11kron_fac_sh;
	add.s32 	%r122, %r121, %r120;
	mad.lo.s32 	%r22, %r118, 132, %r122;
	and.b32  	%r23, %r1, 15;
	add.s32 	%r123, %r1, 1;
	and.b32  	%r24, %r123, 15;
	add.s32 	%r124, %r1, 4;
	and.b32  	%r25, %r124, 15;
	add.s32 	%r125, %r1, 5;
	and.b32  	%r26, %r125, 15;
	add.s32 	%r126, %r1, 6;
	and.b32  	%r27, %r126, 15;
	mov.u32 	%r127, _ZZ9cuda_gemmIiLj512ELj1ELj1ELj1024ELj128ELj128ELj128ELj1ELj1EEvjjjPKT_S2_PS0_jjjE3Csh;
	add.s32 	%r28, %r127, %r455;
	shl.b32 	%r29, %r3, 4;
	cvta.to.global.u64 	%rd3, %rd8;
	shl.b32 	%r128, %r1, 5;
	and.b32  	%r30, %r128, 224;
	mov.b32 	%r440, 0;
$L__BB55_8:
	setp.gt.u32 	%p8, %r1, 63;
	@%p8 bra 	$L__BB55_16;
	and.b32  	%r32, %r17, 3;
	setp.eq.s32 	%p9, %r32, 3;
	add.s32 	%r129, %r15, %r5;
	add.s32 	%r33, %r129, %r440;
	mov.u32 	%r441, %r455;
	@%p9 bra 	$L__BB55_13;
	setp.eq.s32 	%p10, %r32, 0;
	and.b32  	%r130, %r455, 28;
	and.b32  	%r131, %r18, 896;
	or.b32  	%r132, %r130, %r131;
	add.s32 	%r133, %r33, %r132;
	mul.wide.u32 	%rd11, %r133, 4;
	add.s64 	%rd12, %rd1, %rd11;
	ld.global.nc.v4.u32 	{%r134, %r135, %r136, %r137}, [%rd12];
	st.shared.v4.u32 	[%r19], {%r134, %r135, %r136, %r137};
	mov.u32 	%r441, %r16;
	@%p10 bra 	$L__BB55_13;
	setp.eq.s32 	%p11, %r32, 1;
	and.b32  	%r138, %r16, 28;
	shl.b32 	%r139, %r16, 2;
	and.b32  	%r140, %r139, 896;
	or.b32  	%r141, %r138, %r140;
	add.s32 	%r142, %r33, %r141;
	mul.wide.u32 	%rd13, %r142, 4;
	add.s64 	%rd14, %rd1, %rd13;
	ld.global.nc.v4.u32 	{%r143, %r144, %r145, %r146}, [%rd14];
	st.shared.v4.u32 	[%r20], {%r143, %r144, %r145, %r146};
	mov.u32 	%r441, %r21;
	@%p11 bra 	$L__BB55_13;
	add.s32 	%r441, %r21, %r6;
	and.b32  	%r147, %r21, 28;
	shl.b32 	%r148, %r21, 2;
	and.b32  	%r149, %r148, 896;
	or.b32  	%r150, %r147, %r149;
	add.s32 	%r151, %r33, %r150;
	mul.wide.u32 	%rd15, %r151, 4;
	add.s64 	%rd16, %rd1, %rd15;
	ld.global.nc.v4.u32 	{%r152, %r153, %r154, %r155}, [%rd16];
	shl.b32 	%r156, %r6, 2;
	add.s32 	%r157, %r20, %r156;
	st.shared.v4.u32 	[%r157], {%r152, %r153, %r154, %r155};
$L__BB55_13:
	setp.lt.u32 	%p12, %r17, 3;
	@%p12 bra 	$L__BB55_16;
	mad.lo.s32 	%r448, %r3, 12, %r441;
	shl.b32 	%r442, %r441, 2;
	mad.lo.s32 	%r447, %r3, 48, %r442;
	shl.b32 	%r158, %r3, 3;
	add.s32 	%r446, %r158, %r441;
	shl.b32 	%r159, %r3, 5;
	add.s32 	%r445, %r159, %r442;
	add.s32 	%r444, %r6, %r441;
	add.s32 	%r443, %r29, %r442;
$L__BB55_15:
	and.b32  	%r160, %r442, 896;
	and.b32  	%r161, %r441, 28;
	add.s32 	%r162, %r33, %r161;
	add.s32 	%r163, %r162, %r160;
	mul.wide.u32 	%rd17, %r163, 4;
	add.s64 	%rd18, %rd1, %rd17;
	ld.global.nc.v4.u32 	{%r164, %r165, %r166, %r167}, [%rd18];
	mov.u32 	%r168, _ZZ9cuda_gemmIiLj512ELj1ELj1ELj1024ELj128ELj128ELj128ELj1ELj1EEvjjjPKT_S2_PS0_jjjE3Ash;
	add.s32 	%r169, %r168, %r442;
	st.shared.v4.u32 	[%r169], {%r164, %r165, %r166, %r167};
	add.s32 	%r170, %r441, %r6;
	and.b32  	%r171, %r443, 896;
	and.b32  	%r172, %r444, 28;
	add.s32 	%r173, %r33, %r172;
	add.s32 	%r174, %r173, %r171;
	mul.wide.u32 	%rd19, %r174, 4;
	add.s64 	%rd20, %rd1, %rd19;
	ld.global.nc.v4.u32 	{%r175, %r176, %r177, %r178}, [%rd20];
	add.s32 	%r179, %r168, %r443;
	st.shared.v4.u32 	[%r179], {%r175, %r176, %r177, %r178};
	add.s32 	%r180, %r170, %r6;
	and.b32  	%r181, %r445, 896;
	and.b32  	%r182, %r446, 28;
	add.s32 	%r183, %r33, %r182;
	add.s32 	%r184, %r183, %r181;
	mul.wide.u32 	%rd21, %r184, 4;
	add.s64 	%rd22, %rd1, %rd21;
	ld.global.nc.v4.u32 	{%r185, %r186, %r187, %r188}, [%rd22];
	add.s32 	%r189, %r168, %r445;
	st.shared.v4.u32 	[%r189], {%r185, %r186, %r187, %r188};
	add.s32 	%r190, %r180, %r6;
	and.b32  	%r191, %r447, 896;
	and.b32  	%r192, %r448, 28;
	add.s32 	%r193, %r33, %r192;
	add.s32 	%r194, %r193, %r191;
	mul.wide.u32 	%rd23, %r194, 4;
	add.s64 	%rd24, %rd1, %rd23;
	ld.global.nc.v4.u32 	{%r195, %r196, %r197, %r198}, [%rd24];
	add.s32 	%r199, %r168, %r447;
	st.shared.v4.u32 	[%r199], {%r195, %r196, %r197, %r198};
	add.s32 	%r441, %r190, %r6;
	add.s32 	%r448, %r448, %r29;
	shl.b32 	%r200, %r3, 6;
	add.s32 	%r447, %r447, %r200;
	add.s32 	%r446, %r446, %r29;
	add.s32 	%r445, %r445, %r200;
	add.s32 	%r444, %r444, %r29;
	add.s32 	%r443, %r443, %r200;
	add.s32 	%r442, %r442, %r200;
	setp.lt.u32 	%p13, %r441, 256;
	@%p13 bra 	$L__BB55_15;
$L__BB55_16:
	shr.u32 	%r450, %r1, 5;
	add.s32 	%r60, %r440, %r5;
$L__BB55_17:
	add.s32 	%r201, %r60, %r450;
	shl.b32 	%r202, %r201, 7;
	and.b32  	%r203, %r1, 31;
	shl.b32 	%r204, %r1, 2;
	and.b32  	%r205, %r204, 124;
	or.b32  	%r206, %r202, %r205;
	mul.wide.u32 	%rd25, %r206, 4;
	add.s64 	%rd26, %rd3, %rd25;
	ld.global.nc.v4.u32 	{%r207, %r208, %r209, %r210}, [%rd26];
	shl.b32 	%r211, %r450, 2;
	mov.u32 	%r212, _ZZ9cuda_gemmIiLj512ELj1ELj1ELj1024ELj128ELj128ELj128ELj1ELj1EEvjjjPKT_S2_PS0_jjjE11kron_fac_sh;
	add.s32 	%r213, %r212, %r211;
	mad.lo.s32 	%r214, %r203, 528, %r213;
	st.shared.u32 	[%r214], %r207;
	st.shared.u32 	[%r214+132], %r208;
	st.shared.u32 	[%r214+264], %r209;
	st.shared.u32 	[%r214+396], %r210;
	shr.u32 	%r215, %r3, 5;
	add.s32 	%r450, %r450, %r215;
	setp.lt.u32 	%p14, %r450, 32;
	@%p14 bra 	$L__BB55_17;
	bar.sync 	0;
	ld.shared.u32 	%r63, [%r22];
	mov.b32 	%r451, 0;
	mov.pred 	%p56, -1;
$L__BB55_19:
	mov.pred 	%p1, %p56;
	and.b32  	%r218, %r1, 16;
	add.s32 	%r219, %r451, %r218;
	and.b32  	%r220, %r219, 16;
	add.s32 	%r221, %r220, %r30;
	add.s32 	%r222, %r221, %r23;
	shl.b32 	%r223, %r222, 2;
	mov.u32 	%r224, _ZZ9cuda_gemmIiLj512ELj1ELj1ELj1024ELj128ELj128ELj128ELj1ELj1EEvjjjPKT_S2_PS0_jjjE3Ash;
	add.s32 	%r225, %r224, %r223;
	ld.shared.u32 	%r226, [%r225];
	add.s32 	%r227, %r221, %r24;
	shl.b32 	%r228, %r227, 2;
	add.s32 	%r229, %r224, %r228;
	ld.shared.u32 	%r230, [%r229];
	add.s32 	%r231, %r1, 2;
	and.b32  	%r232, %r231, 15;
	add.s32 	%r233, %r221, %r232;
	shl.b32 	%r234, %r233, 2;
	add.s32 	%r235, %r224, %r234;
	ld.shared.u32 	%r236, [%r235];
	add.s32 	%r237, %r1, 3;
	and.b32  	%r238, %r237, 15;
	add.s32 	%r239, %r221, %r238;
	shl.b32 	%r240, %r239, 2;
	add.s32 	%r241, %r224, %r240;
	ld.shared.u32 	%r242, [%r241];
	add.s32 	%r243, %r221, %r25;
	shl.b32 	%r244, %r243, 2;
	add.s32 	%r245, %r224, %r244;
	ld.shared.u32 	%r246, [%r245];
	add.s32 	%r247, %r221, %r26;
	shl.b32 	%r248, %r247, 2;
	add.s32 	%r249, %r224, %r248;
	ld.shared.u32 	%r250, [%r249];
	add.s32 	%r251, %r221, %r27;
	shl.b32 	%r252, %r251, 2;
	add.s32 	%r253, %r224, %r252;
	ld.shared.u32 	%r254, [%r253];
	add.s32 	%r255, %r1, 7;
	and.b32  	%r256, %r255, 15;
	add.s32 	%r257, %r221, %r256;
	shl.b32 	%r258, %r257, 2;
	add.s32 	%r259, %r224, %r258;
	ld.shared.u32 	%r260, [%r259];
	xor.b32  	%r261, %r23, 8;
	add.s32 	%r262, %r221, %r261;
	shl.b32 	%r263, %r262, 2;
	add.s32 	%r264, %r224, %r263;
	ld.shared.u32 	%r265, [%r264];
	add.s32 	%r266, %r1, 9;
	and.b32  	%r267, %r266, 15;
	add.s32 	%r268, %r221, %r267;
	shl.b32 	%r269, %r268, 2;
	add.s32 	%r270, %r224, %r269;
	ld.shared.u32 	%r271, [%r270];
	add.s32 	%r272, %r1, 10;
	and.b32  	%r273, %r272, 15;
	add.s32 	%r274, %r221, %r273;
	shl.b32 	%r275, %r274, 2;
	add.s32 	%r276, %r224, %r275;
	ld.shared.u32 	%r277, [%r276];
	add.s32 	%r278, %r1, 11;
	and.b32  	%r279, %r278, 15;
	add.s32 	%r280, %r221, %r279;
	shl.b32 	%r281, %r280, 2;
	add.s32 	%r282, %r224, %r281;
	ld.shared.u32 	%r283, [%r282];
	add.s32 	%r284, %r1, 12;
	and.b32  	%r285, %r284, 15;
	add.s32 	%r286, %r221, %r285;
	shl.b32 	%r287, %r286, 2;
	add.s32 	%r288, %r224, %r287;
	ld.shared.u32 	%r289, [%r288];
	add.s32 	%r290, %r1, 13;
	and.b32  	%r291, %r290, 15;
	add.s32 	%r292, %r221, %r291;
	shl.b32 	%r293, %r292, 2;
	add.s32 	%r294, %r224, %r293;
	ld.shared.u32 	%r295, [%r294];
	add.s32 	%r296, %r1, 14;
	and.b32  	%r297, %r296, 15;
	add.s32 	%r298, %r221, %r297;
	shl.b32 	%r299, %r298, 2;
	add.s32 	%r300, %r224, %r299;
	ld.shared.u32 	%r301, [%r300];
	add.s32 	%r302, %r1, -1;
	and.b32  	%r303, %r302, 15;
	add.s32 	%r304, %r221, %r303;
	shl.b32 	%r305, %r304, 2;
	add.s32 	%r306, %r224, %r305;
	ld.shared.u32 	%r307, [%r306];
	or.b32  	%r308, %r23, %r220;
	shfl.sync.idx.b32	%r309|%p17, %r63, %r308, 31, -1;
	mul.lo.s32 	%r310, %r309, %r226;
	or.b32  	%r311, %r24, %r220;
	shfl.sync.idx.b32	%r312|%p18, %r63, %r311, 31, -1;
	mad.lo.s32 	%r313, %r312, %r230, %r310;
	or.b32  	%r314, %r232, %r220;
	shfl.sync.idx.b32	%r315|%p19, %r63, %r314, 31, -1;
	mad.lo.s32 	%r316, %r315, %r236, %r313;
	or.b32  	%r317, %r238, %r220;
	shfl.sync.idx.b32	%r318|%p20, %r63, %r317, 31, -1;
	mad.lo.s32 	%r319, %r318, %r242, %r316;
	or.b32  	%r320, %r25, %r220;
	shfl.sync.idx.b32	%r321|%p21, %r63, %r320, 31, -1;
	mad.lo.s32 	%r322, %r321, %r246, %r319;
	or.b32  	%r323, %r26, %r220;
	shfl.sync.idx.b32	%r324|%p22, %r63, %r323, 31, -1;
	mad.lo.s32 	%r325, %r324, %r250, %r322;
	or.b32  	%r326, %r27, %r220;
	shfl.sync.idx.b32	%r327|%p23, %r63, %r326, 31, -1;
	mad.lo.s32 	%r328, %r327, %r254, %r325;
	or.b32  	%r329, %r256, %r220;
	shfl.sync.idx.b32	%r330|%p24, %r63, %r329, 31, -1;
	mad.lo.s32 	%r331, %r330, %r260, %r328;
	or.b32  	%r332, %r261, %r220;
	shfl.sync.idx.b32	%r333|%p25, %r63, %r332, 31, -1;
	mad.lo.s32 	%r334, %r333, %r265, %r331;
	or.b32  	%r335, %r267, %r220;
	shfl.sync.idx.b32	%r336|%p26, %r63, %r335, 31, -1;
	mad.lo.s32 	%r337, %r336, %r271, %r334;
	or.b32  	%r338, %r273, %r220;
	shfl.sync.idx.b32	%r339|%p27, %r63, %r338, 31, -1;
	mad.lo.s32 	%r340, %r339, %r277, %r337;
	or.b32  	%r341, %r279, %r220;
	shfl.sync.idx.b32	%r342|%p28, %r63, %r341, 31, -1;
	mad.lo.s32 	%r343, %r342, %r283, %r340;
	or.b32  	%r344, %r285, %r220;
	shfl.sync.idx.b32	%r345|%p29, %r63, %r344, 31, -1;
	mad.lo.s32 	%r346, %r345, %r289, %r343;
	or.b32  	%r347, %r291, %r220;
	shfl.sync.idx.b32	%r348|%p30, %r63, %r347, 31, -1;
	mad.lo.s32 	%r349, %r348, %r295, %r346;
	or.b32  	%r350, %r297, %r220;
	shfl.sync.idx.b32	%r351|%p31, %r63, %r350, 31, -1;
	mad.lo.s32 	%r352, %r351, %r301, %r349;
	or.b32  	%r353, %r303, %r220;
	shfl.sync.idx.b32	%r354|%p32, %r63, %r353, 31, -1;
	mad.lo.s32 	%r355, %r354, %r307, %r352;
	ld.shared.u32 	%r356, [%r28];
	add.s32 	%r357, %r356, %r355;
	st.shared.u32 	[%r28], %r357;
	ld.shared.u32 	%r358, [%r22+8448];
	shfl.sync.idx.b32	%r359|%p33, %r358, %r308, 31, -1;
	mul.lo.s32 	%r360, %r359, %r226;
	shfl.sync.idx.b32	%r361|%p34, %r358, %r311, 31, -1;
	mad.lo.s32 	%r362, %r361, %r230, %r360;
	shfl.sync.idx.b32	%r363|%p35, %r358, %r314, 31, -1;
	mad.lo.s32 	%r364, %r363, %r236, %r362;
	shfl.sync.idx.b32	%r365|%p36, %r358, %r317, 31, -1;
	mad.lo.s32 	%r366, %r365, %r242, %r364;
	shfl.sync.idx.b32	%r367|%p37, %r358, %r320, 31, -1;
	mad.lo.s32 	%r368, %r367, %r246, %r366;
	shfl.sync.idx.b32	%r369|%p38, %r358, %r323, 31, -1;
	mad.lo.s32 	%r370, %r369, %r250, %r368;
	shfl.sync.idx.b32	%r371|%p39, %r358, %r326, 31, -1;
	mad.lo.s32 	%r372, %r371, %r254, %r370;
	shfl.sync.idx.b32	%r373|%p40, %r358, %r329, 31, -1;
	mad.lo.s32 	%r374, %r373, %r260, %r372;
	shfl.sync.idx.b32	%r375|%p41, %r358, %r332, 31, -1;
	mad.lo.s32 	%r376, %r375, %r265, %r374;
	shfl.sync.idx.b32	%r377|%p42, %r358, %r335, 31, -1;
	mad.lo.s32 	%r378, %r377, %r271, %r376;
	shfl.sync.idx.b32	%r379|%p43, %r358, %r338, 31, -1;
	mad.lo.s32 	%r380, %r379, %r277, %r378;
	shfl.sync.idx.b32	%r381|%p44, %r358, %r341, 31, -1;
	mad.lo.s32 	%r382, %r381, %r283, %r380;
	shfl.sync.idx.b32	%r383|%p45, %r358, %r344, 31, -1;
	mad.lo.s32 	%r384, %r383, %r289, %r382;
	shfl.sync.idx.b32	%r385|%p46, %r358, %r347, 31, -1;
	mad.lo.s32 	%r386, %r385, %r295, %r384;
	shfl.sync.idx.b32	%r387|%p47, %r358, %r350, 31, -1;
	mad.lo.s32 	%r388, %r387, %r301, %r386;
	shfl.sync.idx.b32	%r389|%p48, %r358, %r353, 31, -1;
	mad.lo.s32 	%r390, %r389, %r307, %r388;
	ld.shared.u32 	%r391, [%r28+2048];
	add.s32 	%r392, %r391, %r390;
	st.shared.u32 	[%r28+2048], %r392;
	mov.b32 	%r451, 16;
	mov.pred 	%p56, 0;
	@%p1 bra 	$L__BB55_19;
	add.s32 	%r65, %r440, 32;
	setp.lt.u32 	%p49, %r440, 96;
	mov.u32 	%r440, %r65;
	@%p49 bra 	$L__BB55_8;
	setp.gt.u32 	%p50, %r1, 255;
	bar.sync 	0;
	@%p50 bra 	$L__BB55_28;
	max.u32 	%r393, %r16, 1024;
	setp.lt.u32 	%p51, %r16, 1024;
	selp.u32 	%r394, 1, 0, %p51;
	add.s32 	%r395, %r16, %r394;
	sub.s32 	%r396, %r393, %r395;
	div.u32 	%r397, %r396, %r6;
	add.s32 	%r66, %r397, %r394;
	and.b32  	%r398, %r66, 3;
	setp.eq.s32 	%p52, %r398, 3;
	@%p52 bra 	$L__BB55_25;
	mov.u32 	%r399, _ZZ9cuda_gemmIiLj512ELj1ELj1ELj1024ELj128ELj128ELj128ELj1ELj1EEvjjjPKT_S2_PS0_jjjE3Csh;
	add.s32 	%r453, %r399, %r18;
	add.s32 	%r400, %r15, %r455;
	mul.wide.u32 	%rd27, %r400, 4;
	add.s64 	%rd36, %rd2, %rd27;
	mul.wide.u32 	%rd5, %r3, 16;
	add.s32 	%r401, %r66, 1;
	and.b32  	%r402, %r401, 3;
	neg.s32 	%r452, %r402;
$L__BB55_24:
	.pragma "nounroll";
	ld.shared.v4.u32 	{%r403, %r404, %r405, %r406}, [%r453];
	st.global.v4.u32 	[%rd36], {%r403, %r404, %r405, %r406};
	add.s32 	%r455, %r455, %r6;
	add.s32 	%r453, %r453, %r29;
	add.s64 	%rd36, %rd36, %rd5;
	add.s32 	%r452, %r452, 1;
	setp.ne.s32 	%p53, %r452, 0;
	@%p53 bra 	$L__BB55_24;
$L__BB55_25:
	setp.lt.u32 	%p54, %r66, 3;
	@%p54 bra 	$L__BB55_28;
	add.s32 	%r456, %r455, %r15;
	mov.u32 	%r407, %ntid.x;
	mad.lo.s32 	%r460, %r407, 12, %r456;
	shl.b32 	%r408, %r407, 3;
	add.s32 	%r459, %r456, %r408;
	add.s32 	%r458, %r456, %r6;
	shl.b32 	%r409, %r455, 2;
	mov.u32 	%r410, _ZZ9cuda_gemmIiLj512ELj1ELj1ELj1024ELj128ELj128ELj128ELj1ELj1EEvjjjPKT_S2_PS0_jjjE3Csh;
	add.s32 	%r457, %r410, %r409;
$L__BB55_27:
	mul.wide.u32 	%rd28, %r456, 4;
	add.s64 	%rd29, %rd2, %rd28;
	ld.shared.v4.u32 	{%r411, %r412, %r413, %r414}, [%r457];
	st.global.v4.u32 	[%rd29], {%r411, %r412, %r413, %r414};
	add.s32 	%r415, %r455, %r6;
	mul.wide.u32 	%rd30, %r458, 4;
	add.s64 	%rd31, %rd2, %rd30;
	add.s32 	%r416, %r457, %r29;
	ld.shared.v4.u32 	{%r417, %r418, %r419, %r420}, [%r416];
	st.global.v4.u32 	[%rd31], {%r417, %r418, %r419, %r420};
	add.s32 	%r421, %r415, %r6;
	mul.wide.u32 	%rd32, %r459, 4;
	add.s64 	%rd33, %rd2, %rd32;
	shl.b32 	%r423, %r407, 5;
	add.s32 	%r424, %r457, %r423;
	ld.shared.v4.u32 	{%r425, %r426, %r427, %r428}, [%r424];
	st.global.v4.u32 	[%rd33], {%r425, %r426, %r427, %r428};
	add.s32 	%r429, %r421, %r6;
	mul.wide.u32 	%rd34, %r460, 4;
	add.s64 	%rd35, %rd2, %rd34;
	mad.lo.s32 	%r430, %r407, 48, %r457;
	ld.shared.v4.u32 	{%r431, %r432, %r433, %r434}, [%r430];
	st.global.v4.u32 	[%rd35], {%r431, %r432, %r433, %r434};
	add.s32 	%r455, %r429, %r6;
	add.s32 	%r460, %r460, %r29;
	add.s32 	%r459, %r459, %r29;
	add.s32 	%r458, %r458, %r29;
	shl.b32 	%r435, %r407, 6;
	add.s32 	%r457, %r457, %r435;
	add.s32 	%r456, %r456, %r29;
	setp.lt.u32 	%p55, %r455, 1024;
	@%p55 bra 	$L__BB55_27;
$L__BB55_28:
	ret;

}
	// .globl	_Z9cuda_gemmIiLj512ELj1ELj1ELj2048ELj2ELj2ELj128ELj0ELj1EEvjjjPKT_S2_PS0_jjj
.visible .entry _Z9cuda_gemmIiLj512ELj1ELj1ELj2048ELj2ELj2ELj128ELj0ELj1EEvjjjPKT_S2_PS0_jjj(
	.param .u32 _Z9cuda_gemmIiLj512ELj1ELj1ELj2048ELj2ELj2ELj128ELj0ELj1EEvjjjPKT_S2_PS0_jjj_param_0,
	.param .u32 _Z9cuda_gemmIiLj512ELj1ELj1ELj2048ELj2ELj2ELj128ELj0ELj1EEvjjjPKT_S2_PS0_jjj_param_1,
	.param .u32 _Z9cuda_gemmIiLj512ELj1ELj1ELj2048ELj2ELj2ELj128ELj0ELj1EEvjjjPKT_S2_PS0_jjj_param_2,
	.param .u64 .ptr .align 1 _Z9cuda_gemmIiLj512ELj1ELj1ELj2048ELj2ELj2ELj128ELj0ELj1EEvjjjPKT_S2_PS0_jjj_param_3,
	.param .u64 .ptr .align 1 _Z9cuda_gemmIiLj512ELj1ELj1ELj2048ELj2ELj2ELj128ELj0ELj1EEvjjjPKT_S2_PS0_jjj_param_4,
	.param .u64 .ptr .align 1 _Z9cuda_gemmIiLj512ELj1ELj1ELj2048ELj2ELj2ELj128ELj0ELj1EEvjjjPKT_S2_PS0_jjj_param_5,
	.param .u32 _Z9cuda_gemmIiLj512ELj1ELj1ELj2048ELj2ELj2ELj128ELj0ELj1EEvjjjPKT_S2_PS0_jjj_param_6,
	.param .u32 _Z9cuda_gemmIiLj512ELj1ELj1ELj2048ELj2ELj2ELj128ELj0ELj1EEvjjjPKT_S2_PS0_jjj_param_7,
	.param .u32 _Z9cuda_gemmIiLj512ELj1ELj1ELj2048ELj2ELj2ELj128ELj0ELj1EEvjjjPKT_S2_PS0_jjj_param_8
)
.maxntid 512
{
	.reg .pred 	%p<23>;
	.reg .b16 	%rs<6>;
	.reg .b32 	%r<267>;
	.reg .b64 	%rd<27>;
	// demoted variable
	.shared .align 128 .b8 _ZZ9cuda_gemmIiLj512ELj1ELj1ELj2048ELj2ELj2ELj128ELj0ELj1EEvjjjPKT_S2_PS0_jjjE11kron_fac_sh[24];
	// demoted variable
	.shared .align 128 .b8 _ZZ9cuda_gemmIiLj512ELj1ELj1ELj2048ELj2ELj2ELj128ELj0ELj1EEvjjjPKT_S2_PS0_jjjE3Ash[8192];
	// demoted variable
	.shared .align 128 .b8 _ZZ9cuda_gemmIiLj512ELj1ELj1ELj2048ELj2ELj2ELj128ELj0ELj1EEvjjjPKT_S2_PS0_jjjE3Csh[8192];
	ld.param.u32 	%r86, [_Z9cuda_gemmIiLj512ELj1ELj1ELj2048ELj2ELj2ELj128ELj0ELj1EEvjjjPKT_S2_PS0_jjj_param_1];
	ld.param.u32 	%r87, [_Z9cuda_gemmIiLj512ELj1ELj1ELj2048ELj2ELj2ELj128ELj0ELj1EEvjjjPKT_S2_PS0_jjj_param_2];
	ld.param.u64 	%rd4, [_Z9cuda_gemmIiLj512ELj1ELj1ELj2048ELj2ELj2ELj128ELj0ELj1EEvjjjPKT_S2_PS0_jjj_param_3];
	ld.param.u64 	%rd3, [_Z9cuda_gemmIiLj512ELj1ELj1ELj2048ELj2ELj2ELj128ELj0ELj1EEvjjjPKT_S2_PS0_jjj_param_4];
	ld.param.u64 	%rd5, [_Z9cuda_gemmIiLj512ELj1ELj1ELj2048ELj2ELj2ELj128ELj0ELj1EEvjjjPKT_S2_PS0_jjj_param_5];
	cvta.to.global.u64 	%rd1, %rd4;
	cvta.to.global.u64 	%rd2, %rd5;
	mov.u32 	%r1, %tid.x;
	setp.ne.s32 	%p1, %r1, 0;
	@%p1 bra 	$L__BB56_2;
	cvta.to.global.u64 	%rd6, %rd3;
	ld.global.nc.v4.u32 	{%r88, %r89, %r90, %r91}, [%rd6];
	st.shared.u32 	[_ZZ9cuda_gemmIiLj512ELj1ELj1ELj2048ELj2ELj2ELj128ELj0ELj1EEvjjjPKT_S2_PS0_jjjE11kron_fac_sh+12], %r89;
	st.shared.v2.u32 	[_ZZ9cuda_gemmIiLj512ELj1ELj1ELj2048ELj2ELj2ELj128ELj0ELj1EEvjjjPKT_S2_PS0_jjjE11kron_fac_sh], {%r88, %r90};
	st.shared.u32 	[_ZZ9cuda_gemmIiLj512ELj1ELj1ELj2048ELj2ELj2ELj128ELj0ELj1EEvjjjPKT_S2_PS0_jjjE11kron_fac_sh+16], %r91;
$L__BB56_2:
	mov.u32 	%r2, %ctaid.y;
	mov.u32 	%r92, %nctaid.y;
	setp.ge.u32 	%p2, %r2, %r92;
	@%p2 bra 	$L__BB56_20;
	mov.u32 	%r3, %ntid.x;
	shl.b32 	%r261, %r1, 2;
	mov.u32 	%r5, %ctaid.x;
	shl.b32 	%r6, %r5, 11;
	shl.b32 	%r7, %r3, 2;
	shr.u32 	%r8, %r87, 1;
	add.s32 	%r93, %r1, %r3;
	cvt.u16.u32 	%rs2, %r93;
	xor.b16  	%rs3, %rs2, 2047;
	cvt.u16.u32 	%rs4, %r3;
	div.u16 	%rs5, %rs3, %rs4;
	and.b16  	%rs1, %rs5, 3;
	setp.eq.s16 	%p3, %rs1, 2;
	mov.u32 	%r244, %r1;
	@%p3 bra 	$L__BB56_6;
	cvt.u32.u16 	%r9, %rs1;
	mov.b32 	%r243, 0;
	mov.u32 	%r244, %r1;
$L__BB56_5:
	.pragma "nounroll";
	shl.b32 	%r95, %r244, 2;
	mov.u32 	%r96, _ZZ9cuda_gemmIiLj512ELj1ELj1ELj2048ELj2ELj2ELj128ELj0ELj1EEvjjjPKT_S2_PS0_jjjE3Csh;
	add.s32 	%r97, %r96, %r95;
	mov.b32 	%r98, 0;
	st.shared.u32 	[%r97], %r98;
	add.s32 	%r244, %r244, %r3;
	add.s32 	%r243, %r243, 1;
	xor.b32  	%r99, %r243, %r9;
	setp.ne.s32 	%p4, %r99, 2;
	@%p4 bra 	$L__BB56_5;
$L__BB56_6:
	shl.b32 	%r100, %r244, 2;
	mov.u32 	%r101, _ZZ9cuda_gemmIiLj512ELj1ELj1ELj2048ELj2ELj2ELj128ELj0ELj1EEvjjjPKT_S2_PS0_jjjE3Csh;
	add.s32 	%r245, %r101, %r100;
	shl.b32 	%r16, %r3, 4;
	shl.b32 	%r17, %r3, 3;
	mul.lo.s32 	%r18, %r3, 12;
$L__BB56_7:
	mov.b32 	%r102, 0;
	st.shared.u32 	[%r245], %r102;
	add.s32 	%r103, %r245, %r7;
	st.shared.u32 	[%r103], %r102;
	add.s32 	%r104, %r245, %r17;
	st.shared.u32 	[%r104], %r102;
	add.s32 	%r105, %r245, %r18;
	st.shared.u32 	[%r105], %r102;
	add.s32 	%r244, %r244, %r7;
	add.s32 	%r245, %r245, %r16;
	setp.lt.u32 	%p5, %r244, 2048;
	@%p5 bra 	$L__BB56_7;
	mul.lo.s32 	%r23, %r2, %r87;
	add.s32 	%r106, %r261, %r7;
	max.u32 	%r107, %r106, 2048;
	setp.lt.u32 	%p6, %r106, 2048;
	selp.u32 	%r108, 1, 0, %p6;
	add.s32 	%r109, %r106, %r108;
	sub.s32 	%r110, %r107, %r109;
	div.u32 	%r111, %r110, %r7;
	add.s32 	%r24, %r111, %r108;
	add.s32 	%r112, %r24, 1;
	and.b32  	%r25, %r112, 3;
	and.b32  	%r26, %r24, 3;
	setp.eq.s32 	%p7, %r26, 3;
	mov.u32 	%r251, %r261;
	@%p7 bra 	$L__BB56_11;
	shl.b32 	%r113, %r1, 4;
	mov.u32 	%r114, _ZZ9cuda_gemmIiLj512ELj1ELj1ELj2048ELj2ELj2ELj128ELj0ELj1EEvjjjPKT_S2_PS0_jjjE3Ash;
	add.s32 	%r249, %r114, %r113;
	add.s32 	%r115, %r23, %r6;
	add.s32 	%r248, %r115, %r261;
	neg.s32 	%r247, %r25;
	mov.u32 	%r251, %r261;
$L__BB56_10:
	.pragma "nounroll";
	mul.wide.u32 	%rd7, %r248, 4;
	add.s64 	%rd8, %rd1, %rd7;
	ld.global.nc.v4.u32 	{%r116, %r117, %r118, %r119}, [%rd8];
	st.shared.v4.u32 	[%r249], {%r116, %r117, %r118, %r119};
	add.s32 	%r251, %r251, %r7;
	add.s32 	%r249, %r249, %r16;
	add.s32 	%r248, %r248, %r7;
	add.s32 	%r247, %r247, 1;
	setp.ne.s32 	%p8, %r247, 0;
	@%p8 bra 	$L__BB56_10;
$L__BB56_11:
	setp.lt.u32 	%p9, %r24, 3;
	@%p9 bra 	$L__BB56_14;
	add.s32 	%r120, %r251, %r23;
	add.s32 	%r252, %r120, %r6;
	add.s32 	%r256, %r252, %r18;
	add.s32 	%r255, %r252, %r17;
	add.s32 	%r254, %r252, %r7;
	mul.lo.s32 	%r43, %r3, 48;
	shl.b32 	%r121, %r251, 2;
	mov.u32 	%r122, _ZZ9cuda_gemmIiLj512ELj1ELj1ELj2048ELj2ELj2ELj128ELj0ELj1EEvjjjPKT_S2_PS0_jjjE3Ash;
	add.s32 	%r253, %r122, %r121;
	shl.b32 	%r45, %r3, 6;
	shl.b32 	%r46, %r3, 5;
$L__BB56_13:
	mul.wide.u32 	%rd9, %r252, 4;
	add.s64 	%rd10, %rd1, %rd9;
	ld.global.nc.v4.u32 	{%r123, %r124, %r125, %r126}, [%rd10];
	st.shared.v4.u32 	[%r253], {%r123, %r124, %r125, %r126};
	add.s32 	%r127, %r251, %r7;
	mul.wide.u32 	%rd11, %r254, 4;
	add.s64 	%rd12, %rd1, %rd11;
	ld.global.nc.v4.u32 	{%r128, %r129, %r130, %r131}, [%rd12];
	add.s32 	%r132, %r253, %r16;
	st.shared.v4.u32 	[%r132], {%r128, %r129, %r130, %r131};
	add.s32 	%r133, %r127, %r7;
	mul.wide.u32 	%rd13, %r255, 4;
	add.s64 	%rd14, %rd1, %rd13;
	ld.global.nc.v4.u32 	{%r134, %r135, %r136, %r137}, [%rd14];
	add.s32 	%r138, %r253, %r46;
	st.shared.v4.u32 	[%r138], {%r134, %r135, %r136, %r137};
	add.s32 	%r139, %r133, %r7;
	mul.wide.u32 	%rd15, %r256, 4;
	add.s64 	%rd16, %rd1, %rd15;
	ld.global.nc.v4.u32 	{%r140, %r141, %r142, %r143}, [%rd16];
	add.s32 	%r144, %r253, %r43;
	st.shared.v4.u32 	[%r144], {%r140, %r141, %r142, %r143};
	add.s32 	%r251, %r139, %r7;
	add.s32 	%r256, %r256, %r16;
	add.s32 	%r255, %r255, %r16;
	add.s32 	%r254, %r254, %r16;
	add.s32 	%r253, %r253, %r45;
	add.s32 	%r252, %r252, %r16;
	setp.lt.u32 	%p10, %r251, 2048;
	@%p10 bra 	$L__BB56_13;
$L__BB56_14:
	and.b32  	%r145, %r1, 1;
	shl.b32 	%r146, %r1, 2;
	and.b32  	%r147, %r146, 4;
	mov.u32 	%r148, _ZZ9cuda_gemmIiLj512ELj1ELj1ELj2048ELj2ELj2ELj128ELj0ELj1EEvjjjPKT_S2_PS0_jjjE11kron_fac_sh;
	add.s32 	%r149, %r148, %r147;
	setp.eq.s32 	%p11, %r26, 3;
	bar.sync 	0;
	shl.b32 	%r150, %r1, 1;
	or.b32  	%r151, %r150, %r145;
	shl.b32 	%r152, %r151, 2;
	mov.u32 	%r153, _ZZ9cuda_gemmIiLj512ELj1ELj1ELj2048ELj2ELj2ELj128ELj0ELj1EEvjjjPKT_S2_PS0_jjjE3Ash;
	add.s32 	%r154, %r153, %r152;
	ld.shared.u32 	%r155, [%r154];
	xor.b32  	%r156, %r145, 1;
	or.b32  	%r157, %r150, %r156;
	shl.b32 	%r158, %r157, 2;
	add.s32 	%r159, %r153, %r158;
	ld.shared.u32 	%r160, [%r159];
	ld.shared.u32 	%r161, [%r149];
	shfl.sync.idx.b32	%r162|%p12, %r161, %r145, 7711, -1;
	mul.lo.s32 	%r163, %r162, %r155;
	shfl.sync.idx.b32	%r164|%p13, %r161, %r156, 7711, -1;
	mad.lo.s32 	%r165, %r164, %r160, %r163;
	mov.u32 	%r166, _ZZ9cuda_gemmIiLj512ELj1ELj1ELj2048ELj2ELj2ELj128ELj0ELj1EEvjjjPKT_S2_PS0_jjjE3Csh;
	add.s32 	%r167, %r166, %r146;
	ld.shared.u32 	%r168, [%r167];
	add.s32 	%r169, %r168, %r165;
	st.shared.u32 	[%r167], %r169;
	ld.shared.u32 	%r170, [%r149+12];
	shfl.sync.idx.b32	%r171|%p14, %r170, %r145, 7711, -1;
	mul.lo.s32 	%r172, %r171, %r155;
	shfl.sync.idx.b32	%r173|%p15, %r170, %r156, 7711, -1;
	mad.lo.s32 	%r174, %r173, %r160, %r172;
	ld.shared.u32 	%r175, [%r167+4096];
	add.s32 	%r176, %r175, %r174;
	st.shared.u32 	[%r167+4096], %r176;
	ld.shared.u32 	%r177, [%r154+4096];
	ld.shared.u32 	%r178, [%r159+4096];
	shfl.sync.idx.b32	%r179|%p16, %r161, %r145, 7711, -1;
	mul.lo.s32 	%r180, %r179, %r177;
	shfl.sync.idx.b32	%r181|%p17, %r161, %r156, 7711, -1;
	mad.lo.s32 	%r182, %r181, %r178, %r180;
	ld.shared.u32 	%r183, [%r167+2048];
	add.s32 	%r184, %r183, %r182;
	st.shared.u32 	[%r167+2048], %r184;
	shfl.sync.idx.b32	%r185|%p18, %r170, %r145, 7711, -1;
	mul.lo.s32 	%r186, %r185, %r177;
	shfl.sync.idx.b32	%r187|%p19, %r170, %r156, 7711, -1;
	mad.lo.s32 	%r188, %r187, %r178, %r186;
	ld.shared.u32 	%r189, [%r167+6144];
	add.s32 	%r190, %r189, %r188;
	st.shared.u32 	[%r167+6144], %r190;
	bar.sync 	0;
	shl.b32 	%r191, %r5, 10;
	mad.lo.s32 	%r59, %r2, %r86, %r191;
	@%p11 bra 	$L__BB56_17;
	shl.b32 	%r192, %r1, 4;
	add.s32 	%r259, %r166, %r192;
	neg.s32 	%r258, %r25;
$L__BB56_16:
	.pragma "nounroll";
	shr.u32 	%r194, %r261, 10;
	and.b32  	%r195, %r261, 1020;
	add.s32 	%r196, %r59, %r195;
	mad.lo.s32 	%r197, %r194, %r8, %r196;
	mul.wide.u32 	%rd17, %r197, 4;
	add.s64 	%rd18, %rd2, %rd17;
	ld.shared.v4.u32 	{%r198, %r199, %r200, %r201}, [%r259];
	st.global.v4.u32 	[%rd18], {%r198, %r199, %r200, %r201};
	add.s32 	%r261, %r261, %r7;
	add.s32 	%r259, %r259, %r16;
	add.s32 	%r258, %r258, 1;
	setp.ne.s32 	%p20, %r258, 0;
	@%p20 bra 	$L__BB56_16;
$L__BB56_17:
	setp.lt.u32 	%p21, %r24, 3;
	@%p21 bra 	$L__BB56_20;
	add.s32 	%r265, %r261, %r18;
	add.s32 	%r264, %r261, %r17;
	add.s32 	%r263, %r261, %r7;
	mul.lo.s32 	%r72, %r3, 48;
	shl.b32 	%r202, %r261, 2;
	add.s32 	%r262, %r166, %r202;
	shl.b32 	%r74, %r3, 6;
	shl.b32 	%r75, %r3, 5;
$L__BB56_19:
	shr.u32 	%r204, %r261, 10;
	and.b32  	%r205, %r261, 1020;
	add.s32 	%r206, %r59, %r205;
	mad.lo.s32 	%r207, %r204, %r8, %r206;
	mul.wide.u32 	%rd19, %r207, 4;
	add.s64 	%rd20, %rd2, %rd19;
	ld.shared.v4.u32 	{%r208, %r209, %r210, %r211}, [%r262];
	st.global.v4.u32 	[%rd20], {%r208, %r209, %r210, %r211};
	add.s32 	%r212, %r261, %r7;
	shr.u32 	%r213, %r263, 10;
	and.b32  	%r214, %r263, 1020;
	add.s32 	%r215, %r59, %r214;
	mad.lo.s32 	%r216, %r213, %r8, %r215;
	mul.wide.u32 	%rd21, %r216, 4;
	add.s64 	%rd22, %rd2, %rd21;
	add.s32 	%r217, %r262, %r16;
	ld.shared.v4.u32 	{%r218, %r219, %r220, %r221}, [%r217];
	st.global.v4.u32 	[%rd22], {%r218, %r219, %r220, %r221};
	add.s32 	%r222, %r212, %r7;
	shr.u32 	%r223, %r264, 10;
	and.b32  	%r224, %r264, 1020;
	add.s32 	%r225, %r59, %r224;
	mad.lo.s32 	%r226, %r223, %r8, %r225;
	mul.wide.u32 	%rd23, %r226, 4;
	add.s64 	%rd24, %rd2, %rd23;
	add.s32 	%r227, %r262, %r75;
	ld.shared.v4.u32 	{%r228, %r229, %r230, %r231}, [%r227];
	st.global.v4.u32 	[%rd24], {%r228, %r229, %r230, %r231};
	add.s32 	%r232, %r222, %r7;
	shr.u32 	%r233, %r265, 10;
	and.b32  	%r234, %r265, 1020;
	add.s32 	%r235, %r59, %r234;
	mad.lo.s32 	%r236, %r233, %r8, %r235;
	mul.wide.u32 	%rd25, %r236, 4;
	add.s64 	%rd26, %rd2, %rd25;
	add.s32 	%r237, %r262, %r72;
	ld.shared.v4.u32 	{%r238, %r239, %r240, %r241}, [%r237];
	st.global.v4.u32 	[%rd26], {%r238, %r239, %r240, %r241};
	add.s32 	%r261, %r232, %r7;
	add.s32 	%r265, %r265, %r16;
	add.s32 	%r264, %r264, %r16;
	add.s32 	%r263, %r263, %r16;
	add.s32 	%r262, %r262, %r74;
	setp.lt.u32 	%p22, %r261, 2048;
	@%p22 bra 	$L__BB56_19;
$L__BB56_20:
	ret;

}
	// .globl	_Z9cuda_gemmIiLj512ELj1ELj1ELj2048ELj2ELj2ELj128ELj1ELj1EEvjjjPKT_S2_PS0_jjj
.visible .entry _Z9cuda_gemmIiLj512ELj1ELj1ELj2048ELj2ELj2ELj128ELj1ELj1EEvjjjPKT_S2_PS0_jjj(
	.param .u32 _Z9cuda_gemmIiLj512ELj1ELj1ELj2048ELj2ELj2ELj128ELj1ELj1EEvjjjPKT_S2_PS0_jjj_param_0,
	.param .u32 _Z9cuda_gemmIiLj512ELj1ELj1ELj2048ELj2ELj2ELj128ELj1ELj1EEvjjjPKT_S2_PS0_jjj_param_1,
	.param .u32 _Z9cuda_gemmIiLj512ELj1ELj1ELj2048ELj2ELj2ELj128ELj1ELj1EEvjjjPKT_S2_PS0_jjj_param_2,
	.param .u64 .ptr .align 1 _Z9cuda_gemmIiLj512ELj1ELj1ELj2048ELj2ELj2ELj128ELj1ELj1EEvjjjPKT_S2_PS0_jjj_param_3,
	.param .u64 .ptr .align 1 _Z9cuda_gemmIiLj512ELj1ELj1ELj2048ELj2ELj2ELj128ELj1ELj1EEvjjjPKT_S2_PS0_jjj_param_4,
	.param .u64 .ptr .align 1 _Z9cuda_gemmIiLj512ELj1ELj1ELj2048ELj2ELj2ELj128ELj1ELj1EEvjjjPKT_S2_PS0_jjj_param_5,
	.param .u32 _Z9cuda_gemmIiLj512ELj1ELj1ELj2048ELj2ELj2ELj128ELj1ELj1EEvjjjPKT_S2_PS0_jjj_param_6,
	.param .u32 _Z9cuda_gemmIiLj512ELj1ELj1ELj2048ELj2ELj2ELj128ELj1ELj1EEvjjjPKT_S2_PS0_jjj_param_7,
	.param .u32 _Z9cuda_gemmIiLj512ELj1ELj1ELj2048ELj2ELj2ELj128ELj1ELj1EEvjjjPKT_S2_PS0_jjj_param_8
)
.maxntid 512
{
	.reg .pred 	%p<23>;
	.reg .b16 	%rs<6>;
	.reg .b32 	%r<240>;
	.reg .b64 	%rd<35>;
	// demoted variable
	.shared .align 128 .b8 _ZZ9cuda_gemmIiLj512ELj1ELj1ELj2048ELj2ELj2ELj128ELj1ELj1EEvjjjPKT_S2_PS0_jjjE11kron_fac_sh[24];
	// demoted variable
	.shared .align 128 .b8 _ZZ9cuda_gemmIiLj512ELj1ELj1ELj2048ELj2ELj2ELj128ELj1ELj1EEvjjjPKT_S2_PS0_jjjE3Ash[8192];
	// demoted variable
	.shared .align 128 .b8 _ZZ9cuda_gemmIiLj512ELj1ELj1ELj2048ELj2ELj2ELj128ELj1ELj1EEvjjjPKT_S2_PS0_jjjE3Csh[8192];
	ld.param.u64 	%rd12, [_Z9cuda_gemmIiLj512ELj1ELj1ELj2048ELj2ELj2ELj128ELj1ELj1EEvjjjPKT_S2_PS0_jjj_param_3];
	ld.param.u64 	%rd11, [_Z9cuda_gemmIiLj512ELj1ELj1ELj2048ELj2ELj2ELj128ELj1ELj1EEvjjjPKT_S2_PS0_jjj_param_4];
	ld.param.u64 	%rd13, [_Z9cuda_gemmIiLj512ELj1ELj1ELj2048ELj2ELj2ELj128ELj1ELj1EEvjjjPKT_S2_PS0_jjj_param_5];
	cvta.to.global.u64 	%rd1, %rd12;
	cvta.to.global.u64 	%rd2, %rd13;
	mov.u32 	%r1, %tid.x;
	setp.ne.s32 	%p1, %r1, 0;
	@%p1 bra 	$L__BB57_2;
	cvta.to.global.u64 	%rd14, %rd11;
	ld.global.nc.v4.u32 	{%r82, %r83, %r84, %r85}, [%rd14];
	st.shared.u32 	[_ZZ9cuda_gemmIiLj512ELj1ELj1ELj2048ELj2ELj2ELj128ELj1ELj1EEvjjjPKT_S2_PS0_jjjE11kron_fac_sh+12], %r83;
	st.shared.v2.u32 	[_ZZ9cuda_gemmIiLj512ELj1ELj1ELj2048ELj2ELj2ELj128ELj1ELj1EEvjjjPKT_S2_PS0_jjjE11kron_fac_sh], {%r82, %r84};
	st.shared.u32 	[_ZZ9cuda_gemmIiLj512ELj1ELj1ELj2048ELj2ELj2ELj128ELj1ELj1EEvjjjPKT_S2_PS0_jjjE11kron_fac_sh+16], %r85;
$L__BB57_2:
	mov.u32 	%r2, %ctaid.y;
	mov.u32 	%r86, %nctaid.y;
	setp.ge.u32 	%p2, %r2, %r86;
	@%p2 bra 	$L__BB57_20;
	mov.u32 	%r3, %ntid.x;
	shl.b32 	%r233, %r1, 2;
	shl.b32 	%r5, %r3, 2;
	add.s32 	%r87, %r1, %r3;
	cvt.u16.u32 	%rs2, %r87;
	xor.b16  	%rs3, %rs2, 2047;
	cvt.u16.u32 	%rs4, %r3;
	div.u16 	%rs5, %rs3, %rs4;
	and.b16  	%rs1, %rs5, 3;
	setp.eq.s16 	%p3, %rs1, 2;
	mov.u32 	%r217, %r1;
	@%p3 bra 	$L__BB57_6;
	cvt.u32.u16 	%r6, %rs1;
	mov.b32 	%r216, 0;
	mov.u32 	%r217, %r1;
$L__BB57_5:
	.pragma "nounroll";
	shl.b32 	%r89, %r217, 2;
	mov.u32 	%r90, _ZZ9cuda_gemmIiLj512ELj1ELj1ELj2048ELj2ELj2ELj128ELj1ELj1EEvjjjPKT_S2_PS0_jjjE3Csh;
	add.s32 	%r91, %r90, %r89;
	mov.b32 	%r92, 0;
	st.shared.u32 	[%r91], %r92;
	add.s32 	%r217, %r217, %r3;
	add.s32 	%r216, %r216, 1;
	xor.b32  	%r93, %r216, %r6;
	setp.ne.s32 	%p4, %r93, 2;
	@%p4 bra 	$L__BB57_5;
$L__BB57_6:
	shl.b32 	%r94, %r217, 2;
	mov.u32 	%r95, _ZZ9cuda_gemmIiLj512ELj1ELj1ELj2048ELj2ELj2ELj128ELj1ELj1EEvjjjPKT_S2_PS0_jjjE3Csh;
	add.s32 	%r218, %r95, %r94;
	shl.b32 	%r13, %r3, 4;
	shl.b32 	%r14, %r3, 3;
	mul.lo.s32 	%r15, %r3, 12;
$L__BB57_7:
	mov.b32 	%r96, 0;
	st.shared.u32 	[%r218], %r96;
	add.s32 	%r97, %r218, %r5;
	st.shared.u32 	[%r97], %r96;
	add.s32 	%r98, %r218, %r14;
	st.shared.u32 	[%r98], %r96;
	add.s32 	%r99, %r218, %r15;
	st.shared.u32 	[%r99], %r96;
	add.s32 	%r217, %r217, %r5;
	add.s32 	%r218, %r218, %r13;
	setp.lt.u32 	%p5, %r217, 2048;
	@%p5 bra 	$L__BB57_7;
	shl.b32 	%r20, %r2, 11;
	add.s32 	%r100, %r233, %r5;
	max.u32 	%r101, %r100, 2048;
	setp.lt.u32 	%p6, %r100, 2048;
	selp.u32 	%r102, 1, 0, %p6;
	add.s32 	%r103, %r100, %r102;
	sub.s32 	%r104, %r101, %r103;
	div.u32 	%r105, %r104, %r5;
	add.s32 	%r21, %r105, %r102;
	add.s32 	%r106, %r21, 1;
	and.b32  	%r22, %r106, 3;
	and.b32  	%r23, %r21, 3;
	setp.eq.s32 	%p7, %r23, 3;
	mov.u32 	%r223, %r233;
	@%p7 bra 	$L__BB57_11;
	shl.b32 	%r107, %r1, 4;
	mov.u32 	%r108, _ZZ9cuda_gemmIiLj512ELj1ELj1ELj2048ELj2ELj2ELj128ELj1ELj1EEvjjjPKT_S2_PS0_jjjE3Ash;
	add.s32 	%r221, %r108, %r107;
	add.s32 	%r109, %r20, %r233;
	mul.wide.u32 	%rd15, %r109, 4;
	add.s64 	%rd33, %rd1, %rd15;
	mul.wide.u32 	%rd4, %r3, 16;
	neg.s32 	%r220, %r22;
	mov.u32 	%r223, %r233;
$L__BB57_10:
	.pragma "nounroll";
	ld.global.nc.v4.u32 	{%r110, %r111, %r112, %r113}, [%rd33];
	st.shared.v4.u32 	[%r221], {%r110, %r111, %r112, %r113};
	add.s32 	%r223, %r223, %r5;
	add.s32 	%r221, %r221, %r13;
	add.s64 	%rd33, %rd33, %rd4;
	add.s32 	%r220, %r220, 1;
	setp.ne.s32 	%p8, %r220, 0;
	@%p8 bra 	$L__BB57_10;
$L__BB57_11:
	setp.lt.u32 	%p9, %r21, 3;
	@%p9 bra 	$L__BB57_14;
	add.s32 	%r224, %r223, %r20;
	add.s32 	%r228, %r224, %r15;
	add.s32 	%r227, %r224, %r14;
	add.s32 	%r226, %r224, %r5;
	mul.lo.s32 	%r37, %r3, 48;
	shl.b32 	%r114, %r223, 2;
	mov.u32 	%r115, _ZZ9cuda_gemmIiLj512ELj1ELj1ELj2048ELj2ELj2ELj128ELj1ELj1EEvjjjPKT_S2_PS0_jjjE3Ash;
	add.s32 	%r225, %r115, %r114;
	shl.b32 	%r39, %r3, 6;
	shl.b32 	%r40, %r3, 5;
$L__BB57_13:
	mul.wide.u32 	%rd16, %r224, 4;
	add.s64 	%rd17, %rd1, %rd16;
	ld.global.nc.v4.u32 	{%r116, %r117, %r118, %r119}, [%rd17];
	st.shared.v4.u32 	[%r225], {%r116, %r117, %r118, %r119};
	add.s32 	%r120, %r223, %r5;
	mul.wide.u32 	%rd18, %r226, 4;
	add.s64 	%rd19, %rd1, %rd18;
	ld.global.nc.v4.u32 	{%r121, %r122, %r123, %r124}, [%rd19];
	add.s32 	%r125, %r225, %r13;
	st.shared.v4.u32 	[%r125], {%r121, %r122, %r123, %r124};
	add.s32 	%r126, %r120, %r5;
	mul.wide.u32 	%rd20, %r227, 4;
	add.s64 	%rd21, %rd1, %rd20;
	ld.global.nc.v4.u32 	{%r127, %r128, %r129, %r130}, [%rd21];
	add.s32 	%r131, %r225, %r40;
	st.shared.v4.u32 	[%r131], {%r127, %r128, %r129, %r130};
	add.s32 	%r132, %r126, %r5;
	mul.wide.u32 	%rd22, %r228, 4;
	add.s64 	%rd23, %rd1, %rd22;
	ld.global.nc.v4.u32 	{%r133, %r134, %r135, %r136}, [%rd23];
	add.s32 	%r137, %r225, %r37;
	st.shared.v4.u32 	[%r137], {%r133, %r134, %r135, %r136};
	add.s32 	%r223, %r132, %r5;
	add.s32 	%r228, %r228, %r13;
	add.s32 	%r227, %r227, %r13;
	add.s32 	%r226, %r226, %r13;
	add.s32 	%r225, %r225, %r39;
	add.s32 	%r224, %r224, %r13;
	setp.lt.u32 	%p10, %r223, 2048;
	@%p10 bra 	$L__BB57_13;
$L__BB57_14:
	and.b32  	%r138, %r1, 1;
	shl.b32 	%r139, %r1, 2;
	and.b32  	%r140, %r139, 4;
	mov.u32 	%r141, _ZZ9cuda_gemmIiLj512ELj1ELj1ELj2048ELj2ELj2ELj128ELj1ELj1EEvjjjPKT_S2_PS0_jjjE11kron_fac_sh;
	add.s32 	%r142, %r141, %r140;
	setp.eq.s32 	%p11, %r23, 3;
	bar.sync 	0;
	shl.b32 	%r143, %r1, 1;
	or.b32  	%r144, %r143, %r138;
	shl.b32 	%r145, %r144, 2;
	mov.u32 	%r146, _ZZ9cuda_gemmIiLj512ELj1ELj1ELj2048ELj2ELj2ELj128ELj1ELj1EEvjjjPKT_S2_PS0_jjjE3Ash;
	add.s32 	%r147, %r146, %r145;
	ld.shared.u32 	%r148, [%r147];
	xor.b32  	%r149, %r138, 1;
	or.b32  	%r150, %r143, %r149;
	shl.b32 	%r151, %r150, 2;
	add.s32 	%r152, %r146, %r151;
	ld.shared.u32 	%r153, [%r152];
	ld.shared.u32 	%r154, [%r142];
	shfl.sync.idx.b32	%r155|%p12, %r154, %r138, 7711, -1;
	mul.lo.s32 	%r156, %r155, %r148;
	shfl.sync.idx.b32	%r157|%p13, %r154, %r149, 7711, -1;
	mad.lo.s32 	%r158, %r157, %r153, %r156;
	mov.u32 	%r159, _ZZ9cuda_gemmIiLj512ELj1ELj1ELj2048ELj2ELj2ELj128ELj1ELj1EEvjjjPKT_S2_PS0_jjjE3Csh;
	add.s32 	%r160, %r159, %r139;
	ld.shared.u32 	%r161, [%r160];
	add.s32 	%r162, %r161, %r158;
	st.shared.u32 	[%r160], %r162;
	ld.shared.u32 	%r163, [%r142+12];
	shfl.sync.idx.b32	%r164|%p14, %r163, %r138, 7711, -1;
	mul.lo.s32 	%r165, %r164, %r148;
	shfl.sync.idx.b32	%r166|%p15, %r163, %r149, 7711, -1;
	mad.lo.s32 	%r167, %r166, %r153, %r165;
	ld.shared.u32 	%r168, [%r160+4096];
	add.s32 	%r169, %r168, %r167;
	st.shared.u32 	[%r160+4096], %r169;
	ld.shared.u32 	%r170, [%r147+4096];
	ld.shared.u32 	%r171, [%r152+4096];
	shfl.sync.idx.b32	%r172|%p16, %r154, %r138, 7711, -1;
	mul.lo.s32 	%r173, %r172, %r170;
	shfl.sync.idx.b32	%r174|%p17, %r154, %r149, 7711, -1;
	mad.lo.s32 	%r175, %r174, %r171, %r173;
	ld.shared.u32 	%r176, [%r160+2048];
	add.s32 	%r177, %r176, %r175;
	st.shared.u32 	[%r160+2048], %r177;
	shfl.sync.idx.b32	%r178|%p18, %r163, %r138, 7711, -1;
	mul.lo.s32 	%r179, %r178, %r170;
	shfl.sync.idx.b32	%r180|%p19, %r163, %r149, 7711, -1;
	mad.lo.s32 	%r181, %r180, %r171, %r179;
	ld.shared.u32 	%r182, [%r160+6144];
	add.s32 	%r183, %r182, %r181;
	st.shared.u32 	[%r160+6144], %r183;
	bar.sync 	0;
	@%p11 bra 	$L__BB57_17;
	shl.b32 	%r184, %r1, 4;
	add.s32 	%r231, %r159, %r184;
	add.s32 	%r186, %r20, %r233;
	mul.wide.u32 	%rd24, %r186, 4;
	add.s64 	%rd34, %rd2, %rd24;
	mul.wide.u32 	%rd8, %r3, 16;
	neg.s32 	%r230, %r22;
$L__BB57_16:
	.pragma "nounroll";
	ld.shared.v4.u32 	{%r187, %r188, %r189, %r190}, [%r231];
	st.global.v4.u32 	[%rd34], {%r187, %r188, %r189, %r190};
	add.s32 	%r233, %r233, %r5;
	add.s32 	%r231, %r231, %r13;
	add.s64 	%rd34, %rd34, %rd8;
	add.s32 	%r230, %r230, 1;
	setp.ne.s32 	%p20, %r230, 0;
	@%p20 bra 	$L__BB57_16;
$L__BB57_17:
	setp.lt.u32 	%p21, %r21, 3;
	@%p21 bra 	$L__BB57_20;
	add.s32 	%r234, %r233, %r20;
	add.s32 	%r238, %r234, %r15;
	add.s32 	%r237, %r234, %r14;
	add.s32 	%r236, %r234, %r5;
	mul.lo.s32 	%r66, %r3, 48;
	shl.b32 	%r191, %r233, 2;
	add.s32 	%r235, %r159, %r191;
	shl.b32 	%r68, %r3, 6;
	shl.b32 	%r69, %r3, 5;
$L__BB57_19:
	mul.wide.u32 	%rd25, %r234, 4;
	add.s64 	%rd26, %rd2, %rd25;
	ld.shared.v4.u32 	{%r193, %r194, %r195, %r196}, [%r235];
	st.global.v4.u32 	[%rd26], {%r193, %r194, %r195, %r196};
	add.s32 	%r197, %r233, %r5;
	mul.wide.u32 	%rd27, %r236, 4;
	add.s64 	%rd28, %rd2, %rd27;
	add.s32 	%r198, %r235, %r13;
	ld.shared.v4.u32 	{%r199, %r200, %r201, %r202}, [%r198];
	st.global.v4.u32 	[%rd28], {%r199, %r200, %r201, %r202};
	add.s32 	%r203, %r197, %r5;
	mul.wide.u32 	%rd29, %r237, 4;
	add.s64 	%rd30, %rd2, %rd29;
	add.s32 	%r204, %r235, %r69;
	ld.shared.v4.u32 	{%r205, %r206, %r207, %r208}, [%r204];
	st.global.v4.u32 	[%rd30], {%r205, %r206, %r207, %r208};
	add.s32 	%r209, %r203, %r5;
	mul.wide.u32 	%rd31, %r238, 4;
	add.s64 	%rd32, %rd2, %rd31;
	add.s32 	%r210, %r235, %r66;
	ld.shared.v4.u32 	{%r211, %r212, %r213, %r214}, [%r210];
	st.global.v4.u32 	[%rd32], {%r211, %r212, %r213, %r214};
	add.s32 	%r233, %r209, %r5;
	add.s32 	%r238, %r238, %r13;
	add.s32 	%r237, %r237, %r13;
	add.s32 	%r236, %r236, %r13;
	add.s32 	%r235, %r235, %r68;
	add.s32 	%r234, %r234, %r13;
	setp.lt.u32 	%p22, %r233, 2048;
	@%p22 bra 	$L__BB57_19;
$L__BB57_20:
	ret;

}
	// .globl	_Z9cuda_gemmIiLj512ELj1ELj1ELj2048ELj4ELj4ELj128ELj0ELj1EEvjjjPKT_S2_PS0_jjj
.visible .entry _Z9cuda_gemmIiLj512ELj1ELj1ELj2048ELj4ELj4ELj128ELj0ELj1EEvjjjPKT_S2_PS0_jjj(
	.param .u32 _Z9cuda_gemmIiLj512ELj1ELj1ELj2048ELj4ELj4ELj128ELj0ELj1EEvjjjPKT_S2_PS0_jjj_param_0,
	.param .u32 _Z9cuda_gemmIiLj512ELj1ELj1ELj2048ELj4ELj4ELj128ELj0ELj1EEvjjjPKT_S2_PS0_jjj_param_1,
	.param .u32 _Z9cuda_gemmIiLj512ELj1ELj1ELj2048ELj4ELj4ELj128ELj0ELj1EEvjjjPKT_S2_PS0_jjj_param_2,
	.param .u64 .ptr .align 1 _Z9cuda_gemmIiLj512ELj1ELj1ELj2048ELj4ELj4ELj128ELj0ELj1EEvjjjPKT_S2_PS0_jjj_param_3,
	.param .u64 .ptr .align 1 _Z9cuda_gemmIiLj512ELj1ELj1ELj2048ELj4ELj4ELj128ELj0ELj1EEvjjjPKT_S2_PS0_jjj_param_4,
	.param .u64 .ptr .align 1 _Z9cuda_gemmIiLj512ELj1ELj1ELj2048ELj4ELj4ELj128ELj0ELj1EEvjjjPKT_S2_PS0_jjj_param_5,
	.param .u32 _Z9cuda_gemmIiLj512ELj1ELj1ELj2048ELj4ELj4ELj128ELj0ELj1EEvjjjPKT_S2_PS0_jjj_param_6,
	.param .u32 _Z9cuda_gemmIiLj512ELj1ELj1ELj2048ELj4ELj4ELj128ELj0ELj1EEvjjjPKT_S2_PS0_jjj_param_7,
	.param .u32 _Z9cuda_gemmIiLj512ELj1ELj1ELj2048ELj4ELj4ELj128ELj0ELj1EEvjjjPKT_S2_PS0_jjj_param_8
)
.maxntid 512
{
	.reg .pred 	%p<32>;
	.reg .b16 	%rs<6>;
	.reg .b32 	%r<313>;
	.reg .b64 	%rd<33>;
	// demoted variable
	.shared .align 128 .b8 _ZZ9cuda_gemmIiLj512ELj1ELj1ELj2048ELj4ELj4ELj128ELj0ELj1EEvjjjPKT_S2_PS0_jjjE11kron_fac_sh[80];
	// demoted variable
	.shared .align 128 .b8 _ZZ9cuda_gemmIiLj512ELj1ELj1ELj2048ELj4ELj4ELj128ELj0ELj1EEvjjjPKT_S2_PS0_jjjE3Ash[8192];
	// demoted variable
	.shared .align 128 .b8 _ZZ9cuda_gemmIiLj512ELj1ELj1ELj2048ELj4ELj4ELj128ELj0ELj1EEvjjjPKT_S2_PS0_jjjE3Csh[8192];
	ld.param.u32 	%r92, [_Z9cuda_gemmIiLj512ELj1ELj1ELj2048ELj4ELj4ELj128ELj0ELj1EEvjjjPKT_S2_PS0_jjj_param_1];
	ld.param.u32 	%r93, [_Z9cuda_gemmIiLj512ELj1ELj1ELj2048ELj4ELj4ELj128ELj0ELj1EEvjjjPKT_S2_PS0_jjj_param_2];
	ld.param.u64 	%rd8, [_Z9cuda_gemmIiLj512ELj1ELj1ELj2048ELj4ELj4ELj128ELj0ELj1EEvjjjPKT_S2_PS0_jjj_param_3];
	ld.param.u64 	%rd7, [_Z9cuda_gemmIiLj512ELj1ELj1ELj2048ELj4ELj4ELj128ELj0ELj1EEvjjjPKT_S2_PS0_jjj_param_4];
	ld.param.u64 	%rd9, [_Z9cuda_gemmIiLj512ELj1ELj1ELj2048ELj4ELj4ELj128ELj0ELj1EEvjjjPKT_S2_PS0_jjj_param_5];
	cvta.to.global.u64 	%rd1, %rd8;
	cvta.to.global.u64 	%rd2, %rd9;
	mov.u32 	%r1, %tid.x;
	shl.b32 	%r307, %r1, 2;
	setp.gt.u32 	%p1, %r1, 3;
	@%p1 bra 	$L__BB58_3;
	mov.u32 	%r94, %ntid.x;
	shl.b32 	%r3, %r94, 2;
	add.s32 	%r286, %r307, 1;
	mul.wide.u32 	%rd10, %r1, 16;
	cvta.to.global.u64 	%rd11, %rd7;
	add.s64 	%rd32, %rd11, %rd10;
	mul.wide.u32 	%rd4, %r94, 16;
	mov.u32 	%r287, %r307;
$L__BB58_2:
	ld.global.nc.v4.u32 	{%r95, %r96, %r97, %r98}, [%rd32];
	mov.u32 	%r99, _ZZ9cuda_gemmIiLj512ELj1ELj1ELj2048ELj4ELj4ELj128ELj0ELj1EEvjjjPKT_S2_PS0_jjjE11kron_fac_sh;
	add.s32 	%r100, %r99, %r286;
	st.shared.u32 	[%r100+-1], %r95;
	add.s32 	%r101, %r286, 2;
	and.b32  	%r102, %r286, -4;
	add.s32 	%r103, %r99, %r102;
	st.shared.u32 	[%r103+20], %r96;
	add.s32 	%r104, %r286, 1;
	and.b32  	%r105, %r104, -4;
	add.s32 	%r106, %r99, %r105;
	st.shared.u32 	[%r106+40], %r97;
	and.b32  	%r107, %r101, -4;
	add.s32 	%r108, %r99, %r107;
	st.shared.u32 	[%r108+60], %r98;
	add.s32 	%r287, %r287, %r3;
	add.s32 	%r286, %r286, %r3;
	add.s64 	%rd32, %rd32, %rd4;
	setp.lt.u32 	%p2, %r287, 16;
	@%p2 bra 	$L__BB58_2;
$L__BB58_3:
	mov.u32 	%r9, %ctaid.y;
	mov.u32 	%r109, %nctaid.y;
	setp.ge.u32 	%p3, %r9, %r109;
	@%p3 bra 	$L__BB58_21;
	mov.u32 	%r10, %ntid.x;
	mov.u32 	%r11, %ctaid.x;
	shl.b32 	%r12, %r11, 11;
	shl.b32 	%r13, %r10, 2;
	shr.u32 	%r14, %r93, 2;
	add.s32 	%r110, %r1, %r10;
	cvt.u16.u32 	%rs2, %r110;
	xor.b16  	%rs3, %rs2, 2047;
	cvt.u16.u32 	%rs4, %r10;
	div.u16 	%rs5, %rs3, %rs4;
	and.b16  	%rs1, %rs5, 3;
	setp.eq.s16 	%p4, %rs1, 2;
	mov.u32 	%r290, %r1;
	@%p4 bra 	$L__BB58_7;
	cvt.u32.u16 	%r15, %rs1;
	mov.b32 	%r289, 0;
	mov.u32 	%r290, %r1;
$L__BB58_6:
	.pragma "nounroll";
	shl.b32 	%r112, %r290, 2;
	mov.u32 	%r113, _ZZ9cuda_gemmIiLj512ELj1ELj1ELj2048ELj4ELj4ELj128ELj0ELj1EEvjjjPKT_S2_PS0_jjjE3Csh;
	add.s32 	%r114, %r113, %r112;
	mov.b32 	%r115, 0;
	st.shared.u32 	[%r114], %r115;
	add.s32 	%r290, %r290, %r10;
	add.s32 	%r289, %r289, 1;
	xor.b32  	%r116, %r289, %r15;
	setp.ne.s32 	%p5, %r116, 2;
	@%p5 bra 	$L__BB58_6;
$L__BB58_7:
	shl.b32 	%r117, %r290, 2;
	mov.u32 	%r118, _ZZ9cuda_gemmIiLj512ELj1ELj1ELj2048ELj4ELj4ELj128ELj0ELj1EEvjjjPKT_S2_PS0_jjjE3Csh;
	add.s32 	%r291, %r118, %r117;
	shl.b32 	%r22, %r10, 4;
	shl.b32 	%r23, %r10, 3;
	mul.lo.s32 	%r24, %r10, 12;
$L__BB58_8:
	mov.b32 	%r119, 0;
	st.shared.u32 	[%r291], %r119;
	add.s32 	%r120, %r291, %r13;
	st.shared.u32 	[%r120], %r119;
	add.s32 	%r121, %r291, %r23;
	st.shared.u32 	[%r121], %r119;
	add.s32 	%r122, %r291, %r24;
	st.shared.u32 	[%r122], %r119;
	add.s32 	%r290, %r290, %r13;
	add.s32 	%r291, %r291, %r22;
	setp.lt.u32 	%p6, %r290, 2048;
	@%p6 bra 	$L__BB58_8;
	mul.lo.s32 	%r29, %r9, %r93;
	add.s32 	%r123, %r307, %r13;
	max.u32 	%r124, %r123, 2048;
	setp.lt.u32 	%p7, %r123, 2048;
	selp.u32 	%r125, 1, 0, %p7;
	add.s32 	%r126, %r123, %r125;
	sub.s32 	%r127, %r124, %r126;
	div.u32 	%r128, %r127, %r13;
	add.s32 	%r30, %r128, %r125;
	add.s32 	%r129, %r30, 1;
	and.b32  	%r31, %r129, 3;
	and.b32  	%r32, %r30, 3;
	setp.eq.s32 	%p8, %r32, 3;
	mov.u32 	%r297, %r307;
	@%p8 bra 	$L__BB58_12;
	shl.b32 	%r130, %r1, 4;
	mov.u32 	%r131, _ZZ9cuda_gemmIiLj512ELj1ELj1ELj2048ELj4ELj4ELj128ELj0ELj1EEvjjjPKT_S2_PS0_jjjE3Ash;
	add.s32 	%r295, %r131, %r130;
	add.s32 	%r132, %r29, %r12;
	add.s32 	%r294, %r132, %r307;
	neg.s32 	%r293, %r31;
	mov.u32 	%r297, %r307;
$L__BB58_11:
	.pragma "nounroll";
	mul.wide.u32 	%rd12, %r294, 4;
	add.s64 	%rd13, %rd1, %rd12;
	ld.global.nc.v4.u32 	{%r133, %r134, %r135, %r136}, [%rd13];
	st.shared.v4.u32 	[%r295], {%r133, %r134, %r135, %r136};
	add.s32 	%r297, %r297, %r13;
	add.s32 	%r295, %r295, %r22;
	add.s32 	%r294, %r294, %r13;
	add.s32 	%r293, %r293, 1;
	setp.ne.s32 	%p9, %r293, 0;
	@%p9 bra 	$L__BB58_11;
$L__BB58_12:
	setp.lt.u32 	%p10, %r30, 3;
	@%p10 bra 	$L__BB58_15;
	add.s32 	%r137, %r297, %r29;
	add.s32 	%r298, %r137, %r12;
	add.s32 	%r302, %r298, %r24;
	add.s32 	%r301, %r298, %r23;
	add.s32 	%r300, %r298, %r13;
	mul.lo.s32 	%r49, %r10, 48;
	shl.b32 	%r138, %r297, 2;
	mov.u32 	%r139, _ZZ9cuda_gemmIiLj512ELj1ELj1ELj2048ELj4ELj4ELj128ELj0ELj1EEvjjjPKT_S2_PS0_jjjE3Ash;
	add.s32 	%r299, %r139, %r138;
	shl.b32 	%r51, %r10, 6;
	shl.b32 	%r52, %r10, 5;
$L__BB58_14:
	mul.wide.u32 	%rd14, %r298, 4;
	add.s64 	%rd15, %rd1, %rd14;
	ld.global.nc.v4.u32 	{%r140, %r141, %r142, %r143}, [%rd15];
	st.shared.v4.u32 	[%r299], {%r140, %r141, %r142, %r143};
	add.s32 	%r144, %r297, %r13;
	mul.wide.u32 	%rd16, %r300, 4;
	add.s64 	%rd17, %rd1, %rd16;
	ld.global.nc.v4.u32 	{%r145, %r146, %r147, %r148}, [%rd17];
	add.s32 	%r149, %r299, %r22;
	st.shared.v4.u32 	[%r149], {%r145, %r146, %r147, %r148};
	add.s32 	%r150, %r144, %r13;
	mul.wide.u32 	%rd18, %r301, 4;
	add.s64 	%rd19, %rd1, %rd18;
	ld.global.nc.v4.u32 	{%r151, %r152, %r153, %r154}, [%rd19];
	add.s32 	%r155, %r299, %r52;
	st.shared.v4.u32 	[%r155], {%r151, %r152, %r153, %r154};
	add.s32 	%r156, %r150, %r13;
	mul.wide.u32 	%rd20, %r302, 4;
	add.s64 	%rd21, %rd1, %rd20;
	ld.global.nc.v4.u32 	{%r157, %r158, %r159, %r160}, [%rd21];
	add.s32 	%r161, %r299, %r49;
	st.shared.v4.u32 	[%r161], {%r157, %r158, %r159, %r160};
	add.s32 	%r297, %r156, %r13;
	add.s32 	%r302, %r302, %r22;
	add.s32 	%r301, %r301, %r22;
	add.s32 	%r300, %r300, %r22;
	add.s32 	%r299, %r299, %r51;
	add.s32 	%r298, %r298, %r22;
	setp.lt.u32 	%p11, %r297, 2048;
	@%p11 bra 	$L__BB58_14;
$L__BB58_15:
	and.b32  	%r162, %r1, 3;
	shl.b32 	%r163, %r1, 2;
	and.b32  	%r164, %r163, 12;
	mov.u32 	%r165, _ZZ9cuda_gemmIiLj512ELj1ELj1ELj2048ELj4ELj4ELj128ELj0ELj1EEvjjjPKT_S2_PS0_jjjE11kron_fac_sh;
	add.s32 	%r166, %r165, %r164;
	setp.eq.s32 	%p12, %r32, 3;
	bar.sync 	0;
	add.s32 	%r167, %r307, %r162;
	shl.b32 	%r168, %r167, 2;
	mov.u32 	%r169, _ZZ9cuda_gemmIiLj512ELj1ELj1ELj2048ELj4ELj4ELj128ELj0ELj1EEvjjjPKT_S2_PS0_jjjE3Ash;
	add.s32 	%r170, %r169, %r168;
	ld.shared.u32 	%r171, [%r170];
	add.s32 	%r172, %r1, 1;
	and.b32  	%r173, %r172, 3;
	add.s32 	%r174, %r307, %r173;
	shl.b32 	%r175, %r174, 2;
	add.s32 	%r176, %r169, %r175;
	ld.shared.u32 	%r177, [%r176];
	xor.b32  	%r178, %r162, 2;
	add.s32 	%r179, %r307, %r178;
	shl.b32 	%r180, %r179, 2;
	add.s32 	%r181, %r169, %r180;
	ld.shared.u32 	%r182, [%r181];
	add.s32 	%r183, %r1, -1;
	and.b32  	%r184, %r183, 3;
	add.s32 	%r185, %r307, %r184;
	shl.b32 	%r186, %r185, 2;
	add.s32 	%r187, %r169, %r186;
	ld.shared.u32 	%r188, [%r187];
	ld.shared.u32 	%r189, [%r166];
	shfl.sync.idx.b32	%r190|%p13, %r189, %r162, 7199, -1;
	mul.lo.s32 	%r191, %r190, %r171;
	shfl.sync.idx.b32	%r192|%p14, %r189, %r173, 7199, -1;
	mad.lo.s32 	%r193, %r192, %r177, %r191;
	shfl.sync.idx.b32	%r194|%p15, %r189, %r178, 7199, -1;
	mad.lo.s32 	%r195, %r194, %r182, %r193;
	shfl.sync.idx.b32	%r196|%p16, %r189, %r184, 7199, -1;
	mad.lo.s32 	%r197, %r196, %r188, %r195;
	mov.u32 	%r198, _ZZ9cuda_gemmIiLj512ELj1ELj1ELj2048ELj4ELj4ELj128ELj0ELj1EEvjjjPKT_S2_PS0_jjjE3Csh;
	add.s32 	%r199, %r198, %r163;
	ld.shared.u32 	%r200, [%r199];
	add.s32 	%r201, %r200, %r197;
	st.shared.u32 	[%r199], %r201;
	ld.shared.u32 	%r202, [%r166+20];
	shfl.sync.idx.b32	%r203|%p17, %r202, %r162, 7199, -1;
	mul.lo.s32 	%r204, %r203, %r171;
	shfl.sync.idx.b32	%r205|%p18, %r202, %r173, 7199, -1;
	mad.lo.s32 	%r206, %r205, %r177, %r204;
	shfl.sync.idx.b32	%r207|%p19, %r202, %r178, 7199, -1;
	mad.lo.s32 	%r208, %r207, %r182, %r206;
	shfl.sync.idx.b32	%r209|%p20, %r202, %r184, 7199, -1;
	mad.lo.s32 	%r210, %r209, %r188, %r208;
	ld.shared.u32 	%r211, [%r199+2048];
	add.s32 	%r212, %r211, %r210;
	st.shared.u32 	[%r199+2048], %r212;
	ld.shared.u32 	%r213, [%r166+40];
	shfl.sync.idx.b32	%r214|%p21, %r213, %r162, 7199, -1;
	mul.lo.s32 	%r215, %r214, %r171;
	shfl.sync.idx.b32	%r216|%p22, %r213, %r173, 7199, -1;
	mad.lo.s32 	%r217, %r216, %r177, %r215;
	shfl.sync.idx.b32	%r218|%p23, %r213, %r178, 7199, -1;
	mad.lo.s32 	%r219, %r218, %r182, %r217;
	shfl.sync.idx.b32	%r220|%p24, %r213, %r184, 7199, -1;
	mad.lo.s32 	%r221, %r220, %r188, %r219;
	ld.shared.u32 	%r222, [%r199+4096];
	add.s32 	%r223, %r222, %r221;
	st.shared.u32 	[%r199+4096], %r223;
	ld.shared.u32 	%r224, [%r166+60];
	shfl.sync.idx.b32	%r225|%p25, %r224, %r162, 7199, -1;
	mul.lo.s32 	%r226, %r225, %r171;
	shfl.sync.idx.b32	%r227|%p26, %r224, %r173, 7199, -1;
	mad.lo.s32 	%r228, %r227, %r177, %r226;
	shfl.sync.idx.b32	%r229|%p27, %r224, %r178, 7199, -1;
	mad.lo.s32 	%r230, %r229, %r182, %r228;
	shfl.sync.idx.b32	%r231|%p28, %r224, %r184, 7199, -1;
	mad.lo.s32 	%r232, %r231, %r188, %r230;
	ld.shared.u32 	%r233, [%r199+6144];
	add.s32 	%r234, %r233, %r232;
	st.shared.u32 	[%r199+6144], %r234;
	bar.sync 	0;
	shl.b32 	%r235, %r11, 9;
	mad.lo.s32 	%r65, %r9, %r92, %r235;
	@%p12 bra 	$L__BB58_18;
	shl.b32 	%r236, %r1, 4;
	add.s32 	%r305, %r198, %r236;
	neg.s32 	%r304, %r31;
$L__BB58_17:
	.pragma "nounroll";
	shr.u32 	%r238, %r307, 9;
	and.b32  	%r239, %r307, 508;
	add.s32 	%r240, %r65, %r239;
	mad.lo.s32 	%r241, %r238, %r14, %r240;
	mul.wide.u32 	%rd22, %r241, 4;
	add.s64 	%rd23, %rd2, %rd22;
	ld.shared.v4.u32 	{%r242, %r243, %r244, %r245}, [%r305];
	st.global.v4.u32 	[%rd23], {%r242, %r243, %r244, %r245};
	add.s32 	%r307, %r307, %r13;
	add.s32 	%r305, %r305, %r22;
	add.s32 	%r304, %r304, 1;
	setp.ne.s32 	%p29, %r304, 0;
	@%p29 bra 	$L__BB58_17;
$L__BB58_18:
	setp.lt.u32 	%p30, %r30, 3;
	@%p30 bra 	$L__BB58_21;
	add.s32 	%r311, %r307, %r24;
	add.s32 	%r310, %r307, %r23;
	add.s32 	%r309, %r307, %r13;
	mul.lo.s32 	%r78, %r10, 48;
	shl.b32 	%r246, %r307, 2;
	add.s32 	%r308, %r198, %r246;
	shl.b32 	%r80, %r10, 6;
	shl.b32 	%r81, %r10, 5;
$L__BB58_20:
	shr.u32 	%r248, %r307, 9;
	and.b32  	%r249, %r307, 508;
	add.s32 	%r250, %r65, %r249;
	mad.lo.s32 	%r251, %r248, %r14, %r250;
	mul.wide.u32 	%rd24, %r251, 4;
	add.s64 	%rd25, %rd2, %rd24;
	ld.shared.v4.u32 	{%r252, %r253, %r254, %r255}, [%r308];
	st.global.v4.u32 	[%rd25], {%r252, %r253, %r254, %r255};
	add.s32 	%r256, %r307, %r13;
	shr.u32 	%r257, %r309, 9;
	and.b32  	%r258, %r309, 508;
	add.s32 	%r259, %r65, %r258;
	mad.lo.s32 	%r260, %r257, %r14, %r259;
	mul.wide.u32 	%rd26, %r260, 4;
	add.s64 	%rd27, %rd2, %rd26;
	add.s32 	%r261, %r308, %r22;
	ld.shared.v4.u32 	{%r262, %r263, %r264, %r265}, [%r261];
	st.global.v4.u32 	[%rd27], {%r262, %r263, %r264, %r265};
	add.s32 	%r266, %r256, %r13;
	shr.u32 	%r267, %r310, 9;
	and.b32  	%r268, %r310, 508;
	add.s32 	%r269, %r65, %r268;
	mad.lo.s32 	%r270, %r267, %r14, %r269;
	mul.wide.u32 	%rd28, %r270, 4;
	add.s64 	%rd29, %rd2, %rd28;
	add.s32 	%r271, %r308, %r81;
	ld.shared.v4.u32 	{%r272, %r273, %r274, %r275}, [%r271];
	st.global.v4.u32 	[%rd29], {%r272, %r273, %r274, %r275};
	add.s32 	%r276, %r266, %r13;
	shr.u32 	%r277, %r311, 9;
	and.b32  	%r278, %r311, 508;
	add.s32 	%r279, %r65, %r278;
	mad.lo.s32 	%r280, %r277, %r14, %r279;
	mul.wide.u32 	%rd30, %r280, 4;
	add.s64 	%rd31, %rd2, %rd30;
	add.s32 	%r281, %r308, %r78;
	ld.shared.v4.u32 	{%r282, %r283, %r284, %r285}, [%r281];
	st.global.v4.u32 	[%rd31], {%r282, %r283, %r284, %r285};
	add.s32 	%r307, %r276, %r13;
	add.s32 	%r311, %r311, %r22;
	add.s32 	%r310, %r310, %r22;
	add.s32 	%r309, %r309, %r22;
	add.s32 	%r308, %r308, %r80;
	setp.lt.u32 	%p31, %r307, 2048;
	@%p31 bra 	$L__BB58_20;
$L__BB58_21:
	ret;

}
	// .globl	_Z9cuda_gemmIiLj512ELj1ELj1ELj2048ELj4ELj4ELj128ELj1ELj1EEvjjjPKT_S2_PS0_jjj
.visible .entry _Z9cuda_gemmIiLj512ELj1ELj1ELj2048ELj4ELj4ELj128ELj1ELj1EEvjjjPKT_S2_PS0_jjj(
	.param .u32 _Z9cuda_gemmIiLj512ELj1ELj1ELj2048ELj4ELj4ELj128ELj1ELj1EEvjjjPKT_S2_PS0_jjj_param_0,
	.param .u32 _Z9cuda_gemmIiLj512ELj1ELj1ELj2048ELj4ELj4ELj128ELj1ELj1EEvjjjPKT_S2_PS0_jjj_param_1,
	.param .u32 _Z9cuda_gemmIiLj512ELj1ELj1ELj2048ELj4ELj4ELj128ELj1ELj1EEvjjjPKT_S2_PS0_jjj_param_2,
	.param .u64 .ptr .align 1 _Z9cuda_gemmIiLj512ELj1ELj1ELj2048ELj4ELj4ELj128ELj1ELj1EEvjjjPKT_S2_PS0_jjj_param_3,
	.param .u64 .ptr .align 1 _Z9cuda_gemmIiLj512ELj1ELj1ELj2048ELj4ELj4ELj128ELj1ELj1EEvjjjPKT_S2_PS0_jjj_param_4,
	.param .u64 .ptr .align 1 _Z9cuda_gemmIiLj512ELj1ELj1ELj2048ELj4ELj4ELj128ELj1ELj1EEvjjjPKT_S2_PS0_jjj_param_5,
	.param .u32 _Z9cuda_gemmIiLj512ELj1ELj1ELj2048ELj4ELj4ELj128ELj1ELj1EEvjjjPKT_S2_PS0_jjj_param_6,
	.param .u32 _Z9cuda_gemmIiLj512ELj1ELj1ELj2048ELj4ELj4ELj128ELj1ELj1EEvjjjPKT_S2_PS0_jjj_param_7,
	.param .u32 _Z9cuda_gemmIiLj512ELj1ELj1ELj2048ELj4ELj4ELj128ELj1ELj1EEvjjjPKT_S2_PS0_jjj_param_8
)
.maxntid 512
{
	.reg .pred 	%p<32>;
	.reg .b16 	%rs<6>;
	.reg .b32 	%r<286>;
	.reg .b64 	%rd<41>;
	// demoted variable
	.shared .align 128 .b8 _ZZ9cuda_gemmIiLj512ELj1ELj1ELj2048ELj4ELj4ELj128ELj1ELj1EEvjjjPKT_S2_PS0_jjjE11kron_fac_sh[80];
	// demoted variable
	.shared .align 128 .b8 _ZZ9cuda_gemmIiLj512ELj1ELj1ELj2048ELj4ELj4ELj128ELj1ELj1EEvjjjPKT_S2_PS0_jjjE3Ash[8192];
	// demoted variable
	.shared .align 128 .b8 _ZZ9cuda_gemmIiLj512ELj1ELj1ELj2048ELj4ELj4ELj128ELj1ELj1EEvjjjPKT_S2_PS0_jjjE3Csh[8192];
	ld.param.u64 	%rd16, [_Z9cuda_gemmIiLj512ELj1ELj1ELj2048ELj4ELj4ELj128ELj1ELj1EEvjjjPKT_S2_PS0_jjj_param_3];
	ld.param.u64 	%rd15, [_Z9cuda_gemmIiLj512ELj1ELj1ELj2048ELj4ELj4ELj128ELj1ELj1EEvjjjPKT_S2_PS0_jjj_param_4];
	ld.param.u64 	%rd17, [_Z9cuda_gemmIiLj512ELj1ELj1ELj2048ELj4ELj4ELj128ELj1ELj1EEvjjjPKT_S2_PS0_jjj_param_5];
	cvta.to.global.u64 	%rd1, %rd16;
	cvta.to.global.u64 	%rd2, %rd17;
	mov.u32 	%r1, %tid.x;
	shl.b32 	%r279, %r1, 2;
	setp.gt.u32 	%p1, %r1, 3;
	@%p1 bra 	$L__BB59_3;
	mov.u32 	%r88, %ntid.x;
	shl.b32 	%r3, %r88, 2;
	add.s32 	%r259, %r279, 1;
	mul.wide.u32 	%rd18, %r1, 16;
	cvta.to.global.u64 	%rd19, %rd15;
	add.s64 	%rd38, %rd19, %rd18;
	mul.wide.u32 	%rd4, %r88, 16;
	mov.u32 	%r93, _ZZ9cuda_gemmIiLj512ELj1ELj1ELj2048ELj4ELj4ELj128ELj1ELj1EEvjjjPKT_S2_PS0_jjjE11kron_fac_sh;
	mov.u32 	%r260, %r279;
$L__BB59_2:
	ld.global.nc.v4.u32 	{%r89, %r90, %r91, %r92}, [%rd38];
	add.s32 	%r94, %r93, %r259;
	st.shared.u32 	[%r94+-1], %r89;
	add.s32 	%r95, %r259, 2;
	and.b32  	%r96, %r259, -4;
	add.s32 	%r97, %r93, %r96;
	st.shared.u32 	[%r97+20], %r90;
	add.s32 	%r98, %r259, 1;
	and.b32  	%r99, %r98, -4;
	add.s32 	%r100, %r93, %r99;
	st.shared.u32 	[%r100+40], %r91;
	and.b32  	%r101, %r95, -4;
	add.s32 	%r102, %r93, %r101;
	st.shared.u32 	[%r102+60], %r92;
	add.s32 	%r260, %r260, %r3;
	add.s32 	%r259, %r259, %r3;
	add.s64 	%rd38, %rd38, %rd4;
	setp.lt.u32 	%p2, %r260, 16;
	@%p2 bra 	$L__BB59_2;
$L__BB59_3:
	mov.u32 	%r9, %ctaid.y;
	mov.u32 	%r103, %nctaid.y;
	setp.ge.u32 	%p3, %r9, %r103;
	@%p3 bra 	$L__BB59_21;
	mov.u32 	%r10, %ntid.x;
	shl.b32 	%r11, %r10, 2;
	add.s32 	%r104, %r1, %r10;
	cvt.u16.u32 	%rs2, %r104;
	xor.b16  	%rs3, %rs2, 2047;
	cvt.u16.u32 	%rs4, %r10;
	div.u16 	%rs5, %rs3, %rs4;
	and.b16  	%rs1, %rs5, 3;
	setp.eq.s16 	%p4, %rs1, 2;
	mov.u32 	%r263, %r1;
	@%p4 bra 	$L__BB59_7;
	cvt.u32.u16 	%r12, %rs1;
	mov.b32 	%r262, 0;
	mov.u32 	%r107, _ZZ9cuda_gemmIiLj512ELj1ELj1ELj2048ELj4ELj4ELj128ELj1ELj1EEvjjjPKT_S2_PS0_jjjE3Csh;
	mov.u32 	%r263, %r1;
$L__BB59_6:
	.pragma "nounroll";
	shl.b32 	%r106, %r263, 2;
	add.s32 	%r108, %r107, %r106;
	mov.b32 	%r109, 0;
	st.shared.u32 	[%r108], %r109;
	add.s32 	%r263, %r263, %r10;
	add.s32 	%r262, %r262, 1;
	xor.b32  	%r110, %r262, %r12;
	setp.ne.s32 	%p5, %r110, 2;
	@%p5 bra 	$L__BB59_6;
$L__BB59_7:
	shl.b32 	%r111, %r263, 2;
	mov.u32 	%r112, _ZZ9cuda_gemmIiLj512ELj1ELj1ELj2048ELj4ELj4ELj128ELj1ELj1EEvjjjPKT_S2_PS0_jjjE3Csh;
	add.s32 	%r264, %r112, %r111;
	shl.b32 	%r19, %r10, 4;
	shl.b32 	%r20, %r10, 3;
	mul.lo.s32 	%r21, %r10, 12;
$L__BB59_8:
	mov.b32 	%r113, 0;
	st.shared.u32 	[%r264], %r113;
	add.s32 	%r114, %r264, %r11;
	st.shared.u32 	[%r114], %r113;
	add.s32 	%r115, %r264, %r20;
	st.shared.u32 	[%r115], %r113;
	add.s32 	%r116, %r264, %r21;
	st.shared.u32 	[%r116], %r113;
	add.s32 	%r263, %r263, %r11;
	add.s32 	%r264, %r264, %r19;
	setp.lt.u32 	%p6, %r263, 2048;
	@%p6 bra 	$L__BB59_8;
	shl.b32 	%r26, %r9, 11;
	add.s32 	%r117, %r279, %r11;
	max.u32 	%r118, %r117, 2048;
	setp.lt.u32 	%p7, %r117, 2048;
	selp.u32 	%r119, 1, 0, %p7;
	add.s32 	%r120, %r117, %r119;
	sub.s32 	%r121, %r118, %r120;
	div.u32 	%r122, %r121, %r11;
	add.s32 	%r27, %r122, %r119;
	add.s32 	%r123, %r27, 1;
	and.b32  	%r28, %r123, 3;
	and.b32  	%r29, %r27, 3;
	setp.eq.s32 	%p8, %r29, 3;
	mov.u32 	%r269, %r279;
	@%p8 bra 	$L__BB59_12;
	shl.b32 	%r124, %r1, 4;
	mov.u32 	%r125, _ZZ9cuda_gemmIiLj512ELj1ELj1ELj2048ELj4ELj4ELj128ELj1ELj1EEvjjjPKT_S2_PS0_jjjE3Ash;
	add.s32 	%r267, %r125, %r124;
	add.s32 	%r126, %r26, %r279;
	mul.wide.u32 	%rd20, %r126, 4;
	add.s64 	%rd39, %rd1, %rd20;
	mul.wide.u32 	%rd8, %r10, 16;
	neg.s32 	%r266, %r28;
	mov.u32 	%r269, %r279;
$L__BB59_11:
	.pragma "nounroll";
	ld.global.nc.v4.u32 	{%r127, %r128, %r129, %r130}, [%rd39];
	st.shared.v4.u32 	[%r267], {%r127, %r128, %r129, %r130};
	add.s32 	%r269, %r269, %r11;
	add.s32 	%r267, %r267, %r19;
	add.s64 	%rd39, %rd39, %rd8;
	add.s32 	%r266, %r266, 1;
	setp.ne.s32 	%p9, %r266, 0;
	@%p9 bra 	$L__BB59_11;
$L__BB59_12:
	setp.lt.u32 	%p10, %r27, 3;
	@%p10 bra 	$L__BB59_15;
	add.s32 	%r270, %r269, %r26;
	add.s32 	%r274, %r270, %r21;
	add.s32 	%r273, %r270, %r20;
	add.s32 	%r272, %r270, %r11;
	mul.lo.s32 	%r43, %r10, 48;
	shl.b32 	%r131, %r269, 2;
	mov.u32 	%r132, _ZZ9cuda_gemmIiLj512ELj1ELj1ELj2048ELj4ELj4ELj128ELj1ELj1EEvjjjPKT_S2_PS0_jjjE3Ash;
	add.s32 	%r271, %r132, %r131;
	shl.b32 	%r45, %r10, 6;
	shl.b32 	%r46, %r10, 5;
$L__BB59_14:
	mul.wide.u32 	%rd21, %r270, 4;
	add.s64 	%rd22, %rd1, %rd21;
	ld.global.nc.v4.u32 	{%r133, %r134, %r135, %r136}, [%rd22];
	st.shared.v4.u32 	[%r271], {%r133, %r134, %r135, %r136};
	add.s32 	%r137, %r269, %r11;
	mul.wide.u32 	%rd23, %r272, 4;
	add.s64 	%rd24, %rd1, %rd23;
	ld.global.nc.v4.u32 	{%r138, %r139, %r140, %r141}, [%rd24];
	add.s32 	%r142, %r271, %r19;
	st.shared.v4.u32 	[%r142], {%r138, %r139, %r140, %r141};
	add.s32 	%r143, %r137, %r11;
	mul.wide.u32 	%rd25, %r273, 4;
	add.s64 	%rd26, %rd1, %rd25;
	ld.global.nc.v4.u32 	{%r144, %r145, %r146, %r147}, [%rd26];
	add.s32 	%r148, %r271, %r46;
	st.shared.v4.u32 	[%r148], {%r144, %r145, %r146, %r147};
	add.s32 	%r149, %r143, %r11;
	mul.wide.u32 	%rd27, %r274, 4;
	add.s64 	%rd28, %rd1, %rd27;
	ld.global.nc.v4.u32 	{%r150, %r151, %r152, %r153}, [%rd28];
	add.s32 	%r154, %r271, %r43;
	st.shared.v4.u32 	[%r154], {%r150, %r151, %r152, %r153};
	add.s32 	%r269, %r149, %r11;
	add.s32 	%r274, %r274, %r19;
	add.s32 	%r273, %r273, %r19;
	add.s32 	%r272, %r272, %r19;
	add.s32 	%r271, %r271, %r45;
	add.s32 	%r270, %r270, %r19;
	setp.lt.u32 	%p11, %r269, 2048;
	@%p11 bra 	$L__BB59_14;
$L__BB59_15:
	and.b32  	%r155, %r1, 3;
	shl.b32 	%r156, %r1, 2;
	and.b32  	%r157, %r156, 12;
	mov.u32 	%r158, _ZZ9cuda_gemmIiLj512ELj1ELj1ELj2048ELj4ELj4ELj128ELj1ELj1EEvjjjPKT_S2_PS0_jjjE11kron_fac_sh;
	add.s32 	%r159, %r158, %r157;
	setp.eq.s32 	%p12, %r29, 3;
	bar.sync 	0;
	add.s32 	%r160, %r279, %r155;
	shl.b32 	%r161, %r160, 2;
	mov.u32 	%r162, _ZZ9cuda_gemmIiLj512ELj1ELj1ELj2048ELj4ELj4ELj128ELj1ELj1EEvjjjPKT_S2_PS0_jjjE3Ash;
	add.s32 	%r163, %r162, %r161;
	ld.shared.u32 	%r164, [%r163];
	add.s32 	%r165, %r1, 1;
	and.b32  	%r166, %r165, 3;
	add.s32 	%r167, %r279, %r166;
	shl.b32 	%r168, %r167, 2;
	add.s32 	%r169, %r162, %r168;
	ld.shared.u32 	%r170, [%r169];
	xor.b32  	%r171, %r155, 2;
	add.s32 	%r172, %r279, %r171;
	shl.b32 	%r173, %r172, 2;
	add.s32 	%r174, %r162, %r173;
	ld.shared.u32 	%r175, [%r174];
	add.s32 	%r176, %r1, -1;
	and.b32  	%r177, %r176, 3;
	add.s32 	%r178, %r279, %r177;
	shl.b32 	%r179, %r178, 2;
	add.s32 	%r180, %r162, %r179;
	ld.shared.u32 	%r181, [%r180];
	ld.shared.u32 	%r182, [%r159];
	shfl.sync.idx.b32	%r183|%p13, %r182, %r155, 7199, -1;
	mul.lo.s32 	%r184, %r183, %r164;
	shfl.sync.idx.b32	%r185|%p14, %r182, %r166, 7199, -1;
	mad.lo.s32 	%r186, %r185, %r170, %r184;
	shfl.sync.idx.b32	%r187|%p15, %r182, %r171, 7199, -1;
	mad.lo.s32 	%r188, %r187, %r175, %r186;
	shfl.sync.idx.b32	%r189|%p16, %r182, %r177, 7199, -1;
	mad.lo.s32 	%r190, %r189, %r181, %r188;
	mov.u32 	%r191, _ZZ9cuda_gemmIiLj512ELj1ELj1ELj2048ELj4ELj4ELj128ELj1ELj1EEvjjjPKT_S2_PS0_jjjE3Csh;
	add.s32 	%r192, %r191, %r156;
	ld.shared.u32 	%r193, [%r192];
	add.s32 	%r194, %r193, %r190;
	st.shared.u32 	[%r192], %r194;
	ld.shared.u32 	%r195, [%r159+20];
	shfl.sync.idx.b32	%r196|%p17, %r195, %r155, 7199, -1;
	mul.lo.s32 	%r197, %r196, %r164;
	shfl.sync.idx.b32	%r198|%p18, %r195, %r166, 7199, -1;
	mad.lo.s32 	%r199, %r198, %r170, %r197;
	shfl.sync.idx.b32	%r200|%p19, %r195, %r171, 7199, -1;
	mad.lo.s32 	%r201, %r200, %r175, %r199;
	shfl.sync.idx.b32	%r202|%p20, %r195, %r177, 7199, -1;
	mad.lo.s32 	%r203, %r202, %r181, %r201;
	ld.shared.u32 	%r204, [%r192+2048];
	add.s32 	%r205, %r204, %r203;
	st.shared.u32 	[%r192+2048], %r205;
	ld.shared.u32 	%r206, [%r159+40];
	shfl.sync.idx.b32	%r207|%p21, %r206, %r155, 7199, -1;
	mul.lo.s32 	%r208, %r207, %r164;
	shfl.sync.idx.b32	%r209|%p22, %r206, %r166, 7199, -1;
	mad.lo.s32 	%r210, %r209, %r170, %r208;
	shfl.sync.idx.b32	%r211|%p23, %r206, %r171, 7199, -1;
	mad.lo.s32 	%r212, %r211, %r175, %r210;
	shfl.sync.idx.b32	%r213|%p24, %r206, %r177, 7199, -1;
	mad.lo.s32 	%r214, %r213, %r181, %r212;
	ld.shared.u32 	%r215, [%r192+4096];
	add.s32 	%r216, %r215, %r214;
	st.shared.u32 	[%r192+4096], %r216;
	ld.shared.u32 	%r217, [%r159+60];
	shfl.sync.idx.b32	%r218|%p25, %r217, %r155, 7199, -1;
	mul.lo.s32 	%r219, %r218, %r164;
	shfl.sync.idx.b32	%r220|%p26, %r217, %r166, 7199, -1;
	mad.lo.s32 	%r221, %r220, %r170, %r219;
	shfl.sync.idx.b32	%r222|%p27, %r217, %r171, 7199, -1;
	mad.lo.s32 	%r223, %r222, %r175, %r221;
	shfl.sync.idx.b32	%r224|%p28, %r217, %r177, 7199, -1;
	mad.lo.s32 	%r225, %r224, %r181, %r223;
	ld.shared.u32 	%r226, [%r192+6144];
	add.s32 	%r227, %r226, %r225;
	st.shared.u32 	[%r192+6144], %r227;
	bar.sync 	0;
	@%p12 bra 	$L__BB59_18;
	shl.b32 	%r228, %r1, 4;
	add.s32 	%r277, %r191, %r228;
	add.s32 	%r230, %r26, %r279;
	mul.wide.u32 	%rd29, %r230, 4;
	add.s64 	%rd40, %rd2, %rd29;
	mul.wide.u32 	%rd12, %r10, 16;
	neg.s32 	%r276, %r28;
$L__BB59_17:
	.pragma "nounroll";
	ld.shared.v4.u32 	{%r231, %r232, %r233, %r234}, [%r277];
	st.global.v4.u32 	[%rd40], {%r231, %r232, %r233, %r234};
	add.s32 	%r279, %r279, %r11;
	add.s32 	%r277, %r277, %r19;
	add.s64 	%rd40, %rd40, %rd12;
	add.s32 	%r276, %r276, 1;
	setp.ne.s32 	%p29, %r276, 0;
	@%p29 bra 	$L__BB59_17;
$L__BB59_18:
	setp.lt.u32 	%p30, %r27, 3;
	@%p30 bra 	$L__BB59_21;
	add.s32 	%r280, %r279, %r26;
	add.s32 	%r284, %r280, %r21;
	add.s32 	%r283, %r280, %r20;
	add.s32 	%r282, %r280, %r11;
	mul.lo.s32 	%r72, %r10, 48;
	shl.b32 	%r235, %r279, 2;
	add.s32 	%r281, %r191, %r235;
	shl.b32 	%r74, %r10, 6;
	shl.b32 	%r75, %r10, 5;
$L__BB59_20:
	mul.wide.u32 	%rd30, %r280, 4;
	add.s64 	%rd31, %rd2, %rd30;
	ld.shared.v4.u32 	{%r237, %r238, %r239, %r240}, [%r281];
	st.global.v4.u32 	[%rd31], {%r237, %r238, %r239, %r240};
	add.s32 	%r241, %r279, %r11;
	mul.wide.u32 	%rd32, %r282, 4;
	add.s64 	%rd33, %rd2, %rd32;
	add.s32 	%r242, %r281, %r19;
	ld.shared.v4.u32 	{%r243, %r244, %r245, %r246}, [%r242];
	st.global.v4.u32 	[%rd33], {%r243, %r244, %r245, %r246};
	add.s32 	%r247, %r241, %r11;
	mul.wide.u32 	%rd34, %r283, 4;
	add.s64 	%rd35, %rd2, %rd34;
	add.s32 	%r248, %r281, %r75;
	ld.shared.v4.u32 	{%r249, %r250, %r251, %r252}, [%r248];
	st.global.v4.u32 	[%rd35], {%r249, %r250, %r251, %r252};
	add.s32 	%r253, %r247, %r11;
	mul.wide.u32 	%rd36, %r284, 4;
	add.s64 	%rd37, %rd2, %rd36;
	add.s32 	%r254, %r281, %r72;
	ld.shared.v4.u32 	{%r255, %r256, %r257, %r258}, [%r254];
	st.global.v4.u32 	[%rd37], {%r255, %r256, %r257, %r258};
	add.s32 	%r279, %r253, %r11;
	add.s32 	%r284, %r284, %r19;
	add.s32 	%r283, %r283, %r19;
	add.s32 	%r282, %r282, %r19;
	add.s32 	%r281, %r281, %r74;
	add.s32 	%r280, %r280, %r19;
	setp.lt.u32 	%p31, %r279, 2048;
	@%p31 bra 	$L__BB59_20;
$L__BB59_21:
	ret;

}
	// .globl	_Z9cuda_gemmIiLj512ELj1ELj1ELj2048ELj8ELj8ELj128ELj0ELj1EEvjjjPKT_S2_PS0_jjj
.visible .entry _Z9cuda_gemmIiLj512ELj1ELj1ELj2048ELj8ELj8ELj128ELj0ELj1EEvjjjPKT_S2_PS0_jjj(
	.param .u32 _Z9cuda_gemmIiLj512ELj1ELj1ELj2048ELj8ELj8ELj128ELj0ELj1EEvjjjPKT_S2_PS0_jjj_param_0,
	.param .u32 _Z9cuda_gemmIiLj512ELj1ELj1ELj2048ELj8ELj8ELj128ELj0ELj1EEvjjjPKT_S2_PS0_jjj_param_1,
	.param .u32 _Z9cuda_gemmIiLj512ELj1ELj1ELj2048ELj8ELj8ELj128ELj0ELj1EEvjjjPKT_S2_PS0_jjj_param_2,
	.param .u64 .ptr .align 1 _Z9cuda_gemmIiLj512ELj1ELj1ELj2048ELj8ELj8ELj128ELj0ELj1EEvjjjPKT_S2_PS0_jjj_param_3,
	.param .u64 .ptr .align 1 _Z9cuda_gemmIiLj512ELj1ELj1ELj2048ELj8ELj8ELj128ELj0ELj1EEvjjjPKT_S2_PS0_jjj_param_4,
	.param .u64 .ptr .align 1 _Z9cuda_gemmIiLj512ELj1ELj1ELj2048ELj8ELj8ELj128ELj0ELj1EEvjjjPKT_S2_PS0_jjj_param_5,
	.param .u32 _Z9cuda_gemmIiLj512ELj1ELj1ELj2048ELj8ELj8ELj128ELj0ELj1EEvjjjPKT_S2_PS0_jjj_param_6,
	.param .u32 _Z9cuda_gemmIiLj512ELj1ELj1ELj2048ELj8ELj8ELj128ELj0ELj1EEvjjjPKT_S2_PS0_jjj_param_7,
	.param .u32 _Z9cuda_gemmIiLj512ELj1ELj1ELj2048ELj8ELj8ELj128ELj0ELj1EEvjjjPKT_S2_PS0_jjj_param_8
)
.maxntid 512
{
	.reg .pred 	%p<48>;
	.reg .b16 	%rs<6>;
	.reg .b32 	%r<391>;
	.reg .b64 	%rd<33>;
	// demoted variable
	.shared .align 128 .b8 _ZZ9cuda_gemmIiLj512ELj1ELj1ELj2048ELj8ELj8ELj128ELj0ELj1EEvjjjPKT_S2_PS0_jjjE11kron_fac_sh[288];
	// demoted variable
	.shared .align 128 .b8 _ZZ9cuda_gemmIiLj512ELj1ELj1ELj2048ELj8ELj8ELj128ELj0ELj1EEvjjjPKT_S2_PS0_jjjE3Ash[8192];
	// demoted variable
	.shared .align 128 .b8 _ZZ9cuda_gemmIiLj512ELj1ELj1ELj2048ELj8ELj8ELj128ELj0ELj1EEvjjjPKT_S2_PS0_jjjE3Csh[8192];
	ld.param.u32 	%r94, [_Z9cuda_gemmIiLj512ELj1ELj1ELj2048ELj8ELj8ELj128ELj0ELj1EEvjjjPKT_S2_PS0_jjj_param_2];
	ld.param.u64 	%rd8, [_Z9cuda_gemmIiLj512ELj1ELj1ELj2048ELj8ELj8ELj128ELj0ELj1EEvjjjPKT_S2_PS0_jjj_param_3];
	ld.param.u64 	%rd7, [_Z9cuda_gemmIiLj512ELj1ELj1ELj2048ELj8ELj8ELj128ELj0ELj1EEvjjjPKT_S2_PS0_jjj_param_4];
	ld.param.u64 	%rd9, [_Z9cuda_gemmIiLj512ELj1ELj1ELj2048ELj8ELj8ELj128ELj0ELj1EEvjjjPKT_S2_PS0_jjj_param_5];
	cvta.to.global.u64 	%rd1, %rd8;
	cvta.to.global.u64 	%rd2, %rd9;
	mov.u32 	%r1, %tid.x;
	shl.b32 	%r375, %r1, 2;
	setp.gt.u32 	%p1, %r1, 15;
	@%p1 bra 	$L__BB60_3;
	mov.u32 	%r95, %ntid.x;
	shl.b32 	%r3, %r95, 2;
	add.s32 	%r364, %r375, 1;
	mul.wide.u32 	%rd10, %r1, 16;
	cvta.to.global.u64 	%rd11, %rd7;
	add.s64 	%rd32, %rd11, %rd10;
	mul.wide.u32 	%rd4, %r95, 16;
	mov.u32 	%r365, %r375;
$L__BB60_2:
	add.s32 	%r96, %r364, -1;
	ld.global.nc.v4.u32 	{%r97, %r98, %r99, %r100}, [%rd32];
	and.b32  	%r101, %r96, 4;
	mov.u32 	%r102, _ZZ9cuda_gemmIiLj512ELj1ELj1ELj2048ELj8ELj8ELj128ELj0ELj1EEvjjjPKT_S2_PS0_jjjE11kron_fac_sh;
	mad.lo.s32 	%r103, %r101, 36, %r102;
	shr.u32 	%r104, %r96, 1;
	and.b32  	%r105, %r104, 2147483644;
	add.s32 	%r106, %r103, %r105;
	st.shared.u32 	[%r106], %r97;
	add.s32 	%r107, %r364, 2;
	and.b32  	%r108, %r364, 5;
	mad.lo.s32 	%r109, %r108, 36, %r102;
	shr.u32 	%r110, %r364, 1;
	and.b32  	%r111, %r110, 2147483644;
	add.s32 	%r112, %r109, %r111;
	st.shared.u32 	[%r112], %r98;
	add.s32 	%r113, %r364, 1;
	and.b32  	%r114, %r113, 6;
	mad.lo.s32 	%r115, %r114, 36, %r102;
	shr.u32 	%r116, %r113, 1;
	and.b32  	%r117, %r116, 2147483644;
	add.s32 	%r118, %r115, %r117;
	st.shared.u32 	[%r118], %r99;
	and.b32  	%r119, %r107, 7;
	mad.lo.s32 	%r120, %r119, 36, %r102;
	shr.u32 	%r121, %r107, 1;
	and.b32  	%r122, %r121, 2147483644;
	add.s32 	%r123, %r120, %r122;
	st.shared.u32 	[%r123], %r100;
	add.s32 	%r365, %r365, %r3;
	add.s32 	%r364, %r364, %r3;
	add.s64 	%rd32, %rd32, %rd4;
	setp.lt.u32 	%p2, %r365, 64;
	@%p2 bra 	$L__BB60_2;
$L__BB60_3:
	mov.u32 	%r9, %ctaid.y;
	mov.u32 	%r124, %nctaid.y;
	setp.ge.u32 	%p3, %r9, %r124;
	@%p3 bra 	$L__BB60_21;
	mov.u32 	%r10, %ntid.x;
	mov.u32 	%r11, %ctaid.x;
	shl.b32 	%r12, %r11, 11;
	shl.b32 	%r13, %r10, 2;
	shr.u32 	%r14, %r94, 3;
	add.s32 	%r125, %r1, %r10;
	cvt.u16.u32 	%rs2, %r125;
	xor.b16  	%rs3, %rs2, 2047;
	cvt.u16.u32 	%rs4, %r10;
	div.u16 	%rs5, %rs3, %rs4;
	and.b16  	%rs1, %rs5, 3;
	setp.eq.s16 	%p4, %rs1, 2;
	mov.u32 	%r368, %r1;
	@%p4 bra 	$L__BB60_7;
	cvt.u32.u16 	%r15, %rs1;
	mov.b32 	%r367, 0;
	mov.u32 	%r368, %r1;
$L__BB60_6:
	.pragma "nounroll";
	shl.b32 	%r127, %r368, 2;
	mov.u32 	%r128, _ZZ9cuda_gemmIiLj512ELj1ELj1ELj2048ELj8ELj8ELj128ELj0ELj1EEvjjjPKT_S2_PS0_jjjE3Csh;
	add.s32 	%r129, %r128, %r127;
	mov.b32 	%r130, 0;
	st.shared.u32 	[%r129], %r130;
	add.s32 	%r368, %r368, %r10;
	add.s32 	%r367, %r367, 1;
	xor.b32  	%r131, %r367, %r15;
	setp.ne.s32 	%p5, %r131, 2;
	@%p5 bra 	$L__BB60_6;
$L__BB60_7:
	shl.b32 	%r132, %r368, 2;
	mov.u32 	%r133, _ZZ9cuda_gemmIiLj512ELj1ELj1ELj2048ELj8ELj8ELj128ELj0ELj1EEvjjjPKT_S2_PS0_jjjE3Csh;
	add.s32 	%r369, %r133, %r132;
	shl.b32 	%r22, %r10, 4;
	shl.b32 	%r23, %r10, 3;
	mul.lo.s32 	%r24, %r10, 12;
$L__BB60_8:
	mov.b32 	%r134, 0;
	st.shared.u32 	[%r369], %r134;
	add.s32 	%r135, %r369, %r13;
	st.shared.u32 	[%r135], %r134;
	add.s32 	%r136, %r369, %r23;
	st.shared.u32 	[%r136], %r134;
	add.s32 	%r137, %r369, %r24;
	st.shared.u32 	[%r137], %r134;
	add.s32 	%r368, %r368, %r13;
	add.s32 	%r369, %r369, %r22;
	setp.lt.u32 	%p6, %r368, 2048;
	@%p6 bra 	$L__BB60_8;
	mul.lo.s32 	%r29, %r9, %r94;
	add.s32 	%r138, %r375, %r13;
	max.u32 	%r139, %r138, 2048;
	setp.lt.u32 	%p7, %r138, 2048;
	selp.u32 	%r140, 1, 0, %p7;
	add.s32 	%r141, %r138, %r140;
	sub.s32 	%r142, %r139, %r141;
	div.u32 	%r143, %r142, %r13;
	add.s32 	%r30, %r143, %r140;
	add.s32 	%r144, %r30, 1;
	and.b32  	%r31, %r144, 3;
	and.b32  	%r32, %r30, 3;
	setp.eq.s32 	%p8, %r32, 3;
	@%p8 bra 	$L__BB60_12;
	shl.b32 	%r145, %r1, 4;
	mov.u32 	%r146, _ZZ9cuda_gemmIiLj512ELj1ELj1ELj2048ELj8ELj8ELj128ELj0ELj1EEvjjjPKT_S2_PS0_jjjE3Ash;
	add.s32 	%r373, %r146, %r145;
	add.s32 	%r147, %r29, %r12;
	add.s32 	%r372, %r147, %r375;
	neg.s32 	%r371, %r31;
$L__BB60_11:
	.pragma "nounroll";
	mul.wide.u32 	%rd12, %r372, 4;
	add.s64 	%rd13, %rd1, %rd12;
	ld.global.nc.v4.u32 	{%r148, %r149, %r150, %r151}, [%rd13];
	st.shared.v4.u32 	[%r373], {%r148, %r149, %r150, %r151};
	add.s32 	%r375, %r375, %r13;
	add.s32 	%r373, %r373, %r22;
	add.s32 	%r372, %r372, %r13;
	add.s32 	%r371, %r371, 1;
	setp.ne.s32 	%p9, %r371, 0;
	@%p9 bra 	$L__BB60_11;
$L__BB60_12:
	setp.lt.u32 	%p10, %r30, 3;
	@%p10 bra 	$L__BB60_15;
	add.s32 	%r152, %r375, %r29;
	add.s32 	%r376, %r152, %r12;
	add.s32 	%r380, %r376, %r24;
	add.s32 	%r379, %r376, %r23;
	add.s32 	%r378, %r376, %r13;
	mul.lo.s32 	%r49, %r10, 48;
	shl.b32 	%r153, %r375, 2;
	mov.u32 	%r154, _ZZ9cuda_gemmIiLj512ELj1ELj1ELj2048ELj8ELj8ELj128ELj0ELj1EEvjjjPKT_S2_PS0_jjjE3Ash;
	add.s32 	%r377, %r154, %r153;
	shl.b32 	%r51, %r10, 6;
	shl.b32 	%r52, %r10, 5;
$L__BB60_14:
	mul.wide.u32 	%rd14, %r376, 4;
	add.s64 	%rd15, %rd1, %rd14;
	ld.global.nc.v4.u32 	{%r155, %r156, %r157, %r158}, [%rd15];
	st.shared.v4.u32 	[%r377], {%r155, %r156, %r157, %r158};
	add.s32 	%r159, %r375, %r13;
	mul.wide.u32 	%rd16, %r378, 4;
	add.s64 	%rd17, %rd1, %rd16;
	ld.global.nc.v4.u32 	{%r160, %r161, %r162, %r163}, [%rd17];
	add.s32 	%r164, %r377, %r22;
	st.shared.v4.u32 	[%r164], {%r160, %r161, %r162, %r163};
	add.s32 	%r165, %r159, %r13;
	mul.wide.u32 	%rd18, %r379, 4;
	add.s64 	%rd19, %rd1, %rd18;
	ld.global.nc.v4.u32 	{%r166, %r167, %r168, %r169}, [%rd19];
	add.s32 	%r170, %r377, %r52;
	st.shared.v4.u32 	[%r170], {%r166, %r167, %r168, %r169};
	add.s32 	%r171, %r165, %r13;
	mul.wide.u32 	%rd20, %r380, 4;
	add.s64 	%rd21, %rd1, %rd20;
	ld.global.nc.v4.u32 	{%r172, %r173, %r174, %r175}, [%rd21];
	add.s32 	%r176, %r377, %r49;
	st.shared.v4.u32 	[%r176], {%r172, %r173, %r174, %r175};
	add.s32 	%r375, %r171, %r13;
	add.s32 	%r380, %r380, %r22;
	add.s32 	%r379, %r379, %r22;
	add.s32 	%r378, %r378, %r22;
	add.s32 	%r377, %r377, %r51;
	add.s32 	%r376, %r376, %r22;
	setp.lt.u32 	%p11, %r375, 2048;
	@%p11 bra 	$L__BB60_14;
$L__BB60_15:
	ld.param.u32 	%r363, [_Z9cuda_gemmIiLj512ELj1ELj1ELj2048ELj8ELj8ELj128ELj0ELj1EEvjjjPKT_S2_PS0_jjj_param_1];
	shl.b32 	%r385, %r1, 2;
	shl.b32 	%r177, %r1, 3;
	and.b32  	%r178, %r177, 2040;
	and.b32  	%r179, %r1, 7;
	setp.eq.s32 	%p12, %r32, 3;
	bar.sync 	0;
	or.b32  	%r180, %r178, %r179;
	shl.b32 	%r181, %r180, 2;
	mov.u32 	%r182, _ZZ9cuda_gemmIiLj512ELj1ELj1ELj2048ELj8ELj8ELj128ELj0ELj1EEvjjjPKT_S2_PS0_jjjE3Ash;
	add.s32 	%r183, %r182, %r181;
	ld.shared.u32 	%r184, [%r183];
	add.s32 	%r185, %r1, 1;
	and.b32  	%r186, %r185, 7;
	or.b32  	%r187, %r178, %r186;
	shl.b32 	%r188, %r187, 2;
	add.s32 	%r189, %r182, %r188;
	ld.shared.u32 	%r190, [%r189];
	add.s32 	%r191, %r1, 2;
	and.b32  	%r192, %r191, 7;
	or.b32  	%r193, %r178, %r192;
	shl.b32 	%r194, %r193, 2;
	add.s32 	%r195, %r182, %r194;
	ld.shared.u32 	%r196, [%r195];
	add.s32 	%r197, %r1, 3;
	and.b32  	%r198, %r197, 7;
	or.b32  	%r199, %r178, %r198;
	shl.b32 	%r200, %r199, 2;
	add.s32 	%r201, %r182, %r200;
	ld.shared.u32 	%r202, [%r201];
	xor.b32  	%r203, %r179, 4;
	or.b32  	%r204, %r178, %r203;
	shl.b32 	%r205, %r204, 2;
	add.s32 	%r206, %r182, %r205;
	ld.shared.u32 	%r207, [%r206];
	add.s32 	%r208, %r1, 5;
	and.b32  	%r209, %r208, 7;
	or.b32  	%r210, %r178, %r209;
	shl.b32 	%r211, %r210, 2;
	add.s32 	%r212, %r182, %r211;
	ld.shared.u32 	%r213, [%r212];
	add.s32 	%r214, %r1, 6;
	and.b32  	%r215, %r214, 7;
	or.b32  	%r216, %r178, %r215;
	shl.b32 	%r217, %r216, 2;
	add.s32 	%r218, %r182, %r217;
	ld.shared.u32 	%r219, [%r218];
	add.s32 	%r220, %r1, -1;
	and.b32  	%r221, %r220, 7;
	or.b32  	%r222, %r178, %r221;
	shl.b32 	%r223, %r222, 2;
	add.s32 	%r224, %r182, %r223;
	ld.shared.u32 	%r225, [%r224];
	shr.u32 	%r226, %r1, 8;
	and.b32  	%r227, %r385, 28;
	mov.u32 	%r228, _ZZ9cuda_gemmIiLj512ELj1ELj1ELj2048ELj8ELj8ELj128ELj0ELj1EEvjjjPKT_S2_PS0_jjjE11kron_fac_sh;
	add.s32 	%r229, %r228, %r227;
	mad.lo.s32 	%r230, %r226, 36, %r229;
	ld.shared.u32 	%r231, [%r230];
	shfl.sync.idx.b32	%r232|%p13, %r231, %r179, 6175, -1;
	mul.lo.s32 	%r233, %r232, %r184;
	shfl.sync.idx.b32	%r234|%p14, %r231, %r186, 6175, -1;
	mad.lo.s32 	%r235, %r234, %r190, %r233;
	shfl.sync.idx.b32	%r236|%p15, %r231, %r192, 6175, -1;
	mad.lo.s32 	%r237, %r236, %r196, %r235;
	shfl.sync.idx.b32	%r238|%p16, %r231, %r198, 6175, -1;
	mad.lo.s32 	%r239, %r238, %r202, %r237;
	shfl.sync.idx.b32	%r240|%p17, %r231, %r203, 6175, -1;
	mad.lo.s32 	%r241, %r240, %r207, %r239;
	shfl.sync.idx.b32	%r242|%p18, %r231, %r209, 6175, -1;
	mad.lo.s32 	%r243, %r242, %r213, %r241;
	shfl.sync.idx.b32	%r244|%p19, %r231, %r215, 6175, -1;
	mad.lo.s32 	%r245, %r244, %r219, %r243;
	shfl.sync.idx.b32	%r246|%p20, %r231, %r221, 6175, -1;
	mad.lo.s32 	%r247, %r246, %r225, %r245;
	mov.u32 	%r248, _ZZ9cuda_gemmIiLj512ELj1ELj1ELj2048ELj8ELj8ELj128ELj0ELj1EEvjjjPKT_S2_PS0_jjjE3Csh;
	add.s32 	%r249, %r248, %r385;
	ld.shared.u32 	%r250, [%r249];
	add.s32 	%r251, %r250, %r247;
	st.shared.u32 	[%r249], %r251;
	ld.shared.u32 	%r252, [%r230+72];
	shfl.sync.idx.b32	%r253|%p21, %r252, %r179, 6175, -1;
	mul.lo.s32 	%r254, %r253, %r184;
	shfl.sync.idx.b32	%r255|%p22, %r252, %r186, 6175, -1;
	mad.lo.s32 	%r256, %r255, %r190, %r254;
	shfl.sync.idx.b32	%r257|%p23, %r252, %r192, 6175, -1;
	mad.lo.s32 	%r258, %r257, %r196, %r256;
	shfl.sync.idx.b32	%r259|%p24, %r252, %r198, 6175, -1;
	mad.lo.s32 	%r260, %r259, %r202, %r258;
	shfl.sync.idx.b32	%r261|%p25, %r252, %r203, 6175, -1;
	mad.lo.s32 	%r262, %r261, %r207, %r260;
	shfl.sync.idx.b32	%r263|%p26, %r252, %r209, 6175, -1;
	mad.lo.s32 	%r264, %r263, %r213, %r262;
	shfl.sync.idx.b32	%r265|%p27, %r252, %r215, 6175, -1;
	mad.lo.s32 	%r266, %r265, %r219, %r264;
	shfl.sync.idx.b32	%r267|%p28, %r252, %r221, 6175, -1;
	mad.lo.s32 	%r268, %r267, %r225, %r266;
	ld.shared.u32 	%r269, [%r249+2048];
	add.s32 	%r270, %r269, %r268;
	st.shared.u32 	[%r249+2048], %r270;
	ld.shared.u32 	%r271, [%r230+144];
	shfl.sync.idx.b32	%r272|%p29, %r271, %r179, 6175, -1;
	mul.lo.s32 	%r273, %r272, %r184;
	shfl.sync.idx.b32	%r274|%p30, %r271, %r186, 6175, -1;
	mad.lo.s32 	%r275, %r274, %r190, %r273;
	shfl.sync.idx.b32	%r276|%p31, %r271, %r192, 6175, -1;
	mad.lo.s32 	%r277, %r276, %r196, %r275;
	shfl.sync.idx.b32	%r278|%p32, %r271, %r198, 6175, -1;
	mad.lo.s32 	%r279, %r278, %r202, %r277;
	shfl.sync.idx.b32	%r280|%p33, %r271, %r203, 6175, -1;
	mad.lo.s32 	%r281, %r280, %r207, %r279;
	shfl.sync.idx.b32	%r282|%p34, %r271, %r209, 6175, -1;
	mad.lo.s32 	%r283, %r282, %r213, %r281;
	shfl.sync.idx.b32	%r284|%p35, %r271, %r215, 6175, -1;
	mad.lo.s32 	%r285, %r284, %r219, %r283;
	shfl.sync.idx.b32	%r286|%p36, %r271, %r221, 6175, -1;
	mad.lo.s32 	%r287, %r286, %r225, %r285;
	ld.shared.u32 	%r288, [%r249+4096];
	add.s32 	%r289, %r288, %r287;
	st.shared.u32 	[%r249+4096], %r289;
	ld.shared.u32 	%r290, [%r230+216];
	shfl.sync.idx.b32	%r291|%p37, %r290, %r179, 6175, -1;
	mul.lo.s32 	%r292, %r291, %r184;
	shfl.sync.idx.b32	%r293|%p38, %r290, %r186, 6175, -1;
	mad.lo.s32 	%r294, %r293, %r190, %r292;
	shfl.sync.idx.b32	%r295|%p39, %r290, %r192, 6175, -1;
	mad.lo.s32 	%r296, %r295, %r196, %r294;
	shfl.sync.idx.b32	%r297|%p40, %r290, %r198, 6175, -1;
	mad.lo.s32 	%r298, %r297, %r202, %r296;
	shfl.sync.idx.b32	%r299|%p41, %r290, %r203, 6175, -1;
	mad.lo.s32 	%r300, %r299, %r207, %r298;
	shfl.sync.idx.b32	%r301|%p42, %r290, %r209, 6175, -1;
	mad.lo.s32 	%r302, %r301, %r213, %r300;
	shfl.sync.idx.b32	%r303|%p43, %r290, %r215, 6175, -1;
	mad.lo.s32 	%r304, %r303, %r219, %r302;
	shfl.sync.idx.b32	%r305|%p44, %r290, %r221, 6175, -1;
	mad.lo.s32 	%r306, %r305, %r225, %r304;
	ld.shared.u32 	%r307, [%r249+6144];
	add.s32 	%r308, %r307, %r306;
	st.shared.u32 	[%r249+6144], %r308;
	bar.sync 	0;
	shl.b32 	%r309, %r11, 8;
	mad.lo.s32 	%r66, %r9, %r363, %r309;
	@%p12 bra 	$L__BB60_18;
	shl.b32 	%r310, %r1, 4;
	add.s32 	%r383, %r248, %r310;
	add.s32 	%r312, %r30, 1;
	and.b32  	%r313, %r312, 3;
	neg.s32 	%r382, %r313;
$L__BB60_17:
	.pragma "nounroll";
	shr.u32 	%r314, %r385, 8;
	and.b32  	%r315, %r385, 252;
	add.s32 	%r316, %r66, %r315;
	mad.lo.s32 	%r317, %r314, %r14, %r316;
	mul.wide.u32 	%rd22, %r317, 4;
	add.s64 	%rd23, %rd2, %rd22;
	ld.shared.v4.u32 	{%r318, %r319, %r320, %r321}, [%r383];
	st.global.v4.u32 	[%rd23], {%r318, %r319, %r320, %r321};
	add.s32 	%r385, %r385, %r13;
	add.s32 	%r383, %r383, %r22;
	add.s32 	%r382, %r382, 1;
	setp.ne.s32 	%p45, %r382, 0;
	@%p45 bra 	$L__BB60_17;
$L__BB60_18:
	setp.lt.u32 	%p46, %r30, 3;
	@%p46 bra 	$L__BB60_21;
	mad.lo.s32 	%r389, %r10, 12, %r385;
	shl.b32 	%r322, %r10, 3;
	add.s32 	%r388, %r385, %r322;
	add.s32 	%r387, %r385, %r13;
	mul.lo.s32 	%r79, %r10, 48;
	shl.b32 	%r323, %r385, 2;
	add.s32 	%r386, %r248, %r323;
	shl.b32 	%r81, %r10, 6;
	shl.b32 	%r82, %r10, 5;
$L__BB60_20:
	shr.u32 	%r325, %r385, 8;
	and.b32  	%r326, %r385, 252;
	add.s32 	%r327, %r66, %r326;
	mad.lo.s32 	%r328, %r325, %r14, %r327;
	mul.wide.u32 	%rd24, %r328, 4;
	add.s64 	%rd25, %rd2, %rd24;
	ld.shared.v4.u32 	{%r329, %r330, %r331, %r332}, [%r386];
	st.global.v4.u32 	[%rd25], {%r329, %r330, %r331, %r332};
	add.s32 	%r333, %r385, %r13;
	shr.u32 	%r334, %r387, 8;
	and.b32  	%r335, %r387, 252;
	add.s32 	%r336, %r66, %r335;
	mad.lo.s32 	%r337, %r334, %r14, %r336;
	mul.wide.u32 	%rd26, %r337, 4;
	add.s64 	%rd27, %rd2, %rd26;
	add.s32 	%r338, %r386, %r22;
	ld.shared.v4.u32 	{%r339, %r340, %r341, %r342}, [%r338];
	st.global.v4.u32 	[%rd27], {%r339, %r340, %r341, %r342};
	add.s32 	%r343, %r333, %r13;
	shr.u32 	%r344, %r388, 8;
	and.b32  	%r345, %r388, 252;
	add.s32 	%r346, %r66, %r345;
	mad.lo.s32 	%r347, %r344, %r14, %r346;
	mul.wide.u32 	%rd28, %r347, 4;
	add.s64 	%rd29, %rd2, %rd28;
	add.s32 	%r348, %r386, %r82;
	ld.shared.v4.u32 	{%r349, %r350, %r351, %r352}, [%r348];
	st.global.v4.u32 	[%rd29], {%r349, %r350, %r351, %r352};
	add.s32 	%r353, %r343, %r13;
	shr.u32 	%r354, %r389, 8;
	and.b32  	%r355, %r389, 252;
	add.s32 	%r356, %r66, %r355;
	mad.lo.s32 	%r357, %r354, %r14, %r356;
	mul.wide.u32 	%rd30, %r357, 4;
	add.s64 	%rd31, %rd2, %rd30;
	add.s32 	%r358, %r386, %r79;
	ld.shared.v4.u32 	{%r359, %r360, %r361, %r362}, [%r358];
	st.global.v4.u32 	[%rd31], {%r359, %r360, %r361, %r362};
	add.s32 	%r385, %r353, %r13;
	add.s32 	%r389, %r389, %r22;
	add.s32 	%r388, %r388, %r22;
	add.s32 	%r387, %r387, %r22;
	add.s32 	%r386, %r386, %r81;
	setp.lt.u32 	%p47, %r385, 2048;
	@%p47 bra 	$L__BB60_20;
$L__BB60_21:
	ret;

}
	// .globl	_Z9cuda_gemmIiLj512ELj1ELj1ELj2048ELj8ELj8ELj128ELj1ELj1EEvjjjPKT_S2_PS0_jjj
.visible .entry _Z9cuda_gemmIiLj512ELj1ELj1ELj2048ELj8ELj8ELj128ELj1ELj1EEvjjjPKT_S2_PS0_jjj(
	.param .u32 _Z9cuda_gemmIiLj512ELj1ELj1ELj2048ELj8ELj8ELj128ELj1ELj1EEvjjjPKT_S2_PS0_jjj_param_0,
	.param .u32 _Z9cuda_gemmIiLj512ELj1ELj1ELj2048ELj8ELj8ELj128ELj1ELj1EEvjjjPKT_S2_PS0_jjj_param_1,
	.param .u32 _Z9cuda_gemmIiLj512ELj1ELj1ELj2048ELj8ELj8ELj128ELj1ELj1EEvjjjPKT_S2_PS0_jjj_param_2,
	.param .u64 .ptr .align 1 _Z9cuda_gemmIiLj512ELj1ELj1ELj2048ELj8ELj8ELj128ELj1ELj1EEvjjjPKT_S2_PS0_jjj_param_3,
	.param .u64 .ptr .align 1 _Z9cuda_gemmIiLj512ELj1ELj1ELj2048ELj8ELj8ELj128ELj1ELj1EEvjjjPKT_S2_PS0_jjj_param_4,
	.param .u64 .ptr .align 1 _Z9cuda_gemmIiLj512ELj1ELj1ELj2048ELj8ELj8ELj128ELj1ELj1EEvjjjPKT_S2_PS0_jjj_param_5,
	.param .u32 _Z9cuda_gemmIiLj512ELj1ELj1ELj2048ELj8ELj8ELj128ELj1ELj1EEvjjjPKT_S2_PS0_jjj_param_6,
	.param .u32 _Z9cuda_gemmIiLj512ELj1ELj1ELj2048ELj8ELj8ELj128ELj1ELj1EEvjjjPKT_S2_PS0_jjj_param_7,
	.param .u32 _Z9cuda_gemmIiLj512ELj1ELj1ELj2048ELj8ELj8ELj128ELj1ELj1EEvjjjPKT_S2_PS0_jjj_param_8
)
.maxntid 512
{
	.reg .pred 	%p<48>;
	.reg .b16 	%rs<6>;
	.reg .b32 	%r<362>;
	.reg .b64 	%rd<41>;
	// demoted variable
	.shared .align 128 .b8 _ZZ9cuda_gemmIiLj512ELj1ELj1ELj2048ELj8ELj8ELj128ELj1ELj1EEvjjjPKT_S2_PS0_jjjE11kron_fac_sh[288];
	// demoted variable
	.shared .align 128 .b8 _ZZ9cuda_gemmIiLj512ELj1ELj1ELj2048ELj8ELj8ELj128ELj1ELj1EEvjjjPKT_S2_PS0_jjjE3Ash[8192];
	// demoted variable
	.shared .align 128 .b8 _ZZ9cuda_gemmIiLj512ELj1ELj1ELj2048ELj8ELj8ELj128ELj1ELj1EEvjjjPKT_S2_PS0_jjjE3Csh[8192];
	ld.param.u64 	%rd16, [_Z9cuda_gemmIiLj512ELj1ELj1ELj2048ELj8ELj8ELj128ELj1ELj1EEvjjjPKT_S2_PS0_jjj_param_3];
	ld.param.u64 	%rd15, [_Z9cuda_gemmIiLj512ELj1ELj1ELj2048ELj8ELj8ELj128ELj1ELj1EEvjjjPKT_S2_PS0_jjj_param_4];
	ld.param.u64 	%rd17, [_Z9cuda_gemmIiLj512ELj1ELj1ELj2048ELj8ELj8ELj128ELj1ELj1EEvjjjPKT_S2_PS0_jjj_param_5];
	cvta.to.global.u64 	%rd1, %rd16;
	cvta.to.global.u64 	%rd2, %rd17;
	mov.u32 	%r1, %tid.x;
	shl.b32 	%r355, %r1, 2;
	setp.gt.u32 	%p1, %r1, 15;
	@%p1 bra 	$L__BB61_3;
	mov.u32 	%r88, %ntid.x;
	shl.b32 	%r3, %r88, 2;
	add.s32 	%r335, %r355, 1;
	mul.wide.u32 	%rd18, %r1, 16;
	cvta.to.global.u64 	%rd19, %rd15;
	add.s64 	%rd38, %rd19, %rd18;
	mul.wide.u32 	%rd4, %r88, 16;
	mov.u32 	%r95, _ZZ9cuda_gemmIiLj512ELj1ELj1ELj2048ELj8ELj8ELj128ELj1ELj1EEvjjjPKT_S2_PS0_jjjE11kron_fac_sh;
	mov.u32 	%r336, %r355;
$L__BB61_2:
	add.s32 	%r89, %r335, -1;
	ld.global.nc.v4.u32 	{%r90, %r91, %r92, %r93}, [%rd38];
	and.b32  	%r94, %r89, 4;
	mad.lo.s32 	%r96, %r94, 36, %r95;
	shr.u32 	%r97, %r89, 1;
	and.b32  	%r98, %r97, 2147483644;
	add.s32 	%r99, %r96, %r98;
	st.shared.u32 	[%r99], %r90;
	add.s32 	%r100, %r335, 2;
	and.b32  	%r101, %r335, 5;
	mad.lo.s32 	%r102, %r101, 36, %r95;
	shr.u32 	%r103, %r335, 1;
	and.b32  	%r104, %r103, 2147483644;
	add.s32 	%r105, %r102, %r104;
	st.shared.u32 	[%r105], %r91;
	add.s32 	%r106, %r335, 1;
	and.b32  	%r107, %r106, 6;
	mad.lo.s32 	%r108, %r107, 36, %r95;
	shr.u32 	%r109, %r106, 1;
	and.b32  	%r110, %r109, 2147483644;
	add.s32 	%r111, %r108, %r110;
	st.shared.u32 	[%r111], %r92;
	and.b32  	%r112, %r100, 7;
	mad.lo.s32 	%r113, %r112, 36, %r95;
	shr.u32 	%r114, %r100, 1;
	and.b32  	%r115, %r114, 2147483644;
	add.s32 	%r116, %r113, %r115;
	st.shared.u32 	[%r116], %r93;
	add.s32 	%r336, %r336, %r3;
	add.s32 	%r335, %r335, %r3;
	add.s64 	%rd38, %rd38, %rd4;
	setp.lt.u32 	%p2, %r336, 64;
	@%p2 bra 	$L__BB61_2;
$L__BB61_3:
	mov.u32 	%r9, %ctaid.y;
	mov.u32 	%r117, %nctaid.y;
	setp.ge.u32 	%p3, %r9, %r117;
	@%p3 bra 	$L__BB61_21;
	mov.u32 	%r10, %ntid.x;
	shl.b32 	%r11, %r10, 2;
	add.s32 	%r118, %r1, %r10;
	cvt.u16.u32 	%rs2, %r118;
	xor.b16  	%rs3, %rs2, 2047;
	cvt.u16.u32 	%rs4, %r10;
	div.u16 	%rs5, %rs3, %rs4;
	and.b16  	%rs1, %rs5, 3;
	setp.eq.s16 	%p4, %rs1, 2;
	mov.u32 	%r339, %r1;
	@%p4 bra 	$L__BB61_7;
	cvt.u32.u16 	%r12, %rs1;
	mov.b32 	%r338, 0;
	mov.u32 	%r121, _ZZ9cuda_gemmIiLj512ELj1ELj1ELj2048ELj8ELj8ELj128ELj1ELj1EEvjjjPKT_S2_PS0_jjjE3Csh;
	mov.u32 	%r339, %r1;
$L__BB61_6:
	.pragma "nounroll";
	shl.b32 	%r120, %r339, 2;
	add.s32 	%r122, %r121, %r120;
	mov.b32 	%r123, 0;
	st.shared.u32 	[%r122], %r123;
	add.s32 	%r339, %r339, %r10;
	add.s32 	%r338, %r338, 1;
	xor.b32  	%r124, %r338, %r12;
	setp.ne.s32 	%p5, %r124, 2;
	@%p5 bra 	$L__BB61_6;
$L__BB61_7:
	shl.b32 	%r125, %r339, 2;
	mov.u32 	%r126, _ZZ9cuda_gemmIiLj512ELj1ELj1ELj2048ELj8ELj8ELj128ELj1ELj1EEvjjjPKT_S2_PS0_jjjE3Csh;
	add.s32 	%r340, %r126, %r125;
	shl.b32 	%r19, %r10, 4;
	shl.b32 	%r20, %r10, 3;
	mul.lo.s32 	%r21, %r10, 12;
$L__BB61_8:
	mov.b32 	%r127, 0;
	st.shared.u32 	[%r340], %r127;
	add.s32 	%r128, %r340, %r11;
	st.shared.u32 	[%r128], %r127;
	add.s32 	%r129, %r340, %r20;
	st.shared.u32 	[%r129], %r127;
	add.s32 	%r130, %r340, %r21;
	st.shared.u32 	[%r130], %r127;
	add.s32 	%r339, %r339, %r11;
	add.s32 	%r340, %r340, %r19;
	setp.lt.u32 	%p6, %r339, 2048;
	@%p6 bra 	$L__BB61_8;
	shl.b32 	%r26, %r9, 11;
	add.s32 	%r131, %r355, %r11;
	max.u32 	%r132, %r131, 2048;
	setp.lt.u32 	%p7, %r131, 2048;
	selp.u32 	%r133, 1, 0, %p7;
	add.s32 	%r134, %r131, %r133;
	sub.s32 	%r135, %r132, %r134;
	div.u32 	%r136, %r135, %r11;
	add.s32 	%r27, %r136, %r133;
	add.s32 	%r137, %r27, 1;
	and.b32  	%r28, %r137, 3;
	and.b32  	%r29, %r27, 3;
	setp.eq.s32 	%p8, %r29, 3;
	mov.u32 	%r345, %r355;
	@%p8 bra 	$L__BB61_12;
	shl.b32 	%r138, %r1, 4;
	mov.u32 	%r139, _ZZ9cuda_gemmIiLj512ELj1ELj1ELj2048ELj8ELj8ELj128ELj1ELj1EEvjjjPKT_S2_PS0_jjjE3Ash;
	add.s32 	%r343, %r139, %r138;
	add.s32 	%r140, %r26, %r355;
	mul.wide.u32 	%rd20, %r140, 4;
	add.s64 	%rd39, %rd1, %rd20;
	mul.wide.u32 	%rd8, %r10, 16;
	neg.s32 	%r342, %r28;
	mov.u32 	%r345, %r355;
$L__BB61_11:
	.pragma "nounroll";
	ld.global.nc.v4.u32 	{%r141, %r142, %r143, %r144}, [%rd39];
	st.shared.v4.u32 	[%r343], {%r141, %r142, %r143, %r144};
	add.s32 	%r345, %r345, %r11;
	add.s32 	%r343, %r343, %r19;
	add.s64 	%rd39, %rd39, %rd8;
	add.s32 	%r342, %r342, 1;
	setp.ne.s32 	%p9, %r342, 0;
	@%p9 bra 	$L__BB61_11;
$L__BB61_12:
	setp.lt.u32 	%p10, %r27, 3;
	@%p10 bra 	$L__BB61_15;
	add.s32 	%r346, %r345, %r26;
	add.s32 	%r350, %r346, %r21;
	add.s32 	%r349, %r346, %r20;
	add.s32 	%r348, %r346, %r11;
	mul.lo.s32 	%r43, %r10, 48;
	shl.b32 	%r145, %r345, 2;
	mov.u32 	%r146, _ZZ9cuda_gemmIiLj512ELj1ELj1ELj2048ELj8ELj8ELj128ELj1ELj1EEvjjjPKT_S2_PS0_jjjE3Ash;
	add.s32 	%r347, %r146, %r145;
	shl.b32 	%r45, %r10, 6;
	shl.b32 	%r46, %r10, 5;
$L__BB61_14:
	mul.wide.u32 	%rd21, %r346, 4;
	add.s64 	%rd22, %rd1, %rd21;
	ld.global.nc.v4.u32 	{%r147, %r148, %r149, %r150}, [%rd22];
	st.shared.v4.u32 	[%r347], {%r147, %r148, %r149, %r150};
	add.s32 	%r151, %r345, %r11;
	mul.wide.u32 	%rd23, %r348, 4;
	add.s64 	%rd24, %rd1, %rd23;
	ld.global.nc.v4.u32 	{%r152, %r153, %r154, %r155}, [%rd24];
	add.s32 	%r156, %r347, %r19;
	st.shared.v4.u32 	[%r156], {%r152, %r153, %r154, %r155};
	add.s32 	%r157, %r151, %r11;
	mul.wide.u32 	%rd25, %r349, 4;
	add.s64 	%rd26, %rd1, %rd25;
	ld.global.nc.v4.u32 	{%r158, %r159, %r160, %r161}, [%rd26];
	add.s32 	%r162, %r347, %r46;
	st.shared.v4.u32 	[%r162], {%r158, %r159, %r160, %r161};
	add.s32 	%r163, %r157, %r11;
	mul.wide.u32 	%rd27, %r350, 4;
	add.s64 	%rd28, %rd1, %rd27;
	ld.global.nc.v4.u32 	{%r164, %r165, %r166, %r167}, [%rd28];
	add.s32 	%r168, %r347, %r43;
	st.shared.v4.u32 	[%r168], {%r164, %r165, %r166, %r167};
	add.s32 	%r345, %r163, %r11;
	add.s32 	%r350, %r350, %r19;
	add.s32 	%r349, %r349, %r19;
	add.s32 	%r348, %r348, %r19;
	add.s32 	%r347, %r347, %r45;
	add.s32 	%r346, %r346, %r19;
	setp.lt.u32 	%p11, %r345, 2048;
	@%p11 bra 	$L__BB61_14;
$L__BB61_15:
	shl.b32 	%r169, %r1, 3;
	and.b32  	%r170, %r169, 2040;
	and.b32  	%r171, %r1, 7;
	setp.eq.s32 	%p12, %r29, 3;
	bar.sync 	0;
	or.b32  	%r172, %r170, %r171;
	shl.b32 	%r173, %r172, 2;
	mov.u32 	%r174, _ZZ9cuda_gemmIiLj512ELj1ELj1ELj2048ELj8ELj8ELj128ELj1ELj1EEvjjjPKT_S2_PS0_jjjE3Ash;
	add.s32 	%r175, %r174, %r173;
	ld.shared.u32 	%r176, [%r175];
	add.s32 	%r177, %r1, 1;
	and.b32  	%r178, %r177, 7;
	or.b32  	%r179, %r170, %r178;
	shl.b32 	%r180, %r179, 2;
	add.s32 	%r181, %r174, %r180;
	ld.shared.u32 	%r182, [%r181];
	add.s32 	%r183, %r1, 2;
	and.b32  	%r184, %r183, 7;
	or.b32  	%r185, %r170, %r184;
	shl.b32 	%r186, %r185, 2;
	add.s32 	%r187, %r174, %r186;
	ld.shared.u32 	%r188, [%r187];
	add.s32 	%r189, %r1, 3;
	and.b32  	%r190, %r189, 7;
	or.b32  	%r191, %r170, %r190;
	shl.b32 	%r192, %r191, 2;
	add.s32 	%r193, %r174, %r192;
	ld.shared.u32 	%r194, [%r193];
	xor.b32  	%r195, %r171, 4;
	or.b32  	%r196, %r170, %r195;
	shl.b32 	%r197, %r196, 2;
	add.s32 	%r198, %r174, %r197;
	ld.shared.u32 	%r199, [%r198];
	add.s32 	%r200, %r1, 5;
	and.b32  	%r201, %r200, 7;
	or.b32  	%r202, %r170, %r201;
	shl.b32 	%r203, %r202, 2;
	add.s32 	%r204, %r174, %r203;
	ld.shared.u32 	%r205, [%r204];
	add.s32 	%r206, %r1, 6;
	and.b32  	%r207, %r206, 7;
	or.b32  	%r208, %r170, %r207;
	shl.b32 	%r209, %r208, 2;
	add.s32 	%r210, %r174, %r209;
	ld.shared.u32 	%r211, [%r210];
	add.s32 	%r212, %r1, -1;
	and.b32  	%r213, %r212, 7;
	or.b32  	%r214, %r170, %r213;
	shl.b32 	%r215, %r214, 2;
	add.s32 	%r216, %r174, %r215;
	ld.shared.u32 	%r217, [%r216];
	shr.u32 	%r218, %r1, 8;
	shl.b32 	%r219, %r1, 2;
	and.b32  	%r220, %r219, 28;
	mov.u32 	%r221, _ZZ9cuda_gemmIiLj512ELj1ELj1ELj2048ELj8ELj8ELj128ELj1ELj1EEvjjjPKT_S2_PS0_jjjE11kron_fac_sh;
	add.s32 	%r222, %r221, %r220;
	mad.lo.s32 	%r223, %r218, 36, %r222;
	ld.shared.u32 	%r224, [%r223];
	shfl.sync.idx.b32	%r225|%p13, %r224, %r171, 6175, -1;
	mul.lo.s32 	%r226, %r225, %r176;
	shfl.sync.idx.b32	%r227|%p14, %r224, %r178, 6175, -1;
	mad.lo.s32 	%r228, %r227, %r182, %r226;
	shfl.sync.idx.b32	%r229|%p15, %r224, %r184, 6175, -1;
	mad.lo.s32 	%r230, %r229, %r188, %r228;
	shfl.sync.idx.b32	%r231|%p16, %r224, %r190, 6175, -1;
	mad.lo.s32 	%r232, %r231, %r194, %r230;
	shfl.sync.idx.b32	%r233|%p17, %r224, %r195, 6175, -1;
	mad.lo.s32 	%r234, %r233, %r199, %r232;
	shfl.sync.idx.b32	%r235|%p18, %r224, %r201, 6175, -1;
	mad.lo.s32 	%r236, %r235, %r205, %r234;
	shfl.sync.idx.b32	%r237|%p19, %r224, %r207, 6175, -1;
	mad.lo.s32 	%r238, %r237, %r211, %r236;
	shfl.sync.idx.b32	%r239|%p20, %r224, %r213, 6175, -1;
	mad.lo.s32 	%r240, %r239, %r217, %r238;
	mov.u32 	%r241, _ZZ9cuda_gemmIiLj512ELj1ELj1ELj2048ELj8ELj8ELj128ELj1ELj1EEvjjjPKT_S2_PS0_jjjE3Csh;
	add.s32 	%r242, %r241, %r219;
	ld.shared.u32 	%r243, [%r242];
	add.s32 	%r244, %r243, %r240;
	st.shared.u32 	[%r242], %r244;
	ld.shared.u32 	%r245, [%r223+72];
	shfl.sync.idx.b32	%r246|%p21, %r245, %r171, 6175, -1;
	mul.lo.s32 	%r247, %r246, %r176;
	shfl.sync.idx.b32	%r248|%p22, %r245, %r178, 6175, -1;
	mad.lo.s32 	%r249, %r248, %r182, %r247;
	shfl.sync.idx.b32	%r250|%p23, %r245, %r184, 6175, -1;
	mad.lo.s32 	%r251, %r250, %r188, %r249;
	shfl.sync.idx.b32	%r252|%p24, %r245, %r190, 6175, -1;
	mad.lo.s32 	%r253, %r252, %r194, %r251;
	shfl.sync.idx.b32	%r254|%p25, %r245, %r195, 6175, -1;
	mad.lo.s32 	%r255, %r254, %r199, %r253;
	shfl.sync.idx.b32	%r256|%p26, %r245, %r201, 6175, -1;
	mad.lo.s32 	%r257, %r256, %r205, %r255;
	shfl.sync.idx.b32	%r258|%p27, %r245, %r207, 6175, -1;
	mad.lo.s32 	%r259, %r258, %r211, %r257;
	shfl.sync.idx.b32	%r260|%p28, %r245, %r213, 6175, -1;
	mad.lo.s32 	%r261, %r260, %r217, %r259;
	ld.shared.u32 	%r262, [%r242+2048];
	add.s32 	%r263, %r262, %r261;
	st.shared.u32 	[%r242+2048], %r263;
	ld.shared.u32 	%r264, [%r223+144];
	shfl.sync.idx.b32	%r265|%p29, %r264, %r171, 6175, -1;
	mul.lo.s32 	%r266, %r265, %r176;
	shfl.sync.idx.b32	%r267|%p30, %r264, %r178, 6175, -1;
	mad.lo.s32 	%r268, %r267, %r182, %r266;
	shfl.sync.idx.b32	%r269|%p31, %r264, %r184, 6175, -1;
	mad.lo.s32 	%r270, %r269, %r188, %r268;
	shfl.sync.idx.b32	%r271|%p32, %r264, %r190, 6175, -1;
	mad.lo.s32 	%r272, %r271, %r194, %r270;
	shfl.sync.idx.b32	%r273|%p33, %r264, %r195, 6175, -1;
	mad.lo.s32 	%r274, %r273, %r199, %r272;
	shfl.sync.idx.b32	%r275|%p34, %r264, %r201, 6175, -1;
	mad.lo.s32 	%r276, %r275, %r205, %r274;
	shfl.sync.idx.b32	%r277|%p35, %r264, %r207, 6175, -1;
	mad.lo.s32 	%r278, %r277, %r211, %r276;
	shfl.sync.idx.b32	%r279|%p36, %r264, %r213, 6175, -1;
	mad.lo.s32 	%r280, %r279, %r217, %r278;
	ld.shared.u32 	%r281, [%r242+4096];
	add.s32 	%r282, %r281, %r280;
	st.shared.u32 	[%r242+4096], %r282;
	ld.shared.u32 	%r283, [%r223+216];
	shfl.sync.idx.b32	%r284|%p37, %r283, %r171, 6175, -1;
	mul.lo.s32 	%r285, %r284, %r176;
	shfl.sync.idx.b32	%r286|%p38, %r283, %r178, 6175, -1;
	mad.lo.s32 	%r287, %r286, %r182, %r285;
	shfl.sync.idx.b32	%r288|%p39, %r283, %r184, 6175, -1;
	mad.lo.s32 	%r289, %r288, %r188, %r287;
	shfl.sync.idx.b32	%r290|%p40, %r283, %r190, 6175, -1;
	mad.lo.s32 	%r291, %r290, %r194, %r289;
	shfl.sync.idx.b32	%r292|%p41, %r283, %r195, 6175, -1;
	mad.lo.s32 	%r293, %r292, %r199, %r291;
	shfl.sync.idx.b32	%r294|%p42, %r283, %r201, 6175, -1;
	mad.lo.s32 	%r295, %r294, %r205, %r293;
	shfl.sync.idx.b32	%r296|%p43, %r283, %r207, 6175, -1;
	mad.lo.s32 	%r297, %r296, %r211, %r295;
	shfl.sync.idx.b32	%r298|%p44, %r283, %r213, 6175, -1;
	mad.lo.s32 	%r299, %r298, %r217, %r297;
	ld.shared.u32 	%r300, [%r242+6144];
	add.s32 	%r301, %r300, %r299;
	st.shared.u32 	[%r242+6144], %r301;
	bar.sync 	0;
	@%p12 bra 	$L__BB61_18;
	shl.b32 	%r302, %r1, 4;
	add.s32 	%r353, %r241, %r302;
	add.s32 	%r304, %r26, %r355;
	mul.wide.u32 	%rd29, %r304, 4;
	add.s64 	%rd40, %rd2, %rd29;
	mul.wide.u32 	%rd12, %r10, 16;
	add.s32 	%r305, %r27, 1;
	and.b32  	%r306, %r305, 3;
	neg.s32 	%r352, %r306;
$L__BB61_17:
	.pragma "nounroll";
	ld.shared.v4.u32 	{%r307, %r308, %r309, %r310}, [%r353];
	st.global.v4.u32 	[%rd40], {%r307, %r308, %r309, %r310};
	add.s32 	%r355, %r355, %r11;
	add.s32 	%r353, %r353, %r19;
	add.s64 	%rd40, %rd40, %rd12;
	add.s32 	%r352, %r352, 1;
	setp.ne.s32 	%p45, %r352, 0;
	@%p45 bra 	$L__BB61_17;
$L__BB61_18:
	setp.lt.u32 	%p46, %r27, 3;
	@%p46 bra 	$L__BB61_21;
	add.s32 	%r356, %r355, %r26;
	mad.lo.s32 	%r360, %r10, 12, %r356;
	add.s32 	%r359, %r356, %r20;
	add.s32 	%r358, %r356, %r11;
	mul.lo.s32 	%r72, %r10, 48;
	shl.b32 	%r311, %r355, 2;
	add.s32 	%r357, %r241, %r311;
	shl.b32 	%r74, %r10, 6;
	shl.b32 	%r75, %r10, 5;
$L__BB61_20:
	mul.wide.u32 	%rd30, %r356, 4;
	add.s64 	%rd31, %rd2, %rd30;
	ld.shared.v4.u32 	{%r313, %r314, %r315, %r316}, [%r357];
	st.global.v4.u32 	[%rd31], {%r313, %r314, %r315, %r316};
	add.s32 	%r317, %r355, %r11;
	mul.wide.u32 	%rd32, %r358, 4;
	add.s64 	%rd33, %rd2, %rd32;
	add.s32 	%r318, %r357, %r19;
	ld.shared.v4.u32 	{%r319, %r320, %r321, %r322}, [%r318];
	st.global.v4.u32 	[%rd33], {%r319, %r320, %r321, %r322};
	add.s32 	%r323, %r317, %r11;
	mul.wide.u32 	%rd34, %r359, 4;
	add.s64 	%rd35, %rd2, %rd34;
	add.s32 	%r324, %r357, %r75;
	ld.shared.v4.u32 	{%r325, %r326, %r327, %r328}, [%r324];
	st.global.v4.u32 	[%rd35], {%r325, %r326, %r327, %r328};
	add.s32 	%r329, %r323, %r11;
	mul.wide.u32 	%rd36, %r360, 4;
	add.s64 	%rd37, %rd2, %rd36;
	add.s32 	%r330, %r357, %r72;
	ld.shared.v4.u32 	{%r331, %r332, %r333, %r334}, [%r330];
	st.global.v4.u32 	[%rd37], {%r331, %r332, %r333, %r334};
	add.s32 	%r355, %r329, %r11;
	add.s32 	%r360, %r360, %r19;
	add.s32 	%r359, %r359, %r19;
	add.s32 	%r358, %r358, %r19;
	add.s32 	%r357, %r357, %r74;
	add.s32 	%r356, %r356, %r19;
	setp.lt.u32 	%p47, %r355, 2048;
	@%p47 bra 	$L__BB61_20;
$L__BB61_21:
	ret;

}
	// .globl	_Z9cuda_gemmIiLj512ELj1ELj1ELj2048ELj16ELj16ELj128ELj0ELj1EEvjjjPKT_S2_PS0_jjj
.visible .entry _Z9cuda_gemmIiLj512ELj1ELj1ELj2048ELj16ELj16ELj128ELj0ELj1EEvjjjPKT_S2_PS0_jjj(
	.param .u32 _Z9cuda_gemmIiLj512ELj1ELj1ELj2048ELj16ELj16ELj128ELj0ELj1EEvjjjPKT_S2_PS0_jjj_param_0,
	.param .u32 _Z9cuda_gemmIiLj512ELj1ELj1ELj2048ELj16ELj16ELj128ELj0ELj1EEvjjjPKT_S2_PS0_jjj_param_1,
	.param .u32 _Z9cuda_gemmIiLj512ELj1ELj1ELj2048ELj16ELj16ELj128ELj0ELj1EEvjjjPKT_S2_PS0_jjj_param_2,
	.param .u64 .ptr .align 1 _Z9cuda_gemmIiLj512ELj1ELj1ELj2048ELj16ELj16ELj128ELj0ELj1EEvjjjPKT_S2_PS0_jjj_param_3,
	.param .u64 .ptr .align 1 _Z9cuda_gemmIiLj512ELj1ELj1ELj2048ELj16ELj16ELj128ELj0ELj1EEvjjjPKT_S2_PS0_jjj_param_4,
	.param .u64 .ptr .align 1 _Z9cuda_gemmIiLj512ELj1ELj1ELj2048ELj16ELj16ELj128ELj0ELj1EEvjjjPKT_S2_PS0_jjj_param_5,
	.param .u32 _Z9cuda_gemmIiLj512ELj1ELj1ELj2048ELj16ELj16ELj128ELj0ELj1EEvjjjPKT_S2_PS0_jjj_param_6,
	.param .u32 _Z9cuda_gemmIiLj512ELj1ELj1ELj2048ELj16ELj16ELj128ELj0ELj1EEvjjjPKT_S2_PS0_jjj_param_7,
	.param .u32 _Z9cuda_gemmIiLj512ELj1ELj1ELj2048ELj16ELj16ELj128ELj0ELj1EEvjjjPKT_S2_PS0_jjj_param_8
)
.maxntid 512
{
	.reg .pred 	%p<84>;
	.reg .b16 	%rs<6>;
	.reg .b32 	%r<655>;
	.reg .b64 	%rd<42>;
	// demoted variable
	.shared .align 128 .b8 _ZZ9cuda_gemmIiLj512ELj1ELj1ELj2048ELj16ELj16ELj128ELj0ELj1EEvjjjPKT_S2_PS0_jjjE11kron_fac_sh[1088];
	// demoted variable
	.shared .align 128 .b8 _ZZ9cuda_gemmIiLj512ELj1ELj1ELj2048ELj16ELj16ELj128ELj0ELj1EEvjjjPKT_S2_PS0_jjjE3Ash[8192];
	// demoted variable
	.shared .align 128 .b8 _ZZ9cuda_gemmIiLj512ELj1ELj1ELj2048ELj16ELj16ELj128ELj0ELj1EEvjjjPKT_S2_PS0_jjjE3Csh[8192];
	ld.param.u64 	%rd9, [_Z9cuda_gemmIiLj512ELj1ELj1ELj2048ELj16ELj16ELj128ELj0ELj1EEvjjjPKT_S2_PS0_jjj_param_3];
	ld.param.u64 	%rd10, [_Z9cuda_gemmIiLj512ELj1ELj1ELj2048ELj16ELj16ELj128ELj0ELj1EEvjjjPKT_S2_PS0_jjj_param_4];
	cvta.to.global.u64 	%rd1, %rd10;
	cvta.to.global.u64 	%rd2, %rd9;
	mov.u32 	%r1, %tid.x;
	shl.b32 	%r639, %r1, 2;
	setp.gt.u32 	%p1, %r1, 63;
	@%p1 bra 	$L__BB62_7;
	mov.u32 	%r3, %ntid.x;
	shl.b32 	%r4, %r3, 2;
	add.s32 	%r117, %r639, %r4;
	max.u32 	%r118, %r117, 256;
	setp.lt.u32 	%p2, %r117, 256;
	selp.u32 	%r119, 1, 0, %p2;
	add.s32 	%r120, %r117, %r119;
	sub.s32 	%r121, %r118, %r120;
	div.u32 	%r122, %r121, %r4;
	add.s32 	%r5, %r122, %r119;
	and.b32  	%r123, %r5, 3;
	setp.eq.s32 	%p3, %r123, 3;
	mov.u32 	%r625, %r639;
	@%p3 bra 	$L__BB62_4;
	add.s32 	%r624, %r639, 1;
	mul.wide.u32 	%rd11, %r1, 16;
	add.s64 	%rd41, %rd1, %rd11;
	mul.wide.u32 	%rd4, %r3, 16;
	add.s32 	%r124, %r5, 1;
	and.b32  	%r125, %r124, 3;
	neg.s32 	%r623, %r125;
$L__BB62_3:
	.pragma "nounroll";
	add.s32 	%r126, %r624, -1;
	ld.global.nc.v4.u32 	{%r127, %r128, %r129, %r130}, [%rd41];
	and.b32  	%r131, %r126, 12;
	mov.u32 	%r132, _ZZ9cuda_gemmIiLj512ELj1ELj1ELj2048ELj16ELj16ELj128ELj0ELj1EEvjjjPKT_S2_PS0_jjjE11kron_fac_sh;
	mad.lo.s32 	%r133, %r131, 68, %r132;
	shr.u32 	%r134, %r126, 2;
	and.b32  	%r135, %r134, 1073741820;
	add.s32 	%r136, %r133, %r135;
	st.shared.u32 	[%r136], %r127;
	add.s32 	%r137, %r624, 2;
	and.b32  	%r138, %r624, 13;
	mad.lo.s32 	%r139, %r138, 68, %r132;
	shr.u32 	%r140, %r624, 2;
	and.b32  	%r141, %r140, 1073741820;
	add.s32 	%r142, %r139, %r141;
	st.shared.u32 	[%r142], %r128;
	add.s32 	%r143, %r624, 1;
	and.b32  	%r144, %r143, 14;
	mad.lo.s32 	%r145, %r144, 68, %r132;
	shr.u32 	%r146, %r143, 2;
	and.b32  	%r147, %r146, 1073741820;
	add.s32 	%r148, %r145, %r147;
	st.shared.u32 	[%r148], %r129;
	and.b32  	%r149, %r137, 15;
	mad.lo.s32 	%r150, %r149, 68, %r132;
	shr.u32 	%r151, %r137, 2;
	and.b32  	%r152, %r151, 1073741820;
	add.s32 	%r153, %r150, %r152;
	st.shared.u32 	[%r153], %r130;
	add.s32 	%r625, %r126, %r4;
	add.s32 	%r624, %r624, %r4;
	add.s64 	%rd41, %rd41, %rd4;
	add.s32 	%r623, %r623, 1;
	setp.ne.s32 	%p4, %r623, 0;
	@%p4 bra 	$L__BB62_3;
$L__BB62_4:
	setp.lt.u32 	%p5, %r5, 3;
	@%p5 bra 	$L__BB62_7;
	add.s32 	%r629, %r625, 1;
	and.b32  	%r154, %r629, 15;
	add.s32 	%r155, %r625, 2;
	and.b32  	%r156, %r155, 15;
	add.s32 	%r157, %r625, 3;
	and.b32  	%r158, %r157, 15;
	and.b32  	%r159, %r625, 15;
	mov.u32 	%r160, _ZZ9cuda_gemmIiLj512ELj1ELj1ELj2048ELj16ELj16ELj128ELj0ELj1EEvjjjPKT_S2_PS0_jjjE11kron_fac_sh;
	mad.lo.s32 	%r15, %r159, 68, %r160;
	mad.lo.s32 	%r16, %r154, 68, %r160;
	mad.lo.s32 	%r17, %r156, 68, %r160;
	mad.lo.s32 	%r18, %r158, 68, %r160;
	shl.b32 	%r19, %r3, 4;
	add.s32 	%r628, %r625, %r4;
	shl.b32 	%r161, %r3, 3;
	add.s32 	%r627, %r625, %r161;
	mad.lo.s32 	%r626, %r3, 12, %r625;
$L__BB62_6:
	add.s32 	%r162, %r629, -1;
	mul.wide.u32 	%rd12, %r162, 4;
	add.s64 	%rd13, %rd1, %rd12;
	ld.global.nc.v4.u32 	{%r163, %r164, %r165, %r166}, [%rd13];
	shr.u32 	%r167, %r162, 2;
	and.b32  	%r168, %r167, 1073741820;
	add.s32 	%r169, %r15, %r168;
	st.shared.u32 	[%r169], %r163;
	add.s32 	%r170, %r629, 2;
	shr.u32 	%r171, %r629, 2;
	and.b32  	%r172, %r171, 1073741820;
	add.s32 	%r173, %r16, %r172;
	st.shared.u32 	[%r173], %r164;
	add.s32 	%r174, %r629, 1;
	shr.u32 	%r175, %r174, 2;
	and.b32  	%r176, %r175, 1073741820;
	add.s32 	%r177, %r17, %r176;
	st.shared.u32 	[%r177], %r165;
	shr.u32 	%r178, %r170, 2;
	and.b32  	%r179, %r178, 1073741820;
	add.s32 	%r180, %r18, %r179;
	st.shared.u32 	[%r180], %r166;
	mul.wide.u32 	%rd14, %r628, 4;
	add.s64 	%rd15, %rd1, %rd14;
	ld.global.nc.v4.u32 	{%r181, %r182, %r183, %r184}, [%rd15];
	and.b32  	%r185, %r628, 15;
	mad.lo.s32 	%r187, %r185, 68, %r160;
	shr.u32 	%r188, %r628, 2;
	and.b32  	%r189, %r188, 1073741820;
	add.s32 	%r190, %r187, %r189;
	st.shared.u32 	[%r190], %r181;
	add.s32 	%r191, %r628, 1;
	and.b32  	%r192, %r191, 15;
	mad.lo.s32 	%r193, %r192, 68, %r160;
	shr.u32 	%r194, %r191, 2;
	and.b32  	%r195, %r194, 1073741820;
	add.s32 	%r196, %r193, %r195;
	st.shared.u32 	[%r196], %r182;
	add.s32 	%r197, %r628, 2;
	and.b32  	%r198, %r197, 15;
	mad.lo.s32 	%r199, %r198, 68, %r160;
	shr.u32 	%r200, %r197, 2;
	and.b32  	%r201, %r200, 1073741820;
	add.s32 	%r202, %r199, %r201;
	st.shared.u32 	[%r202], %r183;
	add.s32 	%r203, %r628, 3;
	and.b32  	%r204, %r203, 15;
	mad.lo.s32 	%r205, %r204, 68, %r160;
	shr.u32 	%r206, %r203, 2;
	and.b32  	%r207, %r206, 1073741820;
	add.s32 	%r208, %r205, %r207;
	st.shared.u32 	[%r208], %r184;
	mul.wide.u32 	%rd16, %r627, 4;
	add.s64 	%rd17, %rd1, %rd16;
	ld.global.nc.v4.u32 	{%r209, %r210, %r211, %r212}, [%rd17];
	and.b32  	%r213, %r627, 15;
	mad.lo.s32 	%r214, %r213, 68, %r160;
	shr.u32 	%r215, %r627, 2;
	and.b32  	%r216, %r215, 1073741820;
	add.s32 	%r217, %r214, %r216;
	st.shared.u32 	[%r217], %r209;
	add.s32 	%r218, %r627, 1;
	and.b32  	%r219, %r218, 15;
	mad.lo.s32 	%r220, %r219, 68, %r160;
	shr.u32 	%r221, %r218, 2;
	and.b32  	%r222, %r221, 1073741820;
	add.s32 	%r223, %r220, %r222;
	st.shared.u32 	[%r223], %r210;
	add.s32 	%r224, %r627, 2;
	and.b32  	%r225, %r224, 15;
	mad.lo.s32 	%r226, %r225, 68, %r160;
	shr.u32 	%r227, %r224, 2;
	and.b32  	%r228, %r227, 1073741820;
	add.s32 	%r229, %r226, %r228;
	st.shared.u32 	[%r229], %r211;
	add.s32 	%r230, %r627, 3;
	and.b32  	%r231, %r230, 15;
	mad.lo.s32 	%r232, %r231, 68, %r160;
	shr.u32 	%r233, %r230, 2;
	and.b32  	%r234, %r233, 1073741820;
	add.s32 	%r235, %r232, %r234;
	st.shared.u32 	[%r235], %r212;
	mul.wide.u32 	%rd18, %r626, 4;
	add.s64 	%rd19, %rd1, %rd18;
	ld.global.nc.v4.u32 	{%r236, %r237, %r238, %r239}, [%rd19];
	and.b32  	%r240, %r626, 15;
	mad.lo.s32 	%r241, %r240, 68, %r160;
	shr.u32 	%r242, %r626, 2;
	and.b32  	%r243, %r242, 1073741820;
	add.s32 	%r244, %r241, %r243;
	st.shared.u32 	[%r244], %r236;
	add.s32 	%r245, %r626, 1;
	and.b32  	%r246, %r245, 15;
	mad.lo.s32 	%r247, %r246, 68, %r160;
	shr.u32 	%r248, %r245, 2;
	and.b32  	%r249, %r248, 1073741820;
	add.s32 	%r250, %r247, %r249;
	st.shared.u32 	[%r250], %r237;
	add.s32 	%r251, %r626, 2;
	and.b32  	%r252, %r251, 15;
	mad.lo.s32 	%r253, %r252, 68, %r160;
	shr.u32 	%r254, %r251, 2;
	and.b32  	%r255, %r254, 1073741820;
	add.s32 	%r256, %r253, %r255;
	st.shared.u32 	[%r256], %r238;
	add.s32 	%r257, %r626, 3;
	and.b32  	%r258, %r257, 15;
	mad.lo.s32 	%r259, %r258, 68, %r160;
	shr.u32 	%r260, %r257, 2;
	and.b32  	%r261, %r260, 1073741820;
	add.s32 	%r262, %r259, %r261;
	st.shared.u32 	[%r262], %r239;
	add.s32 	%r629, %r629, %r19;
	add.s32 	%r263, %r629, -1;
	add.s32 	%r628, %r628, %r19;
	add.s32 	%r627, %r627, %r19;
	add.s32 	%r626, %r626, %r19;
	setp.lt.u32 	%p6, %r263, 256;
	@%p6 bra 	$L__BB62_6;
$L__BB62_7:
	mov.u32 	%r31, %ctaid.y;
	mov.u32 	%r264, %nctaid.y;
	setp.ge.u32 	%p7, %r31, %r264;
	@%p7 bra 	$L__BB62_25;
	mov.u32 	%r32, %ntid.x;
	mov.u32 	%r265, %ctaid.x;
	shl.b32 	%r33, %r265, 11;
	shl.b32 	%r34, %r32, 2;
	add.s32 	%r266, %r1, %r32;
	cvt.u16.u32 	%rs2, %r266;
	xor.b16  	%rs3, %rs2, 2047;
	cvt.u16.u32 	%rs4, %r32;
	div.u16 	%rs5, %rs3, %rs4;
	and.b16  	%rs1, %rs5, 3;
	setp.eq.s16 	%p8, %rs1, 2;
	mov.u32 	%r632, %r1;
	@%p8 bra 	$L__BB62_11;
	cvt.u32.u16 	%r35, %rs1;
	mov.b32 	%r631, 0;
	mov.u32 	%r632, %r1;
$L__BB62_10:
	.pragma "nounroll";
	shl.b32 	%r268, %r632, 2;
	mov.u32 	%r269, _ZZ9cuda_gemmIiLj512ELj1ELj1ELj2048ELj16ELj16ELj128ELj0ELj1EEvjjjPKT_S2_PS0_jjjE3Csh;
	add.s32 	%r270, %r269, %r268;
	mov.b32 	%r271, 0;
	st.shared.u32 	[%r270], %r271;
	add.s32 	%r632, %r632, %r32;
	add.s32 	%r631, %r631, 1;
	xor.b32  	%r272, %r631, %r35;
	setp.ne.s32 	%p9, %r272, 2;
	@%p9 bra 	$L__BB62_10;
$L__BB62_11:
	shl.b32 	%r273, %r632, 2;
	mov.u32 	%r274, _ZZ9cuda_gemmIiLj512ELj1ELj1ELj2048ELj16ELj16ELj128ELj0ELj1EEvjjjPKT_S2_PS0_jjjE3Csh;
	add.s32 	%r633, %r274, %r273;
	shl.b32 	%r42, %r32, 4;
	shl.b32 	%r43, %r32, 3;
	mul.lo.s32 	%r44, %r32, 12;
$L__BB62_12:
	mov.b32 	%r275, 0;
	st.shared.u32 	[%r633], %r275;
	add.s32 	%r276, %r633, %r34;
	st.shared.u32 	[%r276], %r275;
	add.s32 	%r277, %r633, %r43;
	st.shared.u32 	[%r277], %r275;
	add.s32 	%r278, %r633, %r44;
	st.shared.u32 	[%r278], %r275;
	add.s32 	%r632, %r632, %r34;
	add.s32 	%r633, %r633, %r42;
	setp.lt.u32 	%p10, %r632, 2048;
	@%p10 bra 	$L__BB62_12;
	ld.param.u32 	%r621, [_Z9cuda_gemmIiLj512ELj1ELj1ELj2048ELj16ELj16ELj128ELj0ELj1EEvjjjPKT_S2_PS0_jjj_param_2];
	mul.lo.s32 	%r49, %r31, %r621;
	add.s32 	%r279, %r639, %r34;
	max.u32 	%r280, %r279, 2048;
	setp.lt.u32 	%p11, %r279, 2048;
	selp.u32 	%r281, 1, 0, %p11;
	add.s32 	%r282, %r279, %r281;
	sub.s32 	%r283, %r280, %r282;
	div.u32 	%r284, %r283, %r34;
	add.s32 	%r50, %r284, %r281;
	add.s32 	%r285, %r50, 1;
	and.b32  	%r51, %r285, 3;
	and.b32  	%r286, %r50, 3;
	setp.eq.s32 	%p12, %r286, 3;
	@%p12 bra 	$L__BB62_16;
	shl.b32 	%r287, %r1, 4;
	mov.u32 	%r288, _ZZ9cuda_gemmIiLj512ELj1ELj1ELj2048ELj16ELj16ELj128ELj0ELj1EEvjjjPKT_S2_PS0_jjjE3Ash;
	add.s32 	%r637, %r288, %r287;
	add.s32 	%r289, %r49, %r33;
	add.s32 	%r636, %r289, %r639;
	neg.s32 	%r635, %r51;
$L__BB62_15:
	.pragma "nounroll";
	mul.wide.u32 	%rd20, %r636, 4;
	add.s64 	%rd21, %rd2, %rd20;
	ld.global.nc.v4.u32 	{%r290, %r291, %r292, %r293}, [%rd21];
	st.shared.v4.u32 	[%r637], {%r290, %r291, %r292, %r293};
	add.s32 	%r639, %r639, %r34;
	add.s32 	%r637, %r637, %r42;
	add.s32 	%r636, %r636, %r34;
	add.s32 	%r635, %r635, 1;
	setp.ne.s32 	%p13, %r635, 0;
	@%p13 bra 	$L__BB62_15;
$L__BB62_16:
	setp.lt.u32 	%p14, %r50, 3;
	@%p14 bra 	$L__BB62_19;
	add.s32 	%r294, %r639, %r49;
	add.s32 	%r640, %r294, %r33;
	add.s32 	%r644, %r640, %r44;
	add.s32 	%r643, %r640, %r43;
	add.s32 	%r642, %r640, %r34;
	mul.lo.s32 	%r68, %r32, 48;
	shl.b32 	%r295, %r639, 2;
	mov.u32 	%r296, _ZZ9cuda_gemmIiLj512ELj1ELj1ELj2048ELj16ELj16ELj128ELj0ELj1EEvjjjPKT_S2_PS0_jjjE3Ash;
	add.s32 	%r641, %r296, %r295;
	shl.b32 	%r70, %r32, 6;
	shl.b32 	%r71, %r32, 5;
$L__BB62_18:
	mul.wide.u32 	%rd22, %r640, 4;
	add.s64 	%rd23, %rd2, %rd22;
	ld.global.nc.v4.u32 	{%r297, %r298, %r299, %r300}, [%rd23];
	st.shared.v4.u32 	[%r641], {%r297, %r298, %r299, %r300};
	add.s32 	%r301, %r639, %r34;
	mul.wide.u32 	%rd24, %r642, 4;
	add.s64 	%rd25, %rd2, %rd24;
	ld.global.nc.v4.u32 	{%r302, %r303, %r304, %r305}, [%rd25];
	add.s32 	%r306, %r641, %r42;
	st.shared.v4.u32 	[%r306], {%r302, %r303, %r304, %r305};
	add.s32 	%r307, %r301, %r34;
	mul.wide.u32 	%rd26, %r643, 4;
	add.s64 	%rd27, %rd2, %rd26;
	ld.global.nc.v4.u32 	{%r308, %r309, %r310, %r311}, [%rd27];
	add.s32 	%r312, %r641, %r71;
	st.shared.v4.u32 	[%r312], {%r308, %r309, %r310, %r311};
	add.s32 	%r313, %r307, %r34;
	mul.wide.u32 	%rd28, %r644, 4;
	add.s64 	%rd29, %rd2, %rd28;
	ld.global.nc.v4.u32 	{%r314, %r315, %r316, %r317}, [%rd29];
	add.s32 	%r318, %r641, %r68;
	st.shared.v4.u32 	[%r318], {%r314, %r315, %r316, %r317};
	add.s32 	%r639, %r313, %r34;
	add.s32 	%r644, %r644, %r42;
	add.s32 	%r643, %r643, %r42;
	add.s32 	%r642, %r642, %r42;
	add.s32 	%r641, %r641, %r70;
	add.s32 	%r640, %r640, %r42;
	setp.lt.u32 	%p15, %r639, 2048;
	@%p15 bra 	$L__BB62_18;
$L__BB62_19:
	ld.param.u64 	%rd40, [_Z9cuda_gemmIiLj512ELj1ELj1ELj2048ELj16ELj16ELj128ELj0ELj1EEvjjjPKT_S2_PS0_jjj_param_5];
	ld.param.u32 	%r622, [_Z9cuda_gemmIiLj512ELj1ELj1ELj2048ELj16ELj16ELj128ELj0ELj1EEvjjjPKT_S2_PS0_jjj_param_2];
	ld.param.u32 	%r620, [_Z9cuda_gemmIiLj512ELj1ELj1ELj2048ELj16ELj16ELj128ELj0ELj1EEvjjjPKT_S2_PS0_jjj_param_1];
	shl.b32 	%r84, %r32, 2;
	shl.b32 	%r85, %r32, 4;
	shr.u32 	%r86, %r622, 4;
	cvta.to.global.u64 	%rd7, %rd40;
	shl.b32 	%r649, %r1, 2;
	shl.b32 	%r319, %r1, 4;
	and.b32  	%r320, %r319, 2032;
	and.b32  	%r321, %r1, 15;
	and.b32  	%r322, %r50, 3;
	setp.eq.s32 	%p16, %r322, 3;
	bar.sync 	0;
	or.b32  	%r323, %r320, %r321;
	shl.b32 	%r324, %r323, 2;
	mov.u32 	%r325, _ZZ9cuda_gemmIiLj512ELj1ELj1ELj2048ELj16ELj16ELj128ELj0ELj1EEvjjjPKT_S2_PS0_jjjE3Ash;
	add.s32 	%r326, %r325, %r324;
	ld.shared.u32 	%r327, [%r326];
	add.s32 	%r328, %r1, 1;
	and.b32  	%r329, %r328, 15;
	or.b32  	%r330, %r320, %r329;
	shl.b32 	%r331, %r330, 2;
	add.s32 	%r332, %r325, %r331;
	ld.shared.u32 	%r333, [%r332];
	add.s32 	%r334, %r1, 2;
	and.b32  	%r335, %r334, 15;
	or.b32  	%r336, %r320, %r335;
	shl.b32 	%r337, %r336, 2;
	add.s32 	%r338, %r325, %r337;
	ld.shared.u32 	%r339, [%r338];
	add.s32 	%r340, %r1, 3;
	and.b32  	%r341, %r340, 15;
	or.b32  	%r342, %r320, %r341;
	shl.b32 	%r343, %r342, 2;
	add.s32 	%r344, %r325, %r343;
	ld.shared.u32 	%r345, [%r344];
	add.s32 	%r346, %r1, 4;
	and.b32  	%r347, %r346, 15;
	or.b32  	%r348, %r320, %r347;
	shl.b32 	%r349, %r348, 2;
	add.s32 	%r350, %r325, %r349;
	ld.shared.u32 	%r351, [%r350];
	add.s32 	%r352, %r1, 5;
	and.b32  	%r353, %r352, 15;
	or.b32  	%r354, %r320, %r353;
	shl.b32 	%r355, %r354, 2;
	add.s32 	%r356, %r325, %r355;
	ld.shared.u32 	%r357, [%r356];
	add.s32 	%r358, %r1, 6;
	and.b32  	%r359, %r358, 15;
	or.b32  	%r360, %r320, %r359;
	shl.b32 	%r361, %r360, 2;
	add.s32 	%r362, %r325, %r361;
	ld.shared.u32 	%r363, [%r362];
	add.s32 	%r364, %r1, 7;
	and.b32  	%r365, %r364, 15;
	or.b32  	%r366, %r320, %r365;
	shl.b32 	%r367, %r366, 2;
	add.s32 	%r368, %r325, %r367;
	ld.shared.u32 	%r369, [%r368];
	xor.b32  	%r370, %r321, 8;
	or.b32  	%r371, %r320, %r370;
	shl.b32 	%r372, %r371, 2;
	add.s32 	%r373, %r325, %r372;
	ld.shared.u32 	%r374, [%r373];
	add.s32 	%r375, %r1, 9;
	and.b32  	%r376, %r375, 15;
	or.b32  	%r377, %r320, %r376;
	shl.b32 	%r378, %r377, 2;
	add.s32 	%r379, %r325, %r378;
	ld.shared.u32 	%r380, [%r379];
	add.s32 	%r381, %r1, 10;
	and.b32  	%r382, %r381, 15;
	or.b32  	%r383, %r320, %r382;
	shl.b32 	%r384, %r383, 2;
	add.s32 	%r385, %r325, %r384;
	ld.shared.u32 	%r386, [%r385];
	add.s32 	%r387, %r1, 11;
	and.b32  	%r388, %r387, 15;
	or.b32  	%r389, %r320, %r388;
	shl.b32 	%r390, %r389, 2;
	add.s32 	%r391, %r325, %r390;
	ld.shared.u32 	%r392, [%r391];
	add.s32 	%r393, %r1, 12;
	and.b32  	%r394, %r393, 15;
	or.b32  	%r395, %r320, %r394;
	shl.b32 	%r396, %r395, 2;
	add.s32 	%r397, %r325, %r396;
	ld.shared.u32 	%r398, [%r397];
	add.s32 	%r399, %r1, 13;
	and.b32  	%r400, %r399, 15;
	or.b32  	%r401, %r320, %r400;
	shl.b32 	%r402, %r401, 2;
	add.s32 	%r403, %r325, %r402;
	ld.shared.u32 	%r404, [%r403];
	add.s32 	%r405, %r1, 14;
	and.b32  	%r406, %r405, 15;
	or.b32  	%r407, %r320, %r406;
	shl.b32 	%r408, %r407, 2;
	add.s32 	%r409, %r325, %r408;
	ld.shared.u32 	%r410, [%r409];
	add.s32 	%r411, %r1, -1;
	and.b32  	%r412, %r411, 15;
	or.b32  	%r413, %r320, %r412;
	shl.b32 	%r414, %r413, 2;
	add.s32 	%r415, %r325, %r414;
	ld.shared.u32 	%r416, [%r415];
	shr.u32 	%r417, %r1, 7;
	and.b32  	%r418, %r649, 60;
	mov.u32 	%r419, _ZZ9cuda_gemmIiLj512ELj1ELj1ELj2048ELj16ELj16ELj128ELj0ELj1EEvjjjPKT_S2_PS0_jjjE11kron_fac_sh;
	add.s32 	%r420, %r419, %r418;
	mad.lo.s32 	%r421, %r417, 68, %r420;
	ld.shared.u32 	%r422, [%r421];
	shfl.sync.idx.b32	%r423|%p17, %r422, %r321, 4127, -1;
	mul.lo.s32 	%r424, %r423, %r327;
	shfl.sync.idx.b32	%r425|%p18, %r422, %r329, 4127, -1;
	mad.lo.s32 	%r426, %r425, %r333, %r424;
	shfl.sync.idx.b32	%r427|%p19, %r422, %r335, 4127, -1;
	mad.lo.s32 	%r428, %r427, %r339, %r426;
	shfl.sync.idx.b32	%r429|%p20, %r422, %r341, 4127, -1;
	mad.lo.s32 	%r430, %r429, %r345, %r428;
	shfl.sync.idx.b32	%r431|%p21, %r422, %r347, 4127, -1;
	mad.lo.s32 	%r432, %r431, %r351, %r430;
	shfl.sync.idx.b32	%r433|%p22, %r422, %r353, 4127, -1;
	mad.lo.s32 	%r434, %r433, %r357, %r432;
	shfl.sync.idx.b32	%r435|%p23, %r422, %r359, 4127, -1;
	mad.lo.s32 	%r436, %r435, %r363, %r434;
	shfl.sync.idx.b32	%r437|%p24, %r422, %r365, 4127, -1;
	mad.lo.s32 	%r438, %r437, %r369, %r436;
	shfl.sync.idx.b32	%r439|%p25, %r422, %r370, 4127, -1;
	mad.lo.s32 	%r440, %r439, %r374, %r438;
	shfl.sync.idx.b32	%r441|%p26, %r422, %r376, 4127, -1;
	mad.lo.s32 	%r442, %r441, %r380, %r440;
	shfl.sync.idx.b32	%r443|%p27, %r422, %r382, 4127, -1;
	mad.lo.s32 	%r444, %r443, %r386, %r442;
	shfl.sync.idx.b32	%r445|%p28, %r422, %r388, 4127, -1;
	mad.lo.s32 	%r446, %r445, %r392, %r444;
	shfl.sync.idx.b32	%r447|%p29, %r422, %r394, 4127, -1;
	mad.lo.s32 	%r448, %r447, %r398, %r446;
	shfl.sync.idx.b32	%r449|%p30, %r422, %r400, 4127, -1;
	mad.lo.s32 	%r450, %r449, %r404, %r448;
	shfl.sync.idx.b32	%r451|%p31, %r422, %r406, 4127, -1;
	mad.lo.s32 	%r452, %r451, %r410, %r450;
	shfl.sync.idx.b32	%r453|%p32, %r422, %r412, 4127, -1;
	mad.lo.s32 	%r454, %r453, %r416, %r452;
	mov.u32 	%r455, _ZZ9cuda_gemmIiLj512ELj1ELj1ELj2048ELj16ELj16ELj128ELj0ELj1EEvjjjPKT_S2_PS0_jjjE3Csh;
	add.s32 	%r456, %r455, %r649;
	ld.shared.u32 	%r457, [%r456];
	add.s32 	%r458, %r457, %r454;
	st.shared.u32 	[%r456], %r458;
	ld.shared.u32 	%r459, [%r421+272];
	shfl.sync.idx.b32	%r460|%p33, %r459, %r321, 4127, -1;
	mul.lo.s32 	%r461, %r460, %r327;
	shfl.sync.idx.b32	%r462|%p34, %r459, %r329, 4127, -1;
	mad.lo.s32 	%r463, %r462, %r333, %r461;
	shfl.sync.idx.b32	%r464|%p35, %r459, %r335, 4127, -1;
	mad.lo.s32 	%r465, %r464, %r339, %r463;
	shfl.sync.idx.b32	%r466|%p36, %r459, %r341, 4127, -1;
	mad.lo.s32 	%r467, %r466, %r345, %r465;
	shfl.sync.idx.b32	%r468|%p37, %r459, %r347, 4127, -1;
	mad.lo.s32 	%r469, %r468, %r351, %r467;
	shfl.sync.idx.b32	%r470|%p38, %r459, %r353, 4127, -1;
	mad.lo.s32 	%r471, %r470, %r357, %r469;
	shfl.sync.idx.b32	%r472|%p39, %r459, %r359, 4127, -1;
	mad.lo.s32 	%r473, %r472, %r363, %r471;
	shfl.sync.idx.b32	%r474|%p40, %r459, %r365, 4127, -1;
	mad.lo.s32 	%r475, %r474, %r369, %r473;
	shfl.sync.idx.b32	%r476|%p41, %r459, %r370, 4127, -1;
	mad.lo.s32 	%r477, %r476, %r374, %r475;
	shfl.sync.idx.b32	%r478|%p42, %r459, %r376, 4127, -1;
	mad.lo.s32 	%r479, %r478, %r380, %r477;
	shfl.sync.idx.b32	%r480|%p43, %r459, %r382, 4127, -1;
	mad.lo.s32 	%r481, %r480, %r386, %r479;
	shfl.sync.idx.b32	%r482|%p44, %r459, %r388, 4127, -1;
	mad.lo.s32 	%r483, %r482, %r392, %r481;
	shfl.sync.idx.b32	%r484|%p45, %r459, %r394, 4127, -1;
	mad.lo.s32 	%r485, %r484, %r398, %r483;
	shfl.sync.idx.b32	%r486|%p46, %r459, %r400, 4127, -1;
	mad.lo.s32 	%r487, %r486, %r404, %r485;
	shfl.sync.idx.b32	%r488|%p47, %r459, %r406, 4127, -1;
	mad.lo.s32 	%r489, %r488, %r410, %r487;
	shfl.sync.idx.b32	%r490|%p48, %r459, %r412, 4127, -1;
	mad.lo.s32 	%r491, %r490, %r416, %r489;
	ld.shared.u32 	%r492, [%r456+2048];
	add.s32 	%r493, %r492, %r491;
	st.shared.u32 	[%r456+2048], %r493;
	ld.shared.u32 	%r494, [%r421+544];
	shfl.sync.idx.b32	%r495|%p49, %r494, %r321, 4127, -1;
	mul.lo.s32 	%r496, %r495, %r327;
	shfl.sync.idx.b32	%r497|%p50, %r494, %r329, 4127, -1;
	mad.lo.s32 	%r498, %r497, %r333, %r496;
	shfl.sync.idx.b32	%r499|%p51, %r494, %r335, 4127, -1;
	mad.lo.s32 	%r500, %r499, %r339, %r498;
	shfl.sync.idx.b32	%r501|%p52, %r494, %r341, 4127, -1;
	mad.lo.s32 	%r502, %r501, %r345, %r500;
	shfl.sync.idx.b32	%r503|%p53, %r494, %r347, 4127, -1;
	mad.lo.s32 	%r504, %r503, %r351, %r502;
	shfl.sync.idx.b32	%r505|%p54, %r494, %r353, 4127, -1;
	mad.lo.s32 	%r506, %r505, %r357, %r504;
	shfl.sync.idx.b32	%r507|%p55, %r494, %r359, 4127, -1;
	mad.lo.s32 	%r508, %r507, %r363, %r506;
	shfl.sync.idx.b32	%r509|%p56, %r494, %r365, 4127, -1;
	mad.lo.s32 	%r510, %r509, %r369, %r508;
	shfl.sync.idx.b32	%r511|%p57, %r494, %r370, 4127, -1;
	mad.lo.s32 	%r512, %r511, %r374, %r510;
	shfl.sync.idx.b32	%r513|%p58, %r494, %r376, 4127, -1;
	mad.lo.s32 	%r514, %r513, %r380, %r512;
	shfl.sync.idx.b32	%r515|%p59, %r494, %r382, 4127, -1;
	mad.lo.s32 	%r516, %r515, %r386, %r514;
	shfl.sync.idx.b32	%r517|%p60, %r494, %r388, 4127, -1;
	mad.lo.s32 	%r518, %r517, %r392, %r516;
	shfl.sync.idx.b32	%r519|%p61, %r494, %r394, 4127, -1;
	mad.lo.s32 	%r520, %r519, %r398, %r518;
	shfl.sync.idx.b32	%r521|%p62, %r494, %r400, 4127, -1;
	mad.lo.s32 	%r522, %r521, %r404, %r520;
	shfl.sync.idx.b32	%r523|%p63, %r494, %r406, 4127, -1;
	mad.lo.s32 	%r524, %r523, %r410, %r522;
	shfl.sync.idx.b32	%r525|%p64, %r494, %r412, 4127, -1;
	mad.lo.s32 	%r526, %r525, %r416, %r524;
	ld.shared.u32 	%r527, [%r456+4096];
	add.s32 	%r528, %r527, %r526;
	st.shared.u32 	[%r456+4096], %r528;
	ld.shared.u32 	%r529, [%r421+816];
	shfl.sync.idx.b32	%r530|%p65, %r529, %r321, 4127, -1;
	mul.lo.s32 	%r531, %r530, %r327;
	shfl.sync.idx.b32	%r532|%p66, %r529, %r329, 4127, -1;
	mad.lo.s32 	%r533, %r532, %r333, %r531;
	shfl.sync.idx.b32	%r534|%p67, %r529, %r335, 4127, -1;
	mad.lo.s32 	%r535, %r534, %r339, %r533;
	shfl.sync.idx.b32	%r536|%p68, %r529, %r341, 4127, -1;
	mad.lo.s32 	%r537, %r536, %r345, %r535;
	shfl.sync.idx.b32	%r538|%p69, %r529, %r347, 4127, -1;
	mad.lo.s32 	%r539, %r538, %r351, %r537;
	shfl.sync.idx.b32	%r540|%p70, %r529, %r353, 4127, -1;
	mad.lo.s32 	%r541, %r540, %r357, %r539;
	shfl.sync.idx.b32	%r542|%p71, %r529, %r359, 4127, -1;
	mad.lo.s32 	%r543, %r542, %r363, %r541;
	shfl.sync.idx.b32	%r544|%p72, %r529, %r365, 4127, -1;
	mad.lo.s32 	%r545, %r544, %r369, %r543;
	shfl.sync.idx.b32	%r546|%p73, %r529, %r370, 4127, -1;
	mad.lo.s32 	%r547, %r546, %r374, %r545;
	shfl.sync.idx.b32	%r548|%p74, %r529, %r376, 4127, -1;
	mad.lo.s32 	%r549, %r548, %r380, %r547;
	shfl.sync.idx.b32	%r550|%p75, %r529, %r382, 4127, -1;
	mad.lo.s32 	%r551, %r550, %r386, %r549;
	shfl.sync.idx.b32	%r552|%p76, %r529, %r388, 4127, -1;
	mad.lo.s32 	%r553, %r552, %r392, %r551;
	shfl.sync.idx.b32	%r554|%p77, %r529, %r394, 4127, -1;
	mad.lo.s32 	%r555, %r554, %r398, %r553;
	shfl.sync.idx.b32	%r556|%p78, %r529, %r400, 4127, -1;
	mad.lo.s32 	%r557, %r556, %r404, %r555;
	shfl.sync.idx.b32	%r558|%p79, %r529, %r406, 4127, -1;
	mad.lo.s32 	%r559, %r558, %r410, %r557;
	shfl.sync.idx.b32	%r560|%p80, %r529, %r412, 4127, -1;
	mad.lo.s32 	%r561, %r560, %r416, %r559;
	ld.shared.u32 	%r562, [%r456+6144];
	add.s32 	%r563, %r562, %r561;
	st.shared.u32 	[%r456+6144], %r563;
	bar.sync 	0;
	mov.u32 	%r564, %ctaid.y;
	mov.u32 	%r565, %ctaid.x;
	shl.b32 	%r566, %r565, 7;
	mad.lo.s32 	%r88, %r564, %r620, %r566;
	@%p16 bra 	$L__BB62_22;
	add.s32 	%r647, %r455, %r319;
	add.s32 	%r569, %r50, 1;
	and.b32  	%r570, %r569, 3;
	neg.s32 	%r646, %r570;
$L__BB62_21:
	.pragma "nounroll";
	shr.u32 	%r571, %r649, 7;
	and.b32  	%r572, %r649, 124;
	add.s32 	%r573, %r88, %r572;
	mad.lo.s32 	%r574, %r571, %r86, %r573;
	mul.wide.u32 	%rd30, %r574, 4;
	add.s64 	%rd31, %rd7, %rd30;
	ld.shared.v4.u32 	{%r575, %r576, %r577, %r578}, [%r647];
	st.global.v4.u32 	[%rd31], {%r575, %r576, %r577, %r578};
	add.s32 	%r649, %r649, %r84;
	add.s32 	%r647, %r647, %r85;
	add.s32 	%r646, %r646, 1;
	setp.ne.s32 	%p81, %r646, 0;
	@%p81 bra 	$L__BB62_21;
$L__BB62_22:
	setp.lt.u32 	%p82, %r50, 3;
	@%p82 bra 	$L__BB62_25;
	mad.lo.s32 	%r653, %r32, 12, %r649;
	shl.b32 	%r579, %r32, 3;
	add.s32 	%r652, %r649, %r579;
	add.s32 	%r651, %r649, %r84;
	mul.lo.s32 	%r101, %r32, 48;
	shl.b32 	%r580, %r649, 2;
	add.s32 	%r650, %r455, %r580;
	shl.b32 	%r103, %r32, 6;
	shl.b32 	%r104, %r32, 5;
$L__BB62_24:
	shr.u32 	%r582, %r649, 7;
	and.b32  	%r583, %r649, 124;
	add.s32 	%r584, %r88, %r583;
	mad.lo.s32 	%r585, %r582, %r86, %r584;
	mul.wide.u32 	%rd32, %r585, 4;
	add.s64 	%rd33, %rd7, %rd32;
	ld.shared.v4.u32 	{%r586, %r587, %r588, %r589}, [%r650];
	st.global.v4.u32 	[%rd33], {%r586, %r587, %r588, %r589};
	add.s32 	%r590, %r649, %r84;
	shr.u32 	%r591, %r651, 7;
	and.b32  	%r592, %r651, 124;
	add.s32 	%r593, %r88, %r592;
	mad.lo.s32 	%r594, %r591, %r86, %r593;
	mul.wide.u32 	%rd34, %r594, 4;
	add.s64 	%rd35, %rd7, %rd34;
	add.s32 	%r595, %r650, %r85;
	ld.shared.v4.u32 	{%r596, %r597, %r598, %r599}, [%r595];
	st.global.v4.u32 	[%rd35], {%r596, %r597, %r598, %r599};
	add.s32 	%r600, %r590, %r84;
	shr.u32 	%r601, %r652, 7;
	and.b32  	%r602, %r652, 124;
	add.s32 	%r603, %r88, %r602;
	mad.lo.s32 	%r604, %r601, %r86, %r603;
	mul.wide.u32 	%rd36, %r604, 4;
	add.s64 	%rd37, %rd7, %rd36;
	add.s32 	%r605, %r650, %r104;
	ld.shared.v4.u32 	{%r606, %r607, %r608, %r609}, [%r605];
	st.global.v4.u32 	[%rd37], {%r606, %r607, %r608, %r609};
	add.s32 	%r610, %r600, %r84;
	shr.u32 	%r611, %r653, 7;
	and.b32  	%r612, %r653, 124;
	add.s32 	%r613, %r88, %r612;
	mad.lo.s32 	%r614, %r611, %r86, %r613;
	mul.wide.u32 	%rd38, %r614, 4;
	add.s64 	%rd39, %rd7, %rd38;
	add.s32 	%r615, %r650, %r101;
	ld.shared.v4.u32 	{%r616, %r617, %r618, %r619}, [%r615];
	st.global.v4.u32 	[%rd39], {%r616, %r617, %r618, %r619};
	add.s32 	%r649, %r610, %r84;
	add.s32 	%r653, %r653, %r85;
	add.s32 	%r652, %r652, %r85;
	add.s32 	%r651, %r651, %r85;
	add.s32 	%r650, %r650, %r103;
	setp.lt.u32 	%p83, %r649, 2048;
	@%p83 bra 	$L__BB62_24;
$L__BB62_25:
	ret;

}
	// .globl	_Z9cuda_gemmIiLj512ELj1ELj1ELj2048ELj16ELj16ELj128ELj1ELj1EEvjjjPKT_S2_PS0_jjj
.visible .entry _Z9cuda_gemmIiLj512ELj1ELj1ELj2048ELj16ELj16ELj128ELj1ELj1EEvjjjPKT_S2_PS0_jjj(
	.param .u32 _Z9cuda_gemmIiLj512ELj1ELj1ELj2048ELj16ELj16ELj128ELj1ELj1EEvjjjPKT_S2_PS0_jjj_param_0,
	.param .u32 _Z9cuda_gemmIiLj512ELj1ELj1ELj2048ELj16ELj16ELj128ELj1ELj1EEvjjjPKT_S2_PS0_jjj_param_1,
	.param .u32 _Z9cuda_gemmIiLj512ELj1ELj1ELj2048ELj16ELj16ELj128ELj1ELj1EEvjjjPKT_S2_PS0_jjj_param_2,
	.param .u64 .ptr .align 1 _Z9cuda_gemmIiLj512ELj1ELj1ELj2048ELj16ELj16ELj128ELj1ELj1EEvjjjPKT_S2_PS0_jjj_param_3,
	.param .u64 .ptr .align 1 _Z9cuda_gemmIiLj512ELj1ELj1ELj2048ELj16ELj16ELj128ELj1ELj1EEvjjjPKT_S2_PS0_jjj_param_4,
	.param .u64 .ptr .align 1 _Z9cuda_gemmIiLj512ELj1ELj1ELj2048ELj16ELj16ELj128ELj1ELj1EEvjjjPKT_S2_PS0_jjj_param_5,
	.param .u32 _Z9cuda_gemmIiLj512ELj1ELj1ELj2048ELj16ELj16ELj128ELj1ELj1EEvjjjPKT_S2_PS0_jjj_param_6,
	.param .u32 _Z9cuda_gemmIiLj512ELj1ELj1ELj2048ELj16ELj16ELj128ELj1ELj1EEvjjjPKT_S2_PS0_jjj_param_7,
	.param .u32 _Z9cuda_gemmIiLj512ELj1ELj1ELj2048ELj16ELj16ELj128ELj1ELj1EEvjjjPKT_S2_PS0_jjj_param_8
)
.maxntid 512
{
	.reg .pred 	%p<84>;
	.reg .b16 	%rs<6>;
	.reg .b32 	%r<625>;
	.reg .b64 	%rd<50>;
	// demoted variable
	.shared .align 128 .b8 _ZZ9cuda_gemmIiLj512ELj1ELj1ELj2048ELj16ELj16ELj128ELj1ELj1EEvjjjPKT_S2_PS0_jjjE11kron_fac_sh[1088];
	// demoted variable
	.shared .align 128 .b8 _ZZ9cuda_gemmIiLj512ELj1ELj1ELj2048ELj16ELj16ELj128ELj1ELj1EEvjjjPKT_S2_PS0_jjjE3Ash[8192];
	// demoted variable
	.shared .align 128 .b8 _ZZ9cuda_gemmIiLj512ELj1ELj1ELj2048ELj16ELj16ELj128ELj1ELj1EEvjjjPKT_S2_PS0_jjjE3Csh[8192];
	ld.param.u64 	%rd17, [_Z9cuda_gemmIiLj512ELj1ELj1ELj2048ELj16ELj16ELj128ELj1ELj1EEvjjjPKT_S2_PS0_jjj_param_3];
	ld.param.u64 	%rd18, [_Z9cuda_gemmIiLj512ELj1ELj1ELj2048ELj16ELj16ELj128ELj1ELj1EEvjjjPKT_S2_PS0_jjj_param_4];
	cvta.to.global.u64 	%rd1, %rd18;
	cvta.to.global.u64 	%rd2, %rd17;
	mov.u32 	%r1, %tid.x;
	shl.b32 	%r608, %r1, 2;
	setp.gt.u32 	%p1, %r1, 63;
	@%p1 bra 	$L__BB63_7;
	mov.u32 	%r3, %ntid.x;
	shl.b32 	%r4, %r3, 2;
	add.s32 	%r113, %r608, %r4;
	max.u32 	%r114, %r113, 256;
	setp.lt.u32 	%p2, %r113, 256;
	selp.u32 	%r115, 1, 0, %p2;
	add.s32 	%r116, %r113, %r115;
	sub.s32 	%r117, %r114, %r116;
	div.u32 	%r118, %r117, %r4;
	add.s32 	%r5, %r118, %r115;
	and.b32  	%r119, %r5, 3;
	setp.eq.s32 	%p3, %r119, 3;
	mov.u32 	%r595, %r608;
	@%p3 bra 	$L__BB63_4;
	add.s32 	%r594, %r608, 1;
	mul.wide.u32 	%rd19, %r1, 16;
	add.s64 	%rd47, %rd1, %rd19;
	mul.wide.u32 	%rd4, %r3, 16;
	add.s32 	%r120, %r5, 1;
	and.b32  	%r121, %r120, 3;
	neg.s32 	%r593, %r121;
$L__BB63_3:
	.pragma "nounroll";
	add.s32 	%r122, %r594, -1;
	ld.global.nc.v4.u32 	{%r123, %r124, %r125, %r126}, [%rd47];
	and.b32  	%r127, %r122, 12;
	mov.u32 	%r128, _ZZ9cuda_gemmIiLj512ELj1ELj1ELj2048ELj16ELj16ELj128ELj1ELj1EEvjjjPKT_S2_PS0_jjjE11kron_fac_sh;
	mad.lo.s32 	%r129, %r127, 68, %r128;
	shr.u32 	%r130, %r122, 2;
	and.b32  	%r131, %r130, 1073741820;
	add.s32 	%r132, %r129, %r131;
	st.shared.u32 	[%r132], %r123;
	add.s32 	%r133, %r594, 2;
	and.b32  	%r134, %r594, 13;
	mad.lo.s32 	%r135, %r134, 68, %r128;
	shr.u32 	%r136, %r594, 2;
	and.b32  	%r137, %r136, 1073741820;
	add.s32 	%r138, %r135, %r137;
	st.shared.u32 	[%r138], %r124;
	add.s32 	%r139, %r594, 1;
	and.b32  	%r140, %r139, 14;
	mad.lo.s32 	%r141, %r140, 68, %r128;
	shr.u32 	%r142, %r139, 2;
	and.b32  	%r143, %r142, 1073741820;
	add.s32 	%r144, %r141, %r143;
	st.shared.u32 	[%r144], %r125;
	and.b32  	%r145, %r133, 15;
	mad.lo.s32 	%r146, %r145, 68, %r128;
	shr.u32 	%r147, %r133, 2;
	and.b32  	%r148, %r147, 1073741820;
	add.s32 	%r149, %r146, %r148;
	st.shared.u32 	[%r149], %r126;
	add.s32 	%r595, %r122, %r4;
	add.s32 	%r594, %r594, %r4;
	add.s64 	%rd47, %rd47, %rd4;
	add.s32 	%r593, %r593, 1;
	setp.ne.s32 	%p4, %r593, 0;
	@%p4 bra 	$L__BB63_3;
$L__BB63_4:
	setp.lt.u32 	%p5, %r5, 3;
	@%p5 bra 	$L__BB63_7;
	add.s32 	%r599, %r595, 1;
	and.b32  	%r150, %r599, 15;
	add.s32 	%r151, %r595, 2;
	and.b32  	%r152, %r151, 15;
	add.s32 	%r153, %r595, 3;
	and.b32  	%r154, %r153, 15;
	and.b32  	%r155, %r595, 15;
	mov.u32 	%r156, _ZZ9cuda_gemmIiLj512ELj1ELj1ELj2048ELj16ELj16ELj128ELj1ELj1EEvjjjPKT_S2_PS0_jjjE11kron_fac_sh;
	mad.lo.s32 	%r15, %r155, 68, %r156;
	mad.lo.s32 	%r16, %r150, 68, %r156;
	mad.lo.s32 	%r17, %r152, 68, %r156;
	mad.lo.s32 	%r18, %r154, 68, %r156;
	shl.b32 	%r19, %r3, 4;
	add.s32 	%r598, %r595, %r4;
	shl.b32 	%r157, %r3, 3;
	add.s32 	%r597, %r595, %r157;
	mad.lo.s32 	%r596, %r3, 12, %r595;
$L__BB63_6:
	add.s32 	%r158, %r599, -1;
	mul.wide.u32 	%rd20, %r158, 4;
	add.s64 	%rd21, %rd1, %rd20;
	ld.global.nc.v4.u32 	{%r159, %r160, %r161, %r162}, [%rd21];
	shr.u32 	%r163, %r158, 2;
	and.b32  	%r164, %r163, 1073741820;
	add.s32 	%r165, %r15, %r164;
	st.shared.u32 	[%r165], %r159;
	add.s32 	%r166, %r599, 2;
	shr.u32 	%r167, %r599, 2;
	and.b32  	%r168, %r167, 1073741820;
	add.s32 	%r169, %r16, %r168;
	st.shared.u32 	[%r169], %r160;
	add.s32 	%r170, %r599, 1;
	shr.u32 	%r171, %r170, 2;
	and.b32  	%r172, %r171, 1073741820;
	add.s32 	%r173, %r17, %r172;
	st.shared.u32 	[%r173], %r161;
	shr.u32 	%r174, %r166, 2;
	and.b32  	%r175, %r174, 1073741820;
	add.s32 	%r176, %r18, %r175;
	st.shared.u32 	[%r176], %r162;
	mul.wide.u32 	%rd22, %r598, 4;
	add.s64 	%rd23, %rd1, %rd22;
	ld.global.nc.v4.u32 	{%r177, %r178, %r179, %r180}, [%rd23];
	and.b32  	%r181, %r598, 15;
	mad.lo.s32 	%r183, %r181, 68, %r156;
	shr.u32 	%r184, %r598, 2;
	and.b32  	%r185, %r184, 1073741820;
	add.s32 	%r186, %r183, %r185;
	st.shared.u32 	[%r186], %r177;
	add.s32 	%r187, %r598, 1;
	and.b32  	%r188, %r187, 15;
	mad.lo.s32 	%r189, %r188, 68, %r156;
	shr.u32 	%r190, %r187, 2;
	and.b32  	%r191, %r190, 1073741820;
	add.s32 	%r192, %r189, %r191;
	st.shared.u32 	[%r192], %r178;
	add.s32 	%r193, %r598, 2;
	and.b32  	%r194, %r193, 15;
	mad.lo.s32 	%r195, %r194, 68, %r156;
	shr.u32 	%r196, %r193, 2;
	and.b32  	%r197, %r196, 1073741820;
	add.s32 	%r198, %r195, %r197;
	st.shared.u32 	[%r198], %r179;
	add.s32 	%r199, %r598, 3;
	and.b32  	%r200, %r199, 15;
	mad.lo.s32 	%r201, %r200, 68, %r156;
	shr.u32 	%r202, %r199, 2;
	and.b32  	%r203, %r202, 1073741820;
	add.s32 	%r204, %r201, %r203;
	st.shared.u32 	[%r204], %r180;
	mul.wide.u32 	%rd24, %r597, 4;
	add.s64 	%rd25, %rd1, %rd24;
	ld.global.nc.v4.u32 	{%r205, %r206, %r207, %r208}, [%rd25];
	and.b32  	%r209, %r597, 15;
	mad.lo.s32 	%r210, %r209, 68, %r156;
	shr.u32 	%r211, %r597, 2;
	and.b32  	%r212, %r211, 1073741820;
	add.s32 	%r213, %r210, %r212;
	st.shared.u32 	[%r213], %r205;
	add.s32 	%r214, %r597, 1;
	and.b32  	%r215, %r214, 15;
	mad.lo.s32 	%r216, %r215, 68, %r156;
	shr.u32 	%r217, %r214, 2;
	and.b32  	%r218, %r217, 1073741820;
	add.s32 	%r219, %r216, %r218;
	st.shared.u32 	[%r219], %r206;
	add.s32 	%r220, %r597, 2;
	and.b32  	%r221, %r220, 15;
	mad.lo.s32 	%r222, %r221, 68, %r156;
	shr.u32 	%r223, %r220, 2;
	and.b32  	%r224, %r223, 1073741820;
	add.s32 	%r225, %r222, %r224;
	st.shared.u32 	[%r225], %r207;
	add.s32 	%r226, %r597, 3;
	and.b32  	%r227, %r226, 15;
	mad.lo.s32 	%r228, %r227, 68, %r156;
	shr.u32 	%r229, %r226, 2;
	and.b32  	%r230, %r229, 1073741820;
	add.s32 	%r231, %r228, %r230;
	st.shared.u32 	[%r231], %r208;
	mul.wide.u32 	%rd26, %r596, 4;
	add.s64 	%rd27, %rd1, %rd26;
	ld.global.nc.v4.u32 	{%r232, %r233, %r234, %r235}, [%rd27];
	and.b32  	%r236, %r596, 15;
	mad.lo.s32 	%r237, %r236, 68, %r156;
	shr.u32 	%r238, %r596, 2;
	and.b32  	%r239, %r238, 1073741820;
	add.s32 	%r240, %r237, %r239;
	st.shared.u32 	[%r240], %r232;
	add.s32 	%r241, %r596, 1;
	and.b32  	%r242, %r241, 15;
	mad.lo.s32 	%r243, %r242, 68, %r156;
	shr.u32 	%r244, %r241, 2;
	and.b32  	%r245, %r244, 1073741820;
	add.s32 	%r246, %r243, %r245;
	st.shared.u32 	[%r246], %r233;
	add.s32 	%r247, %r596, 2;
	and.b32  	%r248, %r247, 15;
	mad.lo.s32 	%r249, %r248, 68, %r156;
	shr.u32 	%r250, %r247, 2;
	and.b32  	%r251, %r250, 1073741820;
	add.s32 	%r252, %r249, %r251;
	st.shared.u32 	[%r252], %r234;
	add.s32 	%r253, %r596, 3;
	and.b32  	%r254, %r253, 15;
	mad.lo.s32 	%r255, %r254, 68, %r156;
	shr.u32 	%r256, %r253, 2;
	and.b32  	%r257, %r256, 1073741820;
	add.s32 	%r258, %r255, %r257;
	st.shared.u32 	[%r258], %r235;
	add.s32 	%r599, %r599, %r19;
	add.s32 	%r259, %r599, -1;
	add.s32 	%r598, %r598, %r19;
	add.s32 	%r597, %r597, %r19;
	add.s32 	%r596, %r596, %r19;
	setp.lt.u32 	%p6, %r259, 256;
	@%p6 bra 	$L__BB63_6;
$L__BB63_7:
	mov.u32 	%r31, %ctaid.y;
	mov.u32 	%r260, %nctaid.y;
	setp.ge.u32 	%p7, %r31, %r260;
	@%p7 bra 	$L__BB63_25;
	mov.u32 	%r32, %ntid.x;
	shl.b32 	%r33, %r32, 2;
	add.s32 	%r261, %r1, %r32;
	cvt.u16.u32 	%rs2, %r261;
	xor.b16  	%rs3, %rs2, 2047;
	cvt.u16.u32 	%rs4, %r32;
	div.u16 	%rs5, %rs3, %rs4;
	and.b16  	%rs1, %rs5, 3;
	setp.eq.s16 	%p8, %rs1, 2;
	mov.u32 	%r602, %r1;
	@%p8 bra 	$L__BB63_11;
	cvt.u32.u16 	%r34, %rs1;
	mov.b32 	%r601, 0;
	mov.u32 	%r264, _ZZ9cuda_gemmIiLj512ELj1ELj1ELj2048ELj16ELj16ELj128ELj1ELj1EEvjjjPKT_S2_PS0_jjjE3Csh;
	mov.u32 	%r602, %r1;
$L__BB63_10:
	.pragma "nounroll";
	shl.b32 	%r263, %r602, 2;
	add.s32 	%r265, %r264, %r263;
	mov.b32 	%r266, 0;
	st.shared.u32 	[%r265], %r266;
	add.s32 	%r602, %r602, %r32;
	add.s32 	%r601, %r601, 1;
	xor.b32  	%r267, %r601, %r34;
	setp.ne.s32 	%p9, %r267, 2;
	@%p9 bra 	$L__BB63_10;
$L__BB63_11:
	shl.b32 	%r268, %r602, 2;
	mov.u32 	%r269, _ZZ9cuda_gemmIiLj512ELj1ELj1ELj2048ELj16ELj16ELj128ELj1ELj1EEvjjjPKT_S2_PS0_jjjE3Csh;
	add.s32 	%r603, %r269, %r268;
	shl.b32 	%r41, %r32, 4;
	shl.b32 	%r42, %r32, 3;
	mul.lo.s32 	%r43, %r32, 12;
$L__BB63_12:
	mov.b32 	%r270, 0;
	st.shared.u32 	[%r603], %r270;
	add.s32 	%r271, %r603, %r33;
	st.shared.u32 	[%r271], %r270;
	add.s32 	%r272, %r603, %r42;
	st.shared.u32 	[%r272], %r270;
	add.s32 	%r273, %r603, %r43;
	st.shared.u32 	[%r273], %r270;
	add.s32 	%r602, %r602, %r33;
	add.s32 	%r603, %r603, %r41;
	setp.lt.u32 	%p10, %r602, 2048;
	@%p10 bra 	$L__BB63_12;
	shl.b32 	%r48, %r31, 11;
	add.s32 	%r274, %r608, %r33;
	max.u32 	%r275, %r274, 2048;
	setp.lt.u32 	%p11, %r274, 2048;
	selp.u32 	%r276, 1, 0, %p11;
	add.s32 	%r277, %r274, %r276;
	sub.s32 	%r278, %r275, %r277;
	div.u32 	%r279, %r278, %r33;
	add.s32 	%r49, %r279, %r276;
	add.s32 	%r280, %r49, 1;
	and.b32  	%r50, %r280, 3;
	and.b32  	%r281, %r49, 3;
	setp.eq.s32 	%p12, %r281, 3;
	@%p12 bra 	$L__BB63_16;
	shl.b32 	%r282, %r1, 4;
	mov.u32 	%r283, _ZZ9cuda_gemmIiLj512ELj1ELj1ELj2048ELj16ELj16ELj128ELj1ELj1EEvjjjPKT_S2_PS0_jjjE3Ash;
	add.s32 	%r606, %r283, %r282;
	add.s32 	%r284, %r48, %r608;
	mul.wide.u32 	%rd28, %r284, 4;
	add.s64 	%rd48, %rd2, %rd28;
	mul.wide.u32 	%rd8, %r32, 16;
	neg.s32 	%r605, %r50;
$L__BB63_15:
	.pragma "nounroll";
	ld.global.nc.v4.u32 	{%r285, %r286, %r287, %r288}, [%rd48];
	st.shared.v4.u32 	[%r606], {%r285, %r286, %r287, %r288};
	add.s32 	%r608, %r608, %r33;
	add.s32 	%r606, %r606, %r41;
	add.s64 	%rd48, %rd48, %rd8;
	add.s32 	%r605, %r605, 1;
	setp.ne.s32 	%p13, %r605, 0;
	@%p13 bra 	$L__BB63_15;
$L__BB63_16:
	setp.lt.u32 	%p14, %r49, 3;
	@%p14 bra 	$L__BB63_19;
	add.s32 	%r609, %r608, %r48;
	add.s32 	%r613, %r609, %r43;
	add.s32 	%r612, %r609, %r42;
	add.s32 	%r611, %r609, %r33;
	mul.lo.s32 	%r64, %r32, 48;
	shl.b32 	%r289, %r608, 2;
	mov.u32 	%r290, _ZZ9cuda_gemmIiLj512ELj1ELj1ELj2048ELj16ELj16ELj128ELj1ELj1EEvjjjPKT_S2_PS0_jjjE3Ash;
	add.s32 	%r610, %r290, %r289;
	shl.b32 	%r66, %r32, 6;
	shl.b32 	%r67, %r32, 5;
$L__BB63_18:
	mul.wide.u32 	%rd29, %r609, 4;
	add.s64 	%rd30, %rd2, %rd29;
	ld.global.nc.v4.u32 	{%r291, %r292, %r293, %r294}, [%rd30];
	st.shared.v4.u32 	[%r610], {%r291, %r292, %r293, %r294};
	add.s32 	%r295, %r608, %r33;
	mul.wide.u32 	%rd31, %r611, 4;
	add.s64 	%rd32, %rd2, %rd31;
	ld.global.nc.v4.u32 	{%r296, %r297, %r298, %r299}, [%rd32];
	add.s32 	%r300, %r610, %r41;
	st.shared.v4.u32 	[%r300], {%r296, %r297, %r298, %r299};
	add.s32 	%r301, %r295, %r33;
	mul.wide.u32 	%rd33, %r612, 4;
	add.s64 	%rd34, %rd2, %rd33;
	ld.global.nc.v4.u32 	{%r302, %r303, %r304, %r305}, [%rd34];
	add.s32 	%r306, %r610, %r67;
	st.shared.v4.u32 	[%r306], {%r302, %r303, %r304, %r305};
	add.s32 	%r307, %r301, %r33;
	mul.wide.u32 	%rd35, %r613, 4;
	add.s64 	%rd36, %rd2, %rd35;
	ld.global.nc.v4.u32 	{%r308, %r309, %r310, %r311}, [%rd36];
	add.s32 	%r312, %r610, %r64;
	st.shared.v4.u32 	[%r312], {%r308, %r309, %r310, %r311};
	add.s32 	%r608, %r307, %r33;
	add.s32 	%r613, %r613, %r41;
	add.s32 	%r612, %r612, %r41;
	add.s32 	%r611, %r611, %r41;
	add.s32 	%r610, %r610, %r66;
	add.s32 	%r609, %r609, %r41;
	setp.lt.u32 	%p15, %r608, 2048;
	@%p15 bra 	$L__BB63_18;
$L__BB63_19:
	ld.param.u64 	%rd46, [_Z9cuda_gemmIiLj512ELj1ELj1ELj2048ELj16ELj16ELj128ELj1ELj1EEvjjjPKT_S2_PS0_jjj_param_5];
	mov.u32 	%r313, %ctaid.y;
	shl.b32 	%r80, %r313, 11;
	shl.b32 	%r81, %r32, 2;
	shl.b32 	%r82, %r32, 4;
	cvta.to.global.u64 	%rd11, %rd46;
	shl.b32 	%r618, %r1, 2;
	shl.b32 	%r314, %r1, 4;
	and.b32  	%r315, %r314, 2032;
	and.b32  	%r316, %r1, 15;
	and.b32  	%r317, %r49, 3;
	setp.eq.s32 	%p16, %r317, 3;
	bar.sync 	0;
	or.b32  	%r318, %r315, %r316;
	shl.b32 	%r319, %r318, 2;
	mov.u32 	%r320, _ZZ9cuda_gemmIiLj512ELj1ELj1ELj2048ELj16ELj16ELj128ELj1ELj1EEvjjjPKT_S2_PS0_jjjE3Ash;
	add.s32 	%r321, %r320, %r319;
	ld.shared.u32 	%r322, [%r321];
	add.s32 	%r323, %r1, 1;
	and.b32  	%r324, %r323, 15;
	or.b32  	%r325, %r315, %r324;
	shl.b32 	%r326, %r325, 2;
	add.s32 	%r327, %r320, %r326;
	ld.shared.u32 	%r328, [%r327];
	add.s32 	%r329, %r1, 2;
	and.b32  	%r330, %r329, 15;
	or.b32  	%r331, %r315, %r330;
	shl.b32 	%r332, %r331, 2;
	add.s32 	%r333, %r320, %r332;
	ld.shared.u32 	%r334, [%r333];
	add.s32 	%r335, %r1, 3;
	and.b32  	%r336, %r335, 15;
	or.b32  	%r337, %r315, %r336;
	shl.b32 	%r338, %r337, 2;
	add.s32 	%r339, %r320, %r338;
	ld.shared.u32 	%r340, [%r339];
	add.s32 	%r341, %r1, 4;
	and.b32  	%r342, %r341, 15;
	or.b32  	%r343, %r315, %r342;
	shl.b32 	%r344, %r343, 2;
	add.s32 	%r345, %r320, %r344;
	ld.shared.u32 	%r346, [%r345];
	add.s32 	%r347, %r1, 5;
	and.b32  	%r348, %r347, 15;
	or.b32  	%r349, %r315, %r348;
	shl.b32 	%r350, %r349, 2;
	add.s32 	%r351, %r320, %r350;
	ld.shared.u32 	%r352, [%r351];
	add.s32 	%r353, %r1, 6;
	and.b32  	%r354, %r353, 15;
	or.b32  	%r355, %r315, %r354;
	shl.b32 	%r356, %r355, 2;
	add.s32 	%r357, %r320, %r356;
	ld.shared.u32 	%r358, [%r357];
	add.s32 	%r359, %r1, 7;
	and.b32  	%r360, %r359, 15;
	or.b32  	%r361, %r315, %r360;
	shl.b32 	%r362, %r361, 2;
	add.s32 	%r363, %r320, %r362;
	ld.shared.u32 	%r364, [%r363];
	xor.b32  	%r365, %r316, 8;
	or.b32  	%r366, %r315, %r365;
	shl.b32 	%r367, %r366, 2;
	add.s32 	%r368, %r320, %r367;
	ld.shared.u32 	%r369, [%r368];
	add.s32 	%r370, %r1, 9;
	and.b32  	%r371, %r370, 15;
	or.b32  	%r372, %r315, %r371;
	shl.b32 	%r373, %r372, 2;
	add.s32 	%r374, %r320, %r373;
	ld.shared.u32 	%r375, [%r374];
	add.s32 	%r376, %r1, 10;
	and.b32  	%r377, %r376, 15;
	or.b32  	%r378, %r315, %r377;
	shl.b32 	%r379, %r378, 2;
	add.s32 	%r380, %r320, %r379;
	ld.shared.u32 	%r381, [%r380];
	add.s32 	%r382, %r1, 11;
	and.b32  	%r383, %r382, 15;
	or.b32  	%r384, %r315, %r383;
	shl.b32 	%r385, %r384, 2;
	add.s32 	%r386, %r320, %r385;
	ld.shared.u32 	%r387, [%r386];
	add.s32 	%r388, %r1, 12;
	and.b32  	%r389, %r388, 15;
	or.b32  	%r390, %r315, %r389;
	shl.b32 	%r391, %r390, 2;
	add.s32 	%r392, %r320, %r391;
	ld.shared.u32 	%r393, [%r392];
	add.s32 	%r394, %r1, 13;
	and.b32  	%r395, %r394, 15;
	or.b32  	%r396, %r315, %r395;
	shl.b32 	%r397, %r396, 2;
	add.s32 	%r398, %r320, %r397;
	ld.shared.u32 	%r399, [%r398];
	add.s32 	%r400, %r1, 14;
	and.b32  	%r401, %r400, 15;
	or.b32  	%r402, %r315, %r401;
	shl.b32 	%r403, %r402, 2;
	add.s32 	%r404, %r320, %r403;
	ld.shared.u32 	%r405, [%r404];
	add.s32 	%r406, %r1, -1;
	and.b32  	%r407, %r406, 15;
	or.b32  	%r408, %r315, %r407;
	shl.b32 	%r409, %r408, 2;
	add.s32 	%r410, %r320, %r409;
	ld.shared.u32 	%r411, [%r410];
	shr.u32 	%r412, %r1, 7;
	and.b32  	%r413, %r618, 60;
	mov.u32 	%r414, _ZZ9cuda_gemmIiLj512ELj1ELj1ELj2048ELj16ELj16ELj128ELj1ELj1EEvjjjPKT_S2_PS0_jjjE11kron_fac_sh;
	add.s32 	%r415, %r414, %r413;
	mad.lo.s32 	%r416, %r412, 68, %r415;
	ld.shared.u32 	%r417, [%r416];
	shfl.sync.idx.b32	%r418|%p17, %r417, %r316, 4127, -1;
	mul.lo.s32 	%r419, %r418, %r322;
	shfl.sync.idx.b32	%r420|%p18, %r417, %r324, 4127, -1;
	mad.lo.s32 	%r421, %r420, %r328, %r419;
	shfl.sync.idx.b32	%r422|%p19, %r417, %r330, 4127, -1;
	mad.lo.s32 	%r423, %r422, %r334, %r421;
	shfl.sync.idx.b32	%r424|%p20, %r417, %r336, 4127, -1;
	mad.lo.s32 	%r425, %r424, %r340, %r423;
	shfl.sync.idx.b32	%r426|%p21, %r417, %r342, 4127, -1;
	mad.lo.s32 	%r427, %r426, %r346, %r425;
	shfl.sync.idx.b32	%r428|%p22, %r417, %r348, 4127, -1;
	mad.lo.s32 	%r429, %r428, %r352, %r427;
	shfl.sync.idx.b32	%r430|%p23, %r417, %r354, 4127, -1;
	mad.lo.s32 	%r431, %r430, %r358, %r429;
	shfl.sync.idx.b32	%r432|%p24, %r417, %r360, 4127, -1;
	mad.lo.s32 	%r433, %r432, %r364, %r431;
	shfl.sync.idx.b32	%r434|%p25, %r417, %r365, 4127, -1;
	mad.lo.s32 	%r435, %r434, %r369, %r433;
	shfl.sync.idx.b32	%r436|%p26, %r417, %r371, 4127, -1;
	mad.lo.s32 	%r437, %r436, %r375, %r435;
	shfl.sync.idx.b32	%r438|%p27, %r417, %r377, 4127, -1;
	mad.lo.s32 	%r439, %r438, %r381, %r437;
	shfl.sync.idx.b32	%r440|%p28, %r417, %r383, 4127, -1;
	mad.lo.s32 	%r441, %r440, %r387, %r439;
	shfl.sync.idx.b32	%r442|%p29, %r417, %r389, 4127, -1;
	mad.lo.s32 	%r443, %r442, %r393, %r441;
	shfl.sync.idx.b32	%r444|%p30, %r417, %r395, 4127, -1;
	mad.lo.s32 	%r445, %r444, %r399, %r443;
	shfl.sync.idx.b32	%r446|%p31, %r417, %r401, 4127, -1;
	mad.lo.s32 	%r447, %r446, %r405, %r445;
	shfl.sync.idx.b32	%r448|%p32, %r417, %r407, 4127, -1;
	mad.lo.s32 	%r449, %r448, %r411, %r447;
	mov.u32 	%r450, _ZZ9cuda_gemmIiLj512ELj1ELj1ELj2048ELj16ELj16ELj128ELj1ELj1EEvjjjPKT_S2_PS0_jjjE3Csh;
	add.s32 	%r451, %r450, %r618;
	ld.shared.u32 	%r452, [%r451];
	add.s32 	%r453, %r452, %r449;
	st.shared.u32 	[%r451], %r453;
	ld.shared.u32 	%r454, [%r416+272];
	shfl.sync.idx.b32	%r455|%p33, %r454, %r316, 4127, -1;
	mul.lo.s32 	%r456, %r455, %r322;
	shfl.sync.idx.b32	%r457|%p34, %r454, %r324, 4127, -1;
	mad.lo.s32 	%r458, %r457, %r328, %r456;
	shfl.sync.idx.b32	%r459|%p35, %r454, %r330, 4127, -1;
	mad.lo.s32 	%r460, %r459, %r334, %r458;
	shfl.sync.idx.b32	%r461|%p36, %r454, %r336, 4127, -1;
	mad.lo.s32 	%r462, %r461, %r340, %r460;
	shfl.sync.idx.b32	%r463|%p37, %r454, %r342, 4127, -1;
	mad.lo.s32 	%r464, %r463, %r346, %r462;
	shfl.sync.idx.b32	%r465|%p38, %r454, %r348, 4127, -1;
	mad.lo.s32 	%r466, %r465, %r352, %r464;
	shfl.sync.idx.b32	%r467|%p39, %r454, %r354, 4127, -1;
	mad.lo.s32 	%r468, %r467, %r358, %r466;
	shfl.sync.idx.b32	%r469|%p40, %r454, %r360, 4127, -1;
	mad.lo.s32 	%r470, %r469, %r364, %r468;
	shfl.sync.idx.b32	%r471|%p41, %r454, %r365, 4127, -1;
	mad.lo.s32 	%r472, %r471, %r369, %r470;
	shfl.sync.idx.b32	%r473|%p42, %r454, %r371, 4127, -1;
	mad.lo.s32 	%r474, %r473, %r375, %r472;
	shfl.sync.idx.b32	%r475|%p43, %r454, %r377, 4127, -1;
	mad.lo.s32 	%r476, %r475, %r381, %r474;
	shfl.sync.idx.b32	%r477|%p44, %r454, %r383, 4127, -1;
	mad.lo.s32 	%r478, %r477, %r387, %r476;
	shfl.sync.idx.b32	%r479|%p45, %r454, %r389, 4127, -1;
	mad.lo.s32 	%r480, %r479, %r393, %r478;
	shfl.sync.idx.b32	%r481|%p46, %r454, %r395, 4127, -1;
	mad.lo.s32 	%r482, %r481, %r399, %r480;
	shfl.sync.idx.b32	%r483|%p47, %r454, %r401, 4127, -1;
	mad.lo.s32 	%r484, %r483, %r405, %r482;
	shfl.sync.idx.b32	%r485|%p48, %r454, %r407, 4127, -1;
	mad.lo.s32 	%r486, %r485, %r411, %r484;
	ld.shared.u32 	%r487, [%r451+2048];
	add.s32 	%r488, %r487, %r486;
	st.shared.u32 	[%r451+2048], %r488;
	ld.shared.u32 	%r489, [%r416+544];
	shfl.sync.idx.b32	%r490|%p49, %r489, %r316, 4127, -1;
	mul.lo.s32 	%r491, %r490, %r322;
	shfl.sync.idx.b32	%r492|%p50, %r489, %r324, 4127, -1;
	mad.lo.s32 	%r493, %r492, %r328, %r491;
	shfl.sync.idx.b32	%r494|%p51, %r489, %r330, 4127, -1;
	mad.lo.s32 	%r495, %r494, %r334, %r493;
	shfl.sync.idx.b32	%r496|%p52, %r489, %r336, 4127, -1;
	mad.lo.s32 	%r497, %r496, %r340, %r495;
	shfl.sync.idx.b32	%r498|%p53, %r489, %r342, 4127, -1;
	mad.lo.s32 	%r499, %r498, %r346, %r497;
	shfl.sync.idx.b32	%r500|%p54, %r489, %r348, 4127, -1;
	mad.lo.s32 	%r501, %r500, %r352, %r499;
	shfl.sync.idx.b32	%r502|%p55, %r489, %r354, 4127, -1;
	mad.lo.s32 	%r503, %r502, %r358, %r501;
	shfl.sync.idx.b32	%r504|%p56, %r489, %r360, 4127, -1;
	mad.lo.s32 	%r505, %r504, %r364, %r503;
	shfl.sync.idx.b32	%r506|%p57, %r489, %r365, 4127, -1;
	mad.lo.s32 	%r507, %r506, %r369, %r505;
	shfl.sync.idx.b32	%r508|%p58, %r489, %r371, 4127, -1;
	mad.lo.s32 	%r509, %r508, %r375, %r507;
	shfl.sync.idx.b32	%r510|%p59, %r489, %r377, 4127, -1;
	mad.lo.s32 	%r511, %r510, %r381, %r509;
	shfl.sync.idx.b32	%r512|%p60, %r489, %r383, 4127, -1;
	mad.lo.s32 	%r513, %r512, %r387, %r511;
	shfl.sync.idx.b32	%r514|%p61, %r489, %r389, 4127, -1;
	mad.lo.s32 	%r515, %r514, %r393, %r513;
	shfl.sync.idx.b32	%r516|%p62, %r489, %r395, 4127, -1;
	mad.lo.s32 	%r517, %r516, %r399, %r515;
	shfl.sync.idx.b32	%r518|%p63, %r489, %r401, 4127, -1;
	mad.lo.s32 	%r519, %r518, %r405, %r517;
	shfl.sync.idx.b32	%r520|%p64, %r489, %r407, 4127, -1;
	mad.lo.s32 	%r521, %r520, %r411, %r519;
	ld.shared.u32 	%r522, [%r451+4096];
	add.s32 	%r523, %r522, %r521;
	st.shared.u32 	[%r451+4096], %r523;
	ld.shared.u32 	%r524, [%r416+816];
	shfl.sync.idx.b32	%r525|%p65, %r524, %r316, 4127, -1;
	mul.lo.s32 	%r526, %r525, %r322;
	shfl.sync.idx.b32	%r527|%p66, %r524, %r324, 4127, -1;
	mad.lo.s32 	%r528, %r527, %r328, %r526;
	shfl.sync.idx.b32	%r529|%p67, %r524, %r330, 4127, -1;
	mad.lo.s32 	%r530, %r529, %r334, %r528;
	shfl.sync.idx.b32	%r531|%p68, %r524, %r336, 4127, -1;
	mad.lo.s32 	%r532, %r531, %r340, %r530;
	shfl.sync.idx.b32	%r533|%p69, %r524, %r342, 4127, -1;
	mad.lo.s32 	%r534, %r533, %r346, %r532;
	shfl.sync.idx.b32	%r535|%p70, %r524, %r348, 4127, -1;
	mad.lo.s32 	%r536, %r535, %r352, %r534;
	shfl.sync.idx.b32	%r537|%p71, %r524, %r354, 4127, -1;
	mad.lo.s32 	%r538, %r537, %r358, %r536;
	shfl.sync.idx.b32	%r539|%p72, %r524, %r360, 4127, -1;
	mad.lo.s32 	%r540, %r539, %r364, %r538;
	shfl.sync.idx.b32	%r541|%p73, %r524, %r365, 4127, -1;
	mad.lo.s32 	%r542, %r541, %r369, %r540;
	shfl.sync.idx.b32	%r543|%p74, %r524, %r371, 4127, -1;
	mad.lo.s32 	%r544, %r543, %r375, %r542;
	shfl.sync.idx.b32	%r545|%p75, %r524, %r377, 4127, -1;
	mad.lo.s32 	%r546, %r545, %r381, %r544;
	shfl.sync.idx.b32	%r547|%p76, %r524, %r383, 4127, -1;
	mad.lo.s32 	%r548, %r547, %r387, %r546;
	shfl.sync.idx.b32	%r549|%p77, %r524, %r389, 4127, -1;
	mad.lo.s32 	%r550, %r549, %r393, %r548;
	shfl.sync.idx.b32	%r551|%p78, %r524, %r395, 4127, -1;
	mad.lo.s32 	%r552, %r551, %r399, %r550;
	shfl.sync.idx.b32	%r553|%p79, %r524, %r401, 4127, -1;
	mad.lo.s32 	%r554, %r553, %r405, %r552;
	shfl.sync.idx.b32	%r555|%p80, %r524, %r407, 4127, -1;
	mad.lo.s32 	%r556, %r555, %r411, %r554;
	ld.shared.u32 	%r557, [%r451+6144];
	add.s32 	%r558, %r557, %r556;
	st.shared.u32 	[%r451+6144], %r558;
	bar.sync 	0;
	@%p16 bra 	$L__BB63_22;
	add.s32 	%r616, %r450, %r314;
	add.s32 	%r561, %r80, %r618;
	mul.wide.u32 	%rd37, %r561, 4;
	add.s64 	%rd49, %rd11, %rd37;
	mul.wide.u32 	%rd13, %r32, 16;
	add.s32 	%r562, %r49, 1;
	and.b32  	%r563, %r562, 3;
	neg.s32 	%r615, %r563;
$L__BB63_21:
	.pragma "nounroll";
	ld.shared.v4.u32 	{%r564, %r565, %r566, %r567}, [%r616];
	st.global.v4.u32 	[%rd49], {%r564, %r565, %r566, %r567};
	add.s32 	%r618, %r618, %r81;
	add.s32 	%r616, %r616, %r82;
	add.s64 	%rd49, %rd49, %rd13;
	add.s32 	%r615, %r615, 1;
	setp.ne.s32 	%p81, %r615, 0;
	@%p81 bra 	$L__BB63_21;
$L__BB63_22:
	setp.lt.u32 	%p82, %r49, 3;
	@%p82 bra 	$L__BB63_25;
	add.s32 	%r619, %r618, %r80;
	mad.lo.s32 	%r623, %r32, 12, %r619;
	shl.b32 	%r568, %r32, 3;
	add.s32 	%r622, %r619, %r568;
	add.s32 	%r621, %r619, %r81;
	mul.lo.s32 	%r97, %r32, 48;
	shl.b32 	%r569, %r618, 2;
	add.s32 	%r620, %r450, %r569;
	shl.b32 	%r99, %r32, 6;
	shl.b32 	%r100, %r32, 5;
$L__BB63_24:
	mul.wide.u32 	%rd38, %r619, 4;
	add.s64 	%rd39, %rd11, %rd38;
	ld.shared.v4.u32 	{%r571, %r572, %r573, %r574}, [%r620];
	st.global.v4.u32 	[%rd39], {%r571, %r572, %r573, %r574};
	add.s32 	%r575, %r618, %r81;
	mul.wide.u32 	%rd40, %r621, 4;
	add.s64 	%rd41, %rd11, %rd40;
	add.s32 	%r576, %r620, %r82;
	ld.shared.v4.u32 	{%r577, %r578, %r579, %r580}, [%r576];
	st.global.v4.u32 	[%rd41], {%r577, %r578, %r579, %r580};
	add.s32 	%r581, %r575, %r81;
	mul.wide.u32 	%rd42, %r622, 4;
	add.s64 	%rd43, %rd11, %rd42;
	add.s32 	%r582, %r620, %r100;
	ld.shared.v4.u32 	{%r583, %r584, %r585, %r586}, [%r582];
	st.global.v4.u32 	[%rd43], {%r583, %r584, %r585, %r586};
	add.s32 	%r587, %r581, %r81;
	mul.wide.u32 	%rd44, %r623, 4;
	add.s64 	%rd45, %rd11, %rd44;
	add.s32 	%r588, %r620, %r97;
	ld.shared.v4.u32 	{%r589, %r590, %r591, %r592}, [%r588];
	st.global.v4.u32 	[%rd45], {%r589, %r590, %r591, %r592};
	add.s32 	%r618, %r587, %r81;
	add.s32 	%r623, %r623, %r82;
	add.s32 	%r622, %r622, %r82;
	add.s32 	%r621, %r621, %r82;
	add.s32 	%r620, %r620, %r99;
	add.s32 	%r619, %r619, %r82;
	setp.lt.u32 	%p83, %r618, 2048;
	@%p83 bra 	$L__BB63_24;
$L__BB63_25:
	ret;

}
	// .globl	_Z9cuda_gemmIiLj512ELj1ELj1ELj2048ELj32ELj32ELj128ELj0ELj1EEvjjjPKT_S2_PS0_jjj
.visible .entry _Z9cuda_gemmIiLj512ELj1ELj1ELj2048ELj32ELj32ELj128ELj0ELj1EEvjjjPKT_S2_PS0_jjj(
	.param .u32 _Z9cuda_gemmIiLj512ELj1ELj1ELj2048ELj32ELj32ELj128ELj0ELj1EEvjjjPKT_S2_PS0_jjj_param_0,
	.param .u32 _Z9cuda_gemmIiLj512ELj1ELj1ELj2048ELj32ELj32ELj128ELj0ELj1EEvjjjPKT_S2_PS0_jjj_param_1,
	.param .u32 _Z9cuda_gemmIiLj512ELj1ELj1ELj2048ELj32ELj32ELj128ELj0ELj1EEvjjjPKT_S2_PS0_jjj_param_2,
	.param .u64 .ptr .align 1 _Z9cuda_gemmIiLj512ELj1ELj1ELj2048ELj32ELj32ELj128ELj0ELj1EEvjjjPKT_S2_PS0_jjj_param_3,
	.param .u64 .ptr .align 1 _Z9cuda_gemmIiLj512ELj1ELj1ELj2048ELj32ELj32ELj128ELj0ELj1EEvjjjPKT_S2_PS0_jjj_param_4,
	.param .u64 .ptr .align 1 _Z9cuda_gemmIiLj512ELj1ELj1ELj2048ELj32ELj32ELj128ELj0ELj1EEvjjjPKT_S2_PS0_jjj_param_5,
	.param .u32 _Z9cuda_gemmIiLj512ELj1ELj1ELj2048ELj32ELj32ELj128ELj0ELj1EEvjjjPKT_S2_PS0_jjj_param_6,
	.param .u32 _Z9cuda_gemmIiLj512ELj1ELj1ELj2048ELj32ELj32ELj128ELj0ELj1EEvjjjPKT_S2_PS0_jjj_param_7,
	.param .u32 _Z9cuda_gemmIiLj512ELj1ELj1ELj2048ELj32ELj32ELj128ELj0ELj1EEvjjjPKT_S2_PS0_jjj_param_8
)
.maxntid 512
{
	.reg .pred 	%p<88>;
	.reg .b16 	%rs<6>;
	.reg .b32 	%r<665>;
	.reg .b64 	%rd<41>;
	// demoted variable
	.shared .align 128 .b8 _ZZ9cuda_gemmIiLj512ELj1ELj1ELj2048ELj32ELj32ELj128ELj0ELj1EEvjjjPKT_S2_PS0_jjjE11kron_fac_sh[4224];
	// demoted variable
	.shared .align 128 .b8 _ZZ9cuda_gemmIiLj512ELj1ELj1ELj2048ELj32ELj32ELj128ELj0ELj1EEvjjjPKT_S2_PS0_jjjE3Ash[8192];
	// demoted variable
	.shared .align 128 .b8 _ZZ9cuda_gemmIiLj512ELj1ELj1ELj2048ELj32ELj32ELj128ELj0ELj1EEvjjjPKT_S2_PS0_jjjE3Csh[8192];
	ld.param.u32 	%r123, [_Z9cuda_gemmIiLj512ELj1ELj1ELj2048ELj32ELj32ELj128ELj0ELj1EEvjjjPKT_S2_PS0_jjj_param_1];
	ld.param.u32 	%r124, [_Z9cuda_gemmIiLj512ELj1ELj1ELj2048ELj32ELj32ELj128ELj0ELj1EEvjjjPKT_S2_PS0_jjj_param_2];
	ld.param.u64 	%rd8, [_Z9cuda_gemmIiLj512ELj1ELj1ELj2048ELj32ELj32ELj128ELj0ELj1EEvjjjPKT_S2_PS0_jjj_param_3];
	ld.param.u64 	%rd9, [_Z9cuda_gemmIiLj512ELj1ELj1ELj2048ELj32ELj32ELj128ELj0ELj1EEvjjjPKT_S2_PS0_jjj_param_4];
	ld.param.u64 	%rd10, [_Z9cuda_gemmIiLj512ELj1ELj1ELj2048ELj32ELj32ELj128ELj0ELj1EEvjjjPKT_S2_PS0_jjj_param_5];
	cvta.to.global.u64 	%rd1, %rd9;
	cvta.to.global.u64 	%rd2, %rd8;
	cvta.to.global.u64 	%rd3, %rd10;
	mov.u32 	%r1, %tid.x;
	shl.b32 	%r658, %r1, 2;
	setp.gt.u32 	%p2, %r1, 255;
	@%p2 bra 	$L__BB64_7;
	mov.u32 	%r3, %ntid.x;
	shl.b32 	%r4, %r3, 2;
	add.s32 	%r125, %r658, %r4;
	max.u32 	%r126, %r125, 1024;
	setp.lt.u32 	%p3, %r125, 1024;
	selp.u32 	%r127, 1, 0, %p3;
	add.s32 	%r128, %r125, %r127;
	sub.s32 	%r129, %r126, %r128;
	div.u32 	%r130, %r129, %r4;
	add.s32 	%r5, %r130, %r127;
	and.b32  	%r131, %r5, 3;
	setp.eq.s32 	%p4, %r131, 3;
	mov.u32 	%r634, %r658;
	@%p4 bra 	$L__BB64_4;
	add.s32 	%r633, %r658, 1;
	mul.wide.u32 	%rd11, %r1, 16;
	add.s64 	%rd40, %rd1, %rd11;
	mul.wide.u32 	%rd5, %r3, 16;
	add.s32 	%r132, %r5, 1;
	and.b32  	%r133, %r132, 3;
	neg.s32 	%r632, %r133;
$L__BB64_3:
	.pragma "nounroll";
	add.s32 	%r134, %r633, -1;
	ld.global.nc.v4.u32 	{%r135, %r136, %r137, %r138}, [%rd40];
	and.b32  	%r139, %r134, 28;
	mov.u32 	%r140, _ZZ9cuda_gemmIiLj512ELj1ELj1ELj2048ELj32ELj32ELj128ELj0ELj1EEvjjjPKT_S2_PS0_jjjE11kron_fac_sh;
	mad.lo.s32 	%r141, %r139, 132, %r140;
	shr.u32 	%r142, %r134, 3;
	and.b32  	%r143, %r142, 536870908;
	add.s32 	%r144, %r141, %r143;
	st.shared.u32 	[%r144], %r135;
	add.s32 	%r145, %r633, 2;
	and.b32  	%r146, %r633, 29;
	mad.lo.s32 	%r147, %r146, 132, %r140;
	shr.u32 	%r148, %r633, 3;
	and.b32  	%r149, %r148, 536870908;
	add.s32 	%r150, %r147, %r149;
	st.shared.u32 	[%r150], %r136;
	add.s32 	%r151, %r633, 1;
	and.b32  	%r152, %r151, 30;
	mad.lo.s32 	%r153, %r152, 132, %r140;
	shr.u32 	%r154, %r151, 3;
	and.b32  	%r155, %r154, 536870908;
	add.s32 	%r156, %r153, %r155;
	st.shared.u32 	[%r156], %r137;
	and.b32  	%r157, %r145, 31;
	mad.lo.s32 	%r158, %r157, 132, %r140;
	shr.u32 	%r159, %r145, 3;
	and.b32  	%r160, %r159, 536870908;
	add.s32 	%r161, %r158, %r160;
	st.shared.u32 	[%r161], %r138;
	add.s32 	%r634, %r134, %r4;
	add.s32 	%r633, %r633, %r4;
	add.s64 	%rd40, %rd40, %rd5;
	add.s32 	%r632, %r632, 1;
	setp.ne.s32 	%p5, %r632, 0;
	@%p5 bra 	$L__BB64_3;
$L__BB64_4:
	setp.lt.u32 	%p6, %r5, 3;
	@%p6 bra 	$L__BB64_7;
	add.s32 	%r638, %r634, 1;
	shl.b32 	%r15, %r3, 4;
	add.s32 	%r637, %r634, %r4;
	shl.b32 	%r162, %r3, 3;
	add.s32 	%r636, %r634, %r162;
	mad.lo.s32 	%r635, %r3, 12, %r634;
$L__BB64_6:
	add.s32 	%r163, %r638, -1;
	mul.wide.u32 	%rd12, %r163, 4;
	add.s64 	%rd13, %rd1, %rd12;
	ld.global.nc.v4.u32 	{%r164, %r165, %r166, %r167}, [%rd13];
	and.b32  	%r168, %r163, 31;
	mov.u32 	%r169, _ZZ9cuda_gemmIiLj512ELj1ELj1ELj2048ELj32ELj32ELj128ELj0ELj1EEvjjjPKT_S2_PS0_jjjE11kron_fac_sh;
	mad.lo.s32 	%r170, %r168, 132, %r169;
	shr.u32 	%r171, %r163, 3;
	and.b32  	%r172, %r171, 536870908;
	add.s32 	%r173, %r170, %r172;
	st.shared.u32 	[%r173], %r164;
	add.s32 	%r174, %r638, 2;
	and.b32  	%r175, %r638, 31;
	mad.lo.s32 	%r176, %r175, 132, %r169;
	shr.u32 	%r177, %r638, 3;
	and.b32  	%r178, %r177, 536870908;
	add.s32 	%r179, %r176, %r178;
	st.shared.u32 	[%r179], %r165;
	add.s32 	%r180, %r638, 1;
	and.b32  	%r181, %r180, 31;
	mad.lo.s32 	%r182, %r181, 132, %r169;
	shr.u32 	%r183, %r180, 3;
	and.b32  	%r184, %r183, 536870908;
	add.s32 	%r185, %r182, %r184;
	st.shared.u32 	[%r185], %r166;
	and.b32  	%r186, %r174, 31;
	mad.lo.s32 	%r187, %r186, 132, %r169;
	shr.u32 	%r188, %r174, 3;
	and.b32  	%r189, %r188, 536870908;
	add.s32 	%r190, %r187, %r189;
	st.shared.u32 	[%r190], %r167;
	mul.wide.u32 	%rd14, %r637, 4;
	add.s64 	%rd15, %rd1, %rd14;
	ld.global.nc.v4.u32 	{%r191, %r192, %r193, %r194}, [%rd15];
	and.b32  	%r195, %r637, 31;
	mad.lo.s32 	%r196, %r195, 132, %r169;
	shr.u32 	%r197, %r637, 3;
	and.b32  	%r198, %r197, 536870908;
	add.s32 	%r199, %r196, %r198;
	st.shared.u32 	[%r199], %r191;
	add.s32 	%r200, %r637, 1;
	and.b32  	%r201, %r200, 31;
	mad.lo.s32 	%r202, %r201, 132, %r169;
	shr.u32 	%r203, %r200, 3;
	and.b32  	%r204, %r203, 536870908;
	add.s32 	%r205, %r202, %r204;
	st.shared.u32 	[%r205], %r192;
	add.s32 	%r206, %r637, 2;
	and.b32  	%r207, %r206, 31;
	mad.lo.s32 	%r208, %r207, 132, %r169;
	shr.u32 	%r209, %r206, 3;
	and.b32  	%r210, %r209, 536870908;
	add.s32 	%r211, %r208, %r210;
	st.shared.u32 	[%r211], %r193;
	add.s32 	%r212, %r637, 3;
	and.b32  	%r213, %r212, 31;
	mad.lo.s32 	%r214, %r213, 132, %r169;
	shr.u32 	%r215, %r212, 3;
	and.b32  	%r216, %r215, 536870908;
	add.s32 	%r217, %r214, %r216;
	st.shared.u32 	[%r217], %r194;
	mul.wide.u32 	%rd16, %r636, 4;
	add.s64 	%rd17, %rd1, %rd16;
	ld.global.nc.v4.u32 	{%r218, %r219, %r220, %r221}, [%rd17];
	and.b32  	%r222, %r636, 31;
	mad.lo.s32 	%r223, %r222, 132, %r169;
	shr.u32 	%r224, %r636, 3;
	and.b32  	%r225, %r224, 536870908;
	add.s32 	%r226, %r223, %r225;
	st.shared.u32 	[%r226], %r218;
	add.s32 	%r227, %r636, 1;
	and.b32  	%r228, %r227, 31;
	mad.lo.s32 	%r229, %r228, 132, %r169;
	shr.u32 	%r230, %r227, 3;
	and.b32  	%r231, %r230, 536870908;
	add.s32 	%r232, %r229, %r231;
	st.shared.u32 	[%r232], %r219;
	add.s32 	%r233, %r636, 2;
	and.b32  	%r234, %r233, 31;
	mad.lo.s32 	%r235, %r234, 132, %r169;
	shr.u32 	%r236, %r233, 3;
	and.b32  	%r237, %r236, 536870908;
	add.s32 	%r238, %r235, %r237;
	st.shared.u32 	[%r238], %r220;
	add.s32 	%r239, %r636, 3;
	and.b32  	%r240, %r239, 31;
	mad.lo.s32 	%r241, %r240, 132, %r169;
	shr.u32 	%r242, %r239, 3;
	and.b32  	%r243, %r242, 536870908;
	add.s32 	%r244, %r241, %r243;
	st.shared.u32 	[%r244], %r221;
	mul.wide.u32 	%rd18, %r635, 4;
	add.s64 	%rd19, %rd1, %rd18;
	ld.global.nc.v4.u32 	{%r245, %r246, %r247, %r248}, [%rd19];
	and.b32  	%r249, %r635, 31;
	mad.lo.s32 	%r250, %r249, 132, %r169;
	shr.u32 	%r251, %r635, 3;
	and.b32  	%r252, %r251, 536870908;
	add.s32 	%r253, %r250, %r252;
	st.shared.u32 	[%r253], %r245;
	add.s32 	%r254, %r635, 1;
	and.b32  	%r255, %r254, 31;
	mad.lo.s32 	%r256, %r255, 132, %r169;
	shr.u32 	%r257, %r254, 3;
	and.b32  	%r258, %r257, 536870908;
	add.s32 	%r259, %r256, %r258;
	st.shared.u32 	[%r259], %r246;
	add.s32 	%r260, %r635, 2;
	and.b32  	%r261, %r260, 31;
	mad.lo.s32 	%r262, %r261, 132, %r169;
	shr.u32 	%r263, %r260, 3;
	and.b32  	%r264, %r263, 536870908;
	add.s32 	%r265, %r262, %r264;
	st.shared.u32 	[%r265], %r247;
	add.s32 	%r266, %r635, 3;
	and.b32  	%r267, %r266, 31;
	mad.lo.s32 	%r268, %r267, 132, %r169;
	shr.u32 	%r269, %r266, 3;
	and.b32  	%r270, %r269, 536870908;
	add.s32 	%r271, %r268, %r270;
	st.shared.u32 	[%r271], %r248;
	add.s32 	%r638, %r638, %r15;
	add.s32 	%r272, %r638, -1;
	add.s32 	%r637, %r637, %r15;
	add.s32 	%r636, %r636, %r15;
	add.s32 	%r635, %r635, %r15;
	setp.lt.u32 	%p7, %r272, 1024;
	@%p7 bra 	$L__BB64_6;
$L__BB64_7:
	mov.u32 	%r27, %ctaid.y;
	mov.u32 	%r273, %nctaid.y;
	setp.ge.u32 	%p8, %r27, %r273;
	@%p8 bra 	$L__BB64_27;
	mov.u32 	%r28, %ntid.x;
	mov.u32 	%r29, %ctaid.x;
	shl.b32 	%r30, %r29, 11;
	shl.b32 	%r31, %r28, 2;
	shr.u32 	%r32, %r124, 5;
	add.s32 	%r274, %r1, %r28;
	cvt.u16.u32 	%rs2, %r274;
	xor.b16  	%rs3, %rs2, 2047;
	cvt.u16.u32 	%rs4, %r28;
	div.u16 	%rs5, %rs3, %rs4;
	and.b16  	%rs1, %rs5, 3;
	setp.eq.s16 	%p9, %rs1, 2;
	mov.u32 	%r641, %r1;
	@%p9 bra 	$L__BB64_11;
	cvt.u32.u16 	%r33, %rs1;
	mov.b32 	%r640, 0;
	mov.u32 	%r641, %r1;
$L__BB64_10:
	.pragma "nounroll";
	shl.b32 	%r276, %r641, 2;
	mov.u32 	%r277, _ZZ9cuda_gemmIiLj512ELj1ELj1ELj2048ELj32ELj32ELj128ELj0ELj1EEvjjjPKT_S2_PS0_jjjE3Csh;
	add.s32 	%r278, %r277, %r276;
	mov.b32 	%r279, 0;
	st.shared.u32 	[%r278], %r279;
	add.s32 	%r641, %r641, %r28;
	add.s32 	%r640, %r640, 1;
	xor.b32  	%r280, %r640, %r33;
	setp.ne.s32 	%p10, %r280, 2;
	@%p10 bra 	$L__BB64_10;
$L__BB64_11:
	shl.b32 	%r281, %r641, 2;
	mov.u32 	%r282, _ZZ9cuda_gemmIiLj512ELj1ELj1ELj2048ELj32ELj32ELj128ELj0ELj1EEvjjjPKT_S2_PS0_jjjE3Csh;
	add.s32 	%r642, %r282, %r281;
	shl.b32 	%r40, %r28, 4;
	shl.b32 	%r41, %r28, 3;
	mul.lo.s32 	%r42, %r28, 12;
$L__BB64_12:
	mov.b32 	%r283, 0;
	st.shared.u32 	[%r642], %r283;
	add.s32 	%r284, %r642, %r31;
	st.shared.u32 	[%r284], %r283;
	add.s32 	%r285, %r642, %r41;
	st.shared.u32 	[%r285], %r283;
	add.s32 	%r286, %r642, %r42;
	st.shared.u32 	[%r286], %r283;
	add.s32 	%r641, %r641, %r31;
	add.s32 	%r642, %r642, %r40;
	setp.lt.u32 	%p11, %r641, 2048;
	@%p11 bra 	$L__BB64_12;
	mul.lo.s32 	%r47, %r27, %r124;
	add.s32 	%r287, %r658, %r31;
	max.u32 	%r288, %r287, 2048;
	setp.lt.u32 	%p12, %r287, 2048;
	selp.u32 	%r289, 1, 0, %p12;
	add.s32 	%r290, %r287, %r289;
	sub.s32 	%r291, %r288, %r290;
	div.u32 	%r292, %r291, %r31;
	add.s32 	%r48, %r292, %r289;
	add.s32 	%r293, %r48, 1;
	and.b32  	%r49, %r293, 3;
	and.b32  	%r50, %r48, 3;
	setp.eq.s32 	%p13, %r50, 3;
	mov.u32 	%r648, %r658;
	@%p13 bra 	$L__BB64_16;
	shl.b32 	%r294, %r1, 4;
	mov.u32 	%r295, _ZZ9cuda_gemmIiLj512ELj1ELj1ELj2048ELj32ELj32ELj128ELj0ELj1EEvjjjPKT_S2_PS0_jjjE3Ash;
	add.s32 	%r646, %r295, %r294;
	add.s32 	%r296, %r47, %r30;
	add.s32 	%r645, %r296, %r658;
	neg.s32 	%r644, %r49;
	mov.u32 	%r648, %r658;
$L__BB64_15:
	.pragma "nounroll";
	mul.wide.u32 	%rd20, %r645, 4;
	add.s64 	%rd21, %rd2, %rd20;
	ld.global.nc.v4.u32 	{%r297, %r298, %r299, %r300}, [%rd21];
	st.shared.v4.u32 	[%r646], {%r297, %r298, %r299, %r300};
	add.s32 	%r648, %r648, %r31;
	add.s32 	%r646, %r646, %r40;
	add.s32 	%r645, %r645, %r31;
	add.s32 	%r644, %r644, 1;
	setp.ne.s32 	%p14, %r644, 0;
	@%p14 bra 	$L__BB64_15;
$L__BB64_16:
	setp.lt.u32 	%p15, %r48, 3;
	@%p15 bra 	$L__BB64_19;
	add.s32 	%r301, %r648, %r47;
	add.s32 	%r649, %r301, %r30;
	add.s32 	%r653, %r649, %r42;
	add.s32 	%r652, %r649, %r41;
	add.s32 	%r651, %r649, %r31;
	mul.lo.s32 	%r67, %r28, 48;
	shl.b32 	%r302, %r648, 2;
	mov.u32 	%r303, _ZZ9cuda_gemmIiLj512ELj1ELj1ELj2048ELj32ELj32ELj128ELj0ELj1EEvjjjPKT_S2_PS0_jjjE3Ash;
	add.s32 	%r650, %r303, %r302;
	shl.b32 	%r69, %r28, 6;
	shl.b32 	%r70, %r28, 5;
$L__BB64_18:
	mul.wide.u32 	%rd22, %r649, 4;
	add.s64 	%rd23, %rd2, %rd22;
	ld.global.nc.v4.u32 	{%r304, %r305, %r306, %r307}, [%rd23];
	st.shared.v4.u32 	[%r650], {%r304, %r305, %r306, %r307};
	add.s32 	%r308, %r648, %r31;
	mul.wide.u32 	%rd24, %r651, 4;
	add.s64 	%rd25, %rd2, %rd24;
	ld.global.nc.v4.u32 	{%r309, %r310, %r311, %r312}, [%rd25];
	add.s32 	%r313, %r650, %r40;
	st.shared.v4.u32 	[%r313], {%r309, %r310, %r311, %r312};
	add.s32 	%r314, %r308, %r31;
	mul.wide.u32 	%rd26, %r652, 4;
	add.s64 	%rd27, %rd2, %rd26;
	ld.global.nc.v4.u32 	{%r315, %r316, %r317, %r318}, [%rd27];
	add.s32 	%r319, %r650, %r70;
	st.shared.v4.u32 	[%r319], {%r315, %r316, %r317, %r318};
	add.s32 	%r320, %r314, %r31;
	mul.wide.u32 	%rd28, %r653, 4;
	add.s64 	%rd29, %rd2, %rd28;
	ld.global.nc.v4.u32 	{%r321, %r322, %r323, %r324}, [%rd29];
	add.s32 	%r325, %r650, %r67;
	st.shared.v4.u32 	[%r325], {%r321, %r322, %r323, %r324};
	add.s32 	%r648, %r320, %r31;
	add.s32 	%r653, %r653, %r40;
	add.s32 	%r652, %r652, %r40;
	add.s32 	%r651, %r651, %r40;
	add.s32 	%r650, %r650, %r69;
	add.s32 	%r649, %r649, %r40;
	setp.lt.u32 	%p16, %r648, 2048;
	@%p16 bra 	$L__BB64_18;
$L__BB64_19:
	bar.sync 	0;
	shr.u32 	%r327, %r1, 6;
	shl.b32 	%r328, %r1, 2;
	and.b32  	%r329, %r328, 124;
	mov.u32 	%r330, _ZZ9cuda_gemmIiLj512ELj1ELj1ELj2048ELj32ELj32ELj128ELj0ELj1EEvjjjPKT_S2_PS0_jjjE11kron_fac_sh;
	add.s32 	%r331, %r330, %r329;
	mad.lo.s32 	%r83, %r327, 132, %r331;
	ld.shared.u32 	%r84, [%r83];
	and.b32  	%r85, %r1, 15;
	add.s32 	%r332, %r1, 1;
	and.b32  	%r86, %r332, 15;
	add.s32 	%r333, %r1, 2;
	and.b32  	%r87, %r333, 15;
	add.s32 	%r334, %r1, 3;
	and.b32  	%r88, %r334, 15;
	add.s32 	%r335, %r1, 4;
	and.b32  	%r89, %r335, 15;
	add.s32 	%r336, %r1, 5;
	and.b32  	%r90, %r336, 15;
	add.s32 	%r337, %r1, 14;
	and.b32  	%r91, %r337, 15;
	add.s32 	%r338, %r1, -1;
	and.b32  	%r92, %r338, 15;
	add.s32 	%r93, %r282, %r328;
	shl.b32 	%r340, %r1, 5;
	and.b32  	%r94, %r340, 2016;
	mov.b32 	%r659, 0;
	mov.pred 	%p87, -1;
$L__BB64_20:
	mov.pred 	%p1, %p87;
	and.b32  	%r342, %r1, 16;
	add.s32 	%r343, %r659, %r342;
	and.b32  	%r344, %r343, 16;
	add.s32 	%r345, %r344, %r94;
	add.s32 	%r346, %r345, %r85;
	shl.b32 	%r347, %r346, 2;
	mov.u32 	%r348, _ZZ9cuda_gemmIiLj512ELj1ELj1ELj2048ELj32ELj32ELj128ELj0ELj1EEvjjjPKT_S2_PS0_jjjE3Ash;
	add.s32 	%r349, %r348, %r347;
	ld.shared.u32 	%r350, [%r349];
	add.s32 	%r351, %r345, %r86;
	shl.b32 	%r352, %r351, 2;
	add.s32 	%r353, %r348, %r352;
	ld.shared.u32 	%r354, [%r353];
	add.s32 	%r355, %r345, %r87;
	shl.b32 	%r356, %r355, 2;
	add.s32 	%r357, %r348, %r356;
	ld.shared.u32 	%r358, [%r357];
	add.s32 	%r359, %r345, %r88;
	shl.b32 	%r360, %r359, 2;
	add.s32 	%r361, %r348, %r360;
	ld.shared.u32 	%r362, [%r361];
	add.s32 	%r363, %r345, %r89;
	shl.b32 	%r364, %r363, 2;
	add.s32 	%r365, %r348, %r364;
	ld.shared.u32 	%r366, [%r365];
	add.s32 	%r367, %r345, %r90;
	shl.b32 	%r368, %r367, 2;
	add.s32 	%r369, %r348, %r368;
	ld.shared.u32 	%r370, [%r369];
	add.s32 	%r371, %r1, 6;
	and.b32  	%r372, %r371, 15;
	add.s32 	%r373, %r345, %r372;
	shl.b32 	%r374, %r373, 2;
	add.s32 	%r375, %r348, %r374;
	ld.shared.u32 	%r376, [%r375];
	add.s32 	%r377, %r1, 7;
	and.b32  	%r378, %r377, 15;
	add.s32 	%r379, %r345, %r378;
	shl.b32 	%r380, %r379, 2;
	add.s32 	%r381, %r348, %r380;
	ld.shared.u32 	%r382, [%r381];
	xor.b32  	%r383, %r85, 8;
	add.s32 	%r384, %r345, %r383;
	shl.b32 	%r385, %r384, 2;
	add.s32 	%r386, %r348, %r385;
	ld.shared.u32 	%r387, [%r386];
	add.s32 	%r388, %r1, 9;
	and.b32  	%r389, %r388, 15;
	add.s32 	%r390, %r345, %r389;
	shl.b32 	%r391, %r390, 2;
	add.s32 	%r392, %r348, %r391;
	ld.shared.u32 	%r393, [%r392];
	add.s32 	%r394, %r1, 10;
	and.b32  	%r395, %r394, 15;
	add.s32 	%r396, %r345, %r395;
	shl.b32 	%r397, %r396, 2;
	add.s32 	%r398, %r348, %r397;
	ld.shared.u32 	%r399, [%r398];
	add.s32 	%r400, %r1, 11;
	and.b32  	%r401, %r400, 15;
	add.s32 	%r402, %r345, %r401;
	shl.b32 	%r403, %r402, 2;
	add.s32 	%r404, %r348, %r403;
	ld.shared.u32 	%r405, [%r404];
	add.s32 	%r406, %r1, 12;
	and.b32  	%r407, %r406, 15;
	add.s32 	%r408, %r345, %r407;
	shl.b32 	%r409, %r408, 2;
	add.s32 	%r410, %r348, %r409;
	ld.shared.u32 	%r411, [%r410];
	add.s32 	%r412, %r1, 13;
	and.b32  	%r413, %r412, 15;
	add.s32 	%r414, %r345, %r413;
	shl.b32 	%r415, %r414, 2;
	add.s32 	%r416, %r348, %r415;
	ld.shared.u32 	%r417, [%r416];
	add.s32 	%r418, %r345, %r91;
	shl.b32 	%r419, %r418, 2;
	add.s32 	%r420, %r348, %r419;
	ld.shared.u32 	%r421, [%r420];
	add.s32 	%r422, %r345, %r92;
	shl.b32 	%r423, %r422, 2;
	add.s32 	%r424, %r348, %r423;
	ld.shared.u32 	%r425, [%r424];
	or.b32  	%r426, %r85, %r344;
	shfl.sync.idx.b32	%r427|%p19, %r84, %r426, 31, -1;
	mul.lo.s32 	%r428, %r427, %r350;
	or.b32  	%r429, %r86, %r344;
	shfl.sync.idx.b32	%r430|%p20, %r84, %r429, 31, -1;
	mad.lo.s32 	%r431, %r430, %r354, %r428;
	or.b32  	%r432, %r87, %r344;
	shfl.sync.idx.b32	%r433|%p21, %r84, %r432, 31, -1;
	mad.lo.s32 	%r434, %r433, %r358, %r431;
	or.b32  	%r435, %r88, %r344;
	shfl.sync.idx.b32	%r436|%p22, %r84, %r435, 31, -1;
	mad.lo.s32 	%r437, %r436, %r362, %r434;
	or.b32  	%r438, %r89, %r344;
	shfl.sync.idx.b32	%r439|%p23, %r84, %r438, 31, -1;
	mad.lo.s32 	%r440, %r439, %r366, %r437;
	or.b32  	%r441, %r90, %r344;
	shfl.sync.idx.b32	%r442|%p24, %r84, %r441, 31, -1;
	mad.lo.s32 	%r443, %r442, %r370, %r440;
	or.b32  	%r444, %r372, %r344;
	shfl.sync.idx.b32	%r445|%p25, %r84, %r444, 31, -1;
	mad.lo.s32 	%r446, %r445, %r376, %r443;
	or.b32  	%r447, %r378, %r344;
	shfl.sync.idx.b32	%r448|%p26, %r84, %r447, 31, -1;
	mad.lo.s32 	%r449, %r448, %r382, %r446;
	or.b32  	%r450, %r383, %r344;
	shfl.sync.idx.b32	%r451|%p27, %r84, %r450, 31, -1;
	mad.lo.s32 	%r452, %r451, %r387, %r449;
	or.b32  	%r453, %r389, %r344;
	shfl.sync.idx.b32	%r454|%p28, %r84, %r453, 31, -1;
	mad.lo.s32 	%r455, %r454, %r393, %r452;
	or.b32  	%r456, %r395, %r344;
	shfl.sync.idx.b32	%r457|%p29, %r84, %r456, 31, -1;
	mad.lo.s32 	%r458, %r457, %r399, %r455;
	or.b32  	%r459, %r401, %r344;
	shfl.sync.idx.b32	%r460|%p30, %r84, %r459, 31, -1;
	mad.lo.s32 	%r461, %r460, %r405, %r458;
	or.b32  	%r462, %r407, %r344;
	shfl.sync.idx.b32	%r463|%p31, %r84, %r462, 31, -1;
	mad.lo.s32 	%r464, %r463, %r411, %r461;
	or.b32  	%r465, %r413, %r344;
	shfl.sync.idx.b32	%r466|%p32, %r84, %r465, 31, -1;
	mad.lo.s32 	%r467, %r466, %r417, %r464;
	or.b32  	%r468, %r91, %r344;
	shfl.sync.idx.b32	%r469|%p33, %r84, %r468, 31, -1;
	mad.lo.s32 	%r470, %r469, %r421, %r467;
	or.b32  	%r471, %r92, %r344;
	shfl.sync.idx.b32	%r472|%p34, %r84, %r471, 31, -1;
	mad.lo.s32 	%r473, %r472, %r425, %r470;
	ld.shared.u32 	%r474, [%r93];
	add.s32 	%r475, %r474, %r473;
	st.shared.u32 	[%r93], %r475;
	ld.shared.u32 	%r476, [%r83+1056];
	shfl.sync.idx.b32	%r477|%p35, %r476, %r426, 31, -1;
	mul.lo.s32 	%r478, %r477, %r350;
	shfl.sync.idx.b32	%r479|%p36, %r476, %r429, 31, -1;
	mad.lo.s32 	%r480, %r479, %r354, %r478;
	shfl.sync.idx.b32	%r481|%p37, %r476, %r432, 31, -1;
	mad.lo.s32 	%r482, %r481, %r358, %r480;
	shfl.sync.idx.b32	%r483|%p38, %r476, %r435, 31, -1;
	mad.lo.s32 	%r484, %r483, %r362, %r482;
	shfl.sync.idx.b32	%r485|%p39, %r476, %r438, 31, -1;
	mad.lo.s32 	%r486, %r485, %r366, %r484;
	shfl.sync.idx.b32	%r487|%p40, %r476, %r441, 31, -1;
	mad.lo.s32 	%r488, %r487, %r370, %r486;
	shfl.sync.idx.b32	%r489|%p41, %r476, %r444, 31, -1;
	mad.lo.s32 	%r490, %r489, %r376, %r488;
	shfl.sync.idx.b32	%r491|%p42, %r476, %r447, 31, -1;
	mad.lo.s32 	%r492, %r491, %r382, %r490;
	shfl.sync.idx.b32	%r493|%p43, %r476, %r450, 31, -1;
	mad.lo.s32 	%r494, %r493, %r387, %r492;
	shfl.sync.idx.b32	%r495|%p44, %r476, %r453, 31, -1;
	mad.lo.s32 	%r496, %r495, %r393, %r494;
	shfl.sync.idx.b32	%r497|%p45, %r476, %r456, 31, -1;
	mad.lo.s32 	%r498, %r497, %r399, %r496;
	shfl.sync.idx.b32	%r499|%p46, %r476, %r459, 31, -1;
	mad.lo.s32 	%r500, %r499, %r405, %r498;
	shfl.sync.idx.b32	%r501|%p47, %r476, %r462, 31, -1;
	mad.lo.s32 	%r502, %r501, %r411, %r500;
	shfl.sync.idx.b32	%r503|%p48, %r476, %r465, 31, -1;
	mad.lo.s32 	%r504, %r503, %r417, %r502;
	shfl.sync.idx.b32	%r505|%p49, %r476, %r468, 31, -1;
	mad.lo.s32 	%r506, %r505, %r421, %r504;
	shfl.sync.idx.b32	%r507|%p50, %r476, %r471, 31, -1;
	mad.lo.s32 	%r508, %r507, %r425, %r506;
	ld.shared.u32 	%r509, [%r93+2048];
	add.s32 	%r510, %r509, %r508;
	st.shared.u32 	[%r93+2048], %r510;
	ld.shared.u32 	%r511, [%r83+2112];
	shfl.sync.idx.b32	%r512|%p51, %r511, %r426, 31, -1;
	mul.lo.s32 	%r513, %r512, %r350;
	shfl.sync.idx.b32	%r514|%p52, %r511, %r429, 31, -1;
	mad.lo.s32 	%r515, %r514, %r354, %r513;
	shfl.sync.idx.b32	%r516|%p53, %r511, %r432, 31, -1;
	mad.lo.s32 	%r517, %r516, %r358, %r515;
	shfl.sync.idx.b32	%r518|%p54, %r511, %r435, 31, -1;
	mad.lo.s32 	%r519, %r518, %r362, %r517;
	shfl.sync.idx.b32	%r520|%p55, %r511, %r438, 31, -1;
	mad.lo.s32 	%r521, %r520, %r366, %r519;
	shfl.sync.idx.b32	%r522|%p56, %r511, %r441, 31, -1;
	mad.lo.s32 	%r523, %r522, %r370, %r521;
	shfl.sync.idx.b32	%r524|%p57, %r511, %r444, 31, -1;
	mad.lo.s32 	%r525, %r524, %r376, %r523;
	shfl.sync.idx.b32	%r526|%p58, %r511, %r447, 31, -1;
	mad.lo.s32 	%r527, %r526, %r382, %r525;
	shfl.sync.idx.b32	%r528|%p59, %r511, %r450, 31, -1;
	mad.lo.s32 	%r529, %r528, %r387, %r527;
	shfl.sync.idx.b32	%r530|%p60, %r511, %r453, 31, -1;
	mad.lo.s32 	%r531, %r530, %r393, %r529;
	shfl.sync.idx.b32	%r532|%p61, %r511, %r456, 31, -1;
	mad.lo.s32 	%r533, %r532, %r399, %r531;
	shfl.sync.idx.b32	%r534|%p62, %r511, %r459, 31, -1;
	mad.lo.s32 	%r535, %r534, %r405, %r533;
	shfl.sync.idx.b32	%r536|%p63, %r511, %r462, 31, -1;
	mad.lo.s32 	%r537, %r536, %r411, %r535;
	shfl.sync.idx.b32	%r538|%p64, %r511, %r465, 31, -1;
	mad.lo.s32 	%r539, %r538, %r417, %r537;
	shfl.sync.idx.b32	%r540|%p65, %r511, %r468, 31, -1;
	mad.lo.s32 	%r541, %r540, %r421, %r539;
	shfl.sync.idx.b32	%r542|%p66, %r511, %r471, 31, -1;
	mad.lo.s32 	%r543, %r542, %r425, %r541;
	ld.shared.u32 	%r544, [%r93+4096];
	add.s32 	%r545, %r544, %r543;
	st.shared.u32 	[%r93+4096], %r545;
	ld.shared.u32 	%r546, [%r83+3168];
	shfl.sync.idx.b32	%r547|%p67, %r546, %r426, 31, -1;
	mul.lo.s32 	%r548, %r547, %r350;
	shfl.sync.idx.b32	%r549|%p68, %r546, %r429, 31, -1;
	mad.lo.s32 	%r550, %r549, %r354, %r548;
	shfl.sync.idx.b32	%r551|%p69, %r546, %r432, 31, -1;
	mad.lo.s32 	%r552, %r551, %r358, %r550;
	shfl.sync.idx.b32	%r553|%p70, %r546, %r435, 31, -1;
	mad.lo.s32 	%r554, %r553, %r362, %r552;
	shfl.sync.idx.b32	%r555|%p71, %r546, %r438, 31, -1;
	mad.lo.s32 	%r556, %r555, %r366, %r554;
	shfl.sync.idx.b32	%r557|%p72, %r546, %r441, 31, -1;
	mad.lo.s32 	%r558, %r557, %r370, %r556;
	shfl.sync.idx.b32	%r559|%p73, %r546, %r444, 31, -1;
	mad.lo.s32 	%r560, %r559, %r376, %r558;
	shfl.sync.idx.b32	%r561|%p74, %r546, %r447, 31, -1;
	mad.lo.s32 	%r562, %r561, %r382, %r560;
	shfl.sync.idx.b32	%r563|%p75, %r546, %r450, 31, -1;
	mad.lo.s32 	%r564, %r563, %r387, %r562;
	shfl.sync.idx.b32	%r565|%p76, %r546, %r453, 31, -1;
	mad.lo.s32 	%r566, %r565, %r393, %r564;
	shfl.sync.idx.b32	%r567|%p77, %r546, %r456, 31, -1;
	mad.lo.s32 	%r568, %r567, %r399, %r566;
	shfl.sync.idx.b32	%r569|%p78, %r546, %r459, 31, -1;
	mad.lo.s32 	%r570, %r569, %r405, %r568;
	shfl.sync.idx.b32	%r571|%p79, %r546, %r462, 31, -1;
	mad.lo.s32 	%r572, %r571, %r411, %r570;
	shfl.sync.idx.b32	%r573|%p80, %r546, %r465, 31, -1;
	mad.lo.s32 	%r574, %r573, %r417, %r572;
	shfl.sync.idx.b32	%r575|%p81, %r546, %r468, 31, -1;
	mad.lo.s32 	%r576, %r575, %r421, %r574;
	shfl.sync.idx.b32	%r577|%p82, %r546, %r471, 31, -1;
	mad.lo.s32 	%r578, %r577, %r425, %r576;
	ld.shared.u32 	%r579, [%r93+6144];
	add.s32 	%r580, %r579, %r578;
	st.shared.u32 	[%r93+6144], %r580;
	mov.b32 	%r659, 16;
	mov.pred 	%p87, 0;
	@%p1 bra 	$L__BB64_20;
	setp.eq.s32 	%p83, %r50, 3;
	bar.sync 	0;
	shl.b32 	%r581, %r29, 6;
	mad.lo.s32 	%r95, %r27, %r123, %r581;
	@%p83 bra 	$L__BB64_24;
	shl.b32 	%r582, %r1, 4;
	mov.u32 	%r583, _ZZ9cuda_gemmIiLj512ELj1ELj1ELj2048ELj32ELj32ELj128ELj0ELj1EEvjjjPKT_S2_PS0_jjjE3Csh;
	add.s32 	%r656, %r583, %r582;
	neg.s32 	%r655, %r49;
$L__BB64_23:
	.pragma "nounroll";
	shr.u32 	%r584, %r658, 6;
	and.b32  	%r585, %r658, 60;
	add.s32 	%r586, %r95, %r585;
	mad.lo.s32 	%r587, %r584, %r32, %r586;
	mul.wide.u32 	%rd30, %r587, 4;
	add.s64 	%rd31, %rd3, %rd30;
	ld.shared.v4.u32 	{%r588, %r589, %r590, %r591}, [%r656];
	st.global.v4.u32 	[%rd31], {%r588, %r589, %r590, %r591};
	add.s32 	%r658, %r658, %r31;
	add.s32 	%r656, %r656, %r40;
	add.s32 	%r655, %r655, 1;
	setp.ne.s32 	%p84, %r655, 0;
	@%p84 bra 	$L__BB64_23;
$L__BB64_24:
	setp.lt.u32 	%p85, %r48, 3;
	@%p85 bra 	$L__BB64_27;
	add.s32 	%r663, %r658, %r42;
	add.s32 	%r662, %r658, %r41;
	add.s32 	%r661, %r658, %r31;
	mul.lo.s32 	%r108, %r28, 48;
	shl.b32 	%r592, %r658, 2;
	mov.u32 	%r593, _ZZ9cuda_gemmIiLj512ELj1ELj1ELj2048ELj32ELj32ELj128ELj0ELj1EEvjjjPKT_S2_PS0_jjjE3Csh;
	add.s32 	%r660, %r593, %r592;
	shl.b32 	%r110, %r28, 6;
	shl.b32 	%r111, %r28, 5;
$L__BB64_26:
	shr.u32 	%r594, %r658, 6;
	and.b32  	%r595, %r658, 60;
	add.s32 	%r596, %r95, %r595;
	mad.lo.s32 	%r597, %r594, %r32, %r596;
	mul.wide.u32 	%rd32, %r597, 4;
	add.s64 	%rd33, %rd3, %rd32;
	ld.shared.v4.u32 	{%r598, %r599, %r600, %r601}, [%r660];
	st.global.v4.u32 	[%rd33], {%r598, %r599, %r600, %r601};
	add.s32 	%r602, %r658, %r31;
	shr.u32 	%r603, %r661, 6;
	and.b32  	%r604, %r661, 60;
	add.s32 	%r605, %r95, %r604;
	mad.lo.s32 	%r606, %r603, %r32, %r605;
	mul.wide.u32 	%rd34, %r606, 4;
	add.s64 	%rd35, %rd3, %rd34;
	add.s32 	%r607, %r660, %r40;
	ld.shared.v4.u32 	{%r608, %r609, %r610, %r611}, [%r607];
	st.global.v4.u32 	[%rd35], {%r608, %r609, %r610, %r611};
	add.s32 	%r612, %r602, %r31;
	shr.u32 	%r613, %r662, 6;
	and.b32  	%r614, %r662, 60;
	add.s32 	%r615, %r95, %r614;
	mad.lo.s32 	%r616, %r613, %r32, %r615;
	mul.wide.u32 	%rd36, %r616, 4;
	add.s64 	%rd37, %rd3, %rd36;
	add.s32 	%r617, %r660, %r111;
	ld.shared.v4.u32 	{%r618, %r619, %r620, %r621}, [%r617];
	st.global.v4.u32 	[%rd37], {%r618, %r619, %r620, %r621};
	add.s32 	%r622, %r612, %r31;
	shr.u32 	%r623, %r663, 6;
	and.b32  	%r624, %r663, 60;
	add.s32 	%r625, %r95, %r624;
	mad.lo.s32 	%r626, %r623, %r32, %r625;
	mul.wide.u32 	%rd38, %r626, 4;
	add.s64 	%rd39, %rd3, %rd38;
	add.s32 	%r627, %r660, %r108;
	ld.shared.v4.u32 	{%r628, %r629, %r630, %r631}, [%r627];
	st.global.v4.u32 	[%rd39], {%r628, %r629, %r630, %r631};
	add.s32 	%r658, %r622, %r31;
	add.s32 	%r663, %r663, %r40;
	add.s32 	%r662, %r662, %r40;
	add.s32 	%r661, %r661, %r40;
	add.s32 	%r660, %r660, %r110;
	setp.lt.u32 	%p86, %r658, 2048;
	@%p86 bra 	$L__BB64_26;
$L__BB64_27:
	ret;

}
	// .globl	_Z9cuda_gemmIiLj512ELj1ELj1ELj2048ELj32ELj32ELj128ELj1ELj1EEvjjjPKT_S2_PS0_jjj
.visible .entry _Z9cuda_gemmIiLj512ELj1ELj1ELj2048ELj32ELj32ELj128ELj1ELj1EEvjjjPKT_S2_PS0_jjj(
	.param .u32 _Z9cuda_gemmIiLj512ELj1ELj1ELj2048ELj32ELj32ELj128ELj1ELj1EEvjjjPKT_S2_PS0_jjj_param_0,
	.param .u32 _Z9cuda_gemmIiLj512ELj1ELj1ELj2048ELj32ELj32ELj128ELj1ELj1EEvjjjPKT_S2_PS0_jjj_param_1,
	.param .u32 _Z9cuda_gemmIiLj512ELj1ELj1ELj2048ELj32ELj32ELj128ELj1ELj1EEvjjjPKT_S2_PS0_jjj_param_2,
	.param .u64 .ptr .align 1 _Z9cuda_gemmIiLj512ELj1ELj1ELj2048ELj32ELj32ELj128ELj1ELj1EEvjjjPKT_S2_PS0_jjj_param_3,
	.param .u64 .ptr .align 1 _Z9cuda_gemmIiLj512ELj1ELj1ELj2048ELj32ELj32ELj128ELj1ELj1EEvjjjPKT_S2_PS0_jjj_param_4,
	.param .u64 .ptr .align 1 _Z9cuda_gemmIiLj512ELj1ELj1ELj2048ELj32ELj32ELj128ELj1ELj1EEvjjjPKT_S2_PS0_jjj_param_5,
	.param .u32 _Z9cuda_gemmIiLj512ELj1ELj1ELj2048ELj32ELj32ELj128ELj1ELj1EEvjjjPKT_S2_PS0_jjj_param_6,
	.param .u32 _Z9cuda_gemmIiLj512ELj1ELj1ELj2048ELj32ELj32ELj128ELj1ELj1EEvjjjPKT_S2_PS0_jjj_param_7,
	.param .u32 _Z9cuda_gemmIiLj512ELj1ELj1ELj2048ELj32ELj32ELj128ELj1ELj1EEvjjjPKT_S2_PS0_jjj_param_8
)
.maxntid 512
{
	.reg .pred 	%p<88>;
	.reg .b16 	%rs<6>;
	.reg .b32 	%r<638>;
	.reg .b64 	%rd<49>;
	// demoted variable
	.shared .align 128 .b8 _ZZ9cuda_gemmIiLj512ELj1ELj1ELj2048ELj32ELj32ELj128ELj1ELj1EEvjjjPKT_S2_PS0_jjjE11kron_fac_sh[4224];
	// demoted variable
	.shared .align 128 .b8 _ZZ9cuda_gemmIiLj512ELj1ELj1ELj2048ELj32ELj32ELj128ELj1ELj1EEvjjjPKT_S2_PS0_jjjE3Ash[8192];
	// demoted variable
	.shared .align 128 .b8 _ZZ9cuda_gemmIiLj512ELj1ELj1ELj2048ELj32ELj32ELj128ELj1ELj1EEvjjjPKT_S2_PS0_jjjE3Csh[8192];
	ld.param.u64 	%rd16, [_Z9cuda_gemmIiLj512ELj1ELj1ELj2048ELj32ELj32ELj128ELj1ELj1EEvjjjPKT_S2_PS0_jjj_param_3];
	ld.param.u64 	%rd17, [_Z9cuda_gemmIiLj512ELj1ELj1ELj2048ELj32ELj32ELj128ELj1ELj1EEvjjjPKT_S2_PS0_jjj_param_4];
	ld.param.u64 	%rd18, [_Z9cuda_gemmIiLj512ELj1ELj1ELj2048ELj32ELj32ELj128ELj1ELj1EEvjjjPKT_S2_PS0_jjj_param_5];
	cvta.to.global.u64 	%rd1, %rd17;
	cvta.to.global.u64 	%rd2, %rd16;
	cvta.to.global.u64 	%rd3, %rd18;
	mov.u32 	%r1, %tid.x;
	shl.b32 	%r630, %r1, 2;
	setp.gt.u32 	%p2, %r1, 255;
	@%p2 bra 	$L__BB65_7;
	mov.u32 	%r3, %ntid.x;
	shl.b32 	%r4, %r3, 2;
	add.s32 	%r122, %r630, %r4;
	max.u32 	%r123, %r122, 1024;
	setp.lt.u32 	%p3, %r122, 1024;
	selp.u32 	%r124, 1, 0, %p3;
	add.s32 	%r125, %r122, %r124;
	sub.s32 	%r126, %r123, %r125;
	div.u32 	%r127, %r126, %r4;
	add.s32 	%r5, %r127, %r124;
	and.b32  	%r128, %r5, 3;
	setp.eq.s32 	%p4, %r128, 3;
	mov.u32 	%r607, %r630;
	@%p4 bra 	$L__BB65_4;
	add.s32 	%r606, %r630, 1;
	mul.wide.u32 	%rd19, %r1, 16;
	add.s64 	%rd46, %rd1, %rd19;
	mul.wide.u32 	%rd5, %r3, 16;
	add.s32 	%r129, %r5, 1;
	and.b32  	%r130, %r129, 3;
	neg.s32 	%r605, %r130;
$L__BB65_3:
	.pragma "nounroll";
	add.s32 	%r131, %r606, -1;
	ld.global.nc.v4.u32 	{%r132, %r133, %r134, %r135}, [%rd46];
	and.b32  	%r136, %r131, 28;
	mov.u32 	%r137, _ZZ9cuda_gemmIiLj512ELj1ELj1ELj2048ELj32ELj32ELj128ELj1ELj1EEvjjjPKT_S2_PS0_jjjE11kron_fac_sh;
	mad.lo.s32 	%r138, %r136, 132, %r137;
	shr.u32 	%r139, %r131, 3;
	and.b32  	%r140, %r139, 536870908;
	add.s32 	%r141, %r138, %r140;
	st.shared.u32 	[%r141], %r132;
	add.s32 	%r142, %r606, 2;
	and.b32  	%r143, %r606, 29;
	mad.lo.s32 	%r144, %r143, 132, %r137;
	shr.u32 	%r145, %r606, 3;
	and.b32  	%r146, %r145, 536870908;
	add.s32 	%r147, %r144, %r146;
	st.shared.u32 	[%r147], %r133;
	add.s32 	%r148, %r606, 1;
	and.b32  	%r149, %r148, 30;
	mad.lo.s32 	%r150, %r149, 132, %r137;
	shr.u32 	%r151, %r148, 3;
	and.b32  	%r152, %r151, 536870908;
	add.s32 	%r153, %r150, %r152;
	st.shared.u32 	[%r153], %r134;
	and.b32  	%r154, %r142, 31;
	mad.lo.s32 	%r155, %r154, 132, %r137;
	shr.u32 	%r156, %r142, 3;
	and.b32  	%r157, %r156, 536870908;
	add.s32 	%r158, %r155, %r157;
	st.shared.u32 	[%r158], %r135;
	add.s32 	%r607, %r131, %r4;
	add.s32 	%r606, %r606, %r4;
	add.s64 	%rd46, %rd46, %rd5;
	add.s32 	%r605, %r605, 1;
	setp.ne.s32 	%p5, %r605, 0;
	@%p5 bra 	$L__BB65_3;
$L__BB65_4:
	setp.lt.u32 	%p6, %r5, 3;
	@%p6 bra 	$L__BB65_7;
	add.s32 	%r611, %r607, 1;
	shl.b32 	%r15, %r3, 4;
	add.s32 	%r610, %r607, %r4;
	shl.b32 	%r159, %r3, 3;
	add.s32 	%r609, %r607, %r159;
	mad.lo.s32 	%r608, %r3, 12, %r607;
$L__BB65_6:
	add.s32 	%r160, %r611, -1;
	mul.wide.u32 	%rd20, %r160, 4;
	add.s64 	%rd21, %rd1, %rd20;
	ld.global.nc.v4.u32 	{%r161, %r162, %r163, %r164}, [%rd21];
	and.b32  	%r165, %r160, 31;
	mov.u32 	%r166, _ZZ9cuda_gemmIiLj512ELj1ELj1ELj2048ELj32ELj32ELj128ELj1ELj1EEvjjjPKT_S2_PS0_jjjE11kron_fac_sh;
	mad.lo.s32 	%r167, %r165, 132, %r166;
	shr.u32 	%r168, %r160, 3;
	and.b32  	%r169, %r168, 536870908;
	add.s32 	%r170, %r167, %r169;
	st.shared.u32 	[%r170], %r161;
	add.s32 	%r171, %r611, 2;
	and.b32  	%r172, %r611, 31;
	mad.lo.s32 	%r173, %r172, 132, %r166;
	shr.u32 	%r174, %r611, 3;
	and.b32  	%r175, %r174, 536870908;
	add.s32 	%r176, %r173, %r175;
	st.shared.u32 	[%r176], %r162;
	add.s32 	%r177, %r611, 1;
	and.b32  	%r178, %r177, 31;
	mad.lo.s32 	%r179, %r178, 132, %r166;
	shr.u32 	%r180, %r177, 3;
	and.b32  	%r181, %r180, 536870908;
	add.s32 	%r182, %r179, %r181;
	st.shared.u32 	[%r182], %r163;
	and.b32  	%r183, %r171, 31;
	mad.lo.s32 	%r184, %r183, 132, %r166;
	shr.u32 	%r185, %r171, 3;
	and.b32  	%r186, %r185, 536870908;
	add.s32 	%r187, %r184, %r186;
	st.shared.u32 	[%r187], %r164;
	mul.wide.u32 	%rd22, %r610, 4;
	add.s64 	%rd23, %rd1, %rd22;
	ld.global.nc.v4.u32 	{%r188, %r189, %r190, %r191}, [%rd23];
	and.b32  	%r192, %r610, 31;
	mad.lo.s32 	%r193, %r192, 132, %r166;
	shr.u32 	%r194, %r610, 3;
	and.b32  	%r195, %r194, 536870908;
	add.s32 	%r196, %r193, %r195;
	st.shared.u32 	[%r196], %r188;
	add.s32 	%r197, %r610, 1;
	and.b32  	%r198, %r197, 31;
	mad.lo.s32 	%r199, %r198, 132, %r166;
	shr.u32 	%r200, %r197, 3;
	and.b32  	%r201, %r200, 536870908;
	add.s32 	%r202, %r199, %r201;
	st.shared.u32 	[%r202], %r189;
	add.s32 	%r203, %r610, 2;
	and.b32  	%r204, %r203, 31;
	mad.lo.s32 	%r205, %r204, 132, %r166;
	shr.u32 	%r206, %r203, 3;
	and.b32  	%r207, %r206, 536870908;
	add.s32 	%r208, %r205, %r207;
	st.shared.u32 	[%r208], %r190;
	add.s32 	%r209, %r610, 3;
	and.b32  	%r210, %r209, 31;
	mad.lo.s32 	%r211, %r210, 132, %r166;
	shr.u32 	%r212, %r209, 3;
	and.b32  	%r213, %r212, 536870908;
	add.s32 	%r214, %r211, %r213;
	st.shared.u32 	[%r214], %r191;
	mul.wide.u32 	%rd24, %r609, 4;
	add.s64 	%rd25, %rd1, %rd24;
	ld.global.nc.v4.u32 	{%r215, %r216, %r217, %r218}, [%rd25];
	and.b32  	%r219, %r609, 31;
	mad.lo.s32 	%r220, %r219, 132, %r166;
	shr.u32 	%r221, %r609, 3;
	and.b32  	%r222, %r221, 536870908;
	add.s32 	%r223, %r220, %r222;
	st.shared.u32 	[%r223], %r215;
	add.s32 	%r224, %r609, 1;
	and.b32  	%r225, %r224, 31;
	mad.lo.s32 	%r226, %r225, 132, %r166;
	shr.u32 	%r227, %r224, 3;
	and.b32  	%r228, %r227, 536870908;
	add.s32 	%r229, %r226, %r228;
	st.shared.u32 	[%r229], %r216;
	add.s32 	%r230, %r609, 2;
	and.b32  	%r231, %r230, 31;
	mad.lo.s32 	%r232, %r231, 132, %r166;
	shr.u32 	%r233, %r230, 3;
	and.b32  	%r234, %r233, 536870908;
	add.s32 	%r235, %r232, %r234;
	st.shared.u32 	[%r235], %r217;
	add.s32 	%r236, %r609, 3;
	and.b32  	%r237, %r236, 31;
	mad.lo.s32 	%r238, %r237, 132, %r166;
	shr.u32 	%r239, %r236, 3;
	and.b32  	%r240, %r239, 536870908;
	add.s32 	%r241, %r238, %r240;
	st.shared.u32 	[%r241], %r218;
	mul.wide.u32 	%rd26, %r608, 4;
	add.s64 	%rd27, %rd1, %rd26;
	ld.global.nc.v4.u32 	{%r242, %r243, %r244, %r245}, [%rd27];
	and.b32  	%r246, %r608, 31;
	mad.lo.s32 	%r247, %r246, 132, %r166;
	shr.u32 	%r248, %r608, 3;
	and.b32  	%r249, %r248, 536870908;
	add.s32 	%r250, %r247, %r249;
	st.shared.u32 	[%r250], %r242;
	add.s32 	%r251, %r608, 1;
	and.b32  	%r252, %r251, 31;
	mad.lo.s32 	%r253, %r252, 132, %r166;
	shr.u32 	%r254, %r251, 3;
	and.b32  	%r255, %r254, 536870908;
	add.s32 	%r256, %r253, %r255;
	st.shared.u32 	[%r256], %r243;
	add.s32 	%r257, %r608, 2;
	and.b32  	%r258, %r257, 31;
	mad.lo.s32 	%r259, %r258, 132, %r166;
	shr.u32 	%r260, %r257, 3;
	and.b32  	%r261, %r260, 536870908;
	add.s32 	%r262, %r259, %r261;
	st.shared.u32 	[%r262], %r244;
	add.s32 	%r263, %r608, 3;
	and.b32  	%r264, %r263, 31;
	mad.lo.s32 	%r265, %r264, 132, %r166;
	shr.u32 	%r266, %r263, 3;
	and.b32  	%r267, %r266, 536870908;
	add.s32 	%r268, %r265, %r267;
	st.shared.u32 	[%r268], %r245;
	add.s32 	%r611, %r611, %r15;
	add.s32 	%r269, %r611, -1;
	add.s32 	%r610, %r610, %r15;
	add.s32 	%r609, %r609, %r15;
	add.s32 	%r608, %r608, %r15;
	setp.lt.u32 	%p7, %r269, 1024;
	@%p7 bra 	$L__BB65_6;
$L__BB65_7:
	mov.u32 	%r27, %ctaid.y;
	mov.u32 	%r270, %nctaid.y;
	setp.ge.u32 	%p8, %r27, %r270;
	@%p8 bra 	$L__BB65_27;
	mov.u32 	%r28, %ntid.x;
	shl.b32 	%r29, %r28, 2;
	add.s32 	%r271, %r1, %r28;
	cvt.u16.u32 	%rs2, %r271;
	xor.b16  	%rs3, %rs2, 2047;
	cvt.u16.u32 	%rs4, %r28;
	div.u16 	%rs5, %rs3, %rs4;
	and.b16  	%rs1, %rs5, 3;
	setp.eq.s16 	%p9, %rs1, 2;
	mov.u32 	%r614, %r1;
	@%p9 bra 	$L__BB65_11;
	cvt.u32.u16 	%r30, %rs1;
	mov.b32 	%r613, 0;
	mov.u32 	%r274, _ZZ9cuda_gemmIiLj512ELj1ELj1ELj2048ELj32ELj32ELj128ELj1ELj1EEvjjjPKT_S2_PS0_jjjE3Csh;
	mov.u32 	%r614, %r1;
$L__BB65_10:
	.pragma "nounroll";
	shl.b32 	%r273, %r614, 2;
	add.s32 	%r275, %r274, %r273;
	mov.b32 	%r276, 0;
	st.shared.u32 	[%r275], %r276;
	add.s32 	%r614, %r614, %r28;
	add.s32 	%r613, %r613, 1;
	xor.b32  	%r277, %r613, %r30;
	setp.ne.s32 	%p10, %r277, 2;
	@%p10 bra 	$L__BB65_10;
$L__BB65_11:
	shl.b32 	%r278, %r614, 2;
	mov.u32 	%r279, _ZZ9cuda_gemmIiLj512ELj1ELj1ELj2048ELj32ELj32ELj128ELj1ELj1EEvjjjPKT_S2_PS0_jjjE3Csh;
	add.s32 	%r615, %r279, %r278;
	shl.b32 	%r37, %r28, 4;
	shl.b32 	%r38, %r28, 3;
	mul.lo.s32 	%r39, %r28, 12;
$L__BB65_12:
	mov.b32 	%r280, 0;
	st.shared.u32 	[%r615], %r280;
	add.s32 	%r281, %r615, %r29;
	st.shared.u32 	[%r281], %r280;
	add.s32 	%r282, %r615, %r38;
	st.shared.u32 	[%r282], %r280;
	add.s32 	%r283, %r615, %r39;
	st.shared.u32 	[%r283], %r280;
	add.s32 	%r614, %r614, %r29;
	add.s32 	%r615, %r615, %r37;
	setp.lt.u32 	%p11, %r614, 2048;
	@%p11 bra 	$L__BB65_12;
	shl.b32 	%r44, %r27, 11;
	add.s32 	%r284, %r630, %r29;
	max.u32 	%r285, %r284, 2048;
	setp.lt.u32 	%p12, %r284, 2048;
	selp.u32 	%r286, 1, 0, %p12;
	add.s32 	%r287, %r284, %r286;
	sub.s32 	%r288, %r285, %r287;
	div.u32 	%r289, %r288, %r29;
	add.s32 	%r45, %r289, %r286;
	add.s32 	%r290, %r45, 1;
	and.b32  	%r46, %r290, 3;
	and.b32  	%r47, %r45, 3;
	setp.eq.s32 	%p13, %r47, 3;
	mov.u32 	%r620, %r630;
	@%p13 bra 	$L__BB65_16;
	shl.b32 	%r291, %r1, 4;
	mov.u32 	%r292, _ZZ9cuda_gemmIiLj512ELj1ELj1ELj2048ELj32ELj32ELj128ELj1ELj1EEvjjjPKT_S2_PS0_jjjE3Ash;
	add.s32 	%r618, %r292, %r291;
	add.s32 	%r293, %r44, %r630;
	mul.wide.u32 	%rd28, %r293, 4;
	add.s64 	%rd47, %rd2, %rd28;
	mul.wide.u32 	%rd9, %r28, 16;
	neg.s32 	%r617, %r46;
	mov.u32 	%r620, %r630;
$L__BB65_15:
	.pragma "nounroll";
	ld.global.nc.v4.u32 	{%r294, %r295, %r296, %r297}, [%rd47];
	st.shared.v4.u32 	[%r618], {%r294, %r295, %r296, %r297};
	add.s32 	%r620, %r620, %r29;
	add.s32 	%r618, %r618, %r37;
	add.s64 	%rd47, %rd47, %rd9;
	add.s32 	%r617, %r617, 1;
	setp.ne.s32 	%p14, %r617, 0;
	@%p14 bra 	$L__BB65_15;
$L__BB65_16:
	setp.lt.u32 	%p15, %r45, 3;
	@%p15 bra 	$L__BB65_19;
	add.s32 	%r621, %r620, %r44;
	add.s32 	%r625, %r621, %r39;
	add.s32 	%r624, %r621, %r38;
	add.s32 	%r623, %r621, %r29;
	mul.lo.s32 	%r61, %r28, 48;
	shl.b32 	%r298, %r620, 2;
	mov.u32 	%r299, _ZZ9cuda_gemmIiLj512ELj1ELj1ELj2048ELj32ELj32ELj128ELj1ELj1EEvjjjPKT_S2_PS0_jjjE3Ash;
	add.s32 	%r622, %r299, %r298;
	shl.b32 	%r63, %r28, 6;
	shl.b32 	%r64, %r28, 5;
$L__BB65_18:
	mul.wide.u32 	%rd29, %r621, 4;
	add.s64 	%rd30, %rd2, %rd29;
	ld.global.nc.v4.u32 	{%r300, %r301, %r302, %r303}, [%rd30];
	st.shared.v4.u32 	[%r622], {%r300, %r301, %r302, %r303};
	add.s32 	%r304, %r620, %r29;
	mul.wide.u32 	%rd31, %r623, 4;
	add.s64 	%rd32, %rd2, %rd31;
	ld.global.nc.v4.u32 	{%r305, %r306, %r307, %r308}, [%rd32];
	add.s32 	%r309, %r622, %r37;
	st.shared.v4.u32 	[%r309], {%r305, %r306, %r307, %r308};
	add.s32 	%r310, %r304, %r29;
	mul.wide.u32 	%rd33, %r624, 4;
	add.s64 	%rd34, %rd2, %rd33;
	ld.global.nc.v4.u32 	{%r311, %r312, %r313, %r314}, [%rd34];
	add.s32 	%r315, %r622, %r64;
	st.shared.v4.u32 	[%r315], {%r311, %r312, %r313, %r314};
	add.s32 	%r316, %r310, %r29;
	mul.wide.u32 	%rd35, %r625, 4;
	add.s64 	%rd36, %rd2, %rd35;
	ld.global.nc.v4.u32 	{%r317, %r318, %r319, %r320}, [%rd36];
	add.s32 	%r321, %r622, %r61;
	st.shared.v4.u32 	[%r321], {%r317, %r318, %r319, %r320};
	add.s32 	%r620, %r316, %r29;
	add.s32 	%r625, %r625, %r37;
	add.s32 	%r624, %r624, %r37;
	add.s32 	%r623, %r623, %r37;
	add.s32 	%r622, %r622, %r63;
	add.s32 	%r621, %r621, %r37;
	setp.lt.u32 	%p16, %r620, 2048;
	@%p16 bra 	$L__BB65_18;
$L__BB65_19:
	bar.sync 	0;
	shr.u32 	%r323, %r1, 6;
	shl.b32 	%r324, %r1, 2;
	and.b32  	%r325, %r324, 124;
	mov.u32 	%r326, _ZZ9cuda_gemmIiLj512ELj1ELj1ELj2048ELj32ELj32ELj128ELj1ELj1EEvjjjPKT_S2_PS0_jjjE11kron_fac_sh;
	add.s32 	%r327, %r326, %r325;
	mad.lo.s32 	%r77, %r323, 132, %r327;
	ld.shared.u32 	%r78, [%r77];
	and.b32  	%r79, %r1, 15;
	add.s32 	%r328, %r1, 1;
	and.b32  	%r80, %r328, 15;
	add.s32 	%r329, %r1, 2;
	and.b32  	%r81, %r329, 15;
	add.s32 	%r330, %r1, 3;
	and.b32  	%r82, %r330, 15;
	add.s32 	%r331, %r1, 4;
	and.b32  	%r83, %r331, 15;
	add.s32 	%r332, %r1, 5;
	and.b32  	%r84, %r332, 15;
	add.s32 	%r333, %r1, 6;
	and.b32  	%r85, %r333, 15;
	add.s32 	%r334, %r1, 7;
	and.b32  	%r86, %r334, 15;
	add.s32 	%r335, %r1, 9;
	and.b32  	%r87, %r335, 15;
	add.s32 	%r336, %r1, 10;
	and.b32  	%r88, %r336, 15;
	add.s32 	%r337, %r1, 11;
	and.b32  	%r89, %r337, 15;
	add.s32 	%r338, %r1, 12;
	and.b32  	%r90, %r338, 15;
	add.s32 	%r91, %r279, %r324;
	mov.b32 	%r631, 0;
	mov.pred 	%p87, -1;
$L__BB65_20:
	mov.pred 	%p1, %p87;
	and.b32  	%r341, %r1, 16;
	add.s32 	%r342, %r631, %r341;
	and.b32  	%r343, %r342, 16;
	shl.b32 	%r344, %r1, 5;
	and.b32  	%r345, %r344, 2016;
	or.b32  	%r346, %r343, %r345;
	or.b32  	%r347, %r346, %r79;
	shl.b32 	%r348, %r347, 2;
	mov.u32 	%r349, _ZZ9cuda_gemmIiLj512ELj1ELj1ELj2048ELj32ELj32ELj128ELj1ELj1EEvjjjPKT_S2_PS0_jjjE3Ash;
	add.s32 	%r350, %r349, %r348;
	ld.shared.u32 	%r351, [%r350];
	or.b32  	%r352, %r346, %r80;
	shl.b32 	%r353, %r352, 2;
	add.s32 	%r354, %r349, %r353;
	ld.shared.u32 	%r355, [%r354];
	or.b32  	%r356, %r346, %r81;
	shl.b32 	%r357, %r356, 2;
	add.s32 	%r358, %r349, %r357;
	ld.shared.u32 	%r359, [%r358];
	or.b32  	%r360, %r346, %r82;
	shl.b32 	%r361, %r360, 2;
	add.s32 	%r362, %r349, %r361;
	ld.shared.u32 	%r363, [%r362];
	or.b32  	%r364, %r346, %r83;
	shl.b32 	%r365, %r364, 2;
	add.s32 	%r366, %r349, %r365;
	ld.shared.u32 	%r367, [%r366];
	or.b32  	%r368, %r346, %r84;
	shl.b32 	%r369, %r368, 2;
	add.s32 	%r370, %r349, %r369;
	ld.shared.u32 	%r371, [%r370];
	or.b32  	%r372, %r346, %r85;
	shl.b32 	%r373, %r372, 2;
	add.s32 	%r374, %r349, %r373;
	ld.shared.u32 	%r375, [%r374];
	or.b32  	%r376, %r346, %r86;
	shl.b32 	%r377, %r376, 2;
	add.s32 	%r378, %r349, %r377;
	ld.shared.u32 	%r379, [%r378];
	xor.b32  	%r380, %r79, 8;
	or.b32  	%r381, %r346, %r380;
	shl.b32 	%r382, %r381, 2;
	add.s32 	%r383, %r349, %r382;
	ld.shared.u32 	%r384, [%r383];
	or.b32  	%r385, %r346, %r87;
	shl.b32 	%r386, %r385, 2;
	add.s32 	%r387, %r349, %r386;
	ld.shared.u32 	%r388, [%r387];
	or.b32  	%r389, %r346, %r88;
	shl.b32 	%r390, %r389, 2;
	add.s32 	%r391, %r349, %r390;
	ld.shared.u32 	%r392, [%r391];
	or.b32  	%r393, %r346, %r89;
	shl.b32 	%r394, %r393, 2;
	add.s32 	%r395, %r349, %r394;
	ld.shared.u32 	%r396, [%r395];
	or.b32  	%r397, %r346, %r90;
	shl.b32 	%r398, %r397, 2;
	add.s32 	%r399, %r349, %r398;
	ld.shared.u32 	%r400, [%r399];
	add.s32 	%r401, %r1, 13;
	and.b32  	%r402, %r401, 15;
	or.b32  	%r403, %r346, %r402;
	shl.b32 	%r404, %r403, 2;
	add.s32 	%r405, %r349, %r404;
	ld.shared.u32 	%r406, [%r405];
	add.s32 	%r407, %r1, 14;
	and.b32  	%r408, %r407, 15;
	or.b32  	%r409, %r346, %r408;
	shl.b32 	%r410, %r409, 2;
	add.s32 	%r411, %r349, %r410;
	ld.shared.u32 	%r412, [%r411];
	add.s32 	%r413, %r1, -1;
	and.b32  	%r414, %r413, 15;
	or.b32  	%r415, %r346, %r414;
	shl.b32 	%r416, %r415, 2;
	add.s32 	%r417, %r349, %r416;
	ld.shared.u32 	%r418, [%r417];
	or.b32  	%r419, %r79, %r343;
	shfl.sync.idx.b32	%r420|%p19, %r78, %r419, 31, -1;
	mul.lo.s32 	%r421, %r420, %r351;
	or.b32  	%r422, %r80, %r343;
	shfl.sync.idx.b32	%r423|%p20, %r78, %r422, 31, -1;
	mad.lo.s32 	%r424, %r423, %r355, %r421;
	or.b32  	%r425, %r81, %r343;
	shfl.sync.idx.b32	%r426|%p21, %r78, %r425, 31, -1;
	mad.lo.s32 	%r427, %r426, %r359, %r424;
	or.b32  	%r428, %r82, %r343;
	shfl.sync.idx.b32	%r429|%p22, %r78, %r428, 31, -1;
	mad.lo.s32 	%r430, %r429, %r363, %r427;
	or.b32  	%r431, %r83, %r343;
	shfl.sync.idx.b32	%r432|%p23, %r78, %r431, 31, -1;
	mad.lo.s32 	%r433, %r432, %r367, %r430;
	or.b32  	%r434, %r84, %r343;
	shfl.sync.idx.b32	%r435|%p24, %r78, %r434, 31, -1;
	mad.lo.s32 	%r436, %r435, %r371, %r433;
	or.b32  	%r437, %r85, %r343;
	shfl.sync.idx.b32	%r438|%p25, %r78, %r437, 31, -1;
	mad.lo.s32 	%r439, %r438, %r375, %r436;
	or.b32  	%r440, %r86, %r343;
	shfl.sync.idx.b32	%r441|%p26, %r78, %r440, 31, -1;
	mad.lo.s32 	%r442, %r441, %r379, %r439;
	or.b32  	%r443, %r380, %r343;
	shfl.sync.idx.b32	%r444|%p27, %r78, %r443, 31, -1;
	mad.lo.s32 	%r445, %r444, %r384, %r442;
	or.b32  	%r446, %r87, %r343;
	shfl.sync.idx.b32	%r447|%p28, %r78, %r446, 31, -1;
	mad.lo.s32 	%r448, %r447, %r388, %r445;
	or.b32  	%r449, %r88, %r343;
	shfl.sync.idx.b32	%r450|%p29, %r78, %r449, 31, -1;
	mad.lo.s32 	%r451, %r450, %r392, %r448;
	or.b32  	%r452, %r89, %r343;
	shfl.sync.idx.b32	%r453|%p30, %r78, %r452, 31, -1;
	mad.lo.s32 	%r454, %r453, %r396, %r451;
	or.b32  	%r455, %r90, %r343;
	shfl.sync.idx.b32	%r456|%p31, %r78, %r455, 31, -1;
	mad.lo.s32 	%r457, %r456, %r400, %r454;
	or.b32  	%r458, %r402, %r343;
	shfl.sync.idx.b32	%r459|%p32, %r78, %r458, 31, -1;
	mad.lo.s32 	%r460, %r459, %r406, %r457;
	or.b32  	%r461, %r408, %r343;
	shfl.sync.idx.b32	%r462|%p33, %r78, %r461, 31, -1;
	mad.lo.s32 	%r463, %r462, %r412, %r460;
	or.b32  	%r464, %r414, %r343;
	shfl.sync.idx.b32	%r465|%p34, %r78, %r464, 31, -1;
	mad.lo.s32 	%r466, %r465, %r418, %r463;
	ld.shared.u32 	%r467, [%r91];
	add.s32 	%r468, %r467, %r466;
	st.shared.u32 	[%r91], %r468;
	ld.shared.u32 	%r469, [%r77+1056];
	shfl.sync.idx.b32	%r470|%p35, %r469, %r419, 31, -1;
	mul.lo.s32 	%r471, %r470, %r351;
	shfl.sync.idx.b32	%r472|%p36, %r469, %r422, 31, -1;
	mad.lo.s32 	%r473, %r472, %r355, %r471;
	shfl.sync.idx.b32	%r474|%p37, %r469, %r425, 31, -1;
	mad.lo.s32 	%r475, %r474, %r359, %r473;
	shfl.sync.idx.b32	%r476|%p38, %r469, %r428, 31, -1;
	mad.lo.s32 	%r477, %r476, %r363, %r475;
	shfl.sync.idx.b32	%r478|%p39, %r469, %r431, 31, -1;
	mad.lo.s32 	%r479, %r478, %r367, %r477;
	shfl.sync.idx.b32	%r480|%p40, %r469, %r434, 31, -1;
	mad.lo.s32 	%r481, %r480, %r371, %r479;
	shfl.sync.idx.b32	%r482|%p41, %r469, %r437, 31, -1;
	mad.lo.s32 	%r483, %r482, %r375, %r481;
	shfl.sync.idx.b32	%r484|%p42, %r469, %r440, 31, -1;
	mad.lo.s32 	%r485, %r484, %r379, %r483;
	shfl.sync.idx.b32	%r486|%p43, %r469, %r443, 31, -1;
	mad.lo.s32 	%r487, %r486, %r384, %r485;
	shfl.sync.idx.b32	%r488|%p44, %r469, %r446, 31, -1;
	mad.lo.s32 	%r489, %r488, %r388, %r487;
	shfl.sync.idx.b32	%r490|%p45, %r469, %r449, 31, -1;
	mad.lo.s32 	%r491, %r490, %r392, %r489;
	shfl.sync.idx.b32	%r492|%p46, %r469, %r452, 31, -1;
	mad.lo.s32 	%r493, %r492, %r396, %r491;
	shfl.sync.idx.b32	%r494|%p47, %r469, %r455, 31, -1;
	mad.lo.s32 	%r495, %r494, %r400, %r493;
	shfl.sync.idx.b32	%r496|%p48, %r469, %r458, 31, -1;
	mad.lo.s32 	%r497, %r496, %r406, %r495;
	shfl.sync.idx.b32	%r498|%p49, %r469, %r461, 31, -1;
	mad.lo.s32 	%r499, %r498, %r412, %r497;
	shfl.sync.idx.b32	%r500|%p50, %r469, %r464, 31, -1;
	mad.lo.s32 	%r501, %r500, %r418, %r499;
	ld.shared.u32 	%r502, [%r91+2048];
	add.s32 	%r503, %r502, %r501;
	st.shared.u32 	[%r91+2048], %r503;
	ld.shared.u32 	%r504, [%r77+2112];
	shfl.sync.idx.b32	%r505|%p51, %r504, %r419, 31, -1;
	mul.lo.s32 	%r506, %r505, %r351;
	shfl.sync.idx.b32	%r507|%p52, %r504, %r422, 31, -1;
	mad.lo.s32 	%r508, %r507, %r355, %r506;
	shfl.sync.idx.b32	%r509|%p53, %r504, %r425, 31, -1;
	mad.lo.s32 	%r510, %r509, %r359, %r508;
	shfl.sync.idx.b32	%r511|%p54, %r504, %r428, 31, -1;
	mad.lo.s32 	%r512, %r511, %r363, %r510;
	shfl.sync.idx.b32	%r513|%p55, %r504, %r431, 31, -1;
	mad.lo.s32 	%r514, %r513, %r367, %r512;
	shfl.sync.idx.b32	%r515|%p56, %r504, %r434, 31, -1;
	mad.lo.s32 	%r516, %r515, %r371, %r514;
	shfl.sync.idx.b32	%r517|%p57, %r504, %r437, 31, -1;
	mad.lo.s32 	%r518, %r517, %r375, %r516;
	shfl.sync.idx.b32	%r519|%p58, %r504, %r440, 31, -1;
	mad.lo.s32 	%r520, %r519, %r379, %r518;
	shfl.sync.idx.b32	%r521|%p59, %r504, %r443, 31, -1;
	mad.lo.s32 	%r522, %r521, %r384, %r520;
	shfl.sync.idx.b32	%r523|%p60, %r504, %r446, 31, -1;
	mad.lo.s32 	%r524, %r523, %r388, %r522;
	shfl.sync.idx.b32	%r525|%p61, %r504, %r449, 31, -1;
	mad.lo.s32 	%r526, %r525, %r392, %r524;
	shfl.sync.idx.b32	%r527|%p62, %r504, %r452, 31, -1;
	mad.lo.s32 	%r528, %r527, %r396, %r526;
	shfl.sync.idx.b32	%r529|%p63, %r504, %r455, 31, -1;
	mad.lo.s32 	%r530, %r529, %r400, %r528;
	shfl.sync.idx.b32	%r531|%p64, %r504, %r458, 31, -1;
	mad.lo.s32 	%r532, %r531, %r406, %r530;
	shfl.sync.idx.b32	%r533|%p65, %r504, %r461, 31, -1;
	mad.lo.s32 	%r534, %r533, %r412, %r532;
	shfl.sync.idx.b32	%r535|%p66, %r504, %r464, 31, -1;
	mad.lo.s32 	%r536, %r535, %r418, %r534;
	ld.shared.u32 	%r537, [%r91+4096];
	add.s32 	%r538, %r537, %r536;
	st.shared.u32 	[%r91+4096], %r538;
	ld.shared.u32 	%r539, [%r77+3168];
	shfl.sync.idx.b32	%r540|%p67, %r539, %r419, 31, -1;
	mul.lo.s32 	%r541, %r540, %r351;
	shfl.sync.idx.b32	%r542|%p68, %r539, %r422, 31, -1;
	mad.lo.s32 	%r543, %r542, %r355, %r541;
	shfl.sync.idx.b32	%r544|%p69, %r539, %r425, 31, -1;
	mad.lo.s32 	%r545, %r544, %r359, %r543;
	shfl.sync.idx.b32	%r546|%p70, %r539, %r428, 31, -1;
	mad.lo.s32 	%r547, %r546, %r363, %r545;
	shfl.sync.idx.b32	%r548|%p71, %r539, %r431, 31, -1;
	mad.lo.s32 	%r549, %r548, %r367, %r547;
	shfl.sync.idx.b32	%r550|%p72, %r539, %r434, 31, -1;
	mad.lo.s32 	%r551, %r550, %r371, %r549;
	shfl.sync.idx.b32	%r552|%p73, %r539, %r437, 31, -1;
	mad.lo.s32 	%r553, %r552, %r375, %r551;
	shfl.sync.idx.b32	%r554|%p74, %r539, %r440, 31, -1;
	mad.lo.s32 	%r555, %r554, %r379, %r553;
	shfl.sync.idx.b32	%r556|%p75, %r539, %r443, 31, -1;
	mad.lo.s32 	%r557, %r556, %r384, %r555;
	shfl.sync.idx.b32	%r558|%p76, %r539, %r446, 31, -1;
	mad.lo.s32 	%r559, %r558, %r388, %r557;
	shfl.sync.idx.b32	%r560|%p77, %r539, %r449, 31, -1;
	mad.lo.s32 	%r561, %r560, %r392, %r559;
	shfl.sync.idx.b32	%r562|%p78, %r539, %r452, 31, -1;
	mad.lo.s32 	%r563, %r562, %r396, %r561;
	shfl.sync.idx.b32	%r564|%p79, %r539, %r455, 31, -1;
	mad.lo.s32 	%r565, %r564, %r400, %r563;
	shfl.sync.idx.b32	%r566|%p80, %r539, %r458, 31, -1;
	mad.lo.s32 	%r567, %r566, %r406, %r565;
	shfl.sync.idx.b32	%r568|%p81, %r539, %r461, 31, -1;
	mad.lo.s32 	%r569, %r568, %r412, %r567;
	shfl.sync.idx.b32	%r570|%p82, %r539, %r464, 31, -1;
	mad.lo.s32 	%r571, %r570, %r418, %r569;
	ld.shared.u32 	%r572, [%r91+6144];
	add.s32 	%r573, %r572, %r571;
	st.shared.u32 	[%r91+6144], %r573;
	mov.b32 	%r631, 16;
	mov.pred 	%p87, 0;
	@%p1 bra 	$L__BB65_20;
	setp.eq.s32 	%p83, %r47, 3;
	bar.sync 	0;
	@%p83 bra 	$L__BB65_24;
	shl.b32 	%r574, %r1, 4;
	mov.u32 	%r575, _ZZ9cuda_gemmIiLj512ELj1ELj1ELj2048ELj32ELj32ELj128ELj1ELj1EEvjjjPKT_S2_PS0_jjjE3Csh;
	add.s32 	%r628, %r575, %r574;
	add.s32 	%r576, %r44, %r630;
	mul.wide.u32 	%rd37, %r576, 4;
	add.s64 	%rd48, %rd3, %rd37;
	mul.wide.u32 	%rd13, %r28, 16;
	neg.s32 	%r627, %r46;
$L__BB65_23:
	.pragma "nounroll";
	ld.shared.v4.u32 	{%r577, %r578, %r579, %r580}, [%r628];
	st.global.v4.u32 	[%rd48], {%r577, %r578, %r579, %r580};
	add.s32 	%r630, %r630, %r29;
	add.s32 	%r628, %r628, %r37;
	add.s64 	%rd48, %rd48, %rd13;
	add.s32 	%r627, %r627, 1;
	setp.ne.s32 	%p84, %r627, 0;
	@%p84 bra 	$L__BB65_23;
$L__BB65_24:
	setp.lt.u32 	%p85, %r45, 3;
	@%p85 bra 	$L__BB65_27;
	add.s32 	%r632, %r630, %r44;
	add.s32 	%r636, %r632, %r39;
	add.s32 	%r635, %r632, %r38;
	add.s32 	%r634, %r632, %r29;
	mul.lo.s32 	%r105, %r28, 48;
	shl.b32 	%r581, %r630, 2;
	mov.u32 	%r582, _ZZ9cuda_gemmIiLj512ELj1ELj1ELj2048ELj32ELj32ELj128ELj1ELj1EEvjjjPKT_S2_PS0_jjjE3Csh;
	add.s32 	%r633, %r582, %r581;
	shl.b32 	%r107, %r28, 6;
	shl.b32 	%r108, %r28, 5;
$L__BB65_26:
	mul.wide.u32 	%rd38, %r632, 4;
	add.s64 	%rd39, %rd3, %rd38;
	ld.shared.v4.u32 	{%r583, %r584, %r585, %r586}, [%r633];
	st.global.v4.u32 	[%rd39], {%r583, %r584, %r585, %r586};
	add.s32 	%r587, %r630, %r29;
	mul.wide.u32 	%rd40, %r634, 4;
	add.s64 	%rd41, %rd3, %rd40;
	add.s32 	%r588, %r633, %r37;
	ld.shared.v4.u32 	{%r589, %r590, %r591, %r592}, [%r588];
	st.global.v4.u32 	[%rd41], {%r589, %r590, %r591, %r592};
	add.s32 	%r593, %r587, %r29;
	mul.wide.u32 	%rd42, %r635, 4;
	add.s64 	%rd43, %rd3, %rd42;
	add.s32 	%r594, %r633, %r108;
	ld.shared.v4.u32 	{%r595, %r596, %r597, %r598}, [%r594];
	st.global.v4.u32 	[%rd43], {%r595, %r596, %r597, %r598};
	add.s32 	%r599, %r593, %r29;
	mul.wide.u32 	%rd44, %r636, 4;
	add.s64 	%rd45, %rd3, %rd44;
	add.s32 	%r600, %r633, %r105;
	ld.shared.v4.u32 	{%r601, %r602, %r603, %r604}, [%r600];
	st.global.v4.u32 	[%rd45], {%r601, %r602, %r603, %r604};
	add.s32 	%r630, %r599, %r29;
	add.s32 	%r636, %r636, %r37;
	add.s32 	%r635, %r635, %r37;
	add.s32 	%r634, %r634, %r37;
	add.s32 	%r633, %r633, %r107;
	add.s32 	%r632, %r632, %r37;
	setp.lt.u32 	%p86, %r630, 2048;
	@%p86 bra 	$L__BB65_26;
$L__BB65_27:
	ret;

}
	// .globl	_Z9cuda_gemmIiLj512ELj1ELj1ELj2048ELj64ELj64ELj128ELj0ELj1EEvjjjPKT_S2_PS0_jjj
.visible .entry _Z9cuda_gemmIiLj512ELj1ELj1ELj2048ELj64ELj64ELj128ELj0ELj1EEvjjjPKT_S2_PS0_jjj(
	.param .u32 _Z9cuda_gemmIiLj512ELj1ELj1ELj2048ELj64ELj64ELj128ELj0ELj1EEvjjjPKT_S2_PS0_jjj_param_0,
	.param .u32 _Z9cuda_gemmIiLj512ELj1ELj1ELj2048ELj64ELj64ELj128ELj0ELj1EEvjjjPKT_S2_PS0_jjj_param_1,
	.param .u32 _Z9cuda_gemmIiLj512ELj1ELj1ELj2048ELj64ELj64ELj128ELj0ELj1EEvjjjPKT_S2_PS0_jjj_param_2,
	.param .u64 .ptr .align 1 _Z9cuda_gemmIiLj512ELj1ELj1ELj2048ELj64ELj64ELj128ELj0ELj1EEvjjjPKT_S2_PS0_jjj_param_3,
	.param .u64 .ptr .align 1 _Z9cuda_gemmIiLj512ELj1ELj1ELj2048ELj64ELj64ELj128ELj0ELj1EEvjjjPKT_S2_PS0_jjj_param_4,
	.param .u64 .ptr .align 1 _Z9cuda_gemmIiLj512ELj1ELj1ELj2048ELj64ELj64ELj128ELj0ELj1EEvjjjPKT_S2_PS0_jjj_param_5,
	.param .u32 _Z9cuda_gemmIiLj512ELj1ELj1ELj2048ELj64ELj64ELj128ELj0ELj1EEvjjjPKT_S2_PS0_jjj_param_6,
	.param .u32 _Z9cuda_gemmIiLj512ELj1ELj1ELj2048ELj64ELj64ELj128ELj0ELj1EEvjjjPKT_S2_PS0_jjj_param_7,
	.param .u32 _Z9cuda_gemmIiLj512ELj1ELj1ELj2048ELj64ELj64ELj128ELj0ELj1EEvjjjPKT_S2_PS0_jjj_param_8
)
.maxntid 512
{
	.reg .pred 	%p<90>;
	.reg .b16 	%rs<6>;
	.reg .b32 	%r<560>;
	.reg .b64 	%rd<33>;
	// demoted variable
	.shared .align 128 .b8 _ZZ9cuda_gemmIiLj512ELj1ELj1ELj2048ELj64ELj64ELj128ELj0ELj1EEvjjjPKT_S2_PS0_jjjE11kron_fac_sh[8448];
	// demoted variable
	.shared .align 128 .b8 _ZZ9cuda_gemmIiLj512ELj1ELj1ELj2048ELj64ELj64ELj128ELj0ELj1EEvjjjPKT_S2_PS0_jjjE3Ash[4096];
	// demoted variable
	.shared .align 128 .b8 _ZZ9cuda_gemmIiLj512ELj1ELj1ELj2048ELj64ELj64ELj128ELj0ELj1EEvjjjPKT_S2_PS0_jjjE3Csh[8192];
	ld.param.u64 	%rd5, [_Z9cuda_gemmIiLj512ELj1ELj1ELj2048ELj64ELj64ELj128ELj0ELj1EEvjjjPKT_S2_PS0_jjj_param_3];
	ld.param.u64 	%rd4, [_Z9cuda_gemmIiLj512ELj1ELj1ELj2048ELj64ELj64ELj128ELj0ELj1EEvjjjPKT_S2_PS0_jjj_param_4];
	ld.param.u64 	%rd6, [_Z9cuda_gemmIiLj512ELj1ELj1ELj2048ELj64ELj64ELj128ELj0ELj1EEvjjjPKT_S2_PS0_jjj_param_5];
	cvta.to.global.u64 	%rd1, %rd5;
	cvta.to.global.u64 	%rd2, %rd6;
	mov.u32 	%r1, %tid.x;
	mov.u32 	%r2, %ctaid.y;
	mov.u32 	%r97, %nctaid.y;
	setp.ge.u32 	%p3, %r2, %r97;
	@%p3 bra 	$L__BB66_26;
	ld.param.u32 	%r532, [_Z9cuda_gemmIiLj512ELj1ELj1ELj2048ELj64ELj64ELj128ELj0ELj1EEvjjjPKT_S2_PS0_jjj_param_2];
	mov.u32 	%r98, %ctaid.z;
	mov.u32 	%r3, %ntid.x;
	mov.u32 	%r4, %ctaid.x;
	shl.b32 	%r5, %r98, 6;
	shl.b32 	%r6, %r3, 2;
	shr.u32 	%r7, %r532, 6;
	add.s32 	%r99, %r1, %r3;
	cvt.u16.u32 	%rs2, %r99;
	xor.b16  	%rs3, %rs2, 2047;
	cvt.u16.u32 	%rs4, %r3;
	div.u16 	%rs5, %rs3, %rs4;
	and.b16  	%rs1, %rs5, 3;
	setp.eq.s16 	%p4, %rs1, 2;
	mov.u32 	%r536, %r1;
	@%p4 bra 	$L__BB66_4;
	cvt.u32.u16 	%r8, %rs1;
	mov.b32 	%r535, 0;
	mov.u32 	%r536, %r1;
$L__BB66_3:
	.pragma "nounroll";
	shl.b32 	%r101, %r536, 2;
	mov.u32 	%r102, _ZZ9cuda_gemmIiLj512ELj1ELj1ELj2048ELj64ELj64ELj128ELj0ELj1EEvjjjPKT_S2_PS0_jjjE3Csh;
	add.s32 	%r103, %r102, %r101;
	mov.b32 	%r104, 0;
	st.shared.u32 	[%r103], %r104;
	add.s32 	%r536, %r536, %r3;
	add.s32 	%r535, %r535, 1;
	xor.b32  	%r105, %r535, %r8;
	setp.ne.s32 	%p5, %r105, 2;
	@%p5 bra 	$L__BB66_3;
$L__BB66_4:
	mov.u32 	%r107, _ZZ9cuda_gemmIiLj512ELj1ELj1ELj2048ELj64ELj64ELj128ELj0ELj1EEvjjjPKT_S2_PS0_jjjE3Csh;
$L__BB66_5:
	shl.b32 	%r106, %r536, 2;
	add.s32 	%r108, %r107, %r106;
	mov.b32 	%r109, 0;
	st.shared.u32 	[%r108], %r109;
	add.s32 	%r110, %r108, %r6;
	st.shared.u32 	[%r110], %r109;
	add.s32 	%r111, %r110, %r6;
	st.shared.u32 	[%r111], %r109;
	add.s32 	%r112, %r111, %r6;
	st.shared.u32 	[%r112], %r109;
	add.s32 	%r536, %r6, %r536;
	setp.lt.u32 	%p6, %r536, 2048;
	@%p6 bra 	$L__BB66_5;
	shl.b32 	%r114, %r1, 2;
	add.s32 	%r16, %r114, %r6;
	max.u32 	%r115, %r16, 1024;
	setp.lt.u32 	%p8, %r16, 1024;
	selp.u32 	%r116, 1, 0, %p8;
	add.s32 	%r117, %r16, %r116;
	sub.s32 	%r118, %r115, %r117;
	div.u32 	%r119, %r118, %r6;
	add.s32 	%r17, %r119, %r116;
	shl.b32 	%r120, %r1, 4;
	mov.u32 	%r121, _ZZ9cuda_gemmIiLj512ELj1ELj1ELj2048ELj64ELj64ELj128ELj0ELj1EEvjjjPKT_S2_PS0_jjjE3Ash;
	add.s32 	%r18, %r121, %r120;
	shl.b32 	%r122, %r6, 2;
	add.s32 	%r19, %r18, %r122;
	add.s32 	%r20, %r16, %r6;
	shr.u32 	%r123, %r1, 5;
	and.b32  	%r124, %r114, 124;
	mov.u32 	%r125, _ZZ9cuda_gemmIiLj512ELj1ELj1ELj2048ELj64ELj64ELj128ELj0ELj1EEvjjjPKT_S2_PS0_jjjE11kron_fac_sh;
	add.s32 	%r126, %r125, %r124;
	mad.lo.s32 	%r21, %r123, 132, %r126;
	and.b32  	%r22, %r1, 15;
	add.s32 	%r23, %r107, %r114;
	mul.lo.s32 	%r24, %r3, 12;
	shl.b32 	%r25, %r3, 4;
	shl.b32 	%r26, %r3, 5;
	shl.b32 	%r27, %r3, 3;
	mul.lo.s32 	%r28, %r3, 48;
	shl.b32 	%r29, %r3, 6;
	cvta.to.global.u64 	%rd3, %rd4;
	shr.u32 	%r30, %r3, 4;
	mov.b32 	%r538, 0;
	mov.pred 	%p88, -1;
$L__BB66_7:
	mov.pred 	%p1, %p88;
	setp.gt.u32 	%p9, %r1, 255;
	@%p9 bra 	$L__BB66_15;
	ld.param.u32 	%r533, [_Z9cuda_gemmIiLj512ELj1ELj1ELj2048ELj64ELj64ELj128ELj0ELj1EEvjjjPKT_S2_PS0_jjj_param_2];
	shl.b32 	%r539, %r1, 2;
	and.b32  	%r33, %r17, 3;
	setp.eq.s32 	%p10, %r33, 3;
	shl.b32 	%r128, %r4, 11;
	add.s32 	%r129, %r5, %r128;
	mad.lo.s32 	%r130, %r2, %r533, %r129;
	add.s32 	%r34, %r130, %r538;
	@%p10 bra 	$L__BB66_12;
	setp.eq.s32 	%p11, %r33, 0;
	and.b32  	%r131, %r539, 28;
	shl.b32 	%r132, %r1, 3;
	and.b32  	%r133, %r132, 1984;
	or.b32  	%r134, %r131, %r133;
	add.s32 	%r135, %r34, %r134;
	mul.wide.u32 	%rd7, %r135, 4;
	add.s64 	%rd8, %rd1, %rd7;
	ld.global.nc.v4.u32 	{%r136, %r137, %r138, %r139}, [%rd8];
	st.shared.v4.u32 	[%r18], {%r136, %r137, %r138, %r139};
	mov.u32 	%r539, %r16;
	@%p11 bra 	$L__BB66_12;
	setp.eq.s32 	%p12, %r33, 1;
	and.b32  	%r140, %r16, 28;
	shl.b32 	%r141, %r16, 1;
	and.b32  	%r142, %r141, 1984;
	or.b32  	%r143, %r140, %r142;
	add.s32 	%r144, %r34, %r143;
	mul.wide.u32 	%rd9, %r144, 4;
	add.s64 	%rd10, %rd1, %rd9;
	ld.global.nc.v4.u32 	{%r145, %r146, %r147, %r148}, [%rd10];
	st.shared.v4.u32 	[%r19], {%r145, %r146, %r147, %r148};
	mov.u32 	%r539, %r20;
	@%p12 bra 	$L__BB66_12;
	add.s32 	%r539, %r20, %r6;
	and.b32  	%r149, %r20, 28;
	shl.b32 	%r150, %r20, 1;
	and.b32  	%r151, %r150, 1984;
	or.b32  	%r152, %r149, %r151;
	add.s32 	%r153, %r34, %r152;
	mul.wide.u32 	%rd11, %r153, 4;
	add.s64 	%rd12, %rd1, %rd11;
	ld.global.nc.v4.u32 	{%r154, %r155, %r156, %r157}, [%rd12];
	shl.b32 	%r158, %r6, 2;
	add.s32 	%r159, %r19, %r158;
	st.shared.v4.u32 	[%r159], {%r154, %r155, %r156, %r157};
$L__BB66_12:
	setp.lt.u32 	%p13, %r17, 3;
	@%p13 bra 	$L__BB66_15;
	add.s32 	%r547, %r24, %r539;
	shl.b32 	%r540, %r539, 1;
	mov.u32 	%r160, %ntid.x;
	mad.lo.s32 	%r546, %r160, 24, %r540;
	add.s32 	%r545, %r27, %r539;
	add.s32 	%r544, %r25, %r540;
	add.s32 	%r543, %r6, %r539;
	add.s32 	%r542, %r27, %r540;
	shl.b32 	%r161, %r539, 2;
	mov.u32 	%r162, _ZZ9cuda_gemmIiLj512ELj1ELj1ELj2048ELj64ELj64ELj128ELj0ELj1EEvjjjPKT_S2_PS0_jjjE3Ash;
	add.s32 	%r541, %r162, %r161;
$L__BB66_14:
	and.b32  	%r163, %r540, 1984;
	and.b32  	%r164, %r539, 28;
	add.s32 	%r165, %r34, %r164;
	add.s32 	%r166, %r165, %r163;
	mul.wide.u32 	%rd13, %r166, 4;
	add.s64 	%rd14, %rd1, %rd13;
	ld.global.nc.v4.u32 	{%r167, %r168, %r169, %r170}, [%rd14];
	st.shared.v4.u32 	[%r541], {%r167, %r168, %r169, %r170};
	add.s32 	%r171, %r539, %r6;
	and.b32  	%r172, %r542, 1984;
	and.b32  	%r173, %r543, 28;
	add.s32 	%r174, %r34, %r173;
	add.s32 	%r175, %r174, %r172;
	mul.wide.u32 	%rd15, %r175, 4;
	add.s64 	%rd16, %rd1, %rd15;
	ld.global.nc.v4.u32 	{%r176, %r177, %r178, %r179}, [%rd16];
	add.s32 	%r180, %r541, %r25;
	st.shared.v4.u32 	[%r180], {%r176, %r177, %r178, %r179};
	add.s32 	%r181, %r171, %r6;
	and.b32  	%r182, %r544, 1984;
	and.b32  	%r183, %r545, 28;
	add.s32 	%r184, %r34, %r183;
	add.s32 	%r185, %r184, %r182;
	mul.wide.u32 	%rd17, %r185, 4;
	add.s64 	%rd18, %rd1, %rd17;
	ld.global.nc.v4.u32 	{%r186, %r187, %r188, %r189}, [%rd18];
	add.s32 	%r190, %r541, %r26;
	st.shared.v4.u32 	[%r190], {%r186, %r187, %r188, %r189};
	add.s32 	%r191, %r181, %r6;
	and.b32  	%r192, %r546, 1984;
	and.b32  	%r193, %r547, 28;
	add.s32 	%r194, %r34, %r193;
	add.s32 	%r195, %r194, %r192;
	mul.wide.u32 	%rd19, %r195, 4;
	add.s64 	%rd20, %rd1, %rd19;
	ld.global.nc.v4.u32 	{%r196, %r197, %r198, %r199}, [%rd20];
	add.s32 	%r200, %r541, %r28;
	st.shared.v4.u32 	[%r200], {%r196, %r197, %r198, %r199};
	add.s32 	%r539, %r191, %r6;
	add.s32 	%r547, %r547, %r25;
	add.s32 	%r546, %r546, %r26;
	add.s32 	%r545, %r545, %r25;
	add.s32 	%r544, %r544, %r26;
	add.s32 	%r543, %r543, %r25;
	add.s32 	%r542, %r542, %r26;
	add.s32 	%r541, %r541, %r29;
	add.s32 	%r540, %r540, %r26;
	setp.lt.u32 	%p14, %r539, 1024;
	@%p14 bra 	$L__BB66_14;
$L__BB66_15:
	shr.u32 	%r549, %r1, 4;
	add.s32 	%r64, %r538, %r5;
$L__BB66_16:
	add.s32 	%r201, %r64, %r549;
	shl.b32 	%r202, %r201, 6;
	shl.b32 	%r203, %r1, 2;
	and.b32  	%r204, %r203, 60;
	or.b32  	%r205, %r202, %r204;
	mul.wide.u32 	%rd21, %r205, 4;
	add.s64 	%rd22, %rd3, %rd21;
	ld.global.nc.v4.u32 	{%r206, %r207, %r208, %r209}, [%rd22];
	shl.b32 	%r210, %r549, 2;
	mov.u32 	%r211, _ZZ9cuda_gemmIiLj512ELj1ELj1ELj2048ELj64ELj64ELj128ELj0ELj1EEvjjjPKT_S2_PS0_jjjE11kron_fac_sh;
	add.s32 	%r212, %r211, %r210;
	mad.lo.s32 	%r213, %r204, 132, %r212;
	st.shared.u32 	[%r213], %r206;
	st.shared.u32 	[%r213+132], %r207;
	st.shared.u32 	[%r213+264], %r208;
	st.shared.u32 	[%r213+396], %r209;
	add.s32 	%r549, %r549, %r30;
	setp.lt.u32 	%p15, %r549, 32;
	@%p15 bra 	$L__BB66_16;
	bar.sync 	0;
	ld.shared.u32 	%r67, [%r21];
	mov.b32 	%r550, 0;
	mov.pred 	%p89, -1;
$L__BB66_18:
	mov.pred 	%p2, %p89;
	and.b32  	%r216, %r1, 16;
	add.s32 	%r217, %r550, %r216;
	and.b32  	%r218, %r217, 16;
	shl.b32 	%r219, %r1, 5;
	and.b32  	%r220, %r219, 992;
	or.b32  	%r221, %r218, %r220;
	or.b32  	%r222, %r221, %r22;
	shl.b32 	%r223, %r222, 2;
	mov.u32 	%r224, _ZZ9cuda_gemmIiLj512ELj1ELj1ELj2048ELj64ELj64ELj128ELj0ELj1EEvjjjPKT_S2_PS0_jjjE3Ash;
	add.s32 	%r225, %r224, %r223;
	ld.shared.u32 	%r226, [%r225];
	add.s32 	%r227, %r1, 1;
	and.b32  	%r228, %r227, 15;
	or.b32  	%r229, %r221, %r228;
	shl.b32 	%r230, %r229, 2;
	add.s32 	%r231, %r224, %r230;
	ld.shared.u32 	%r232, [%r231];
	add.s32 	%r233, %r1, 2;
	and.b32  	%r234, %r233, 15;
	or.b32  	%r235, %r221, %r234;
	shl.b32 	%r236, %r235, 2;
	add.s32 	%r237, %r224, %r236;
	ld.shared.u32 	%r238, [%r237];
	add.s32 	%r239, %r1, 3;
	and.b32  	%r240, %r239, 15;
	or.b32  	%r241, %r221, %r240;
	shl.b32 	%r242, %r241, 2;
	add.s32 	%r243, %r224, %r242;
	ld.shared.u32 	%r244, [%r243];
	add.s32 	%r245, %r1, 4;
	and.b32  	%r246, %r245, 15;
	or.b32  	%r247, %r221, %r246;
	shl.b32 	%r248, %r247, 2;
	add.s32 	%r249, %r224, %r248;
	ld.shared.u32 	%r250, [%r249];
	add.s32 	%r251, %r1, 5;
	and.b32  	%r252, %r251, 15;
	or.b32  	%r253, %r221, %r252;
	shl.b32 	%r254, %r253, 2;
	add.s32 	%r255, %r224, %r254;
	ld.shared.u32 	%r256, [%r255];
	add.s32 	%r257, %r1, 6;
	and.b32  	%r258, %r257, 15;
	or.b32  	%r259, %r221, %r258;
	shl.b32 	%r260, %r259, 2;
	add.s32 	%r261, %r224, %r260;
	ld.shared.u32 	%r262, [%r261];
	add.s32 	%r263, %r1, 7;
	and.b32  	%r264, %r263, 15;
	or.b32  	%r265, %r221, %r264;
	shl.b32 	%r266, %r265, 2;
	add.s32 	%r267, %r224, %r266;
	ld.shared.u32 	%r268, [%r267];
	xor.b32  	%r269, %r22, 8;
	or.b32  	%r270, %r221, %r269;
	shl.b32 	%r271, %r270, 2;
	add.s32 	%r272, %r224, %r271;
	ld.shared.u32 	%r273, [%r272];
	add.s32 	%r274, %r1, 9;
	and.b32  	%r275, %r274, 15;
	or.b32  	%r276, %r221, %r275;
	shl.b32 	%r277, %r276, 2;
	add.s32 	%r278, %r224, %r277;
	ld.shared.u32 	%r279, [%r278];
	add.s32 	%r280, %r1, 10;
	and.b32  	%r281, %r280, 15;
	or.b32  	%r282, %r221, %r281;
	shl.b32 	%r283, %r282, 2;
	add.s32 	%r284, %r224, %r283;
	ld.shared.u32 	%r285, [%r284];
	add.s32 	%r286, %r1, 11;
	and.b32  	%r287, %r286, 15;
	or.b32  	%r288, %r221, %r287;
	shl.b32 	%r289, %r288, 2;
	add.s32 	%r290, %r224, %r289;
	ld.shared.u32 	%r291, [%r290];
	add.s32 	%r292, %r1, 12;
	and.b32  	%r293, %r292, 15;
	or.b32  	%r294, %r221, %r293;
	shl.b32 	%r295, %r294, 2;
	add.s32 	%r296, %r224, %r295;
	ld.shared.u32 	%r297, [%r296];
	add.s32 	%r298, %r1, 13;
	and.b32  	%r299, %r298, 15;
	or.b32  	%r300, %r221, %r299;
	shl.b32 	%r301, %r300, 2;
	add.s32 	%r302, %r224, %r301;
	ld.shared.u32 	%r303, [%r302];
	add.s32 	%r304, %r1, 14;
	and.b32  	%r305, %r304, 15;
	or.b32  	%r306, %r221, %r305;
	shl.b32 	%r307, %r306, 2;
	add.s32 	%r308, %r224, %r307;
	ld.shared.u32 	%r309, [%r308];
	add.s32 	%r310, %r1, -1;
	and.b32  	%r311, %r310, 15;
	or.b32  	%r312, %r221, %r311;
	shl.b32 	%r313, %r312, 2;
	add.s32 	%r314, %r224, %r313;
	ld.shared.u32 	%r315, [%r314];
	or.b32  	%r316, %r22, %r218;
	shfl.sync.idx.b32	%r317|%p18, %r67, %r316, 31, -1;
	mul.lo.s32 	%r318, %r317, %r226;
	or.b32  	%r319, %r228, %r218;
	shfl.sync.idx.b32	%r320|%p19, %r67, %r319, 31, -1;
	mad.lo.s32 	%r321, %r320, %r232, %r318;
	or.b32  	%r322, %r234, %r218;
	shfl.sync.idx.b32	%r323|%p20, %r67, %r322, 31, -1;
	mad.lo.s32 	%r324, %r323, %r238, %r321;
	or.b32  	%r325, %r240, %r218;
	shfl.sync.idx.b32	%r326|%p21, %r67, %r325, 31, -1;
	mad.lo.s32 	%r327, %r326, %r244, %r324;
	or.b32  	%r328, %r246, %r218;
	shfl.sync.idx.b32	%r329|%p22, %r67, %r328, 31, -1;
	mad.lo.s32 	%r330, %r329, %r250, %r327;
	or.b32  	%r331, %r252, %r218;
	shfl.sync.idx.b32	%r332|%p23, %r67, %r331, 31, -1;
	mad.lo.s32 	%r333, %r332, %r256, %r330;
	or.b32  	%r334, %r258, %r218;
	shfl.sync.idx.b32	%r335|%p24, %r67, %r334, 31, -1;
	mad.lo.s32 	%r336, %r335, %r262, %r333;
	or.b32  	%r337, %r264, %r218;
	shfl.sync.idx.b32	%r338|%p25, %r67, %r337, 31, -1;
	mad.lo.s32 	%r339, %r338, %r268, %r336;
	or.b32  	%r340, %r269, %r218;
	shfl.sync.idx.b32	%r341|%p26, %r67, %r340, 31, -1;
	mad.lo.s32 	%r342, %r341, %r273, %r339;
	or.b32  	%r343, %r275, %r218;
	shfl.sync.idx.b32	%r344|%p27, %r67, %r343, 31, -1;
	mad.lo.s32 	%r345, %r344, %r279, %r342;
	or.b32  	%r346, %r281, %r218;
	shfl.sync.idx.b32	%r347|%p28, %r67, %r346, 31, -1;
	mad.lo.s32 	%r348, %r347, %r285, %r345;
	or.b32  	%r349, %r287, %r218;
	shfl.sync.idx.b32	%r350|%p29, %r67, %r349, 31, -1;
	mad.lo.s32 	%r351, %r350, %r291, %r348;
	or.b32  	%r352, %r293, %r218;
	shfl.sync.idx.b32	%r353|%p30, %r67, %r352, 31, -1;
	mad.lo.s32 	%r354, %r353, %r297, %r351;
	or.b32  	%r355, %r299, %r218;
	shfl.sync.idx.b32	%r356|%p31, %r67, %r355, 31, -1;
	mad.lo.s32 	%r357, %r356, %r303, %r354;
	or.b32  	%r358, %r305, %r218;
	shfl.sync.idx.b32	%r359|%p32, %r67, %r358, 31, -1;
	mad.lo.s32 	%r360, %r359, %r309, %r357;
	or.b32  	%r361, %r311, %r218;
	shfl.sync.idx.b32	%r362|%p33, %r67, %r361, 31, -1;
	mad.lo.s32 	%r363, %r362, %r315, %r360;
	ld.shared.u32 	%r364, [%r23];
	add.s32 	%r365, %r364, %r363;
	st.shared.u32 	[%r23], %r365;
	ld.shared.u32 	%r366, [%r21+2112];
	shfl.sync.idx.b32	%r367|%p34, %r366, %r316, 31, -1;
	mul.lo.s32 	%r368, %r367, %r226;
	shfl.sync.idx.b32	%r369|%p35, %r366, %r319, 31, -1;
	mad.lo.s32 	%r370, %r369, %r232, %r368;
	shfl.sync.idx.b32	%r371|%p36, %r366, %r322, 31, -1;
	mad.lo.s32 	%r372, %r371, %r238, %r370;
	shfl.sync.idx.b32	%r373|%p37, %r366, %r325, 31, -1;
	mad.lo.s32 	%r374, %r373, %r244, %r372;
	shfl.sync.idx.b32	%r375|%p38, %r366, %r328, 31, -1;
	mad.lo.s32 	%r376, %r375, %r250, %r374;
	shfl.sync.idx.b32	%r377|%p39, %r366, %r331, 31, -1;
	mad.lo.s32 	%r378, %r377, %r256, %r376;
	shfl.sync.idx.b32	%r379|%p40, %r366, %r334, 31, -1;
	mad.lo.s32 	%r380, %r379, %r262, %r378;
	shfl.sync.idx.b32	%r381|%p41, %r366, %r337, 31, -1;
	mad.lo.s32 	%r382, %r381, %r268, %r380;
	shfl.sync.idx.b32	%r383|%p42, %r366, %r340, 31, -1;
	mad.lo.s32 	%r384, %r383, %r273, %r382;
	shfl.sync.idx.b32	%r385|%p43, %r366, %r343, 31, -1;
	mad.lo.s32 	%r386, %r385, %r279, %r384;
	shfl.sync.idx.b32	%r387|%p44, %r366, %r346, 31, -1;
	mad.lo.s32 	%r388, %r387, %r285, %r386;
	shfl.sync.idx.b32	%r389|%p45, %r366, %r349, 31, -1;
	mad.lo.s32 	%r390, %r389, %r291, %r388;
	shfl.sync.idx.b32	%r391|%p46, %r366, %r352, 31, -1;
	mad.lo.s32 	%r392, %r391, %r297, %r390;
	shfl.sync.idx.b32	%r393|%p47, %r366, %r355, 31, -1;
	mad.lo.s32 	%r394, %r393, %r303, %r392;
	shfl.sync.idx.b32	%r395|%p48, %r366, %r358, 31, -1;
	mad.lo.s32 	%r396, %r395, %r309, %r394;
	shfl.sync.idx.b32	%r397|%p49, %r366, %r361, 31, -1;
	mad.lo.s32 	%r398, %r397, %r315, %r396;
	ld.shared.u32 	%r399, [%r23+2048];
	add.s32 	%r400, %r399, %r398;
	st.shared.u32 	[%r23+2048], %r400;
	ld.shared.u32 	%r401, [%r21+4224];
	shfl.sync.idx.b32	%r402|%p50, %r401, %r316, 31, -1;
	mul.lo.s32 	%r403, %r402, %r226;
	shfl.sync.idx.b32	%r404|%p51, %r401, %r319, 31, -1;
	mad.lo.s32 	%r405, %r404, %r232, %r403;
	shfl.sync.idx.b32	%r406|%p52, %r401, %r322, 31, -1;
	mad.lo.s32 	%r407, %r406, %r238, %r405;
	shfl.sync.idx.b32	%r408|%p53, %r401, %r325, 31, -1;
	mad.lo.s32 	%r409, %r408, %r244, %r407;
	shfl.sync.idx.b32	%r410|%p54, %r401, %r328, 31, -1;
	mad.lo.s32 	%r411, %r410, %r250, %r409;
	shfl.sync.idx.b32	%r412|%p55, %r401, %r331, 31, -1;
	mad.lo.s32 	%r413, %r412, %r256, %r411;
	shfl.sync.idx.b32	%r414|%p56, %r401, %r334, 31, -1;
	mad.lo.s32 	%r415, %r414, %r262, %r413;
	shfl.sync.idx.b32	%r416|%p57, %r401, %r337, 31, -1;
	mad.lo.s32 	%r417, %r416, %r268, %r415;
	shfl.sync.idx.b32	%r418|%p58, %r401, %r340, 31, -1;
	mad.lo.s32 	%r419, %r418, %r273, %r417;
	shfl.sync.idx.b32	%r420|%p59, %r401, %r343, 31, -1;
	mad.lo.s32 	%r421, %r420, %r279, %r419;
	shfl.sync.idx.b32	%r422|%p60, %r401, %r346, 31, -1;
	mad.lo.s32 	%r423, %r422, %r285, %r421;
	shfl.sync.idx.b32	%r424|%p61, %r401, %r349, 31, -1;
	mad.lo.s32 	%r425, %r424, %r291, %r423;
	shfl.sync.idx.b32	%r426|%p62, %r401, %r352, 31, -1;
	mad.lo.s32 	%r427, %r426, %r297, %r425;
	shfl.sync.idx.b32	%r428|%p63, %r401, %r355, 31, -1;
	mad.lo.s32 	%r429, %r428, %r303, %r427;
	shfl.sync.idx.b32	%r430|%p64, %r401, %r358, 31, -1;
	mad.lo.s32 	%r431, %r430, %r309, %r429;
	shfl.sync.idx.b32	%r432|%p65, %r401, %r361, 31, -1;
	mad.lo.s32 	%r433, %r432, %r315, %r431;
	ld.shared.u32 	%r434, [%r23+4096];
	add.s32 	%r435, %r434, %r433;
	st.shared.u32 	[%r23+4096], %r435;
	ld.shared.u32 	%r436, [%r21+6336];
	shfl.sync.idx.b32	%r437|%p66, %r436, %r316, 31, -1;
	mul.lo.s32 	%r438, %r437, %r226;
	shfl.sync.idx.b32	%r439|%p67, %r436, %r319, 31, -1;
	mad.lo.s32 	%r440, %r439, %r232, %r438;
	shfl.sync.idx.b32	%r441|%p68, %r436, %r322, 31, -1;
	mad.lo.s32 	%r442, %r441, %r238, %r440;
	shfl.sync.idx.b32	%r443|%p69, %r436, %r325, 31, -1;
	mad.lo.s32 	%r444, %r443, %r244, %r442;
	shfl.sync.idx.b32	%r445|%p70, %r436, %r328, 31, -1;
	mad.lo.s32 	%r446, %r445, %r250, %r444;
	shfl.sync.idx.b32	%r447|%p71, %r436, %r331, 31, -1;
	mad.lo.s32 	%r448, %r447, %r256, %r446;
	shfl.sync.idx.b32	%r449|%p72, %r436, %r334, 31, -1;
	mad.lo.s32 	%r450, %r449, %r262, %r448;
	shfl.sync.idx.b32	%r451|%p73, %r436, %r337, 31, -1;
	mad.lo.s32 	%r452, %r451, %r268, %r450;
	shfl.sync.idx.b32	%r453|%p74, %r436, %r340, 31, -1;
	mad.lo.s32 	%r454, %r453, %r273, %r452;
	shfl.sync.idx.b32	%r455|%p75, %r436, %r343, 31, -1;
	mad.lo.s32 	%r456, %r455, %r279, %r454;
	shfl.sync.idx.b32	%r457|%p76, %r436, %r346, 31, -1;
	mad.lo.s32 	%r458, %r457, %r285, %r456;
	shfl.sync.idx.b32	%r459|%p77, %r436, %r349, 31, -1;
	mad.lo.s32 	%r460, %r459, %r291, %r458;
	shfl.sync.idx.b32	%r461|%p78, %r436, %r352, 31, -1;
	mad.lo.s32 	%r462, %r461, %r297, %r460;
	shfl.sync.idx.b32	%r463|%p79, %r436, %r355, 31, -1;
	mad.lo.s32 	%r464, %r463, %r303, %r462;
	shfl.sync.idx.b32	%r465|%p80, %r436, %r358, 31, -1;
	mad.lo.s32 	%r466, %r465, %r309, %r464;
	shfl.sync.idx.b32	%r467|%p81, %r436, %r361, 31, -1;
	mad.lo.s32 	%r468, %r467, %r315, %r466;
	ld.shared.u32 	%r469, [%r23+6144];
	add.s32 	%r470, %r469, %r468;
	st.shared.u32 	[%r23+6144], %r470;
	mov.b32 	%r550, 16;
	mov.pred 	%p89, 0;
	@%p2 bra 	$L__BB66_18;
	mov.b32 	%r538, 32;
	mov.pred 	%p88, 0;
	@%p1 bra 	$L__BB66_7;
	ld.param.u32 	%r531, [_Z9cuda_gemmIiLj512ELj1ELj1ELj2048ELj64ELj64ELj128ELj0ELj1EEvjjjPKT_S2_PS0_jjj_param_1];
	shl.b32 	%r554, %r1, 2;
	bar.sync 	0;
	shl.b32 	%r472, %r4, 5;
	mad.lo.s32 	%r70, %r2, %r531, %r472;
	max.u32 	%r473, %r16, 2048;
	setp.lt.u32 	%p83, %r16, 2048;
	selp.u32 	%r474, 1, 0, %p83;
	add.s32 	%r475, %r16, %r474;
	sub.s32 	%r476, %r473, %r475;
	div.u32 	%r477, %r476, %r6;
	add.s32 	%r71, %r477, %r474;
	and.b32  	%r478, %r71, 3;
	setp.eq.s32 	%p84, %r478, 3;
	@%p84 bra 	$L__BB66_23;
	shl.b32 	%r479, %r1, 4;
	mov.u32 	%r480, _ZZ9cuda_gemmIiLj512ELj1ELj1ELj2048ELj64ELj64ELj128ELj0ELj1EEvjjjPKT_S2_PS0_jjjE3Csh;
	add.s32 	%r552, %r480, %r479;
	add.s32 	%r481, %r71, 1;
	and.b32  	%r482, %r481, 3;
	neg.s32 	%r551, %r482;
$L__BB66_22:
	.pragma "nounroll";
	shr.u32 	%r483, %r554, 5;
	and.b32  	%r484, %r554, 28;
	add.s32 	%r485, %r70, %r484;
	mad.lo.s32 	%r486, %r483, %r7, %r485;
	mul.wide.u32 	%rd23, %r486, 4;
	add.s64 	%rd24, %rd2, %rd23;
	ld.shared.v4.u32 	{%r487, %r488, %r489, %r490}, [%r552];
	st.global.v4.u32 	[%rd24], {%r487, %r488, %r489, %r490};
	add.s32 	%r554, %r554, %r6;
	add.s32 	%r552, %r552, %r25;
	add.s32 	%r551, %r551, 1;
	setp.ne.s32 	%p85, %r551, 0;
	@%p85 bra 	$L__BB66_22;
$L__BB66_23:
	setp.lt.u32 	%p86, %r71, 3;
	@%p86 bra 	$L__BB66_26;
	add.s32 	%r558, %r554, %r24;
	add.s32 	%r557, %r554, %r27;
	add.s32 	%r556, %r554, %r6;
	shl.b32 	%r491, %r554, 2;
	mov.u32 	%r492, _ZZ9cuda_gemmIiLj512ELj1ELj1ELj2048ELj64ELj64ELj128ELj0ELj1EEvjjjPKT_S2_PS0_jjjE3Csh;
	add.s32 	%r555, %r492, %r491;
$L__BB66_25:
	shr.u32 	%r493, %r554, 5;
	and.b32  	%r494, %r554, 28;
	add.s32 	%r495, %r70, %r494;
	mad.lo.s32 	%r496, %r493, %r7, %r495;
	mul.wide.u32 	%rd25, %r496, 4;
	add.s64 	%rd26, %rd2, %rd25;
	ld.shared.v4.u32 	{%r497, %r498, %r499, %r500}, [%r555];
	st.global.v4.u32 	[%rd26], {%r497, %r498, %r499, %r500};
	add.s32 	%r501, %r554, %r6;
	shr.u32 	%r502, %r556, 5;
	and.b32  	%r503, %r556, 28;
	add.s32 	%r504, %r70, %r503;
	mad.lo.s32 	%r505, %r502, %r7, %r504;
	mul.wide.u32 	%rd27, %r505, 4;
	add.s64 	%rd28, %rd2, %rd27;
	add.s32 	%r506, %r555, %r25;
	ld.shared.v4.u32 	{%r507, %r508, %r509, %r510}, [%r506];
	st.global.v4.u32 	[%rd28], {%r507, %r508, %r509, %r510};
	add.s32 	%r511, %r501, %r6;
	shr.u32 	%r512, %r557, 5;
	and.b32  	%r513, %r557, 28;
	add.s32 	%r514, %r70, %r513;
	mad.lo.s32 	%r515, %r512, %r7, %r514;
	mul.wide.u32 	%rd29, %r515, 4;
	add.s64 	%rd30, %rd2, %rd29;
	add.s32 	%r516, %r555, %r26;
	ld.shared.v4.u32 	{%r517, %r518, %r519, %r520}, [%r516];
	st.global.v4.u32 	[%rd30], {%r517, %r518, %r519, %r520};
	add.s32 	%r521, %r511, %r6;
	shr.u32 	%r522, %r558, 5;
	and.b32  	%r523, %r558, 28;
	add.s32 	%r524, %r70, %r523;
	mad.lo.s32 	%r525, %r522, %r7, %r524;
	mul.wide.u32 	%rd31, %r525, 4;
	add.s64 	%rd32, %rd2, %rd31;
	add.s32 	%r526, %r555, %r28;
	ld.shared.v4.u32 	{%r527, %r528, %r529, %r530}, [%r526];
	st.global.v4.u32 	[%rd32], {%r527, %r528, %r529, %r530};
	add.s32 	%r554, %r521, %r6;
	add.s32 	%r558, %r558, %r25;
	add.s32 	%r557, %r557, %r25;
	add.s32 	%r556, %r556, %r25;
	add.s32 	%r555, %r555, %r29;
	setp.lt.u32 	%p87, %r554, 2048;
	@%p87 bra 	$L__BB66_25;
$L__BB66_26:
	ret;

}
	// .globl	_Z9cuda_gemmIiLj512ELj1ELj1ELj2048ELj64ELj64ELj128ELj1ELj1EEvjjjPKT_S2_PS0_jjj
.visible .entry _Z9cuda_gemmIiLj512ELj1ELj1ELj2048ELj64ELj64ELj128ELj1ELj1EEvjjjPKT_S2_PS0_jjj(
	.param .u32 _Z9cuda_gemmIiLj512ELj1ELj1ELj2048ELj64ELj64ELj128ELj1ELj1EEvjjjPKT_S2_PS0_jjj_param_0,
	.param .u32 _Z9cuda_gemmIiLj512ELj1ELj1ELj2048ELj64ELj64ELj128ELj1ELj1EEvjjjPKT_S2_PS0_jjj_param_1,
	.param .u32 _Z9cuda_gemmIiLj512ELj1ELj1ELj2048ELj64ELj64ELj128ELj1ELj1EEvjjjPKT_S2_PS0_jjj_param_2,
	.param .u64 .ptr .align 1 _Z9cuda_gemmIiLj512ELj1ELj1ELj2048ELj64ELj64ELj128ELj1ELj1EEvjjjPKT_S2_PS0_jjj_param_3,
	.param .u64 .ptr .align 1 _Z9cuda_gemmIiLj512ELj1ELj1ELj2048ELj64ELj64ELj128ELj1ELj1EEvjjjPKT_S2_PS0_jjj_param_4,
	.param .u64 .ptr .align 1 _Z9cuda_gemmIiLj512ELj1ELj1ELj2048ELj64ELj64ELj128ELj1ELj1EEvjjjPKT_S2_PS0_jjj_param_5,
	.param .u32 _Z9cuda_gemmIiLj512ELj1ELj1ELj2048ELj64ELj64ELj128ELj1ELj1EEvjjjPKT_S2_PS0_jjj_param_6,
	.param .u32 _Z9cuda_gemmIiLj512ELj1ELj1ELj2048ELj64ELj64ELj128ELj1ELj1EEvjjjPKT_S2_PS0_jjj_param_7,
	.param .u32 _Z9cuda_gemmIiLj512ELj1ELj1ELj2048ELj64ELj64ELj128ELj1ELj1EEvjjjPKT_S2_PS0_jjj_param_8
)
.maxntid 512
{
	.reg .pred 	%p<90>;
	.reg .b16 	%rs<6>;
	.reg .b32 	%r<537>;
	.reg .b64 	%rd<37>;
	// demoted variable
	.shared .align 128 .b8 _ZZ9cuda_gemmIiLj512ELj1ELj1ELj2048ELj64ELj64ELj128ELj1ELj1EEvjjjPKT_S2_PS0_jjjE11kron_fac_sh[8448];
	// demoted variable
	.shared .align 128 .b8 _ZZ9cuda_gemmIiLj512ELj1ELj1ELj2048ELj64ELj64ELj128ELj1ELj1EEvjjjPKT_S2_PS0_jjjE3Ash[4096];
	// demoted variable
	.shared .align 128 .b8 _ZZ9cuda_gemmIiLj512ELj1ELj1ELj2048ELj64ELj64ELj128ELj1ELj1EEvjjjPKT_S2_PS0_jjjE3Csh[8192];
	ld.param.u64 	%rd9, [_Z9cuda_gemmIiLj512ELj1ELj1ELj2048ELj64ELj64ELj128ELj1ELj1EEvjjjPKT_S2_PS0_jjj_param_3];
	ld.param.u64 	%rd8, [_Z9cuda_gemmIiLj512ELj1ELj1ELj2048ELj64ELj64ELj128ELj1ELj1EEvjjjPKT_S2_PS0_jjj_param_4];
	ld.param.u64 	%rd10, [_Z9cuda_gemmIiLj512ELj1ELj1ELj2048ELj64ELj64ELj128ELj1ELj1EEvjjjPKT_S2_PS0_jjj_param_5];
	cvta.to.global.u64 	%rd1, %rd9;
	cvta.to.global.u64 	%rd2, %rd10;
	mov.u32 	%r1, %tid.x;
	mov.u32 	%r2, %ctaid.y;
	mov.u32 	%r98, %nctaid.y;
	setp.ge.u32 	%p3, %r2, %r98;
	@%p3 bra 	$L__BB67_26;
	mov.u32 	%r99, %ctaid.z;
	mov.u32 	%r3, %ntid.x;
	shl.b32 	%r4, %r1, 2;
	shl.b32 	%r5, %r99, 6;
	shl.b32 	%r6, %r3, 2;
	add.s32 	%r100, %r1, %r3;
	cvt.u16.u32 	%rs2, %r100;
	xor.b16  	%rs3, %rs2, 2047;
	cvt.u16.u32 	%rs4, %r3;
	div.u16 	%rs5, %rs3, %rs4;
	and.b16  	%rs1, %rs5, 3;
	setp.eq.s16 	%p4, %rs1, 2;
	mov.u32 	%r512, %r1;
	@%p4 bra 	$L__BB67_4;
	cvt.u32.u16 	%r7, %rs1;
	mov.b32 	%r511, 0;
	mov.u32 	%r512, %r1;
$L__BB67_3:
	.pragma "nounroll";
	shl.b32 	%r102, %r512, 2;
	mov.u32 	%r103, _ZZ9cuda_gemmIiLj512ELj1ELj1ELj2048ELj64ELj64ELj128ELj1ELj1EEvjjjPKT_S2_PS0_jjjE3Csh;
	add.s32 	%r104, %r103, %r102;
	mov.b32 	%r105, 0;
	st.shared.u32 	[%r104], %r105;
	add.s32 	%r512, %r512, %r3;
	add.s32 	%r511, %r511, 1;
	xor.b32  	%r106, %r511, %r7;
	setp.ne.s32 	%p5, %r106, 2;
	@%p5 bra 	$L__BB67_3;
$L__BB67_4:
	mov.u32 	%r108, _ZZ9cuda_gemmIiLj512ELj1ELj1ELj2048ELj64ELj64ELj128ELj1ELj1EEvjjjPKT_S2_PS0_jjjE3Csh;
$L__BB67_5:
	shl.b32 	%r107, %r512, 2;
	add.s32 	%r109, %r108, %r107;
	mov.b32 	%r110, 0;
	st.shared.u32 	[%r109], %r110;
	add.s32 	%r111, %r109, %r6;
	st.shared.u32 	[%r111], %r110;
	add.s32 	%r112, %r111, %r6;
	st.shared.u32 	[%r112], %r110;
	add.s32 	%r113, %r112, %r6;
	st.shared.u32 	[%r113], %r110;
	add.s32 	%r512, %r6, %r512;
	setp.lt.u32 	%p6, %r512, 2048;
	@%p6 bra 	$L__BB67_5;
	shl.b32 	%r15, %r2, 11;
	add.s32 	%r16, %r4, %r6;
	max.u32 	%r115, %r16, 1024;
	setp.lt.u32 	%p8, %r16, 1024;
	selp.u32 	%r116, 1, 0, %p8;
	add.s32 	%r117, %r16, %r116;
	sub.s32 	%r118, %r115, %r117;
	div.u32 	%r119, %r118, %r6;
	add.s32 	%r17, %r119, %r116;
	shl.b32 	%r120, %r4, 2;
	mov.u32 	%r121, _ZZ9cuda_gemmIiLj512ELj1ELj1ELj2048ELj64ELj64ELj128ELj1ELj1EEvjjjPKT_S2_PS0_jjjE3Ash;
	add.s32 	%r18, %r121, %r120;
	shl.b32 	%r122, %r6, 2;
	add.s32 	%r19, %r18, %r122;
	add.s32 	%r20, %r16, %r6;
	shr.u32 	%r123, %r1, 5;
	and.b32  	%r125, %r4, 124;
	mov.u32 	%r126, _ZZ9cuda_gemmIiLj512ELj1ELj1ELj2048ELj64ELj64ELj128ELj1ELj1EEvjjjPKT_S2_PS0_jjjE11kron_fac_sh;
	add.s32 	%r127, %r126, %r125;
	mad.lo.s32 	%r21, %r123, 132, %r127;
	and.b32  	%r22, %r1, 15;
	add.s32 	%r128, %r1, 1;
	and.b32  	%r23, %r128, 15;
	add.s32 	%r129, %r1, 2;
	and.b32  	%r24, %r129, 15;
	add.s32 	%r130, %r1, 3;
	and.b32  	%r25, %r130, 15;
	add.s32 	%r131, %r1, 4;
	and.b32  	%r26, %r131, 15;
	add.s32 	%r132, %r1, 5;
	and.b32  	%r27, %r132, 15;
	add.s32 	%r133, %r1, 6;
	and.b32  	%r28, %r133, 15;
	add.s32 	%r29, %r108, %r4;
	shl.b32 	%r30, %r3, 4;
	cvta.to.global.u64 	%rd3, %rd8;
	shl.b32 	%r135, %r1, 5;
	and.b32  	%r31, %r135, 992;
	mov.b32 	%r514, 0;
	mov.pred 	%p88, -1;
$L__BB67_7:
	mov.pred 	%p1, %p88;
	shl.b32 	%r33, %r1, 2;
	setp.gt.u32 	%p9, %r1, 255;
	@%p9 bra 	$L__BB67_15;
	and.b32  	%r34, %r17, 3;
	setp.eq.s32 	%p10, %r34, 3;
	add.s32 	%r136, %r15, %r5;
	add.s32 	%r35, %r136, %r514;
	mov.u32 	%r515, %r33;
	@%p10 bra 	$L__BB67_12;
	setp.eq.s32 	%p11, %r34, 0;
	and.b32  	%r137, %r33, 28;
	shl.b32 	%r138, %r1, 3;
	and.b32  	%r139, %r138, 1984;
	or.b32  	%r140, %r137, %r139;
	add.s32 	%r141, %r35, %r140;
	mul.wide.u32 	%rd11, %r141, 4;
	add.s64 	%rd12, %rd1, %rd11;
	ld.global.nc.v4.u32 	{%r142, %r143, %r144, %r145}, [%rd12];
	st.shared.v4.u32 	[%r18], {%r142, %r143, %r144, %r145};
	mov.u32 	%r515, %r16;
	@%p11 bra 	$L__BB67_12;
	setp.eq.s32 	%p12, %r34, 1;
	and.b32  	%r146, %r16, 28;
	shl.b32 	%r147, %r16, 1;
	and.b32  	%r148, %r147, 1984;
	or.b32  	%r149, %r146, %r148;
	add.s32 	%r150, %r35, %r149;
	mul.wide.u32 	%rd13, %r150, 4;
	add.s64 	%rd14, %rd1, %rd13;
	ld.global.nc.v4.u32 	{%r151, %r152, %r153, %r154}, [%rd14];
	st.shared.v4.u32 	[%r19], {%r151, %r152, %r153, %r154};
	mov.u32 	%r515, %r20;
	@%p12 bra 	$L__BB67_12;
	add.s32 	%r515, %r20, %r6;
	and.b32  	%r155, %r20, 28;
	shl.b32 	%r156, %r20, 1;
	and.b32  	%r157, %r156, 1984;
	or.b32  	%r158, %r155, %r157;
	add.s32 	%r159, %r35, %r158;
	mul.wide.u32 	%rd15, %r159, 4;
	add.s64 	%rd16, %rd1, %rd15;
	ld.global.nc.v4.u32 	{%r160, %r161, %r162, %r163}, [%rd16];
	shl.b32 	%r164, %r6, 2;
	add.s32 	%r165, %r19, %r164;
	st.shared.v4.u32 	[%r165], {%r160, %r161, %r162, %r163};
$L__BB67_12:
	setp.lt.u32 	%p13, %r17, 3;
	@%p13 bra 	$L__BB67_15;
	mad.lo.s32 	%r523, %r3, 12, %r515;
	shl.b32 	%r516, %r515, 1;
	mad.lo.s32 	%r522, %r3, 24, %r516;
	shl.b32 	%r166, %r3, 3;
	add.s32 	%r521, %r166, %r515;
	add.s32 	%r520, %r30, %r516;
	add.s32 	%r519, %r6, %r515;
	add.s32 	%r518, %r166, %r516;
	shl.b32 	%r167, %r515, 2;
	mov.u32 	%r168, _ZZ9cuda_gemmIiLj512ELj1ELj1ELj2048ELj64ELj64ELj128ELj1ELj1EEvjjjPKT_S2_PS0_jjjE3Ash;
	add.s32 	%r517, %r168, %r167;
$L__BB67_14:
	and.b32  	%r169, %r516, 1984;
	and.b32  	%r170, %r515, 28;
	add.s32 	%r171, %r35, %r170;
	add.s32 	%r172, %r171, %r169;
	mul.wide.u32 	%rd17, %r172, 4;
	add.s64 	%rd18, %rd1, %rd17;
	ld.global.nc.v4.u32 	{%r173, %r174, %r175, %r176}, [%rd18];
	st.shared.v4.u32 	[%r517], {%r173, %r174, %r175, %r176};
	add.s32 	%r177, %r515, %r6;
	and.b32  	%r178, %r518, 1984;
	and.b32  	%r179, %r519, 28;
	add.s32 	%r180, %r35, %r179;
	add.s32 	%r181, %r180, %r178;
	mul.wide.u32 	%rd19, %r181, 4;
	add.s64 	%rd20, %rd1, %rd19;
	ld.global.nc.v4.u32 	{%r182, %r183, %r184, %r185}, [%rd20];
	add.s32 	%r186, %r517, %r30;
	st.shared.v4.u32 	[%r186], {%r182, %r183, %r184, %r185};
	add.s32 	%r187, %r177, %r6;
	and.b32  	%r188, %r520, 1984;
	and.b32  	%r189, %r521, 28;
	add.s32 	%r190, %r35, %r189;
	add.s32 	%r191, %r190, %r188;
	mul.wide.u32 	%rd21, %r191, 4;
	add.s64 	%rd22, %rd1, %rd21;
	ld.global.nc.v4.u32 	{%r192, %r193, %r194, %r195}, [%rd22];
	shl.b32 	%r196, %r3, 5;
	add.s32 	%r197, %r517, %r196;
	st.shared.v4.u32 	[%r197], {%r192, %r193, %r194, %r195};
	add.s32 	%r198, %r187, %r6;
	and.b32  	%r199, %r522, 1984;
	and.b32  	%r200, %r523, 28;
	add.s32 	%r201, %r35, %r200;
	add.s32 	%r202, %r201, %r199;
	mul.wide.u32 	%rd23, %r202, 4;
	add.s64 	%rd24, %rd1, %rd23;
	ld.global.nc.v4.u32 	{%r203, %r204, %r205, %r206}, [%rd24];
	mad.lo.s32 	%r207, %r3, 48, %r517;
	st.shared.v4.u32 	[%r207], {%r203, %r204, %r205, %r206};
	add.s32 	%r515, %r198, %r6;
	add.s32 	%r523, %r523, %r30;
	add.s32 	%r522, %r522, %r196;
	add.s32 	%r521, %r521, %r30;
	add.s32 	%r520, %r520, %r196;
	add.s32 	%r519, %r519, %r30;
	add.s32 	%r518, %r518, %r196;
	shl.b32 	%r208, %r3, 6;
	add.s32 	%r517, %r517, %r208;
	add.s32 	%r516, %r516, %r196;
	setp.lt.u32 	%p14, %r515, 1024;
	@%p14 bra 	$L__BB67_14;
$L__BB67_15:
	shr.u32 	%r525, %r1, 4;
	add.s32 	%r65, %r514, %r5;
$L__BB67_16:
	add.s32 	%r209, %r65, %r525;
	shl.b32 	%r210, %r209, 6;
	and.b32  	%r211, %r33, 60;
	or.b32  	%r212, %r210, %r211;
	mul.wide.u32 	%rd25, %r212, 4;
	add.s64 	%rd26, %rd3, %rd25;
	ld.global.nc.v4.u32 	{%r213, %r214, %r215, %r216}, [%rd26];
	shl.b32 	%r217, %r525, 2;
	mov.u32 	%r218, _ZZ9cuda_gemmIiLj512ELj1ELj1ELj2048ELj64ELj64ELj128ELj1ELj1EEvjjjPKT_S2_PS0_jjjE11kron_fac_sh;
	add.s32 	%r219, %r218, %r217;
	mad.lo.s32 	%r220, %r211, 132, %r219;
	st.shared.u32 	[%r220], %r213;
	st.shared.u32 	[%r220+132], %r214;
	st.shared.u32 	[%r220+264], %r215;
	st.shared.u32 	[%r220+396], %r216;
	shr.u32 	%r221, %r3, 4;
	add.s32 	%r525, %r525, %r221;
	setp.lt.u32 	%p15, %r525, 32;
	@%p15 bra 	$L__BB67_16;
	bar.sync 	0;
	ld.shared.u32 	%r68, [%r21];
	mov.b32 	%r526, 0;
	mov.pred 	%p89, -1;
$L__BB67_18:
	mov.pred 	%p2, %p89;
	and.b32  	%r224, %r1, 16;
	add.s32 	%r225, %r526, %r224;
	and.b32  	%r226, %r225, 16;
	add.s32 	%r227, %r226, %r31;
	add.s32 	%r228, %r227, %r22;
	shl.b32 	%r229, %r228, 2;
	mov.u32 	%r230, _ZZ9cuda_gemmIiLj512ELj1ELj1ELj2048ELj64ELj64ELj128ELj1ELj1EEvjjjPKT_S2_PS0_jjjE3Ash;
	add.s32 	%r231, %r230, %r229;
	ld.shared.u32 	%r232, [%r231];
	add.s32 	%r233, %r227, %r23;
	shl.b32 	%r234, %r233, 2;
	add.s32 	%r235, %r230, %r234;
	ld.shared.u32 	%r236, [%r235];
	add.s32 	%r237, %r227, %r24;
	shl.b32 	%r238, %r237, 2;
	add.s32 	%r239, %r230, %r238;
	ld.shared.u32 	%r240, [%r239];
	add.s32 	%r241, %r227, %r25;
	shl.b32 	%r242, %r241, 2;
	add.s32 	%r243, %r230, %r242;
	ld.shared.u32 	%r244, [%r243];
	add.s32 	%r245, %r227, %r26;
	shl.b32 	%r246, %r245, 2;
	add.s32 	%r247, %r230, %r246;
	ld.shared.u32 	%r248, [%r247];
	add.s32 	%r249, %r227, %r27;
	shl.b32 	%r250, %r249, 2;
	add.s32 	%r251, %r230, %r250;
	ld.shared.u32 	%r252, [%r251];
	add.s32 	%r253, %r227, %r28;
	shl.b32 	%r254, %r253, 2;
	add.s32 	%r255, %r230, %r254;
	ld.shared.u32 	%r256, [%r255];
	add.s32 	%r257, %r1, 7;
	and.b32  	%r258, %r257, 15;
	add.s32 	%r259, %r227, %r258;
	shl.b32 	%r260, %r259, 2;
	add.s32 	%r261, %r230, %r260;
	ld.shared.u32 	%r262, [%r261];
	xor.b32  	%r263, %r22, 8;
	add.s32 	%r264, %r227, %r263;
	shl.b32 	%r265, %r264, 2;
	add.s32 	%r266, %r230, %r265;
	ld.shared.u32 	%r267, [%r266];
	add.s32 	%r268, %r1, 9;
	and.b32  	%r269, %r268, 15;
	add.s32 	%r270, %r227, %r269;
	shl.b32 	%r271, %r270, 2;
	add.s32 	%r272, %r230, %r271;
	ld.shared.u32 	%r273, [%r272];
	add.s32 	%r274, %r1, 10;
	and.b32  	%r275, %r274, 15;
	add.s32 	%r276, %r227, %r275;
	shl.b32 	%r277, %r276, 2;
	add.s32 	%r278, %r230, %r277;
	ld.shared.u32 	%r279, [%r278];
	add.s32 	%r280, %r1, 11;
	and.b32  	%r281, %r280, 15;
	add.s32 	%r282, %r227, %r281;
	shl.b32 	%r283, %r282, 2;
	add.s32 	%r284, %r230, %r283;
	ld.shared.u32 	%r285, [%r284];
	add.s32 	%r286, %r1, 12;
	and.b32  	%r287, %r286, 15;
	add.s32 	%r288, %r227, %r287;
	shl.b32 	%r289, %r288, 2;
	add.s32 	%r290, %r230, %r289;
	ld.shared.u32 	%r291, [%r290];
	add.s32 	%r292, %r1, 13;
	and.b32  	%r293, %r292, 15;
	add.s32 	%r294, %r227, %r293;
	shl.b32 	%r295, %r294, 2;
	add.s32 	%r296, %r230, %r295;
	ld.shared.u32 	%r297, [%r296];
	add.s32 	%r298, %r1, 14;
	and.b32  	%r299, %r298, 15;
	add.s32 	%r300, %r227, %r299;
	shl.b32 	%r301, %r300, 2;
	add.s32 	%r302, %r230, %r301;
	ld.shared.u32 	%r303, [%r302];
	add.s32 	%r304, %r1, -1;
	and.b32  	%r305, %r304, 15;
	add.s32 	%r306, %r227, %r305;
	shl.b32 	%r307, %r306, 2;
	add.s32 	%r308, %r230, %r307;
	ld.shared.u32 	%r309, [%r308];
	or.b32  	%r310, %r22, %r226;
	shfl.sync.idx.b32	%r311|%p18, %r68, %r310, 31, -1;
	mul.lo.s32 	%r312, %r311, %r232;
	or.b32  	%r313, %r23, %r226;
	shfl.sync.idx.b32	%r314|%p19, %r68, %r313, 31, -1;
	mad.lo.s32 	%r315, %r314, %r236, %r312;
	or.b32  	%r316, %r24, %r226;
	shfl.sync.idx.b32	%r317|%p20, %r68, %r316, 31, -1;
	mad.lo.s32 	%r318, %r317, %r240, %r315;
	or.b32  	%r319, %r25, %r226;
	shfl.sync.idx.b32	%r320|%p21, %r68, %r319, 31, -1;
	mad.lo.s32 	%r321, %r320, %r244, %r318;
	or.b32  	%r322, %r26, %r226;
	shfl.sync.idx.b32	%r323|%p22, %r68, %r322, 31, -1;
	mad.lo.s32 	%r324, %r323, %r248, %r321;
	or.b32  	%r325, %r27, %r226;
	shfl.sync.idx.b32	%r326|%p23, %r68, %r325, 31, -1;
	mad.lo.s32 	%r327, %r326, %r252, %r324;
	or.b32  	%r328, %r28, %r226;
	shfl.sync.idx.b32	%r329|%p24, %r68, %r328, 31, -1;
	mad.lo.s32 	%r330, %r329, %r256, %r327;
	or.b32  	%r331, %r258, %r226;
	shfl.sync.idx.b32	%r332|%p25, %r68, %r331, 31, -1;
	mad.lo.s32 	%r333, %r332, %r262, %r330;
	or.b32  	%r334, %r263, %r226;
	shfl.sync.idx.b32	%r335|%p26, %r68, %r334, 31, -1;
	mad.lo.s32 	%r336, %r335, %r267, %r333;
	or.b32  	%r337, %r269, %r226;
	shfl.sync.idx.b32	%r338|%p27, %r68, %r337, 31, -1;
	mad.lo.s32 	%r339, %r338, %r273, %r336;
	or.b32  	%r340, %r275, %r226;
	shfl.sync.idx.b32	%r341|%p28, %r68, %r340, 31, -1;
	mad.lo.s32 	%r342, %r341, %r279, %r339;
	or.b32  	%r343, %r281, %r226;
	shfl.sync.idx.b32	%r344|%p29, %r68, %r343, 31, -1;
	mad.lo.s32 	%r345, %r344, %r285, %r342;
	or.b32  	%r346, %r287, %r226;
	shfl.sync.idx.b32	%r347|%p30, %r68, %r346, 31, -1;
	mad.lo.s32 	%r348, %r347, %r291, %r345;
	or.b32  	%r349, %r293, %r226;
	shfl.sync.idx.b32	%r350|%p31, %r68, %r349, 31, -1;
	mad.lo.s32 	%r351, %r350, %r297, %r348;
	or.b32  	%r352, %r299, %r226;
	shfl.sync.idx.b32	%r353|%p32, %r68, %r352, 31, -1;
	mad.lo.s32 	%r354, %r353, %r303, %r351;
	or.b32  	%r355, %r305, %r226;
	shfl.sync.idx.b32	%r356|%p33, %r68, %r355, 31, -1;
	mad.lo.s32 	%r357, %r356, %r309, %r354;
	ld.shared.u32 	%r358, [%r29];
	add.s32 	%r359, %r358, %r357;
	st.shared.u32 	[%r29], %r359;
	ld.shared.u32 	%r360, [%r21+2112];
	shfl.sync.idx.b32	%r361|%p34, %r360, %r310, 31, -1;
	mul.lo.s32 	%r362, %r361, %r232;
	shfl.sync.idx.b32	%r363|%p35, %r360, %r313, 31, -1;
	mad.lo.s32 	%r364, %r363, %r236, %r362;
	shfl.sync.idx.b32	%r365|%p36, %r360, %r316, 31, -1;
	mad.lo.s32 	%r366, %r365, %r240, %r364;
	shfl.sync.idx.b32	%r367|%p37, %r360, %r319, 31, -1;
	mad.lo.s32 	%r368, %r367, %r244, %r366;
	shfl.sync.idx.b32	%r369|%p38, %r360, %r322, 31, -1;
	mad.lo.s32 	%r370, %r369, %r248, %r368;
	shfl.sync.idx.b32	%r371|%p39, %r360, %r325, 31, -1;
	mad.lo.s32 	%r372, %r371, %r252, %r370;
	shfl.sync.idx.b32	%r373|%p40, %r360, %r328, 31, -1;
	mad.lo.s32 	%r374, %r373, %r256, %r372;
	shfl.sync.idx.b32	%r375|%p41, %r360, %r331, 31, -1;
	mad.lo.s32 	%r376, %r375, %r262, %r374;
	shfl.sync.idx.b32	%r377|%p42, %r360, %r334, 31, -1;
	mad.lo.s32 	%r378, %r377, %r267, %r376;
	shfl.sync.idx.b32	%r379|%p43, %r360, %r337, 31, -1;
	mad.lo.s32 	%r380, %r379, %r273, %r378;
	shfl.sync.idx.b32	%r381|%p44, %r360, %r340, 31, -1;
	mad.lo.s32 	%r382, %r381, %r279, %r380;
	shfl.sync.idx.b32	%r383|%p45, %r360, %r343, 31, -1;
	mad.lo.s32 	%r384, %r383, %r285, %r382;
	shfl.sync.idx.b32	%r385|%p46, %r360, %r346, 31, -1;
	mad.lo.s32 	%r386, %r385, %r291, %r384;
	shfl.sync.idx.b32	%r387|%p47, %r360, %r349, 31, -1;
	mad.lo.s32 	%r388, %r387, %r297, %r386;
	shfl.sync.idx.b32	%r389|%p48, %r360, %r352, 31, -1;
	mad.lo.s32 	%r390, %r389, %r303, %r388;
	shfl.sync.idx.b32	%r391|%p49, %r360, %r355, 31, -1;
	mad.lo.s32 	%r392, %r391, %r309, %r390;
	ld.shared.u32 	%r393, [%r29+2048];
	add.s32 	%r394, %r393, %r392;
	st.shared.u32 	[%r29+2048], %r394;
	ld.shared.u32 	%r395, [%r21+4224];
	shfl.sync.idx.b32	%r396|%p50, %r395, %r310, 31, -1;
	mul.lo.s32 	%r397, %r396, %r232;
	shfl.sync.idx.b32	%r398|%p51, %r395, %r313, 31, -1;
	mad.lo.s32 	%r399, %r398, %r236, %r397;
	shfl.sync.idx.b32	%r400|%p52, %r395, %r316, 31, -1;
	mad.lo.s32 	%r401, %r400, %r240, %r399;
	shfl.sync.idx.b32	%r402|%p53, %r395, %r319, 31, -1;
	mad.lo.s32 	%r403, %r402, %r244, %r401;
	shfl.sync.idx.b32	%r404|%p54, %r395, %r322, 31, -1;
	mad.lo.s32 	%r405, %r404, %r248, %r403;
	shfl.sync.idx.b32	%r406|%p55, %r395, %r325, 31, -1;
	mad.lo.s32 	%r407, %r406, %r252, %r405;
	shfl.sync.idx.b32	%r408|%p56, %r395, %r328, 31, -1;
	mad.lo.s32 	%r409, %r408, %r256, %r407;
	shfl.sync.idx.b32	%r410|%p57, %r395, %r331, 31, -1;
	mad.lo.s32 	%r411, %r410, %r262, %r409;
	shfl.sync.idx.b32	%r412|%p58, %r395, %r334, 31, -1;
	mad.lo.s32 	%r413, %r412, %r267, %r411;
	shfl.sync.idx.b32	%r414|%p59, %r395, %r337, 31, -1;
	mad.lo.s32 	%r415, %r414, %r273, %r413;
	shfl.sync.idx.b32	%r416|%p60, %r395, %r340, 31, -1;
	mad.lo.s32 	%r417, %r416, %r279, %r415;
	shfl.sync.idx.b32	%r418|%p61, %r395, %r343, 31, -1;
	mad.lo.s32 	%r419, %r418, %r285, %r417;
	shfl.sync.idx.b32	%r420|%p62, %r395, %r346, 31, -1;
	mad.lo.s32 	%r421, %r420, %r291, %r419;
	shfl.sync.idx.b32	%r422|%p63, %r395, %r349, 31, -1;
	mad.lo.s32 	%r423, %r422, %r297, %r421;
	shfl.sync.idx.b32	%r424|%p64, %r395, %r352, 31, -1;
	mad.lo.s32 	%r425, %r424, %r303, %r423;
	shfl.sync.idx.b32	%r426|%p65, %r395, %r355, 31, -1;
	mad.lo.s32 	%r427, %r426, %r309, %r425;
	ld.shared.u32 	%r428, [%r29+4096];
	add.s32 	%r429, %r428, %r427;
	st.shared.u32 	[%r29+4096], %r429;
	ld.shared.u32 	%r430, [%r21+6336];
	shfl.sync.idx.b32	%r431|%p66, %r430, %r310, 31, -1;
	mul.lo.s32 	%r432, %r431, %r232;
	shfl.sync.idx.b32	%r433|%p67, %r430, %r313, 31, -1;
	mad.lo.s32 	%r434, %r433, %r236, %r432;
	shfl.sync.idx.b32	%r435|%p68, %r430, %r316, 31, -1;
	mad.lo.s32 	%r436, %r435, %r240, %r434;
	shfl.sync.idx.b32	%r437|%p69, %r430, %r319, 31, -1;
	mad.lo.s32 	%r438, %r437, %r244, %r436;
	shfl.sync.idx.b32	%r439|%p70, %r430, %r322, 31, -1;
	mad.lo.s32 	%r440, %r439, %r248, %r438;
	shfl.sync.idx.b32	%r441|%p71, %r430, %r325, 31, -1;
	mad.lo.s32 	%r442, %r441, %r252, %r440;
	shfl.sync.idx.b32	%r443|%p72, %r430, %r328, 31, -1;
	mad.lo.s32 	%r444, %r443, %r256, %r442;
	shfl.sync.idx.b32	%r445|%p73, %r430, %r331, 31, -1;
	mad.lo.s32 	%r446, %r445, %r262, %r444;
	shfl.sync.idx.b32	%r447|%p74, %r430, %r334, 31, -1;
	mad.lo.s32 	%r448, %r447, %r267, %r446;
	shfl.sync.idx.b32	%r449|%p75, %r430, %r337, 31, -1;
	mad.lo.s32 	%r450, %r449, %r273, %r448;
	shfl.sync.idx.b32	%r451|%p76, %r430, %r340, 31, -1;
	mad.lo.s32 	%r452, %r451, %r279, %r450;
	shfl.sync.idx.b32	%r453|%p77, %r430, %r343, 31, -1;
	mad.lo.s32 	%r454, %r453, %r285, %r452;
	shfl.sync.idx.b32	%r455|%p78, %r430, %r346, 31, -1;
	mad.lo.s32 	%r456, %r455, %r291, %r454;
	shfl.sync.idx.b32	%r457|%p79, %r430, %r349, 31, -1;
	mad.lo.s32 	%r458, %r457, %r297, %r456;
	shfl.sync.idx.b32	%r459|%p80, %r430, %r352, 31, -1;
	mad.lo.s32 	%r460, %r459, %r303, %r458;
	shfl.sync.idx.b32	%r461|%p81, %r430, %r355, 31, -1;
	mad.lo.s32 	%r462, %r461, %r309, %r460;
	ld.shared.u32 	%r463, [%r29+6144];
	add.s32 	%r464, %r463, %r462;
	st.shared.u32 	[%r29+6144], %r464;
	mov.b32 	%r526, 16;
	mov.pred 	%p89, 0;
	@%p2 bra 	$L__BB67_18;
	mov.b32 	%r514, 32;
	mov.pred 	%p88, 0;
	@%p1 bra 	$L__BB67_7;
	shl.b32 	%r530, %r1, 2;
	bar.sync 	0;
	max.u32 	%r466, %r16, 2048;
	setp.lt.u32 	%p83, %r16, 2048;
	selp.u32 	%r467, 1, 0, %p83;
	add.s32 	%r468, %r16, %r467;
	sub.s32 	%r469, %r466, %r468;
	div.u32 	%r470, %r469, %r6;
	add.s32 	%r71, %r470, %r467;
	and.b32  	%r471, %r71, 3;
	setp.eq.s32 	%p84, %r471, 3;
	@%p84 bra 	$L__BB67_23;
	shl.b32 	%r472, %r1, 4;
	mov.u32 	%r473, _ZZ9cuda_gemmIiLj512ELj1ELj1ELj2048ELj64ELj64ELj128ELj1ELj1EEvjjjPKT_S2_PS0_jjjE3Csh;
	add.s32 	%r528, %r473, %r472;
	add.s32 	%r474, %r15, %r530;
	mul.wide.u32 	%rd27, %r474, 4;
	add.s64 	%rd36, %rd2, %rd27;
	mul.wide.u32 	%rd5, %r3, 16;
	add.s32 	%r475, %r71, 1;
	and.b32  	%r476, %r475, 3;
	neg.s32 	%r527, %r476;
$L__BB67_22:
	.pragma "nounroll";
	ld.shared.v4.u32 	{%r477, %r478, %r479, %r480}, [%r528];
	st.global.v4.u32 	[%rd36], {%r477, %r478, %r479, %r480};
	add.s32 	%r530, %r530, %r6;
	add.s32 	%r528, %r528, %r30;
	add.s64 	%rd36, %rd36, %rd5;
	add.s32 	%r527, %r527, 1;
	setp.ne.s32 	%p85, %r527, 0;
	@%p85 bra 	$L__BB67_22;
$L__BB67_23:
	setp.lt.u32 	%p86, %r71, 3;
	@%p86 bra 	$L__BB67_26;
	add.s32 	%r531, %r530, %r15;
	mov.u32 	%r481, %ntid.x;
	mad.lo.s32 	%r535, %r481, 12, %r531;
	shl.b32 	%r482, %r481, 3;
	add.s32 	%r534, %r531, %r482;
	add.s32 	%r533, %r531, %r6;
	shl.b32 	%r483, %r530, 2;
	mov.u32 	%r484, _ZZ9cuda_gemmIiLj512ELj1ELj1ELj2048ELj64ELj64ELj128ELj1ELj1EEvjjjPKT_S2_PS0_jjjE3Csh;
	add.s32 	%r532, %r484, %r483;
$L__BB67_25:
	mul.wide.u32 	%rd28, %r531, 4;
	add.s64 	%rd29, %rd2, %rd28;
	ld.shared.v4.u32 	{%r485, %r486, %r487, %r488}, [%r532];
	st.global.v4.u32 	[%rd29], {%r485, %r486, %r487, %r488};
	add.s32 	%r489, %r530, %r6;
	mul.wide.u32 	%rd30, %r533, 4;
	add.s64 	%rd31, %rd2, %rd30;
	add.s32 	%r490, %r532, %r30;
	ld.shared.v4.u32 	{%r491, %r492, %r493, %r494}, [%r490];
	st.global.v4.u32 	[%rd31], {%r491, %r492, %r493, %r494};
	add.s32 	%r495, %r489, %r6;
	mul.wide.u32 	%rd32, %r534, 4;
	add.s64 	%rd33, %rd2, %rd32;
	shl.b32 	%r497, %r481, 5;
	add.s32 	%r498, %r532, %r497;
	ld.shared.v4.u32 	{%r499, %r500, %r501, %r502}, [%r498];
	st.global.v4.u32 	[%rd33], {%r499, %r500, %r501, %r502};
	add.s32 	%r503, %r495, %r6;
	mul.wide.u32 	%rd34, %r535, 4;
	add.s64 	%rd35, %rd2, %rd34;
	mad.lo.s32 	%r504, %r481, 48, %r532;
	ld.shared.v4.u32 	{%r505, %r506, %r507, %r508}, [%r504];
	st.global.v4.u32 	[%rd35], {%r505, %r506, %r507, %r508};
	add.s32 	%r530, %r503, %r6;
	add.s32 	%r535, %r535, %r30;
	add.s32 	%r534, %r534, %r30;
	add.s32 	%r533, %r533, %r30;
	shl.b32 	%r509, %r481, 6;
	add.s32 	%r532, %r532, %r509;
	add.s32 	%r531, %r531, %r30;
	setp.lt.u32 	%p87, %r530, 2048;
	@%p87 bra 	$L__BB67_25;
$L__BB67_26:
	ret;

}
	// .globl	_Z9cuda_gemmIiLj512ELj1ELj1ELj2048ELj128ELj128ELj128ELj0ELj1EEvjjjPKT_S2_PS0_jjj
.visible .entry _Z9cuda_gemmIiLj512ELj1ELj1ELj2048ELj128ELj128ELj128ELj0ELj1EEvjjjPKT_S2_PS0_jjj(
	.param .u32 _Z9cuda_gemmIiLj512ELj1ELj1ELj2048ELj128ELj128ELj128ELj0ELj1EEvjjjPKT_S2_PS0_jjj_param_0,
	.param .u32 _Z9cuda_gemmIiLj512ELj1ELj1ELj2048ELj128ELj128ELj128ELj0ELj1EEvjjjPKT_S2_PS0_jjj_param_1,
	.param .u32 _Z9cuda_gemmIiLj512ELj1ELj1ELj2048ELj128ELj128ELj128ELj0ELj1EEvjjjPKT_S2_PS0_jjj_param_2,
	.param .u64 .ptr .align 1 _Z9cuda_gemmIiLj512ELj1ELj1ELj2048ELj128ELj128ELj128ELj0ELj1EEvjjjPKT_S2_PS0_jjj_param_3,
	.param .u64 .ptr .align 1 _Z9cuda_gemmIiLj512ELj1ELj1ELj2048ELj128ELj128ELj128ELj0ELj1EEvjjjPKT_S2_PS0_jjj_param_4,
	.param .u64 .ptr .align 1 _Z9cuda_gemmIiLj512ELj1ELj1ELj2048ELj128ELj128ELj128ELj0ELj1EEvjjjPKT_S2_PS0_jjj_param_5,
	.param .u32 _Z9cuda_gemmIiLj512ELj1ELj1ELj2048ELj128ELj128ELj128ELj0ELj1EEvjjjPKT_S2_PS0_jjj_param_6,
	.param .u32 _Z9cuda_gemmIiLj512ELj1ELj1ELj2048ELj128ELj128ELj128ELj0ELj1EEvjjjPKT_S2_PS0_jjj_param_7,
	.param .u32 _Z9cuda_gemmIiLj512ELj1ELj1ELj2048ELj128ELj128ELj128ELj0ELj1EEvjjjPKT_S2_PS0_jjj_param_8
)
.maxntid 512
{
	.reg .pred 	%p<87>;
	.reg .b16 	%rs<6>;
	.reg .b32 	%r<554>;
	.reg .b64 	%rd<34>;
	// demoted variable
	.shared .align 128 .b8 _ZZ9cuda_gemmIiLj512ELj1ELj1ELj2048ELj128ELj128ELj128ELj0ELj1EEvjjjPKT_S2_PS0_jjjE11kron_fac_sh[16896];
	// demoted variable
	.shared .align 128 .b8 _ZZ9cuda_gemmIiLj512ELj1ELj1ELj2048ELj128ELj128ELj128ELj0ELj1EEvjjjPKT_S2_PS0_jjjE3Ash[2048];
	// demoted variable
	.shared .align 128 .b8 _ZZ9cuda_gemmIiLj512ELj1ELj1ELj2048ELj128ELj128ELj128ELj0ELj1EEvjjjPKT_S2_PS0_jjjE3Csh[8192];
	ld.param.u64 	%rd6, [_Z9cuda_gemmIiLj512ELj1ELj1ELj2048ELj128ELj128ELj128ELj0ELj1EEvjjjPKT_S2_PS0_jjj_param_3];
	ld.param.u64 	%rd4, [_Z9cuda_gemmIiLj512ELj1ELj1ELj2048ELj128ELj128ELj128ELj0ELj1EEvjjjPKT_S2_PS0_jjj_param_4];
	cvta.to.global.u64 	%rd1, %rd6;
	mov.u32 	%r1, %tid.x;
	mov.u32 	%r2, %ctaid.y;
	mov.u32 	%r94, %nctaid.y;
	setp.ge.u32 	%p2, %r2, %r94;
	@%p2 bra 	$L__BB68_26;
	ld.param.u32 	%r527, [_Z9cuda_gemmIiLj512ELj1ELj1ELj2048ELj128ELj128ELj128ELj0ELj1EEvjjjPKT_S2_PS0_jjj_param_2];
	mov.u32 	%r95, %ctaid.z;
	mov.u32 	%r3, %ntid.x;
	shl.b32 	%r548, %r1, 2;
	mov.u32 	%r5, %ctaid.x;
	shl.b32 	%r6, %r95, 7;
	shl.b32 	%r7, %r3, 2;
	shr.u32 	%r8, %r527, 7;
	add.s32 	%r96, %r1, %r3;
	cvt.u16.u32 	%rs2, %r96;
	xor.b16  	%rs3, %rs2, 2047;
	cvt.u16.u32 	%rs4, %r3;
	div.u16 	%rs5, %rs3, %rs4;
	and.b16  	%rs1, %rs5, 3;
	setp.eq.s16 	%p3, %rs1, 2;
	mov.u32 	%r531, %r1;
	@%p3 bra 	$L__BB68_4;
	cvt.u32.u16 	%r9, %rs1;
	mov.b32 	%r530, 0;
	mov.u32 	%r531, %r1;
$L__BB68_3:
	.pragma "nounroll";
	shl.b32 	%r98, %r531, 2;
	mov.u32 	%r99, _ZZ9cuda_gemmIiLj512ELj1ELj1ELj2048ELj128ELj128ELj128ELj0ELj1EEvjjjPKT_S2_PS0_jjjE3Csh;
	add.s32 	%r100, %r99, %r98;
	mov.b32 	%r101, 0;
	st.shared.u32 	[%r100], %r101;
	add.s32 	%r531, %r531, %r3;
	add.s32 	%r530, %r530, 1;
	xor.b32  	%r102, %r530, %r9;
	setp.ne.s32 	%p4, %r102, 2;
	@%p4 bra 	$L__BB68_3;
$L__BB68_4:
	mov.u32 	%r104, _ZZ9cuda_gemmIiLj512ELj1ELj1ELj2048ELj128ELj128ELj128ELj0ELj1EEvjjjPKT_S2_PS0_jjjE3Csh;
$L__BB68_5:
	shl.b32 	%r103, %r531, 2;
	add.s32 	%r105, %r104, %r103;
	mov.b32 	%r106, 0;
	st.shared.u32 	[%r105], %r106;
	add.s32 	%r107, %r105, %r7;
	st.shared.u32 	[%r107], %r106;
	add.s32 	%r108, %r107, %r7;
	st.shared.u32 	[%r108], %r106;
	add.s32 	%r109, %r108, %r7;
	st.shared.u32 	[%r109], %r106;
	add.s32 	%r531, %r7, %r531;
	setp.lt.u32 	%p5, %r531, 2048;
	@%p5 bra 	$L__BB68_5;
	add.s32 	%r17, %r548, %r7;
	max.u32 	%r111, %r17, 512;
	setp.lt.u32 	%p6, %r17, 512;
	selp.u32 	%r112, 1, 0, %p6;
	add.s32 	%r113, %r17, %r112;
	sub.s32 	%r114, %r111, %r113;
	div.u32 	%r115, %r114, %r7;
	add.s32 	%r18, %r115, %r112;
	shl.b32 	%r19, %r1, 4;
	shl.b32 	%r116, %r548, 2;
	mov.u32 	%r117, _ZZ9cuda_gemmIiLj512ELj1ELj1ELj2048ELj128ELj128ELj128ELj0ELj1EEvjjjPKT_S2_PS0_jjjE3Ash;
	add.s32 	%r20, %r117, %r116;
	shl.b32 	%r118, %r7, 2;
	add.s32 	%r21, %r20, %r118;
	add.s32 	%r22, %r17, %r7;
	shr.u32 	%r119, %r1, 4;
	and.b32  	%r121, %r548, 124;
	mov.u32 	%r122, _ZZ9cuda_gemmIiLj512ELj1ELj1ELj2048ELj128ELj128ELj128ELj0ELj1EEvjjjPKT_S2_PS0_jjjE11kron_fac_sh;
	add.s32 	%r123, %r122, %r121;
	mad.lo.s32 	%r23, %r119, 132, %r123;
	add.s32 	%r24, %r104, %r548;
	mul.lo.s32 	%r25, %r3, 12;
	shl.b32 	%r26, %r3, 4;
	mul.lo.s32 	%r27, %r3, 48;
	shl.b32 	%r28, %r3, 6;
	shl.b32 	%r29, %r3, 3;
	shl.b32 	%r30, %r3, 5;
	cvta.to.global.u64 	%rd2, %rd4;
	shr.u32 	%r31, %r3, 5;
	mov.b32 	%r533, 0;
$L__BB68_7:
	setp.gt.u32 	%p7, %r1, 127;
	@%p7 bra 	$L__BB68_15;
	ld.param.u32 	%r528, [_Z9cuda_gemmIiLj512ELj1ELj1ELj2048ELj128ELj128ELj128ELj0ELj1EEvjjjPKT_S2_PS0_jjj_param_2];
	and.b32  	%r33, %r18, 3;
	setp.eq.s32 	%p8, %r33, 3;
	shl.b32 	%r125, %r5, 11;
	add.s32 	%r126, %r6, %r125;
	mad.lo.s32 	%r127, %r2, %r528, %r126;
	add.s32 	%r34, %r127, %r533;
	mov.u32 	%r534, %r548;
	@%p8 bra 	$L__BB68_12;
	setp.eq.s32 	%p9, %r33, 0;
	and.b32  	%r128, %r548, 28;
	and.b32  	%r129, %r19, 1920;
	or.b32  	%r130, %r128, %r129;
	add.s32 	%r131, %r34, %r130;
	mul.wide.u32 	%rd7, %r131, 4;
	add.s64 	%rd8, %rd1, %rd7;
	ld.global.nc.v4.u32 	{%r132, %r133, %r134, %r135}, [%rd8];
	st.shared.v4.u32 	[%r20], {%r132, %r133, %r134, %r135};
	mov.u32 	%r534, %r17;
	@%p9 bra 	$L__BB68_12;
	setp.eq.s32 	%p10, %r33, 1;
	and.b32  	%r136, %r17, 28;
	shl.b32 	%r137, %r17, 2;
	and.b32  	%r138, %r137, 1920;
	or.b32  	%r139, %r136, %r138;
	add.s32 	%r140, %r34, %r139;
	mul.wide.u32 	%rd9, %r140, 4;
	add.s64 	%rd10, %rd1, %rd9;
	ld.global.nc.v4.u32 	{%r141, %r142, %r143, %r144}, [%rd10];
	st.shared.v4.u32 	[%r21], {%r141, %r142, %r143, %r144};
	mov.u32 	%r534, %r22;
	@%p10 bra 	$L__BB68_12;
	add.s32 	%r534, %r22, %r7;
	and.b32  	%r145, %r22, 28;
	shl.b32 	%r146, %r22, 2;
	and.b32  	%r147, %r146, 1920;
	or.b32  	%r148, %r145, %r147;
	add.s32 	%r149, %r34, %r148;
	mul.wide.u32 	%rd11, %r149, 4;
	add.s64 	%rd12, %rd1, %rd11;
	ld.global.nc.v4.u32 	{%r150, %r151, %r152, %r153}, [%rd12];
	shl.b32 	%r154, %r7, 2;
	add.s32 	%r155, %r21, %r154;
	st.shared.v4.u32 	[%r155], {%r150, %r151, %r152, %r153};
$L__BB68_12:
	setp.lt.u32 	%p11, %r18, 3;
	@%p11 bra 	$L__BB68_15;
	add.s32 	%r541, %r25, %r534;
	shl.b32 	%r535, %r534, 2;
	add.s32 	%r540, %r27, %r535;
	add.s32 	%r539, %r29, %r534;
	add.s32 	%r538, %r30, %r535;
	add.s32 	%r537, %r7, %r534;
	add.s32 	%r536, %r26, %r535;
$L__BB68_14:
	and.b32  	%r156, %r535, 1920;
	and.b32  	%r157, %r534, 28;
	add.s32 	%r158, %r34, %r157;
	add.s32 	%r159, %r158, %r156;
	mul.wide.u32 	%rd13, %r159, 4;
	add.s64 	%rd14, %rd1, %rd13;
	ld.global.nc.v4.u32 	{%r160, %r161, %r162, %r163}, [%rd14];
	mov.u32 	%r164, _ZZ9cuda_gemmIiLj512ELj1ELj1ELj2048ELj128ELj128ELj128ELj0ELj1EEvjjjPKT_S2_PS0_jjjE3Ash;
	add.s32 	%r165, %r164, %r535;
	st.shared.v4.u32 	[%r165], {%r160, %r161, %r162, %r163};
	add.s32 	%r166, %r534, %r7;
	and.b32  	%r167, %r536, 1920;
	and.b32  	%r168, %r537, 28;
	add.s32 	%r169, %r34, %r168;
	add.s32 	%r170, %r169, %r167;
	mul.wide.u32 	%rd15, %r170, 4;
	add.s64 	%rd16, %rd1, %rd15;
	ld.global.nc.v4.u32 	{%r171, %r172, %r173, %r174}, [%rd16];
	add.s32 	%r175, %r164, %r536;
	st.shared.v4.u32 	[%r175], {%r171, %r172, %r173, %r174};
	add.s32 	%r176, %r166, %r7;
	and.b32  	%r177, %r538, 1920;
	and.b32  	%r178, %r539, 28;
	add.s32 	%r179, %r34, %r178;
	add.s32 	%r180, %r179, %r177;
	mul.wide.u32 	%rd17, %r180, 4;
	add.s64 	%rd18, %rd1, %rd17;
	ld.global.nc.v4.u32 	{%r181, %r182, %r183, %r184}, [%rd18];
	add.s32 	%r185, %r164, %r538;
	st.shared.v4.u32 	[%r185], {%r181, %r182, %r183, %r184};
	add.s32 	%r186, %r176, %r7;
	and.b32  	%r187, %r540, 1920;
	and.b32  	%r188, %r541, 28;
	add.s32 	%r189, %r34, %r188;
	add.s32 	%r190, %r189, %r187;
	mul.wide.u32 	%rd19, %r190, 4;
	add.s64 	%rd20, %rd1, %rd19;
	ld.global.nc.v4.u32 	{%r191, %r192, %r193, %r194}, [%rd20];
	add.s32 	%r195, %r164, %r540;
	st.shared.v4.u32 	[%r195], {%r191, %r192, %r193, %r194};
	add.s32 	%r534, %r186, %r7;
	add.s32 	%r541, %r541, %r26;
	add.s32 	%r540, %r540, %r28;
	add.s32 	%r539, %r539, %r26;
	add.s32 	%r538, %r538, %r28;
	add.s32 	%r537, %r537, %r26;
	add.s32 	%r536, %r536, %r28;
	add.s32 	%r535, %r535, %r28;
	setp.lt.u32 	%p12, %r534, 512;
	@%p12 bra 	$L__BB68_14;
$L__BB68_15:
	shr.u32 	%r543, %r1, 5;
	add.s32 	%r61, %r533, %r6;
$L__BB68_16:
	add.s32 	%r196, %r61, %r543;
	shl.b32 	%r197, %r196, 7;
	and.b32  	%r198, %r1, 31;
	shl.b32 	%r199, %r1, 2;
	and.b32  	%r200, %r199, 124;
	or.b32  	%r201, %r197, %r200;
	mul.wide.u32 	%rd21, %r201, 4;
	add.s64 	%rd22, %rd2, %rd21;
	ld.global.nc.v4.u32 	{%r202, %r203, %r204, %r205}, [%rd22];
	shl.b32 	%r206, %r543, 2;
	mov.u32 	%r207, _ZZ9cuda_gemmIiLj512ELj1ELj1ELj2048ELj128ELj128ELj128ELj0ELj1EEvjjjPKT_S2_PS0_jjjE11kron_fac_sh;
	add.s32 	%r208, %r207, %r206;
	mad.lo.s32 	%r209, %r198, 528, %r208;
	st.shared.u32 	[%r209], %r202;
	st.shared.u32 	[%r209+132], %r203;
	st.shared.u32 	[%r209+264], %r204;
	st.shared.u32 	[%r209+396], %r205;
	add.s32 	%r543, %r543, %r31;
	setp.lt.u32 	%p13, %r543, 32;
	@%p13 bra 	$L__BB68_16;
	bar.sync 	0;
	ld.shared.u32 	%r64, [%r23];
	mov.b32 	%r544, 0;
	mov.pred 	%p86, -1;
$L__BB68_18:
	mov.pred 	%p1, %p86;
	and.b32  	%r212, %r1, 16;
	add.s32 	%r213, %r544, %r212;
	and.b32  	%r214, %r213, 16;
	and.b32  	%r215, %r1, 15;
	shl.b32 	%r216, %r1, 5;
	and.b32  	%r217, %r216, 480;
	or.b32  	%r218, %r214, %r217;
	or.b32  	%r219, %r218, %r215;
	shl.b32 	%r220, %r219, 2;
	mov.u32 	%r221, _ZZ9cuda_gemmIiLj512ELj1ELj1ELj2048ELj128ELj128ELj128ELj0ELj1EEvjjjPKT_S2_PS0_jjjE3Ash;
	add.s32 	%r222, %r221, %r220;
	ld.shared.u32 	%r223, [%r222];
	add.s32 	%r224, %r1, 1;
	and.b32  	%r225, %r224, 15;
	or.b32  	%r226, %r218, %r225;
	shl.b32 	%r227, %r226, 2;
	add.s32 	%r228, %r221, %r227;
	ld.shared.u32 	%r229, [%r228];
	add.s32 	%r230, %r1, 2;
	and.b32  	%r231, %r230, 15;
	or.b32  	%r232, %r218, %r231;
	shl.b32 	%r233, %r232, 2;
	add.s32 	%r234, %r221, %r233;
	ld.shared.u32 	%r235, [%r234];
	add.s32 	%r236, %r1, 3;
	and.b32  	%r237, %r236, 15;
	or.b32  	%r238, %r218, %r237;
	shl.b32 	%r239, %r238, 2;
	add.s32 	%r240, %r221, %r239;
	ld.shared.u32 	%r241, [%r240];
	add.s32 	%r242, %r1, 4;
	and.b32  	%r243, %r242, 15;
	or.b32  	%r244, %r218, %r243;
	shl.b32 	%r245, %r244, 2;
	add.s32 	%r246, %r221, %r245;
	ld.shared.u32 	%r247, [%r246];
	add.s32 	%r248, %r1, 5;
	and.b32  	%r249, %r248, 15;
	or.b32  	%r250, %r218, %r249;
	shl.b32 	%r251, %r250, 2;
	add.s32 	%r252, %r221, %r251;
	ld.shared.u32 	%r253, [%r252];
	add.s32 	%r254, %r1, 6;
	and.b32  	%r255, %r254, 15;
	or.b32  	%r256, %r218, %r255;
	shl.b32 	%r257, %r256, 2;
	add.s32 	%r258, %r221, %r257;
	ld.shared.u32 	%r259, [%r258];
	add.s32 	%r260, %r1, 7;
	and.b32  	%r261, %r260, 15;
	or.b32  	%r262, %r218, %r261;
	shl.b32 	%r263, %r262, 2;
	add.s32 	%r264, %r221, %r263;
	ld.shared.u32 	%r265, [%r264];
	xor.b32  	%r266, %r215, 8;
	or.b32  	%r267, %r218, %r266;
	shl.b32 	%r268, %r267, 2;
	add.s32 	%r269, %r221, %r268;
	ld.shared.u32 	%r270, [%r269];
	add.s32 	%r271, %r1, 9;
	and.b32  	%r272, %r271, 15;
	or.b32  	%r273, %r218, %r272;
	shl.b32 	%r274, %r273, 2;
	add.s32 	%r275, %r221, %r274;
	ld.shared.u32 	%r276, [%r275];
	add.s32 	%r277, %r1, 10;
	and.b32  	%r278, %r277, 15;
	or.b32  	%r279, %r218, %r278;
	shl.b32 	%r280, %r279, 2;
	add.s32 	%r281, %r221, %r280;
	ld.shared.u32 	%r282, [%r281];
	add.s32 	%r283, %r1, 11;
	and.b32  	%r284, %r283, 15;
	or.b32  	%r285, %r218, %r284;
	shl.b32 	%r286, %r285, 2;
	add.s32 	%r287, %r221, %r286;
	ld.shared.u32 	%r288, [%r287];
	add.s32 	%r289, %r1, 12;
	and.b32  	%r290, %r289, 15;
	or.b32  	%r291, %r218, %r290;
	shl.b32 	%r292, %r291, 2;
	add.s32 	%r293, %r221, %r292;
	ld.shared.u32 	%r294, [%r293];
	add.s32 	%r295, %r1, 13;
	and.b32  	%r296, %r295, 15;
	or.b32  	%r297, %r218, %r296;
	shl.b32 	%r298, %r297, 2;
	add.s32 	%r299, %r221, %r298;
	ld.shared.u32 	%r300, [%r299];
	add.s32 	%r301, %r1, 14;
	and.b32  	%r302, %r301, 15;
	or.b32  	%r303, %r218, %r302;
	shl.b32 	%r304, %r303, 2;
	add.s32 	%r305, %r221, %r304;
	ld.shared.u32 	%r306, [%r305];
	add.s32 	%r307, %r1, -1;
	and.b32  	%r308, %r307, 15;
	or.b32  	%r309, %r218, %r308;
	shl.b32 	%r310, %r309, 2;
	add.s32 	%r311, %r221, %r310;
	ld.shared.u32 	%r312, [%r311];
	mad.lo.s32 	%r313, %r215, -31, %r218;
	shfl.sync.idx.b32	%r314|%p16, %r64, %r313, 31, -1;
	mul.lo.s32 	%r315, %r314, %r223;
	or.b32  	%r316, %r225, %r214;
	shfl.sync.idx.b32	%r317|%p17, %r64, %r316, 31, -1;
	mad.lo.s32 	%r318, %r317, %r229, %r315;
	or.b32  	%r319, %r231, %r214;
	shfl.sync.idx.b32	%r320|%p18, %r64, %r319, 31, -1;
	mad.lo.s32 	%r321, %r320, %r235, %r318;
	or.b32  	%r322, %r237, %r214;
	shfl.sync.idx.b32	%r323|%p19, %r64, %r322, 31, -1;
	mad.lo.s32 	%r324, %r323, %r241, %r321;
	or.b32  	%r325, %r243, %r214;
	shfl.sync.idx.b32	%r326|%p20, %r64, %r325, 31, -1;
	mad.lo.s32 	%r327, %r326, %r247, %r324;
	or.b32  	%r328, %r249, %r214;
	shfl.sync.idx.b32	%r329|%p21, %r64, %r328, 31, -1;
	mad.lo.s32 	%r330, %r329, %r253, %r327;
	or.b32  	%r331, %r255, %r214;
	shfl.sync.idx.b32	%r332|%p22, %r64, %r331, 31, -1;
	mad.lo.s32 	%r333, %r332, %r259, %r330;
	or.b32  	%r334, %r261, %r214;
	shfl.sync.idx.b32	%r335|%p23, %r64, %r334, 31, -1;
	mad.lo.s32 	%r336, %r335, %r265, %r333;
	or.b32  	%r337, %r266, %r214;
	shfl.sync.idx.b32	%r338|%p24, %r64, %r337, 31, -1;
	mad.lo.s32 	%r339, %r338, %r270, %r336;
	or.b32  	%r340, %r272, %r214;
	shfl.sync.idx.b32	%r341|%p25, %r64, %r340, 31, -1;
	mad.lo.s32 	%r342, %r341, %r276, %r339;
	or.b32  	%r343, %r278, %r214;
	shfl.sync.idx.b32	%r344|%p26, %r64, %r343, 31, -1;
	mad.lo.s32 	%r345, %r344, %r282, %r342;
	or.b32  	%r346, %r284, %r214;
	shfl.sync.idx.b32	%r347|%p27, %r64, %r346, 31, -1;
	mad.lo.s32 	%r348, %r347, %r288, %r345;
	or.b32  	%r349, %r290, %r214;
	shfl.sync.idx.b32	%r350|%p28, %r64, %r349, 31, -1;
	mad.lo.s32 	%r351, %r350, %r294, %r348;
	or.b32  	%r352, %r296, %r214;
	shfl.sync.idx.b32	%r353|%p29, %r64, %r352, 31, -1;
	mad.lo.s32 	%r354, %r353, %r300, %r351;
	or.b32  	%r355, %r302, %r214;
	shfl.sync.idx.b32	%r356|%p30, %r64, %r355, 31, -1;
	mad.lo.s32 	%r357, %r356, %r306, %r354;
	or.b32  	%r358, %r308, %r214;
	shfl.sync.idx.b32	%r359|%p31, %r64, %r358, 31, -1;
	mad.lo.s32 	%r360, %r359, %r312, %r357;
	ld.shared.u32 	%r361, [%r24];
	add.s32 	%r362, %r361, %r360;
	st.shared.u32 	[%r24], %r362;
	ld.shared.u32 	%r363, [%r23+4224];
	shfl.sync.idx.b32	%r364|%p32, %r363, %r313, 31, -1;
	mul.lo.s32 	%r365, %r364, %r223;
	shfl.sync.idx.b32	%r366|%p33, %r363, %r316, 31, -1;
	mad.lo.s32 	%r367, %r366, %r229, %r365;
	shfl.sync.idx.b32	%r368|%p34, %r363, %r319, 31, -1;
	mad.lo.s32 	%r369, %r368, %r235, %r367;
	shfl.sync.idx.b32	%r370|%p35, %r363, %r322, 31, -1;
	mad.lo.s32 	%r371, %r370, %r241, %r369;
	shfl.sync.idx.b32	%r372|%p36, %r363, %r325, 31, -1;
	mad.lo.s32 	%r373, %r372, %r247, %r371;
	shfl.sync.idx.b32	%r374|%p37, %r363, %r328, 31, -1;
	mad.lo.s32 	%r375, %r374, %r253, %r373;
	shfl.sync.idx.b32	%r376|%p38, %r363, %r331, 31, -1;
	mad.lo.s32 	%r377, %r376, %r259, %r375;
	shfl.sync.idx.b32	%r378|%p39, %r363, %r334, 31, -1;
	mad.lo.s32 	%r379, %r378, %r265, %r377;
	shfl.sync.idx.b32	%r380|%p40, %r363, %r337, 31, -1;
	mad.lo.s32 	%r381, %r380, %r270, %r379;
	shfl.sync.idx.b32	%r382|%p41, %r363, %r340, 31, -1;
	mad.lo.s32 	%r383, %r382, %r276, %r381;
	shfl.sync.idx.b32	%r384|%p42, %r363, %r343, 31, -1;
	mad.lo.s32 	%r385, %r384, %r282, %r383;
	shfl.sync.idx.b32	%r386|%p43, %r363, %r346, 31, -1;
	mad.lo.s32 	%r387, %r386, %r288, %r385;
	shfl.sync.idx.b32	%r388|%p44, %r363, %r349, 31, -1;
	mad.lo.s32 	%r389, %r388, %r294, %r387;
	shfl.sync.idx.b32	%r390|%p45, %r363, %r352, 31, -1;
	mad.lo.s32 	%r391, %r390, %r300, %r389;
	shfl.sync.idx.b32	%r392|%p46, %r363, %r355, 31, -1;
	mad.lo.s32 	%r393, %r392, %r306, %r391;
	shfl.sync.idx.b32	%r394|%p47, %r363, %r358, 31, -1;
	mad.lo.s32 	%r395, %r394, %r312, %r393;
	ld.shared.u32 	%r396, [%r24+2048];
	add.s32 	%r397, %r396, %r395;
	st.shared.u32 	[%r24+2048], %r397;
	ld.shared.u32 	%r398, [%r23+8448];
	shfl.sync.idx.b32	%r399|%p48, %r398, %r313, 31, -1;
	mul.lo.s32 	%r400, %r399, %r223;
	shfl.sync.idx.b32	%r401|%p49, %r398, %r316, 31, -1;
	mad.lo.s32 	%r402, %r401, %r229, %r400;
	shfl.sync.idx.b32	%r403|%p50, %r398, %r319, 31, -1;
	mad.lo.s32 	%r404, %r403, %r235, %r402;
	shfl.sync.idx.b32	%r405|%p51, %r398, %r322, 31, -1;
	mad.lo.s32 	%r406, %r405, %r241, %r404;
	shfl.sync.idx.b32	%r407|%p52, %r398, %r325, 31, -1;
	mad.lo.s32 	%r408, %r407, %r247, %r406;
	shfl.sync.idx.b32	%r409|%p53, %r398, %r328, 31, -1;
	mad.lo.s32 	%r410, %r409, %r253, %r408;
	shfl.sync.idx.b32	%r411|%p54, %r398, %r331, 31, -1;
	mad.lo.s32 	%r412, %r411, %r259, %r410;
	shfl.sync.idx.b32	%r413|%p55, %r398, %r334, 31, -1;
	mad.lo.s32 	%r414, %r413, %r265, %r412;
	shfl.sync.idx.b32	%r415|%p56, %r398, %r337, 31, -1;
	mad.lo.s32 	%r416, %r415, %r270, %r414;
	shfl.sync.idx.b32	%r417|%p57, %r398, %r340, 31, -1;
	mad.lo.s32 	%r418, %r417, %r276, %r416;
	shfl.sync.idx.b32	%r419|%p58, %r398, %r343, 31, -1;
	mad.lo.s32 	%r420, %r419, %r282, %r418;
	shfl.sync.idx.b32	%r421|%p59, %r398, %r346, 31, -1;
	mad.lo.s32 	%r422, %r421, %r288, %r420;
	shfl.sync.idx.b32	%r423|%p60, %r398, %r349, 31, -1;
	mad.lo.s32 	%r424, %r423, %r294, %r422;
	shfl.sync.idx.b32	%r425|%p61, %r398, %r352, 31, -1;
	mad.lo.s32 	%r426, %r425, %r300, %r424;
	shfl.sync.idx.b32	%r427|%p62, %r398, %r355, 31, -1;
	mad.lo.s32 	%r428, %r427, %r306, %r426;
	shfl.sync.idx.b32	%r429|%p63, %r398, %r358, 31, -1;
	mad.lo.s32 	%r430, %r429, %r312, %r428;
	ld.shared.u32 	%r431, [%r24+4096];
	add.s32 	%r432, %r431, %r430;
	st.shared.u32 	[%r24+4096], %r432;
	ld.shared.u32 	%r433, [%r23+12672];
	shfl.sync.idx.b32	%r434|%p64, %r433, %r313, 31, -1;
	mul.lo.s32 	%r435, %r434, %r223;
	shfl.sync.idx.b32	%r436|%p65, %r433, %r316, 31, -1;
	mad.lo.s32 	%r437, %r436, %r229, %r435;
	shfl.sync.idx.b32	%r438|%p66, %r433, %r319, 31, -1;
	mad.lo.s32 	%r439, %r438, %r235, %r437;
	shfl.sync.idx.b32	%r440|%p67, %r433, %r322, 31, -1;
	mad.lo.s32 	%r441, %r440, %r241, %r439;
	shfl.sync.idx.b32	%r442|%p68, %r433, %r325, 31, -1;
	mad.lo.s32 	%r443, %r442, %r247, %r441;
	shfl.sync.idx.b32	%r444|%p69, %r433, %r328, 31, -1;
	mad.lo.s32 	%r445, %r444, %r253, %r443;
	shfl.sync.idx.b32	%r446|%p70, %r433, %r331, 31, -1;
	mad.lo.s32 	%r447, %r446, %r259, %r445;
	shfl.sync.idx.b32	%r448|%p71, %r433, %r334, 31, -1;
	mad.lo.s32 	%r449, %r448, %r265, %r447;
	shfl.sync.idx.b32	%r450|%p72, %r433, %r337, 31, -1;
	mad.lo.s32 	%r451, %r450, %r270, %r449;
	shfl.sync.idx.b32	%r452|%p73, %r433, %r340, 31, -1;
	mad.lo.s32 	%r453, %r452, %r276, %r451;
	shfl.sync.idx.b32	%r454|%p74, %r433, %r343, 31, -1;
	mad.lo.s32 	%r455, %r454, %r282, %r453;
	shfl.sync.idx.b32	%r456|%p75, %r433, %r346, 31, -1;
	mad.lo.s32 	%r457, %r456, %r288, %r455;
	shfl.sync.idx.b32	%r458|%p76, %r433, %r349, 31, -1;
	mad.lo.s32 	%r459, %r458, %r294, %r457;
	shfl.sync.idx.b32	%r460|%p77, %r433, %r352, 31, -1;
	mad.lo.s32 	%r461, %r460, %r300, %r459;
	shfl.sync.idx.b32	%r462|%p78, %r433, %r355, 31, -1;
	mad.lo.s32 	%r463, %r462, %r306, %r461;
	shfl.sync.idx.b32	%r464|%p79, %r433, %r358, 31, -1;
	mad.lo.s32 	%r465, %r464, %r312, %r463;
	ld.shared.u32 	%r466, [%r24+6144];
	add.s32 	%r467, %r466, %r465;
	st.shared.u32 	[%r24+6144], %r467;
	mov.b32 	%r544, 16;
	mov.pred 	%p86, 0;
	@%p1 bra 	$L__BB68_18;
	add.s32 	%r66, %r533, 32;
	setp.lt.u32 	%p80, %r533, 96;
	mov.u32 	%r533, %r66;
	@%p80 bra 	$L__BB68_7;
	ld.param.u64 	%rd33, [_Z9cuda_gemmIiLj512ELj1ELj1ELj2048ELj128ELj128ELj128ELj0ELj1EEvjjjPKT_S2_PS0_jjj_param_5];
	ld.param.u32 	%r526, [_Z9cuda_gemmIiLj512ELj1ELj1ELj2048ELj128ELj128ELj128ELj0ELj1EEvjjjPKT_S2_PS0_jjj_param_1];
	cvta.to.global.u64 	%rd3, %rd33;
	bar.sync 	0;
	shl.b32 	%r468, %r5, 4;
	mad.lo.s32 	%r67, %r2, %r526, %r468;
	max.u32 	%r469, %r17, 2048;
	setp.lt.u32 	%p81, %r17, 2048;
	selp.u32 	%r470, 1, 0, %p81;
	add.s32 	%r471, %r17, %r470;
	sub.s32 	%r472, %r469, %r471;
	div.u32 	%r473, %r472, %r7;
	add.s32 	%r68, %r473, %r470;
	and.b32  	%r474, %r68, 3;
	setp.eq.s32 	%p82, %r474, 3;
	@%p82 bra 	$L__BB68_23;
	mov.u32 	%r475, _ZZ9cuda_gemmIiLj512ELj1ELj1ELj2048ELj128ELj128ELj128ELj0ELj1EEvjjjPKT_S2_PS0_jjjE3Csh;
	add.s32 	%r546, %r475, %r19;
	add.s32 	%r476, %r68, 1;
	and.b32  	%r477, %r476, 3;
	neg.s32 	%r545, %r477;
$L__BB68_22:
	.pragma "nounroll";
	shr.u32 	%r478, %r548, 4;
	and.b32  	%r479, %r548, 12;
	add.s32 	%r480, %r67, %r479;
	mad.lo.s32 	%r481, %r478, %r8, %r480;
	mul.wide.u32 	%rd23, %r481, 4;
	add.s64 	%rd24, %rd3, %rd23;
	ld.shared.v4.u32 	{%r482, %r483, %r484, %r485}, [%r546];
	st.global.v4.u32 	[%rd24], {%r482, %r483, %r484, %r485};
	add.s32 	%r548, %r548, %r7;
	add.s32 	%r546, %r546, %r26;
	add.s32 	%r545, %r545, 1;
	setp.ne.s32 	%p83, %r545, 0;
	@%p83 bra 	$L__BB68_22;
$L__BB68_23:
	setp.lt.u32 	%p84, %r68, 3;
	@%p84 bra 	$L__BB68_26;
	add.s32 	%r552, %r548, %r25;
	add.s32 	%r551, %r548, %r29;
	add.s32 	%r550, %r548, %r7;
	shl.b32 	%r486, %r548, 2;
	mov.u32 	%r487, _ZZ9cuda_gemmIiLj512ELj1ELj1ELj2048ELj128ELj128ELj128ELj0ELj1EEvjjjPKT_S2_PS0_jjjE3Csh;
	add.s32 	%r549, %r487, %r486;
$L__BB68_25:
	shr.u32 	%r488, %r548, 4;
	and.b32  	%r489, %r548, 12;
	add.s32 	%r490, %r67, %r489;
	mad.lo.s32 	%r491, %r488, %r8, %r490;
	mul.wide.u32 	%rd25, %r491, 4;
	add.s64 	%rd26, %rd3, %rd25;
	ld.shared.v4.u32 	{%r492, %r493, %r494, %r495}, [%r549];
	st.global.v4.u32 	[%rd26], {%r492, %r493, %r494, %r495};
	add.s32 	%r496, %r548, %r7;
	shr.u32 	%r497, %r550, 4;
	and.b32  	%r498, %r550, 12;
	add.s32 	%r499, %r67, %r498;
	mad.lo.s32 	%r500, %r497, %r8, %r499;
	mul.wide.u32 	%rd27, %r500, 4;
	add.s64 	%rd28, %rd3, %rd27;
	add.s32 	%r501, %r549, %r26;
	ld.shared.v4.u32 	{%r502, %r503, %r504, %r505}, [%r501];
	st.global.v4.u32 	[%rd28], {%r502, %r503, %r504, %r505};
	add.s32 	%r506, %r496, %r7;
	shr.u32 	%r507, %r551, 4;
	and.b32  	%r508, %r551, 12;
	add.s32 	%r509, %r67, %r508;
	mad.lo.s32 	%r510, %r507, %r8, %r509;
	mul.wide.u32 	%rd29, %r510, 4;
	add.s64 	%rd30, %rd3, %rd29;
	add.s32 	%r511, %r549, %r30;
	ld.shared.v4.u32 	{%r512, %r513, %r514, %r515}, [%r511];
	st.global.v4.u32 	[%rd30], {%r512, %r513, %r514, %r515};
	add.s32 	%r516, %r506, %r7;
	shr.u32 	%r517, %r552, 4;
	and.b32  	%r518, %r552, 12;
	add.s32 	%r519, %r67, %r518;
	mad.lo.s32 	%r520, %r517, %r8, %r519;
	mul.wide.u32 	%rd31, %r520, 4;
	add.s64 	%rd32, %rd3, %rd31;
	add.s32 	%r521, %r549, %r27;
	ld.shared.v4.u32 	{%r522, %r523, %r524, %r525}, [%r521];
	st.global.v4.u32 	[%rd32], {%r522, %r523, %r524, %r525};
	add.s32 	%r548, %r516, %r7;
	add.s32 	%r552, %r552, %r26;
	add.s32 	%r551, %r551, %r26;
	add.s32 	%r550, %r550, %r26;
	add.s32 	%r549, %r549, %r28;
	setp.lt.u32 	%p85, %r548, 2048;
	@%p85 bra 	$L__BB68_25;
$L__BB68_26:
	ret;

}
	// .globl	_Z9cuda_gemmIiLj512ELj1ELj1ELj2048ELj128ELj128ELj128ELj1ELj1EEvjjjPKT_S2_PS0_jjj
.visible .entry _Z9cuda_gemmIiLj512ELj1ELj1ELj2048ELj128ELj128ELj128ELj1ELj1EEvjjjPKT_S2_PS0_jjj(
	.param .u32 _Z9cuda_gemmIiLj512ELj1ELj1ELj2048ELj128ELj128ELj128ELj1ELj1EEvjjjPKT_S2_PS0_jjj_param_0,
	.param .u32 _Z9cuda_gemmIiLj512ELj1ELj1ELj2048ELj128ELj128ELj128ELj1ELj1EEvjjjPKT_S2_PS0_jjj_param_1,
	.param .u32 _Z9cuda_gemmIiLj512ELj1ELj1ELj2048ELj128ELj128ELj128ELj1ELj1EEvjjjPKT_S2_PS0_jjj_param_2,
	.param .u64 .ptr .align 1 _Z9cuda_gemmIiLj512ELj1ELj1ELj2048ELj128ELj128ELj128ELj1ELj1EEvjjjPKT_S2_PS0_jjj_param_3,
	.param .u64 .ptr .align 1 _Z9cuda_gemmIiLj512ELj1ELj1ELj2048ELj128ELj128ELj128ELj1ELj1EEvjjjPKT_S2_PS0_jjj_param_4,
	.param .u64 .ptr .align 1 _Z9cuda_gemmIiLj512ELj1ELj1ELj2048ELj128ELj128ELj128ELj1ELj1EEvjjjPKT_S2_PS0_jjj_param_5,
	.param .u32 _Z9cuda_gemmIiLj512ELj1ELj1ELj2048ELj128ELj128ELj128ELj1ELj1EEvjjjPKT_S2_PS0_jjj_param_6,
	.param .u32 _Z9cuda_gemmIiLj512ELj1ELj1ELj2048ELj128ELj128ELj128ELj1ELj1EEvjjjPKT_S2_PS0_jjj_param_7,
	.param .u32 _Z9cuda_gemmIiLj512ELj1ELj1ELj2048ELj128ELj128ELj128ELj1ELj1EEvjjjPKT_S2_PS0_jjj_param_8
)
.maxntid 512
{
	.reg .pred 	%p<87>;
	.reg .b16 	%rs<6>;
	.reg .b32 	%r<536>;
	.reg .b64 	%rd<37>;
	// demoted variable
	.shared .align 128 .b8 _ZZ9cuda_gemmIiLj512ELj1ELj1ELj2048ELj128ELj128ELj128ELj1ELj1EEvjjjPKT_S2_PS0_jjjE11kron_fac_sh[16896];
	// demoted variable
	.shared .align 128 .b8 _ZZ9cuda_gemmIiLj512ELj1ELj1ELj2048ELj128ELj128ELj128ELj1ELj1EEvjjjPKT_S2_PS0_jjjE3Ash[2048];
	// demoted variable
	.shared .align 128 .b8 _ZZ9cuda_gemmIiLj512ELj1ELj1ELj2048ELj128ELj128ELj128ELj1ELj1EEvjjjPKT_S2_PS0_jjjE3Csh[8192];
	ld.param.u64 	%rd9, [_Z9cuda_gemmIiLj512ELj1ELj1ELj2048ELj128ELj128ELj128ELj1ELj1EEvjjjPKT_S2_PS0_jjj_param_3];
	ld.param.u64 	%rd8, [_Z9cuda_gemmIiLj512ELj1ELj1ELj2048ELj128ELj128ELj128ELj1ELj1EEvjjjPKT_S2_PS0_jjj_param_4];
	ld.param.u64 	%rd10, [_Z9cuda_gemmIiLj512ELj1ELj1ELj2048ELj128ELj128ELj128ELj1ELj1EEvjjjPKT_S2_PS0_jjj_param_5];
	cvta.to.global.u64 	%rd1, %rd9;
	cvta.to.global.u64 	%rd2, %rd10;
	mov.u32 	%r1, %tid.x;
	and.b32  	%r2, %r1, 15;
	mov.u32 	%r3, %ctaid.y;
	mov.u32 	%r93, %nctaid.y;
	setp.ge.u32 	%p2, %r3, %r93;
	@%p2 bra 	$L__BB69_26;
	mov.u32 	%r94, %ctaid.z;
	mov.u32 	%r4, %ntid.x;
	shl.b32 	%r529, %r1, 2;
	shl.b32 	%r6, %r94, 7;
	shl.b32 	%r7, %r4, 2;
	add.s32 	%r95, %r1, %r4;
	cvt.u16.u32 	%rs2, %r95;
	xor.b16  	%rs3, %rs2, 2047;
	cvt.u16.u32 	%rs4, %r4;
	div.u16 	%rs5, %rs3, %rs4;
	and.b16  	%rs1, %rs5, 3;
	setp.eq.s16 	%p3, %rs1, 2;
	mov.u32 	%r512, %r1;
	@%p3 bra 	$L__BB69_4;
	cvt.u32.u16 	%r8, %rs1;
	mov.b32 	%r511, 0;
	mov.u32 	%r512, %r1;
$L__BB69_3:
	.pragma "nounroll";
	shl.b32 	%r97, %r512, 2;
	mov.u32 	%r98, _ZZ9cuda_gemmIiLj512ELj1ELj1ELj2048ELj128ELj128ELj128ELj1ELj1EEvjjjPKT_S2_PS0_jjjE3Csh;
	add.s32 	%r99, %r98, %r97;
	mov.b32 	%r100, 0;
	st.shared.u32 	[%r99], %r100;
	add.s32 	%r512, %r512, %r4;
	add.s32 	%r511, %r511, 1;
	xor.b32  	%r101, %r511, %r8;
	setp.ne.s32 	%p4, %r101, 2;
	@%p4 bra 	$L__BB69_3;
$L__BB69_4:
	mov.u32 	%r103, _ZZ9cuda_gemmIiLj512ELj1ELj1ELj2048ELj128ELj128ELj128ELj1ELj1EEvjjjPKT_S2_PS0_jjjE3Csh;
$L__BB69_5:
	shl.b32 	%r102, %r512, 2;
	add.s32 	%r104, %r103, %r102;
	mov.b32 	%r105, 0;
	st.shared.u32 	[%r104], %r105;
	add.s32 	%r106, %r104, %r7;
	st.shared.u32 	[%r106], %r105;
	add.s32 	%r107, %r106, %r7;
	st.shared.u32 	[%r107], %r105;
	add.s32 	%r108, %r107, %r7;
	st.shared.u32 	[%r108], %r105;
	add.s32 	%r512, %r7, %r512;
	setp.lt.u32 	%p5, %r512, 2048;
	@%p5 bra 	$L__BB69_5;
	shl.b32 	%r16, %r3, 11;
	add.s32 	%r17, %r529, %r7;
	max.u32 	%r110, %r17, 512;
	setp.lt.u32 	%p6, %r17, 512;
	selp.u32 	%r111, 1, 0, %p6;
	add.s32 	%r112, %r17, %r111;
	sub.s32 	%r113, %r110, %r112;
	div.u32 	%r114, %r113, %r7;
	add.s32 	%r18, %r114, %r111;
	shl.b32 	%r19, %r1, 4;
	shl.b32 	%r115, %r529, 2;
	mov.u32 	%r116, _ZZ9cuda_gemmIiLj512ELj1ELj1ELj2048ELj128ELj128ELj128ELj1ELj1EEvjjjPKT_S2_PS0_jjjE3Ash;
	add.s32 	%r20, %r116, %r115;
	shl.b32 	%r117, %r7, 2;
	add.s32 	%r21, %r20, %r117;
	add.s32 	%r22, %r17, %r7;
	shr.u32 	%r118, %r1, 4;
	and.b32  	%r120, %r529, 124;
	mov.u32 	%r121, _ZZ9cuda_gemmIiLj512ELj1ELj1ELj2048ELj128ELj128ELj128ELj1ELj1EEvjjjPKT_S2_PS0_jjjE11kron_fac_sh;
	add.s32 	%r122, %r121, %r120;
	mad.lo.s32 	%r23, %r118, 132, %r122;
	add.s32 	%r123, %r1, 1;
	and.b32  	%r24, %r123, 15;
	add.s32 	%r124, %r1, 2;
	and.b32  	%r25, %r124, 15;
	add.s32 	%r125, %r1, 3;
	and.b32  	%r26, %r125, 15;
	add.s32 	%r126, %r1, 5;
	and.b32  	%r27, %r126, 15;
	add.s32 	%r127, %r1, 6;
	and.b32  	%r28, %r127, 15;
	and.b32  	%r128, %r1, 496;
	or.b32  	%r129, %r128, %r2;
	shl.b32 	%r130, %r129, 2;
	add.s32 	%r29, %r103, %r130;
	shl.b32 	%r30, %r4, 4;
	cvta.to.global.u64 	%rd3, %rd8;
	mov.b32 	%r514, 0;
$L__BB69_7:
	setp.gt.u32 	%p7, %r1, 127;
	@%p7 bra 	$L__BB69_15;
	and.b32  	%r32, %r18, 3;
	setp.eq.s32 	%p8, %r32, 3;
	add.s32 	%r132, %r16, %r6;
	add.s32 	%r33, %r132, %r514;
	mov.u32 	%r515, %r529;
	@%p8 bra 	$L__BB69_12;
	setp.eq.s32 	%p9, %r32, 0;
	and.b32  	%r133, %r529, 28;
	and.b32  	%r134, %r19, 1920;
	or.b32  	%r135, %r133, %r134;
	add.s32 	%r136, %r33, %r135;
	mul.wide.u32 	%rd11, %r136, 4;
	add.s64 	%rd12, %rd1, %rd11;
	ld.global.nc.v4.u32 	{%r137, %r138, %r139, %r140}, [%rd12];
	st.shared.v4.u32 	[%r20], {%r137, %r138, %r139, %r140};
	mov.u32 	%r515, %r17;
	@%p9 bra 	$L__BB69_12;
	setp.eq.s32 	%p10, %r32, 1;
	and.b32  	%r141, %r17, 28;
	shl.b32 	%r142, %r17, 2;
	and.b32  	%r143, %r142, 1920;
	or.b32  	%r144, %r141, %r143;
	add.s32 	%r145, %r33, %r144;
	mul.wide.u32 	%rd13, %r145, 4;
	add.s64 	%rd14, %rd1, %rd13;
	ld.global.nc.v4.u32 	{%r146, %r147, %r148, %r149}, [%rd14];
	st.shared.v4.u32 	[%r21], {%r146, %r147, %r148, %r149};
	mov.u32 	%r515, %r22;
	@%p10 bra 	$L__BB69_12;
	add.s32 	%r515, %r22, %r7;
	and.b32  	%r150, %r22, 28;
	shl.b32 	%r151, %r22, 2;
	and.b32  	%r152, %r151, 1920;
	or.b32  	%r153, %r150, %r152;
	add.s32 	%r154, %r33, %r153;
	mul.wide.u32 	%rd15, %r154, 4;
	add.s64 	%rd16, %rd1, %rd15;
	ld.global.nc.v4.u32 	{%r155, %r156, %r157, %r158}, [%rd16];
	shl.b32 	%r159, %r7, 2;
	add.s32 	%r160, %r21, %r159;
	st.shared.v4.u32 	[%r160], {%r155, %r156, %r157, %r158};
$L__BB69_12:
	setp.lt.u32 	%p11, %r18, 3;
	@%p11 bra 	$L__BB69_15;
	mad.lo.s32 	%r522, %r4, 12, %r515;
	shl.b32 	%r516, %r515, 2;
	mad.lo.s32 	%r521, %r4, 48, %r516;
	shl.b32 	%r161, %r4, 3;
	add.s32 	%r520, %r161, %r515;
	shl.b32 	%r162, %r4, 5;
	add.s32 	%r519, %r162, %r516;
	add.s32 	%r518, %r7, %r515;
	add.s32 	%r517, %r30, %r516;
$L__BB69_14:
	and.b32  	%r163, %r516, 1920;
	and.b32  	%r164, %r515, 28;
	add.s32 	%r165, %r33, %r164;
	add.s32 	%r166, %r165, %r163;
	mul.wide.u32 	%rd17, %r166, 4;
	add.s64 	%rd18, %rd1, %rd17;
	ld.global.nc.v4.u32 	{%r167, %r168, %r169, %r170}, [%rd18];
	mov.u32 	%r171, _ZZ9cuda_gemmIiLj512ELj1ELj1ELj2048ELj128ELj128ELj128ELj1ELj1EEvjjjPKT_S2_PS0_jjjE3Ash;
	add.s32 	%r172, %r171, %r516;
	st.shared.v4.u32 	[%r172], {%r167, %r168, %r169, %r170};
	add.s32 	%r173, %r515, %r7;
	and.b32  	%r174, %r517, 1920;
	and.b32  	%r175, %r518, 28;
	add.s32 	%r176, %r33, %r175;
	add.s32 	%r177, %r176, %r174;
	mul.wide.u32 	%rd19, %r177, 4;
	add.s64 	%rd20, %rd1, %rd19;
	ld.global.nc.v4.u32 	{%r178, %r179, %r180, %r181}, [%rd20];
	add.s32 	%r182, %r171, %r517;
	st.shared.v4.u32 	[%r182], {%r178, %r179, %r180, %r181};
	add.s32 	%r183, %r173, %r7;
	and.b32  	%r184, %r519, 1920;
	and.b32  	%r185, %r520, 28;
	add.s32 	%r186, %r33, %r185;
	add.s32 	%r187, %r186, %r184;
	mul.wide.u32 	%rd21, %r187, 4;
	add.s64 	%rd22, %rd1, %rd21;
	ld.global.nc.v4.u32 	{%r188, %r189, %r190, %r191}, [%rd22];
	add.s32 	%r192, %r171, %r519;
	st.shared.v4.u32 	[%r192], {%r188, %r189, %r190, %r191};
	add.s32 	%r193, %r183, %r7;
	and.b32  	%r194, %r521, 1920;
	and.b32  	%r195, %r522, 28;
	add.s32 	%r196, %r33, %r195;
	add.s32 	%r197, %r196, %r194;
	mul.wide.u32 	%rd23, %r197, 4;
	add.s64 	%rd24, %rd1, %rd23;
	ld.global.nc.v4.u32 	{%r198, %r199, %r200, %r201}, [%rd24];
	add.s32 	%r202, %r171, %r521;
	st.shared.v4.u32 	[%r202], {%r198, %r199, %r200, %r201};
	add.s32 	%r515, %r193, %r7;
	add.s32 	%r522, %r522, %r30;
	shl.b32 	%r203, %r4, 6;
	add.s32 	%r521, %r521, %r203;
	add.s32 	%r520, %r520, %r30;
	add.s32 	%r519, %r519, %r203;
	add.s32 	%r518, %r518, %r30;
	add.s32 	%r517, %r517, %r203;
	add.s32 	%r516, %r516, %r203;
	setp.lt.u32 	%p12, %r515, 512;
	@%p12 bra 	$L__BB69_14;
$L__BB69_15:
	shr.u32 	%r524, %r1, 5;
	add.s32 	%r60, %r514, %r6;
$L__BB69_16:
	add.s32 	%r204, %r60, %r524;
	shl.b32 	%r205, %r204, 7;
	and.b32  	%r206, %r1, 31;
	shl.b32 	%r207, %r1, 2;
	and.b32  	%r208, %r207, 124;
	or.b32  	%r209, %r205, %r208;
	mul.wide.u32 	%rd25, %r209, 4;
	add.s64 	%rd26, %rd3, %rd25;
	ld.global.nc.v4.u32 	{%r210, %r211, %r212, %r213}, [%rd26];
	shl.b32 	%r214, %r524, 2;
	mov.u32 	%r215, _ZZ9cuda_gemmIiLj512ELj1ELj1ELj2048ELj128ELj128ELj128ELj1ELj1EEvjjjPKT_S2_PS0_jjjE11kron_fac_sh;
	add.s32 	%r216, %r215, %r214;
	mad.lo.s32 	%r217, %r206, 528, %r216;
	st.shared.u32 	[%r217], %r210;
	st.shared.u32 	[%r217+132], %r211;
	st.shared.u32 	[%r217+264], %r212;
	st.shared.u32 	[%r217+396], %r213;
	shr.u32 	%r218, %r4, 5;
	add.s32 	%r524, %r524, %r218;
	setp.lt.u32 	%p13, %r524, 32;
	@%p13 bra 	$L__BB69_16;
	bar.sync 	0;
	ld.shared.u32 	%r63, [%r23];
	mov.b32 	%r525, 0;
	mov.pred 	%p86, -1;
$L__BB69_18:
	mov.pred 	%p1, %p86;
	and.b32  	%r221, %r1, 16;
	add.s32 	%r222, %r525, %r221;
	and.b32  	%r223, %r222, 16;
	and.b32  	%r224, %r1, 15;
	shl.b32 	%r225, %r1, 5;
	and.b32  	%r226, %r225, 480;
	or.b32  	%r227, %r223, %r226;
	or.b32  	%r228, %r227, %r224;
	shl.b32 	%r229, %r228, 2;
	mov.u32 	%r230, _ZZ9cuda_gemmIiLj512ELj1ELj1ELj2048ELj128ELj128ELj128ELj1ELj1EEvjjjPKT_S2_PS0_jjjE3Ash;
	add.s32 	%r231, %r230, %r229;
	ld.shared.u32 	%r232, [%r231];
	or.b32  	%r233, %r227, %r24;
	shl.b32 	%r234, %r233, 2;
	add.s32 	%r235, %r230, %r234;
	ld.shared.u32 	%r236, [%r235];
	or.b32  	%r237, %r227, %r25;
	shl.b32 	%r238, %r237, 2;
	add.s32 	%r239, %r230, %r238;
	ld.shared.u32 	%r240, [%r239];
	or.b32  	%r241, %r227, %r26;
	shl.b32 	%r242, %r241, 2;
	add.s32 	%r243, %r230, %r242;
	ld.shared.u32 	%r244, [%r243];
	add.s32 	%r245, %r1, 4;
	and.b32  	%r246, %r245, 15;
	or.b32  	%r247, %r227, %r246;
	shl.b32 	%r248, %r247, 2;
	add.s32 	%r249, %r230, %r248;
	ld.shared.u32 	%r250, [%r249];
	or.b32  	%r251, %r227, %r27;
	shl.b32 	%r252, %r251, 2;
	add.s32 	%r253, %r230, %r252;
	ld.shared.u32 	%r254, [%r253];
	or.b32  	%r255, %r227, %r28;
	shl.b32 	%r256, %r255, 2;
	add.s32 	%r257, %r230, %r256;
	ld.shared.u32 	%r258, [%r257];
	add.s32 	%r259, %r1, 7;
	and.b32  	%r260, %r259, 15;
	or.b32  	%r261, %r227, %r260;
	shl.b32 	%r262, %r261, 2;
	add.s32 	%r263, %r230, %r262;
	ld.shared.u32 	%r264, [%r263];
	xor.b32  	%r265, %r224, 8;
	or.b32  	%r266, %r227, %r265;
	shl.b32 	%r267, %r266, 2;
	add.s32 	%r268, %r230, %r267;
	ld.shared.u32 	%r269, [%r268];
	add.s32 	%r270, %r1, 9;
	and.b32  	%r271, %r270, 15;
	or.b32  	%r272, %r227, %r271;
	shl.b32 	%r273, %r272, 2;
	add.s32 	%r274, %r230, %r273;
	ld.shared.u32 	%r275, [%r274];
	add.s32 	%r276, %r1, 10;
	and.b32  	%r277, %r276, 15;
	or.b32  	%r278, %r227, %r277;
	shl.b32 	%r279, %r278, 2;
	add.s32 	%r280, %r230, %r279;
	ld.shared.u32 	%r281, [%r280];
	add.s32 	%r282, %r1, 11;
	and.b32  	%r283, %r282, 15;
	or.b32  	%r284, %r227, %r283;
	shl.b32 	%r285, %r284, 2;
	add.s32 	%r286, %r230, %r285;
	ld.shared.u32 	%r287, [%r286];
	add.s32 	%r288, %r1, 12;
	and.b32  	%r289, %r288, 15;
	or.b32  	%r290, %r227, %r289;
	shl.b32 	%r291, %r290, 2;
	add.s32 	%r292, %r230, %r291;
	ld.shared.u32 	%r293, [%r292];
	add.s32 	%r294, %r1, 13;
	and.b32  	%r295, %r294, 15;
	or.b32  	%r296, %r227, %r295;
	shl.b32 	%r297, %r296, 2;
	add.s32 	%r298, %r230, %r297;
	ld.shared.u32 	%r299, [%r298];
	add.s32 	%r300, %r1, 14;
	and.b32  	%r301, %r300, 15;
	or.b32  	%r302, %r227, %r301;
	shl.b32 	%r303, %r302, 2;
	add.s32 	%r304, %r230, %r303;
	ld.shared.u32 	%r305, [%r304];
	add.s32 	%r306, %r1, -1;
	and.b32  	%r307, %r306, 15;
	or.b32  	%r308, %r227, %r307;
	shl.b32 	%r309, %r308, 2;
	add.s32 	%r310, %r230, %r309;
	ld.shared.u32 	%r311, [%r310];
	mad.lo.s32 	%r312, %r224, -31, %r227;
	shfl.sync.idx.b32	%r313|%p16, %r63, %r312, 31, -1;
	mul.lo.s32 	%r314, %r313, %r232;
	or.b32  	%r315, %r24, %r223;
	shfl.sync.idx.b32	%r316|%p17, %r63, %r315, 31, -1;
	mad.lo.s32 	%r317, %r316, %r236, %r314;
	or.b32  	%r318, %r25, %r223;
	shfl.sync.idx.b32	%r319|%p18, %r63, %r318, 31, -1;
	mad.lo.s32 	%r320, %r319, %r240, %r317;
	or.b32  	%r321, %r26, %r223;
	shfl.sync.idx.b32	%r322|%p19, %r63, %r321, 31, -1;
	mad.lo.s32 	%r323, %r322, %r244, %r320;
	or.b32  	%r324, %r246, %r223;
	shfl.sync.idx.b32	%r325|%p20, %r63, %r324, 31, -1;
	mad.lo.s32 	%r326, %r325, %r250, %r323;
	or.b32  	%r327, %r27, %r223;
	shfl.sync.idx.b32	%r328|%p21, %r63, %r327, 31, -1;
	mad.lo.s32 	%r329, %r328, %r254, %r326;
	or.b32  	%r330, %r28, %r223;
	shfl.sync.idx.b32	%r331|%p22, %r63, %r330, 31, -1;
	mad.lo.s32 	%r332, %r331, %r258, %r329;
	or.b32  	%r333, %r260, %r223;
	shfl.sync.idx.b32	%r334|%p23, %r63, %r333, 31, -1;
	mad.lo.s32 	%r335, %r334, %r264, %r332;
	or.b32  	%r336, %r265, %r223;
	shfl.sync.idx.b32	%r337|%p24, %r63, %r336, 31, -1;
	mad.lo.s32 	%r338, %r337, %r269, %r335;
	or.b32  	%r339, %r271, %r223;
	shfl.sync.idx.b32	%r340|%p25, %r63, %r339, 31, -1;
	mad.lo.s32 	%r341, %r340, %r275, %r338;
	or.b32  	%r342, %r277, %r223;
	shfl.sync.idx.b32	%r343|%p26, %r63, %r342, 31, -1;
	mad.lo.s32 	%r344, %r343, %r281, %r341;
	or.b32  	%r345, %r283, %r223;
	shfl.sync.idx.b32	%r346|%p27, %r63, %r345, 31, -1;
	mad.lo.s32 	%r347, %r346, %r287, %r344;
	or.b32  	%r348, %r289, %r223;
	shfl.sync.idx.b32	%r349|%p28, %r63, %r348, 31, -1;
	mad.lo.s32 	%r350, %r349, %r293, %r347;
	or.b32  	%r351, %r295, %r223;
	shfl.sync.idx.b32	%r352|%p29, %r63, %r351, 31, -1;
	mad.lo.s32 	%r353, %r352, %r299, %r350;
	or.b32  	%r354, %r301, %r223;
	shfl.sync.idx.b32	%r355|%p30, %r63, %r354, 31, -1;
	mad.lo.s32 	%r356, %r355, %r305, %r353;
	or.b32  	%r357, %r307, %r223;
	shfl.sync.idx.b32	%r358|%p31, %r63, %r357, 31, -1;
	mad.lo.s32 	%r359, %r358, %r311, %r356;
	ld.shared.u32 	%r360, [%r29];
	add.s32 	%r361, %r360, %r359;
	st.shared.u32 	[%r29], %r361;
	ld.shared.u32 	%r362, [%r23+4224];
	shfl.sync.idx.b32	%r363|%p32, %r362, %r312, 31, -1;
	mul.lo.s32 	%r364, %r363, %r232;
	shfl.sync.idx.b32	%r365|%p33, %r362, %r315, 31, -1;
	mad.lo.s32 	%r366, %r365, %r236, %r364;
	shfl.sync.idx.b32	%r367|%p34, %r362, %r318, 31, -1;
	mad.lo.s32 	%r368, %r367, %r240, %r366;
	shfl.sync.idx.b32	%r369|%p35, %r362, %r321, 31, -1;
	mad.lo.s32 	%r370, %r369, %r244, %r368;
	shfl.sync.idx.b32	%r371|%p36, %r362, %r324, 31, -1;
	mad.lo.s32 	%r372, %r371, %r250, %r370;
	shfl.sync.idx.b32	%r373|%p37, %r362, %r327, 31, -1;
	mad.lo.s32 	%r374, %r373, %r254, %r372;
	shfl.sync.idx.b32	%r375|%p38, %r362, %r330, 31, -1;
	mad.lo.s32 	%r376, %r375, %r258, %r374;
	shfl.sync.idx.b32	%r377|%p39, %r362, %r333, 31, -1;
	mad.lo.s32 	%r378, %r377, %r264, %r376;
	shfl.sync.idx.b32	%r379|%p40, %r362, %r336, 31, -1;
	mad.lo.s32 	%r380, %r379, %r269, %r378;
	shfl.sync.idx.b32	%r381|%p41, %r362, %r339, 31, -1;
	mad.lo.s32 	%r382, %r381, %r275, %r380;
	shfl.sync.idx.b32	%r383|%p42, %r362, %r342, 31, -1;
	mad.lo.s32 	%r384, %r383, %r281, %r382;
	shfl.sync.idx.b32	%r385|%p43, %r362, %r345, 31, -1;
	mad.lo.s32 	%r386, %r385, %r287, %r384;
	shfl.sync.idx.b32	%r387|%p44, %r362, %r348, 31, -1;
	mad.lo.s32 	%r388, %r387, %r293, %r386;
	shfl.sync.idx.b32	%r389|%p45, %r362, %r351, 31, -1;
	mad.lo.s32 	%r390, %r389, %r299, %r388;
	shfl.sync.idx.b32	%r391|%p46, %r362, %r354, 31, -1;
	mad.lo.s32 	%r392, %r391, %r305, %r390;
	shfl.sync.idx.b32	%r393|%p47, %r362, %r357, 31, -1;
	mad.lo.s32 	%r394, %r393, %r311, %r392;
	ld.shared.u32 	%r395, [%r29+2048];
	add.s32 	%r396, %r395, %r394;
	st.shared.u32 	[%r29+2048], %r396;
	ld.shared.u32 	%r397, [%r23+8448];
	shfl.sync.idx.b32	%r398|%p48, %r397, %r312, 31, -1;
	mul.lo.s32 	%r399, %r398, %r232;
	shfl.sync.idx.b32	%r400|%p49, %r397, %r315, 31, -1;
	mad.lo.s32 	%r401, %r400, %r236, %r399;
	shfl.sync.idx.b32	%r402|%p50, %r397, %r318, 31, -1;
	mad.lo.s32 	%r403, %r402, %r240, %r401;
	shfl.sync.idx.b32	%r404|%p51, %r397, %r321, 31, -1;
	mad.lo.s32 	%r405, %r404, %r244, %r403;
	shfl.sync.idx.b32	%r406|%p52, %r397, %r324, 31, -1;
	mad.lo.s32 	%r407, %r406, %r250, %r405;
	shfl.sync.idx.b32	%r408|%p53, %r397, %r327, 31, -1;
	mad.lo.s32 	%r409, %r408, %r254, %r407;
	shfl.sync.idx.b32	%r410|%p54, %r397, %r330, 31, -1;
	mad.lo.s32 	%r411, %r410, %r258, %r409;
	shfl.sync.idx.b32	%r412|%p55, %r397, %r333, 31, -1;
	mad.lo.s32 	%r413, %r412, %r264, %r411;
	shfl.sync.idx.b32	%r414|%p56, %r397, %r336, 31, -1;
	mad.lo.s32 	%r415, %r414, %r269, %r413;
	shfl.sync.idx.b32	%r416|%p57, %r397, %r339, 31, -1;
	mad.lo.s32 	%r417, %r416, %r275, %r415;
	shfl.sync.idx.b32	%r418|%p58, %r397, %r342, 31, -1;
	mad.lo.s32 	%r419, %r418, %r281, %r417;
	shfl.sync.idx.b32	%r420|%p59, %r397, %r345, 31, -1;
	mad.lo.s32 	%r421, %r420, %r287, %r419;
	shfl.sync.idx.b32	%r422|%p60, %r397, %r348, 31, -1;
	mad.lo.s32 	%r423, %r422, %r293, %r421;
	shfl.sync.idx.b32	%r424|%p61, %r397, %r351, 31, -1;
	mad.lo.s32 	%r425, %r424, %r299, %r423;
	shfl.sync.idx.b32	%r426|%p62, %r397, %r354, 31, -1;
	mad.lo.s32 	%r427, %r426, %r305, %r425;
	shfl.sync.idx.b32	%r428|%p63, %r397, %r357, 31, -1;
	mad.lo.s32 	%r429, %r428, %r311, %r427;
	ld.shared.u32 	%r430, [%r29+4096];
	add.s32 	%r431, %r430, %r429;
	st.shared.u32 	[%r29+4096], %r431;
	ld.shared.u32 	%r432, [%r23+12672];
	shfl.sync.idx.b32	%r433|%p64, %r432, %r312, 31, -1;
	mul.lo.s32 	%r434, %r433, %r232;
	shfl.sync.idx.b32	%r435|%p65, %r432, %r315, 31, -1;
	mad.lo.s32 	%r436, %r435, %r236, %r434;
	shfl.sync.idx.b32	%r437|%p66, %r432, %r318, 31, -1;
	mad.lo.s32 	%r438, %r437, %r240, %r436;
	shfl.sync.idx.b32	%r439|%p67, %r432, %r321, 31, -1;
	mad.lo.s32 	%r440, %r439, %r244, %r438;
	shfl.sync.idx.b32	%r441|%p68, %r432, %r324, 31, -1;
	mad.lo.s32 	%r442, %r441, %r250, %r440;
	shfl.sync.idx.b32	%r443|%p69, %r432, %r327, 31, -1;
	mad.lo.s32 	%r444, %r443, %r254, %r442;
	shfl.sync.idx.b32	%r445|%p70, %r432, %r330, 31, -1;
	mad.lo.s32 	%r446, %r445, %r258, %r444;
	shfl.sync.idx.b32	%r447|%p71, %r432, %r333, 31, -1;
	mad.lo.s32 	%r448, %r447, %r264, %r446;
	shfl.sync.idx.b32	%r449|%p72, %r432, %r336, 31, -1;
	mad.lo.s32 	%r450, %r449, %r269, %r448;
	shfl.sync.idx.b32	%r451|%p73, %r432, %r339, 31, -1;
	mad.lo.s32 	%r452, %r451, %r275, %r450;
	shfl.sync.idx.b32	%r453|%p74, %r432, %r342, 31, -1;
	mad.lo.s32 	%r454, %r453, %r281, %r452;
	shfl.sync.idx.b32	%r455|%p75, %r432, %r345, 31, -1;
	mad.lo.s32 	%r456, %r455, %r287, %r454;
	shfl.sync.idx.b32	%r457|%p76, %r432, %r348, 31, -1;
	mad.lo.s32 	%r458, %r457, %r293, %r456;
	shfl.sync.idx.b32	%r459|%p77, %r432, %r351, 31, -1;
	mad.lo.s32 	%r460, %r459, %r299, %r458;
	shfl.sync.idx.b32	%r461|%p78, %r432, %r354, 31, -1;
	mad.lo.s32 	%r462, %r461, %r305, %r460;
	shfl.sync.idx.b32	%r463|%p79, %r432, %r357, 31, -1;
	mad.lo.s32 	%r464, %r463, %r311, %r462;
	ld.shared.u32 	%r465, [%r29+6144];
	add.s32 	%r466, %r465, %r464;
	st.shared.u32 	[%r29+6144], %r466;
	mov.b32 	%r525, 16;
	mov.pred 	%p86, 0;
	@%p1 bra 	$L__BB69_18;
	add.s32 	%r65, %r514, 32;
	setp.lt.u32 	%p80, %r514, 96;
	mov.u32 	%r514, %r65;
	@%p80 bra 	$L__BB69_7;
	bar.sync 	0;
	max.u32 	%r467, %r17, 2048;
	setp.lt.u32 	%p81, %r17, 2048;
	selp.u32 	%r468, 1, 0, %p81;
	add.s32 	%r469, %r17, %r468;
	sub.s32 	%r470, %r467, %r469;
	div.u32 	%r471, %r470, %r7;
	add.s32 	%r66, %r471, %r468;
	and.b32  	%r472, %r66, 3;
	setp.eq.s32 	%p82, %r472, 3;
	@%p82 bra 	$L__BB69_23;
	mov.u32 	%r473, _ZZ9cuda_gemmIiLj512ELj1ELj1ELj2048ELj128ELj128ELj128ELj1ELj1EEvjjjPKT_S2_PS0_jjjE3Csh;
	add.s32 	%r527, %r473, %r19;
	add.s32 	%r474, %r16, %r529;
	mul.wide.u32 	%rd27, %r474, 4;
	add.s64 	%rd36, %rd2, %rd27;
	mul.wide.u32 	%rd5, %r4, 16;
	add.s32 	%r475, %r66, 1;
	and.b32  	%r476, %r475, 3;
	neg.s32 	%r526, %r476;
$L__BB69_22:
	.pragma "nounroll";
	ld.shared.v4.u32 	{%r477, %r478, %r479, %r480}, [%r527];
	st.global.v4.u32 	[%rd36], {%r477, %r478, %r479, %r480};
	add.s32 	%r529, %r529, %r7;
	add.s32 	%r527, %r527, %r30;
	add.s64 	%rd36, %rd36, %rd5;
	add.s32 	%r526, %r526, 1;
	setp.ne.s32 	%p83, %r526, 0;
	@%p83 bra 	$L__BB69_22;
$L__BB69_23:
	setp.lt.u32 	%p84, %r66, 3;
	@%p84 bra 	$L__BB69_26;
	add.s32 	%r530, %r529, %r16;
	mov.u32 	%r481, %ntid.x;
	mad.lo.s32 	%r534, %r481, 12, %r530;
	shl.b32 	%r482, %r481, 3;
	add.s32 	%r533, %r530, %r482;
	add.s32 	%r532, %r530, %r7;
	shl.b32 	%r483, %r529, 2;
	mov.u32 	%r484, _ZZ9cuda_gemmIiLj512ELj1ELj1ELj2048ELj128ELj128ELj128ELj1ELj1EEvjjjPKT_S2_PS0_jjjE3Csh;
	add.s32 	%r531, %r484, %r483;
$L__BB69_25:
	mul.wide.u32 	%rd28, %r530, 4;
	add.s64 	%rd29, %rd2, %rd28;
	ld.shared.v4.u32 	{%r485, %r486, %r487, %r488}, [%r531];
	st.global.v4.u32 	[%rd29], {%r485, %r486, %r487, %r488};
	add.s32 	%r489, %r529, %r7;
	mul.wide.u32 	%rd30, %r532, 4;
	add.s64 	%rd31, %rd2, %rd30;
	add.s32 	%r490, %r531, %r30;
	ld.shared.v4.u32 	{%r491, %r492, %r493, %r494}, [%r490];
	st.global.v4.u32 	[%rd31], {%r491, %r492, %r493, %r494};
	add.s32 	%r495, %r489, %r7;
	mul.wide.u32 	%rd32, %r533, 4;
	add.s64 	%rd33, %rd2, %rd32;
	shl.b32 	%r497, %r481, 5;
	add.s32 	%r498, %r531, %r497;
	ld.shared.v4.u32 	{%r499, %r500, %r501, %r502}, [%r498];
	st.global.v4.u32 	[%rd33], {%r499, %r500, %r501, %r502};
	add.s32 	%r503, %r495, %r7;
	mul.wide.u32 	%rd34, %r534, 4;
	add.s64 	%rd35, %rd2, %rd34;
	mad.lo.s32 	%r504, %r481, 48, %r531;
	ld.shared.v4.u32 	{%r505, %r506, %r507, %r508}, [%r504];
	st.global.v4.u32 	[%rd35], {%r505, %r506, %r507, %r508};
	add.s32 	%r529, %r503, %r7;
	add.s32 	%r534, %r534, %r30;
	add.s32 	%r533, %r533, %r30;
	add.s32 	%r532, %r532, %r30;
	shl.b32 	%r509, %r481, 6;
	add.s32 	%r531, %r531, %r509;
	add.s32 	%r530, %r530, %r30;
	setp.lt.u32 	%p85, %r529, 2048;
	@%p85 bra 	$L__BB69_25;
$L__BB69_26:
	ret;

}
	// .globl	_Z9cuda_gemmIiLj512ELj1ELj1ELj4096ELj2ELj2ELj128ELj0ELj1EEvjjjPKT_S2_PS0_jjj
.visible .entry _Z9cuda_gemmIiLj512ELj1ELj1ELj4096ELj2ELj2ELj128ELj0ELj1EEvjjjPKT_S2_PS0_jjj(
	.param .u32 _Z9cuda_gemmIiLj512ELj1ELj1ELj4096ELj2ELj2ELj128ELj0ELj1EEvjjjPKT_S2_PS0_jjj_param_0,
	.param .u32 _Z9cuda_gemmIiLj512ELj1ELj1ELj4096ELj2ELj2ELj128ELj0ELj1EEvjjjPKT_S2_PS0_jjj_param_1,
	.param .u32 _Z9cuda_gemmIiLj512ELj1ELj1ELj4096ELj2ELj2ELj128ELj0ELj1EEvjjjPKT_S2_PS0_jjj_param_2,
	.param .u64 .ptr .align 1 _Z9cuda_gemmIiLj512ELj1ELj1ELj4096ELj2ELj2ELj128ELj0ELj1EEvjjjPKT_S2_PS0_jjj_param_3,
	.param .u64 .ptr .align 1 _Z9cuda_gemmIiLj512ELj1ELj1ELj4096ELj2ELj2ELj128ELj0ELj1EEvjjjPKT_S2_PS0_jjj_param_4,
	.param .u64 .ptr .align 1 _Z9cuda_gemmIiLj512ELj1ELj1ELj4096ELj2ELj2ELj128ELj0ELj1EEvjjjPKT_S2_PS0_jjj_param_5,
	.param .u32 _Z9cuda_gemmIiLj512ELj1ELj1ELj4096ELj2ELj2ELj128ELj0ELj1EEvjjjPKT_S2_PS0_jjj_param_6,
	.param .u32 _Z9cuda_gemmIiLj512ELj1ELj1ELj4096ELj2ELj2ELj128ELj0ELj1EEvjjjPKT_S2_PS0_jjj_param_7,
	.param .u32 _Z9cuda_gemmIiLj512ELj1ELj1ELj4096ELj2ELj2ELj128ELj0ELj1EEvjjjPKT_S2_PS0_jjj_param_8
)
.maxntid 512
{
	.reg .pred 	%p<30>;
	.reg .b16 	%rs<10>;
	.reg .b32 	%r<291>;
	.reg .b64 	%rd<27>;
	// demoted variable
	.shared .align 128 .b8 _ZZ9cuda_gemmIiLj512ELj1ELj1ELj4096ELj2ELj2ELj128ELj0ELj1EEvjjjPKT_S2_PS0_jjjE11kron_fac_sh[24];
	// demoted variable
	.shared .align 128 .b8 _ZZ9cuda_gemmIiLj512ELj1ELj1ELj4096ELj2ELj2ELj128ELj0ELj1EEvjjjPKT_S2_PS0_jjjE3Ash[16384];
	// demoted variable
	.shared .align 128 .b8 _ZZ9cuda_gemmIiLj512ELj1ELj1ELj4096ELj2ELj2ELj128ELj0ELj1EEvjjjPKT_S2_PS0_jjjE3Csh[16384];
	ld.param.u32 	%r85, [_Z9cuda_gemmIiLj512ELj1ELj1ELj4096ELj2ELj2ELj128ELj0ELj1EEvjjjPKT_S2_PS0_jjj_param_1];
	ld.param.u32 	%r86, [_Z9cuda_gemmIiLj512ELj1ELj1ELj4096ELj2ELj2ELj128ELj0ELj1EEvjjjPKT_S2_PS0_jjj_param_2];
	ld.param.u64 	%rd4, [_Z9cuda_gemmIiLj512ELj1ELj1ELj4096ELj2ELj2ELj128ELj0ELj1EEvjjjPKT_S2_PS0_jjj_param_3];
	ld.param.u64 	%rd3, [_Z9cuda_gemmIiLj512ELj1ELj1ELj4096ELj2ELj2ELj128ELj0ELj1EEvjjjPKT_S2_PS0_jjj_param_4];
	ld.param.u64 	%rd5, [_Z9cuda_gemmIiLj512ELj1ELj1ELj4096ELj2ELj2ELj128ELj0ELj1EEvjjjPKT_S2_PS0_jjj_param_5];
	cvta.to.global.u64 	%rd1, %rd4;
	cvta.to.global.u64 	%rd2, %rd5;
	mov.u32 	%r1, %tid.x;
	setp.ne.s32 	%p1, %r1, 0;
	@%p1 bra 	$L__BB70_2;
	cvta.to.global.u64 	%rd6, %rd3;
	ld.global.nc.v4.u32 	{%r87, %r88, %r89, %r90}, [%rd6];
	st.shared.u32 	[_ZZ9cuda_gemmIiLj512ELj1ELj1ELj4096ELj2ELj2ELj128ELj0ELj1EEvjjjPKT_S2_PS0_jjjE11kron_fac_sh+12], %r88;
	st.shared.v2.u32 	[_ZZ9cuda_gemmIiLj512ELj1ELj1ELj4096ELj2ELj2ELj128ELj0ELj1EEvjjjPKT_S2_PS0_jjjE11kron_fac_sh], {%r87, %r89};
	st.shared.u32 	[_ZZ9cuda_gemmIiLj512ELj1ELj1ELj4096ELj2ELj2ELj128ELj0ELj1EEvjjjPKT_S2_PS0_jjjE11kron_fac_sh+16], %r90;
$L__BB70_2:
	mov.u32 	%r2, %ctaid.y;
	mov.u32 	%r91, %nctaid.y;
	setp.ge.u32 	%p2, %r2, %r91;
	@%p2 bra 	$L__BB70_20;
	mov.u32 	%r3, %ntid.x;
	shl.b32 	%r285, %r1, 2;
	mov.u32 	%r5, %ctaid.x;
	shl.b32 	%r6, %r5, 12;
	shl.b32 	%r7, %r3, 2;
	shr.u32 	%r8, %r86, 1;
	add.s32 	%r92, %r1, %r3;
	cvt.u16.u32 	%rs3, %r92;
	xor.b16  	%rs4, %rs3, 4095;
	cvt.u16.u32 	%rs5, %r3;
	div.u16 	%rs6, %rs4, %rs5;
	and.b16  	%rs1, %rs6, 3;
	setp.eq.s16 	%p3, %rs1, 2;
	mov.u32 	%r268, %r1;
	@%p3 bra 	$L__BB70_6;
	cvt.u32.u16 	%r9, %rs1;
	mov.b32 	%r267, 0;
	mov.u32 	%r268, %r1;
$L__BB70_5:
	.pragma "nounroll";
	shl.b32 	%r94, %r268, 2;
	mov.u32 	%r95, _ZZ9cuda_gemmIiLj512ELj1ELj1ELj4096ELj2ELj2ELj128ELj0ELj1EEvjjjPKT_S2_PS0_jjjE3Csh;
	add.s32 	%r96, %r95, %r94;
	mov.b32 	%r97, 0;
	st.shared.u32 	[%r96], %r97;
	add.s32 	%r268, %r268, %r3;
	add.s32 	%r267, %r267, 1;
	xor.b32  	%r98, %r267, %r9;
	setp.ne.s32 	%p4, %r98, 2;
	@%p4 bra 	$L__BB70_5;
$L__BB70_6:
	shl.b32 	%r99, %r268, 2;
	mov.u32 	%r100, _ZZ9cuda_gemmIiLj512ELj1ELj1ELj4096ELj2ELj2ELj128ELj0ELj1EEvjjjPKT_S2_PS0_jjjE3Csh;
	add.s32 	%r269, %r100, %r99;
	shl.b32 	%r16, %r3, 4;
	shl.b32 	%r17, %r3, 3;
	mul.lo.s32 	%r18, %r3, 12;
$L__BB70_7:
	mov.b32 	%r101, 0;
	st.shared.u32 	[%r269], %r101;
	add.s32 	%r102, %r269, %r7;
	st.shared.u32 	[%r102], %r101;
	add.s32 	%r103, %r269, %r17;
	st.shared.u32 	[%r103], %r101;
	add.s32 	%r104, %r269, %r18;
	st.shared.u32 	[%r104], %r101;
	add.s32 	%r268, %r268, %r7;
	add.s32 	%r269, %r269, %r16;
	setp.lt.u32 	%p5, %r268, 4096;
	@%p5 bra 	$L__BB70_7;
	mul.lo.s32 	%r23, %r2, %r86;
	add.s32 	%r105, %r285, %r7;
	cvt.u16.u32 	%rs7, %r105;
	sub.s16 	%rs8, 4095, %rs7;
	cvt.u16.u32 	%rs9, %r7;
	div.u16 	%rs2, %rs8, %rs9;
	cvt.u32.u16 	%r106, %rs2;
	and.b32  	%r107, %r106, 3;
	xor.b32  	%r24, %r107, 2;
	sub.s32 	%r108, 2, %r106;
	and.b32  	%r25, %r108, 3;
	setp.eq.s32 	%p6, %r25, 0;
	mov.u32 	%r275, %r285;
	@%p6 bra 	$L__BB70_11;
	shl.b32 	%r109, %r1, 4;
	mov.u32 	%r110, _ZZ9cuda_gemmIiLj512ELj1ELj1ELj4096ELj2ELj2ELj128ELj0ELj1EEvjjjPKT_S2_PS0_jjjE3Ash;
	add.s32 	%r273, %r110, %r109;
	add.s32 	%r111, %r23, %r6;
	add.s32 	%r272, %r111, %r285;
	neg.s32 	%r271, %r24;
	mov.u32 	%r275, %r285;
$L__BB70_10:
	.pragma "nounroll";
	mul.wide.u32 	%rd7, %r272, 4;
	add.s64 	%rd8, %rd1, %rd7;
	ld.global.nc.v4.u32 	{%r112, %r113, %r114, %r115}, [%rd8];
	st.shared.v4.u32 	[%r273], {%r112, %r113, %r114, %r115};
	add.s32 	%r275, %r275, %r7;
	add.s32 	%r273, %r273, %r16;
	add.s32 	%r272, %r272, %r7;
	add.s32 	%r271, %r271, 1;
	setp.ne.s32 	%p7, %r271, 0;
	@%p7 bra 	$L__BB70_10;
$L__BB70_11:
	setp.lt.u16 	%p8, %rs2, 2;
	@%p8 bra 	$L__BB70_14;
	add.s32 	%r116, %r275, %r23;
	add.s32 	%r276, %r116, %r6;
	add.s32 	%r280, %r276, %r18;
	add.s32 	%r279, %r276, %r17;
	add.s32 	%r278, %r276, %r7;
	mul.lo.s32 	%r42, %r3, 48;
	shl.b32 	%r117, %r275, 2;
	mov.u32 	%r118, _ZZ9cuda_gemmIiLj512ELj1ELj1ELj4096ELj2ELj2ELj128ELj0ELj1EEvjjjPKT_S2_PS0_jjjE3Ash;
	add.s32 	%r277, %r118, %r117;
	shl.b32 	%r44, %r3, 6;
	shl.b32 	%r45, %r3, 5;
$L__BB70_13:
	mul.wide.u32 	%rd9, %r276, 4;
	add.s64 	%rd10, %rd1, %rd9;
	ld.global.nc.v4.u32 	{%r119, %r120, %r121, %r122}, [%rd10];
	st.shared.v4.u32 	[%r277], {%r119, %r120, %r121, %r122};
	add.s32 	%r123, %r275, %r7;
	mul.wide.u32 	%rd11, %r278, 4;
	add.s64 	%rd12, %rd1, %rd11;
	ld.global.nc.v4.u32 	{%r124, %r125, %r126, %r127}, [%rd12];
	add.s32 	%r128, %r277, %r16;
	st.shared.v4.u32 	[%r128], {%r124, %r125, %r126, %r127};
	add.s32 	%r129, %r123, %r7;
	mul.wide.u32 	%rd13, %r279, 4;
	add.s64 	%rd14, %rd1, %rd13;
	ld.global.nc.v4.u32 	{%r130, %r131, %r132, %r133}, [%rd14];
	add.s32 	%r134, %r277, %r45;
	st.shared.v4.u32 	[%r134], {%r130, %r131, %r132, %r133};
	add.s32 	%r135, %r129, %r7;
	mul.wide.u32 	%rd15, %r280, 4;
	add.s64 	%rd16, %rd1, %rd15;
	ld.global.nc.v4.u32 	{%r136, %r137, %r138, %r139}, [%rd16];
	add.s32 	%r140, %r277, %r42;
	st.shared.v4.u32 	[%r140], {%r136, %r137, %r138, %r139};
	add.s32 	%r275, %r135, %r7;
	add.s32 	%r280, %r280, %r16;
	add.s32 	%r279, %r279, %r16;
	add.s32 	%r278, %r278, %r16;
	add.s32 	%r277, %r277, %r44;
	add.s32 	%r276, %r276, %r16;
	setp.lt.u32 	%p9, %r275, 4096;
	@%p9 bra 	$L__BB70_13;
$L__BB70_14:
	and.b32  	%r141, %r1, 1;
	shl.b32 	%r142, %r1, 2;
	and.b32  	%r143, %r142, 4;
	mov.u32 	%r144, _ZZ9cuda_gemmIiLj512ELj1ELj1ELj4096ELj2ELj2ELj128ELj0ELj1EEvjjjPKT_S2_PS0_jjjE11kron_fac_sh;
	add.s32 	%r145, %r144, %r143;
	setp.eq.s32 	%p10, %r25, 0;
	bar.sync 	0;
	shl.b32 	%r146, %r1, 1;
	or.b32  	%r147, %r146, %r141;
	shl.b32 	%r148, %r147, 2;
	mov.u32 	%r149, _ZZ9cuda_gemmIiLj512ELj1ELj1ELj4096ELj2ELj2ELj128ELj0ELj1EEvjjjPKT_S2_PS0_jjjE3Ash;
	add.s32 	%r150, %r149, %r148;
	ld.shared.u32 	%r151, [%r150];
	xor.b32  	%r152, %r141, 1;
	or.b32  	%r153, %r146, %r152;
	shl.b32 	%r154, %r153, 2;
	add.s32 	%r155, %r149, %r154;
	ld.shared.u32 	%r156, [%r155];
	ld.shared.u32 	%r157, [%r145];
	shfl.sync.idx.b32	%r158|%p11, %r157, %r141, 7711, -1;
	mul.lo.s32 	%r159, %r158, %r151;
	shfl.sync.idx.b32	%r160|%p12, %r157, %r152, 7711, -1;
	mad.lo.s32 	%r161, %r160, %r156, %r159;
	mov.u32 	%r162, _ZZ9cuda_gemmIiLj512ELj1ELj1ELj4096ELj2ELj2ELj128ELj0ELj1EEvjjjPKT_S2_PS0_jjjE3Csh;
	add.s32 	%r163, %r162, %r142;
	ld.shared.u32 	%r164, [%r163];
	add.s32 	%r165, %r164, %r161;
	st.shared.u32 	[%r163], %r165;
	ld.shared.u32 	%r166, [%r145+12];
	shfl.sync.idx.b32	%r167|%p13, %r166, %r141, 7711, -1;
	mul.lo.s32 	%r168, %r167, %r151;
	shfl.sync.idx.b32	%r169|%p14, %r166, %r152, 7711, -1;
	mad.lo.s32 	%r170, %r169, %r156, %r168;
	ld.shared.u32 	%r171, [%r163+8192];
	add.s32 	%r172, %r171, %r170;
	st.shared.u32 	[%r163+8192], %r172;
	ld.shared.u32 	%r173, [%r150+4096];
	ld.shared.u32 	%r174, [%r155+4096];
	shfl.sync.idx.b32	%r175|%p15, %r157, %r141, 7711, -1;
	mul.lo.s32 	%r176, %r175, %r173;
	shfl.sync.idx.b32	%r177|%p16, %r157, %r152, 7711, -1;
	mad.lo.s32 	%r178, %r177, %r174, %r176;
	ld.shared.u32 	%r179, [%r163+2048];
	add.s32 	%r180, %r179, %r178;
	st.shared.u32 	[%r163+2048], %r180;
	shfl.sync.idx.b32	%r181|%p17, %r166, %r141, 7711, -1;
	mul.lo.s32 	%r182, %r181, %r173;
	shfl.sync.idx.b32	%r183|%p18, %r166, %r152, 7711, -1;
	mad.lo.s32 	%r184, %r183, %r174, %r182;
	ld.shared.u32 	%r185, [%r163+10240];
	add.s32 	%r186, %r185, %r184;
	st.shared.u32 	[%r163+10240], %r186;
	ld.shared.u32 	%r187, [%r150+8192];
	ld.shared.u32 	%r188, [%r155+8192];
	shfl.sync.idx.b32	%r189|%p19, %r157, %r141, 7711, -1;
	mul.lo.s32 	%r190, %r189, %r187;
	shfl.sync.idx.b32	%r191|%p20, %r157, %r152, 7711, -1;
	mad.lo.s32 	%r192, %r191, %r188, %r190;
	ld.shared.u32 	%r193, [%r163+4096];
	add.s32 	%r194, %r193, %r192;
	st.shared.u32 	[%r163+4096], %r194;
	shfl.sync.idx.b32	%r195|%p21, %r166, %r141, 7711, -1;
	mul.lo.s32 	%r196, %r195, %r187;
	shfl.sync.idx.b32	%r197|%p22, %r166, %r152, 7711, -1;
	mad.lo.s32 	%r198, %r197, %r188, %r196;
	ld.shared.u32 	%r199, [%r163+12288];
	add.s32 	%r200, %r199, %r198;
	st.shared.u32 	[%r163+12288], %r200;
	ld.shared.u32 	%r201, [%r150+12288];
	ld.shared.u32 	%r202, [%r155+12288];
	shfl.sync.idx.b32	%r203|%p23, %r157, %r141, 7711, -1;
	mul.lo.s32 	%r204, %r203, %r201;
	shfl.sync.idx.b32	%r205|%p24, %r157, %r152, 7711, -1;
	mad.lo.s32 	%r206, %r205, %r202, %r204;
	ld.shared.u32 	%r207, [%r163+6144];
	add.s32 	%r208, %r207, %r206;
	st.shared.u32 	[%r163+6144], %r208;
	shfl.sync.idx.b32	%r209|%p25, %r166, %r141, 7711, -1;
	mul.lo.s32 	%r210, %r209, %r201;
	shfl.sync.idx.b32	%r211|%p26, %r166, %r152, 7711, -1;
	mad.lo.s32 	%r212, %r211, %r202, %r210;
	ld.shared.u32 	%r213, [%r163+14336];
	add.s32 	%r214, %r213, %r212;
	st.shared.u32 	[%r163+14336], %r214;
	bar.sync 	0;
	shl.b32 	%r215, %r5, 11;
	mad.lo.s32 	%r58, %r2, %r85, %r215;
	@%p10 bra 	$L__BB70_17;
	shl.b32 	%r216, %r1, 4;
	add.s32 	%r283, %r162, %r216;
	neg.s32 	%r282, %r24;
$L__BB70_16:
	.pragma "nounroll";
	shr.u32 	%r218, %r285, 11;
	and.b32  	%r219, %r285, 2044;
	add.s32 	%r220, %r58, %r219;
	mad.lo.s32 	%r221, %r218, %r8, %r220;
	mul.wide.u32 	%rd17, %r221, 4;
	add.s64 	%rd18, %rd2, %rd17;
	ld.shared.v4.u32 	{%r222, %r223, %r224, %r225}, [%r283];
	st.global.v4.u32 	[%rd18], {%r222, %r223, %r224, %r225};
	add.s32 	%r285, %r285, %r7;
	add.s32 	%r283, %r283, %r16;
	add.s32 	%r282, %r282, 1;
	setp.ne.s32 	%p27, %r282, 0;
	@%p27 bra 	$L__BB70_16;
$L__BB70_17:
	setp.lt.u16 	%p28, %rs2, 2;
	@%p28 bra 	$L__BB70_20;
	add.s32 	%r289, %r285, %r18;
	add.s32 	%r288, %r285, %r17;
	add.s32 	%r287, %r285, %r7;
	mul.lo.s32 	%r71, %r3, 48;
	shl.b32 	%r226, %r285, 2;
	add.s32 	%r286, %r162, %r226;
	shl.b32 	%r73, %r3, 6;
	shl.b32 	%r74, %r3, 5;
$L__BB70_19:
	shr.u32 	%r228, %r285, 11;
	and.b32  	%r229, %r285, 2044;
	add.s32 	%r230, %r58, %r229;
	mad.lo.s32 	%r231, %r228, %r8, %r230;
	mul.wide.u32 	%rd19, %r231, 4;
	add.s64 	%rd20, %rd2, %rd19;
	ld.shared.v4.u32 	{%r232, %r233, %r234, %r235}, [%r286];
	st.global.v4.u32 	[%rd20], {%r232, %r233, %r234, %r235};
	add.s32 	%r236, %r285, %r7;
	shr.u32 	%r237, %r287, 11;
	and.b32  	%r238, %r287, 2044;
	add.s32 	%r239, %r58, %r238;
	mad.lo.s32 	%r240, %r237, %r8, %r239;
	mul.wide.u32 	%rd21, %r240, 4;
	add.s64 	%rd22, %rd2, %rd21;
	add.s32 	%r241, %r286, %r16;
	ld.shared.v4.u32 	{%r242, %r243, %r244, %r245}, [%r241];
	st.global.v4.u32 	[%rd22], {%r242, %r243, %r244, %r245};
	add.s32 	%r246, %r236, %r7;
	shr.u32 	%r247, %r288, 11;
	and.b32  	%r248, %r288, 2044;
	add.s32 	%r249, %r58, %r248;
	mad.lo.s32 	%r250, %r247, %r8, %r249;
	mul.wide.u32 	%rd23, %r250, 4;
	add.s64 	%rd24, %rd2, %rd23;
	add.s32 	%r251, %r286, %r74;
	ld.shared.v4.u32 	{%r252, %r253, %r254, %r255}, [%r251];
	st.global.v4.u32 	[%rd24], {%r252, %r253, %r254, %r255};
	add.s32 	%r256, %r246, %r7;
	shr.u32 	%r257, %r289, 11;
	and.b32  	%r258, %r289, 2044;
	add.s32 	%r259, %r58, %r258;
	mad.lo.s32 	%r260, %r257, %r8, %r259;
	mul.wide.u32 	%rd25, %r260, 4;
	add.s64 	%rd26, %rd2, %rd25;
	add.s32 	%r261, %r286, %r71;
	ld.shared.v4.u32 	{%r262, %r263, %r264, %r265}, [%r261];
	st.global.v4.u32 	[%rd26], {%r262, %r263, %r264, %r265};
	add.s32 	%r285, %r256, %r7;
	add.s32 	%r289, %r289, %r16;
	add.s32 	%r288, %r288, %r16;
	add.s32 	%r287, %r287, %r16;
	add.s32 	%r286, %r286, %r73;
	setp.lt.u32 	%p29, %r285, 4096;
	@%p29 bra 	$L__BB70_19;
$L__BB70_20:
	ret;

}
	// .globl	_Z9cuda_gemmIiLj512ELj1ELj1ELj4096ELj2ELj2ELj128ELj1ELj1EEvjjjPKT_S2_PS0_jjj
.visible .entry _Z9cuda_gemmIiLj512ELj1ELj1ELj4096ELj2ELj2ELj128ELj1ELj1EEvjjjPKT_S2_PS0_jjj(
	.param .u32 _Z9cuda_gemmIiLj512ELj1ELj1ELj4096ELj2ELj2ELj128ELj1ELj1EEvjjjPKT_S2_PS0_jjj_param_0,
	.param .u32 _Z9cuda_gemmIiLj512ELj1ELj1ELj4096ELj2ELj2ELj128ELj1ELj1EEvjjjPKT_S2_PS0_jjj_param_1,
	.param .u32 _Z9cuda_gemmIiLj512ELj1ELj1ELj4096ELj2ELj2ELj128ELj1ELj1EEvjjjPKT_S2_PS0_jjj_param_2,
	.param .u64 .ptr .align 1 _Z9cuda_gemmIiLj512ELj1ELj1ELj4096ELj2ELj2ELj128ELj1ELj1EEvjjjPKT_S2_PS0_jjj_param_3,
	.param .u64 .ptr .align 1 _Z9cuda_gemmIiLj512ELj1ELj1ELj4096ELj2ELj2ELj128ELj1ELj1EEvjjjPKT_S2_PS0_jjj_param_4,
	.param .u64 .ptr .align 1 _Z9cuda_gemmIiLj512ELj1ELj1ELj4096ELj2ELj2ELj128ELj1ELj1EEvjjjPKT_S2_PS0_jjj_param_5,
	.param .u32 _Z9cuda_gemmIiLj512ELj1ELj1ELj4096ELj2ELj2ELj128ELj1ELj1EEvjjjPKT_S2_PS0_jjj_param_6,
	.param .u32 _Z9cuda_gemmIiLj512ELj1ELj1ELj4096ELj2ELj2ELj128ELj1ELj1EEvjjjPKT_S2_PS0_jjj_param_7,
	.param .u32 _Z9cuda_gemmIiLj512ELj1ELj1ELj4096ELj2ELj2ELj128ELj1ELj1EEvjjjPKT_S2_PS0_jjj_param_8
)
.maxntid 512
{
	.reg .pred 	%p<30>;
	.reg .b16 	%rs<10>;
	.reg .b32 	%r<264>;
	.reg .b64 	%rd<35>;
	// demoted variable
	.shared .align 128 .b8 _ZZ9cuda_gemmIiLj512ELj1ELj1ELj4096ELj2ELj2ELj128ELj1ELj1EEvjjjPKT_S2_PS0_jjjE11kron_fac_sh[24];
	// demoted variable
	.shared .align 128 .b8 _ZZ9cuda_gemmIiLj512ELj1ELj1ELj4096ELj2ELj2ELj128ELj1ELj1EEvjjjPKT_S2_PS0_jjjE3Ash[16384];
	// demoted variable
	.shared .align 128 .b8 _ZZ9cuda_gemmIiLj512ELj1ELj1ELj4096ELj2ELj2ELj128ELj1ELj1EEvjjjPKT_S2_PS0_jjjE3Csh[16384];
	ld.param.u64 	%rd12, [_Z9cuda_gemmIiLj512ELj1ELj1ELj4096ELj2ELj2ELj128ELj1ELj1EEvjjjPKT_S2_PS0_jjj_param_3];
	ld.param.u64 	%rd11, [_Z9cuda_gemmIiLj512ELj1ELj1ELj4096ELj2ELj2ELj128ELj1ELj1EEvjjjPKT_S2_PS0_jjj_param_4];
	ld.param.u64 	%rd13, [_Z9cuda_gemmIiLj512ELj1ELj1ELj4096ELj2ELj2ELj128ELj1ELj1EEvjjjPKT_S2_PS0_jjj_param_5];
	cvta.to.global.u64 	%rd1, %rd12;
	cvta.to.global.u64 	%rd2, %rd13;
	mov.u32 	%r1, %tid.x;
	setp.ne.s32 	%p1, %r1, 0;
	@%p1 bra 	$L__BB71_2;
	cvta.to.global.u64 	%rd14, %rd11;
	ld.global.nc.v4.u32 	{%r81, %r82, %r83, %r84}, [%rd14];
	st.shared.u32 	[_ZZ9cuda_gemmIiLj512ELj1ELj1ELj4096ELj2ELj2ELj128ELj1ELj1EEvjjjPKT_S2_PS0_jjjE11kron_fac_sh+12], %r82;
	st.shared.v2.u32 	[_ZZ9cuda_gemmIiLj512ELj1ELj1ELj4096ELj2ELj2ELj128ELj1ELj1EEvjjjPKT_S2_PS0_jjjE11kron_fac_sh], {%r81, %r83};
	st.shared.u32 	[_ZZ9cuda_gemmIiLj512ELj1ELj1ELj4096ELj2ELj2ELj128ELj1ELj1EEvjjjPKT_S2_PS0_jjjE11kron_fac_sh+16], %r84;
$L__BB71_2:
	mov.u32 	%r2, %ctaid.y;
	mov.u32 	%r85, %nctaid.y;
	setp.ge.u32 	%p2, %r2, %r85;
	@%p2 bra 	$L__BB71_20;
	mov.u32 	%r3, %ntid.x;
	shl.b32 	%r257, %r1, 2;
	shl.b32 	%r5, %r3, 2;
	add.s32 	%r86, %r1, %r3;
	cvt.u16.u32 	%rs3, %r86;
	xor.b16  	%rs4, %rs3, 4095;
	cvt.u16.u32 	%rs5, %r3;
	div.u16 	%rs6, %rs4, %rs5;
	and.b16  	%rs1, %rs6, 3;
	setp.eq.s16 	%p3, %rs1, 2;
	mov.u32 	%r241, %r1;
	@%p3 bra 	$L__BB71_6;
	cvt.u32.u16 	%r6, %rs1;
	mov.b32 	%r240, 0;
	mov.u32 	%r241, %r1;
$L__BB71_5:
	.pragma "nounroll";
	shl.b32 	%r88, %r241, 2;
	mov.u32 	%r89, _ZZ9cuda_gemmIiLj512ELj1ELj1ELj4096ELj2ELj2ELj128ELj1ELj1EEvjjjPKT_S2_PS0_jjjE3Csh;
	add.s32 	%r90, %r89, %r88;
	mov.b32 	%r91, 0;
	st.shared.u32 	[%r90], %r91;
	add.s32 	%r241, %r241, %r3;
	add.s32 	%r240, %r240, 1;
	xor.b32  	%r92, %r240, %r6;
	setp.ne.s32 	%p4, %r92, 2;
	@%p4 bra 	$L__BB71_5;
$L__BB71_6:
	shl.b32 	%r93, %r241, 2;
	mov.u32 	%r94, _ZZ9cuda_gemmIiLj512ELj1ELj1ELj4096ELj2ELj2ELj128ELj1ELj1EEvjjjPKT_S2_PS0_jjjE3Csh;
	add.s32 	%r242, %r94, %r93;
	shl.b32 	%r13, %r3, 4;
	shl.b32 	%r14, %r3, 3;
	mul.lo.s32 	%r15, %r3, 12;
$L__BB71_7:
	mov.b32 	%r95, 0;
	st.shared.u32 	[%r242], %r95;
	add.s32 	%r96, %r242, %r5;
	st.shared.u32 	[%r96], %r95;
	add.s32 	%r97, %r242, %r14;
	st.shared.u32 	[%r97], %r95;
	add.s32 	%r98, %r242, %r15;
	st.shared.u32 	[%r98], %r95;
	add.s32 	%r241, %r241, %r5;
	add.s32 	%r242, %r242, %r13;
	setp.lt.u32 	%p5, %r241, 4096;
	@%p5 bra 	$L__BB71_7;
	shl.b32 	%r20, %r2, 12;
	add.s32 	%r99, %r257, %r5;
	cvt.u16.u32 	%rs7, %r99;
	sub.s16 	%rs8, 4095, %rs7;
	cvt.u16.u32 	%rs9, %r5;
	div.u16 	%rs2, %rs8, %rs9;
	cvt.u32.u16 	%r100, %rs2;
	and.b32  	%r101, %r100, 3;
	xor.b32  	%r21, %r101, 2;
	sub.s32 	%r102, 2, %r100;
	and.b32  	%r22, %r102, 3;
	setp.eq.s32 	%p6, %r22, 0;
	mov.u32 	%r247, %r257;
	@%p6 bra 	$L__BB71_11;
	shl.b32 	%r103, %r1, 4;
	mov.u32 	%r104, _ZZ9cuda_gemmIiLj512ELj1ELj1ELj4096ELj2ELj2ELj128ELj1ELj1EEvjjjPKT_S2_PS0_jjjE3Ash;
	add.s32 	%r245, %r104, %r103;
	add.s32 	%r105, %r20, %r257;
	mul.wide.u32 	%rd15, %r105, 4;
	add.s64 	%rd33, %rd1, %rd15;
	mul.wide.u32 	%rd4, %r3, 16;
	neg.s32 	%r244, %r21;
	mov.u32 	%r247, %r257;
$L__BB71_10:
	.pragma "nounroll";
	ld.global.nc.v4.u32 	{%r106, %r107, %r108, %r109}, [%rd33];
	st.shared.v4.u32 	[%r245], {%r106, %r107, %r108, %r109};
	add.s32 	%r247, %r247, %r5;
	add.s32 	%r245, %r245, %r13;
	add.s64 	%rd33, %rd33, %rd4;
	add.s32 	%r244, %r244, 1;
	setp.ne.s32 	%p7, %r244, 0;
	@%p7 bra 	$L__BB71_10;
$L__BB71_11:
	setp.lt.u16 	%p8, %rs2, 2;
	@%p8 bra 	$L__BB71_14;
	add.s32 	%r248, %r247, %r20;
	add.s32 	%r252, %r248, %r15;
	add.s32 	%r251, %r248, %r14;
	add.s32 	%r250, %r248, %r5;
	mul.lo.s32 	%r36, %r3, 48;
	shl.b32 	%r110, %r247, 2;
	mov.u32 	%r111, _ZZ9cuda_gemmIiLj512ELj1ELj1ELj4096ELj2ELj2ELj128ELj1ELj1EEvjjjPKT_S2_PS0_jjjE3Ash;
	add.s32 	%r249, %r111, %r110;
	shl.b32 	%r38, %r3, 6;
	shl.b32 	%r39, %r3, 5;
$L__BB71_13:
	mul.wide.u32 	%rd16, %r248, 4;
	add.s64 	%rd17, %rd1, %rd16;
	ld.global.nc.v4.u32 	{%r112, %r113, %r114, %r115}, [%rd17];
	st.shared.v4.u32 	[%r249], {%r112, %r113, %r114, %r115};
	add.s32 	%r116, %r247, %r5;
	mul.wide.u32 	%rd18, %r250, 4;
	add.s64 	%rd19, %rd1, %rd18;
	ld.global.nc.v4.u32 	{%r117, %r118, %r119, %r120}, [%rd19];
	add.s32 	%r121, %r249, %r13;
	st.shared.v4.u32 	[%r121], {%r117, %r118, %r119, %r120};
	add.s32 	%r122, %r116, %r5;
	mul.wide.u32 	%rd20, %r251, 4;
	add.s64 	%rd21, %rd1, %rd20;
	ld.global.nc.v4.u32 	{%r123, %r124, %r125, %r126}, [%rd21];
	add.s32 	%r127, %r249, %r39;
	st.shared.v4.u32 	[%r127], {%r123, %r124, %r125, %r126};
	add.s32 	%r128, %r122, %r5;
	mul.wide.u32 	%rd22, %r252, 4;
	add.s64 	%rd23, %rd1, %rd22;
	ld.global.nc.v4.u32 	{%r129, %r130, %r131, %r132}, [%rd23];
	add.s32 	%r133, %r249, %r36;
	st.shared.v4.u32 	[%r133], {%r129, %r130, %r131, %r132};
	add.s32 	%r247, %r128, %r5;
	add.s32 	%r252, %r252, %r13;
	add.s32 	%r251, %r251, %r13;
	add.s32 	%r250, %r250, %r13;
	add.s32 	%r249, %r249, %r38;
	add.s32 	%r248, %r248, %r13;
	setp.lt.u32 	%p9, %r247, 4096;
	@%p9 bra 	$L__BB71_13;
$L__BB71_14:
	and.b32  	%r134, %r1, 1;
	shl.b32 	%r135, %r1, 2;
	and.b32  	%r136, %r135, 4;
	mov.u32 	%r137, _ZZ9cuda_gemmIiLj512ELj1ELj1ELj4096ELj2ELj2ELj128ELj1ELj1EEvjjjPKT_S2_PS0_jjjE11kron_fac_sh;
	add.s32 	%r138, %r137, %r136;
	setp.eq.s32 	%p10, %r22, 0;
	bar.sync 	0;
	shl.b32 	%r139, %r1, 1;
	or.b32  	%r140, %r139, %r134;
	shl.b32 	%r141, %r140, 2;
	mov.u32 	%r142, _ZZ9cuda_gemmIiLj512ELj1ELj1ELj4096ELj2ELj2ELj128ELj1ELj1EEvjjjPKT_S2_PS0_jjjE3Ash;
	add.s32 	%r143, %r142, %r141;
	ld.shared.u32 	%r144, [%r143];
	xor.b32  	%r145, %r134, 1;
	or.b32  	%r146, %r139, %r145;
	shl.b32 	%r147, %r146, 2;
	add.s32 	%r148, %r142, %r147;
	ld.shared.u32 	%r149, [%r148];
	ld.shared.u32 	%r150, [%r138];
	shfl.sync.idx.b32	%r151|%p11, %r150, %r134, 7711, -1;
	mul.lo.s32 	%r152, %r151, %r144;
	shfl.sync.idx.b32	%r153|%p12, %r150, %r145, 7711, -1;
	mad.lo.s32 	%r154, %r153, %r149, %r152;
	mov.u32 	%r155, _ZZ9cuda_gemmIiLj512ELj1ELj1ELj4096ELj2ELj2ELj128ELj1ELj1EEvjjjPKT_S2_PS0_jjjE3Csh;
	add.s32 	%r156, %r155, %r135;
	ld.shared.u32 	%r157, [%r156];
	add.s32 	%r158, %r157, %r154;
	st.shared.u32 	[%r156], %r158;
	ld.shared.u32 	%r159, [%r138+12];
	shfl.sync.idx.b32	%r160|%p13, %r159, %r134, 7711, -1;
	mul.lo.s32 	%r161, %r160, %r144;
	shfl.sync.idx.b32	%r162|%p14, %r159, %r145, 7711, -1;
	mad.lo.s32 	%r163, %r162, %r149, %r161;
	ld.shared.u32 	%r164, [%r156+8192];
	add.s32 	%r165, %r164, %r163;
	st.shared.u32 	[%r156+8192], %r165;
	ld.shared.u32 	%r166, [%r143+4096];
	ld.shared.u32 	%r167, [%r148+4096];
	shfl.sync.idx.b32	%r168|%p15, %r150, %r134, 7711, -1;
	mul.lo.s32 	%r169, %r168, %r166;
	shfl.sync.idx.b32	%r170|%p16, %r150, %r145, 7711, -1;
	mad.lo.s32 	%r171, %r170, %r167, %r169;
	ld.shared.u32 	%r172, [%r156+2048];
	add.s32 	%r173, %r172, %r171;
	st.shared.u32 	[%r156+2048], %r173;
	shfl.sync.idx.b32	%r174|%p17, %r159, %r134, 7711, -1;
	mul.lo.s32 	%r175, %r174, %r166;
	shfl.sync.idx.b32	%r176|%p18, %r159, %r145, 7711, -1;
	mad.lo.s32 	%r177, %r176, %r167, %r175;
	ld.shared.u32 	%r178, [%r156+10240];
	add.s32 	%r179, %r178, %r177;
	st.shared.u32 	[%r156+10240], %r179;
	ld.shared.u32 	%r180, [%r143+8192];
	ld.shared.u32 	%r181, [%r148+8192];
	shfl.sync.idx.b32	%r182|%p19, %r150, %r134, 7711, -1;
	mul.lo.s32 	%r183, %r182, %r180;
	shfl.sync.idx.b32	%r184|%p20, %r150, %r145, 7711, -1;
	mad.lo.s32 	%r185, %r184, %r181, %r183;
	ld.shared.u32 	%r186, [%r156+4096];
	add.s32 	%r187, %r186, %r185;
	st.shared.u32 	[%r156+4096], %r187;
	shfl.sync.idx.b32	%r188|%p21, %r159, %r134, 7711, -1;
	mul.lo.s32 	%r189, %r188, %r180;
	shfl.sync.idx.b32	%r190|%p22, %r159, %r145, 7711, -1;
	mad.lo.s32 	%r191, %r190, %r181, %r189;
	ld.shared.u32 	%r192, [%r156+12288];
	add.s32 	%r193, %r192, %r191;
	st.shared.u32 	[%r156+12288], %r193;
	ld.shared.u32 	%r194, [%r143+12288];
	ld.shared.u32 	%r195, [%r148+12288];
	shfl.sync.idx.b32	%r196|%p23, %r150, %r134, 7711, -1;
	mul.lo.s32 	%r197, %r196, %r194;
	shfl.sync.idx.b32	%r198|%p24, %r150, %r145, 7711, -1;
	mad.lo.s32 	%r199, %r198, %r195, %r197;
	ld.shared.u32 	%r200, [%r156+6144];
	add.s32 	%r201, %r200, %r199;
	st.shared.u32 	[%r156+6144], %r201;
	shfl.sync.idx.b32	%r202|%p25, %r159, %r134, 7711, -1;
	mul.lo.s32 	%r203, %r202, %r194;
	shfl.sync.idx.b32	%r204|%p26, %r159, %r145, 7711, -1;
	mad.lo.s32 	%r205, %r204, %r195, %r203;
	ld.shared.u32 	%r206, [%r156+14336];
	add.s32 	%r207, %r206, %r205;
	st.shared.u32 	[%r156+14336], %r207;
	bar.sync 	0;
	@%p10 bra 	$L__BB71_17;
	shl.b32 	%r208, %r1, 4;
	add.s32 	%r255, %r155, %r208;
	add.s32 	%r210, %r20, %r257;
	mul.wide.u32 	%rd24, %r210, 4;
	add.s64 	%rd34, %rd2, %rd24;
	mul.wide.u32 	%rd8, %r3, 16;
	neg.s32 	%r254, %r21;
$L__BB71_16:
	.pragma "nounroll";
	ld.shared.v4.u32 	{%r211, %r212, %r213, %r214}, [%r255];
	st.global.v4.u32 	[%rd34], {%r211, %r212, %r213, %r214};
	add.s32 	%r257, %r257, %r5;
	add.s32 	%r255, %r255, %r13;
	add.s64 	%rd34, %rd34, %rd8;
	add.s32 	%r254, %r254, 1;
	setp.ne.s32 	%p27, %r254, 0;
	@%p27 bra 	$L__BB71_16;
$L__BB71_17:
	setp.lt.u16 	%p28, %rs2, 2;
	@%p28 bra 	$L__BB71_20;
	add.s32 	%r258, %r257, %r20;
	add.s32 	%r262, %r258, %r15;
	add.s32 	%r261, %r258, %r14;
	add.s32 	%r260, %r258, %r5;
	mul.lo.s32 	%r65, %r3, 48;
	shl.b32 	%r215, %r257, 2;
	add.s32 	%r259, %r155, %r215;
	shl.b32 	%r67, %r3, 6;
	shl.b32 	%r68, %r3, 5;
$L__BB71_19:
	mul.wide.u32 	%rd25, %r258, 4;
	add.s64 	%rd26, %rd2, %rd25;
	ld.shared.v4.u32 	{%r217, %r218, %r219, %r220}, [%r259];
	st.global.v4.u32 	[%rd26], {%r217, %r218, %r219, %r220};
	add.s32 	%r221, %r257, %r5;
	mul.wide.u32 	%rd27, %r260, 4;
	add.s64 	%rd28, %rd2, %rd27;
	add.s32 	%r222, %r259, %r13;
	ld.shared.v4.u32 	{%r223, %r224, %r225, %r226}, [%r222];
	st.global.v4.u32 	[%rd28], {%r223, %r224, %r225, %r226};
	add.s32 	%r227, %r221, %r5;
	mul.wide.u32 	%rd29, %r261, 4;
	add.s64 	%rd30, %rd2, %rd29;
	add.s32 	%r228, %r259, %r68;
	ld.shared.v4.u32 	{%r229, %r230, %r231, %r232}, [%r228];
	st.global.v4.u32 	[%rd30], {%r229, %r230, %r231, %r232};
	add.s32 	%r233, %r227, %r5;
	mul.wide.u32 	%rd31, %r262, 4;
	add.s64 	%rd32, %rd2, %rd31;
	add.s32 	%r234, %r259, %r65;
	ld.shared.v4.u32 	{%r235, %r236, %r237, %r238}, [%r234];
	st.global.v4.u32 	[%rd32], {%r235, %r236, %r237, %r238};
	add.s32 	%r257, %r233, %r5;
	add.s32 	%r262, %r262, %r13;
	add.s32 	%r261, %r261, %r13;
	add.s32 	%r260, %r260, %r13;
	add.s32 	%r259, %r259, %r67;
	add.s32 	%r258, %r258, %r13;
	setp.lt.u32 	%p29, %r257, 4096;
	@%p29 bra 	$L__BB71_19;
$L__BB71_20:
	ret;

}
	// .globl	_Z9cuda_gemmIiLj512ELj1ELj1ELj4096ELj4ELj4ELj128ELj0ELj1EEvjjjPKT_S2_PS0_jjj
.visible .entry _Z9cuda_gemmIiLj512ELj1ELj1ELj4096ELj4ELj4ELj128ELj0ELj1EEvjjjPKT_S2_PS0_jjj(
	.param .u32 _Z9cuda_gemmIiLj512ELj1ELj1ELj4096ELj4ELj4ELj128ELj0ELj1EEvjjjPKT_S2_PS0_jjj_param_0,
	.param .u32 _Z9cuda_gemmIiLj512ELj1ELj1ELj4096ELj4ELj4ELj128ELj0ELj1EEvjjjPKT_S2_PS0_jjj_param_1,
	.param .u32 _Z9cuda_gemmIiLj512ELj1ELj1ELj4096ELj4ELj4ELj128ELj0ELj1EEvjjjPKT_S2_PS0_jjj_param_2,
	.param .u64 .ptr .align 1 _Z9cuda_gemmIiLj512ELj1ELj1ELj4096ELj4ELj4ELj128ELj0ELj1EEvjjjPKT_S2_PS0_jjj_param_3,
	.param .u64 .ptr .align 1 _Z9cuda_gemmIiLj512ELj1ELj1ELj4096ELj4ELj4ELj128ELj0ELj1EEvjjjPKT_S2_PS0_jjj_param_4,
	.param .u64 .ptr .align 1 _Z9cuda_gemmIiLj512ELj1ELj1ELj4096ELj4ELj4ELj128ELj0ELj1EEvjjjPKT_S2_PS0_jjj_param_5,
	.param .u32 _Z9cuda_gemmIiLj512ELj1ELj1ELj4096ELj4ELj4ELj128ELj0ELj1EEvjjjPKT_S2_PS0_jjj_param_6,
	.param .u32 _Z9cuda_gemmIiLj512ELj1ELj1ELj4096ELj4ELj4ELj128ELj0ELj1EEvjjjPKT_S2_PS0_jjj_param_7,
	.param .u32 _Z9cuda_gemmIiLj512ELj1ELj1ELj4096ELj4ELj4ELj128ELj0ELj1EEvjjjPKT_S2_PS0_jjj_param_8
)
.maxntid 512
{
	.reg .pred 	%p<47>;
	.reg .b16 	%rs<10>;
	.reg .b32 	%r<358>;
	.reg .b64 	%rd<33>;
	// demoted variable
	.shared .align 128 .b8 _ZZ9cuda_gemmIiLj512ELj1ELj1ELj4096ELj4ELj4ELj128ELj0ELj1EEvjjjPKT_S2_PS0_jjjE11kron_fac_sh[80];
	// demoted variable
	.shared .align 128 .b8 _ZZ9cuda_gemmIiLj512ELj1ELj1ELj4096ELj4ELj4ELj128ELj0ELj1EEvjjjPKT_S2_PS0_jjjE3Ash[16384];
	// demoted variable
	.shared .align 128 .b8 _ZZ9cuda_gemmIiLj512ELj1ELj1ELj4096ELj4ELj4ELj128ELj0ELj1EEvjjjPKT_S2_PS0_jjjE3Csh[16384];
	ld.param.u32 	%r92, [_Z9cuda_gemmIiLj512ELj1ELj1ELj4096ELj4ELj4ELj128ELj0ELj1EEvjjjPKT_S2_PS0_jjj_param_2];
	ld.param.u64 	%rd8, [_Z9cuda_gemmIiLj512ELj1ELj1ELj4096ELj4ELj4ELj128ELj0ELj1EEvjjjPKT_S2_PS0_jjj_param_3];
	ld.param.u64 	%rd7, [_Z9cuda_gemmIiLj512ELj1ELj1ELj4096ELj4ELj4ELj128ELj0ELj1EEvjjjPKT_S2_PS0_jjj_param_4];
	ld.param.u64 	%rd9, [_Z9cuda_gemmIiLj512ELj1ELj1ELj4096ELj4ELj4ELj128ELj0ELj1EEvjjjPKT_S2_PS0_jjj_param_5];
	cvta.to.global.u64 	%rd1, %rd8;
	cvta.to.global.u64 	%rd2, %rd9;
	mov.u32 	%r1, %tid.x;
	shl.b32 	%r352, %r1, 2;
	setp.gt.u32 	%p1, %r1, 3;
	@%p1 bra 	$L__BB72_3;
	mov.u32 	%r93, %ntid.x;
	shl.b32 	%r3, %r93, 2;
	add.s32 	%r331, %r352, 1;
	mul.wide.u32 	%rd10, %r1, 16;
	cvta.to.global.u64 	%rd11, %rd7;
	add.s64 	%rd32, %rd11, %rd10;
	mul.wide.u32 	%rd4, %r93, 16;
	mov.u32 	%r332, %r352;
$L__BB72_2:
	ld.global.nc.v4.u32 	{%r94, %r95, %r96, %r97}, [%rd32];
	mov.u32 	%r98, _ZZ9cuda_gemmIiLj512ELj1ELj1ELj4096ELj4ELj4ELj128ELj0ELj1EEvjjjPKT_S2_PS0_jjjE11kron_fac_sh;
	add.s32 	%r99, %r98, %r331;
	st.shared.u32 	[%r99+-1], %r94;
	add.s32 	%r100, %r331, 2;
	and.b32  	%r101, %r331, -4;
	add.s32 	%r102, %r98, %r101;
	st.shared.u32 	[%r102+20], %r95;
	add.s32 	%r103, %r331, 1;
	and.b32  	%r104, %r103, -4;
	add.s32 	%r105, %r98, %r104;
	st.shared.u32 	[%r105+40], %r96;
	and.b32  	%r106, %r100, -4;
	add.s32 	%r107, %r98, %r106;
	st.shared.u32 	[%r107+60], %r97;
	add.s32 	%r332, %r332, %r3;
	add.s32 	%r331, %r331, %r3;
	add.s64 	%rd32, %rd32, %rd4;
	setp.lt.u32 	%p2, %r332, 16;
	@%p2 bra 	$L__BB72_2;
$L__BB72_3:
	mov.u32 	%r9, %ctaid.y;
	mov.u32 	%r108, %nctaid.y;
	setp.ge.u32 	%p3, %r9, %r108;
	@%p3 bra 	$L__BB72_21;
	mov.u32 	%r10, %ntid.x;
	mov.u32 	%r11, %ctaid.x;
	shl.b32 	%r12, %r11, 12;
	shl.b32 	%r13, %r10, 2;
	shr.u32 	%r14, %r92, 2;
	add.s32 	%r109, %r1, %r10;
	cvt.u16.u32 	%rs3, %r109;
	xor.b16  	%rs4, %rs3, 4095;
	cvt.u16.u32 	%rs5, %r10;
	div.u16 	%rs6, %rs4, %rs5;
	and.b16  	%rs1, %rs6, 3;
	setp.eq.s16 	%p4, %rs1, 2;
	mov.u32 	%r335, %r1;
	@%p4 bra 	$L__BB72_7;
	cvt.u32.u16 	%r15, %rs1;
	mov.b32 	%r334, 0;
	mov.u32 	%r335, %r1;
$L__BB72_6:
	.pragma "nounroll";
	shl.b32 	%r111, %r335, 2;
	mov.u32 	%r112, _ZZ9cuda_gemmIiLj512ELj1ELj1ELj4096ELj4ELj4ELj128ELj0ELj1EEvjjjPKT_S2_PS0_jjjE3Csh;
	add.s32 	%r113, %r112, %r111;
	mov.b32 	%r114, 0;
	st.shared.u32 	[%r113], %r114;
	add.s32 	%r335, %r335, %r10;
	add.s32 	%r334, %r334, 1;
	xor.b32  	%r115, %r334, %r15;
	setp.ne.s32 	%p5, %r115, 2;
	@%p5 bra 	$L__BB72_6;
$L__BB72_7:
	shl.b32 	%r116, %r335, 2;
	mov.u32 	%r117, _ZZ9cuda_gemmIiLj512ELj1ELj1ELj4096ELj4ELj4ELj128ELj0ELj1EEvjjjPKT_S2_PS0_jjjE3Csh;
	add.s32 	%r336, %r117, %r116;
	shl.b32 	%r22, %r10, 4;
	shl.b32 	%r23, %r10, 3;
	mul.lo.s32 	%r24, %r10, 12;
$L__BB72_8:
	mov.b32 	%r118, 0;
	st.shared.u32 	[%r336], %r118;
	add.s32 	%r119, %r336, %r13;
	st.shared.u32 	[%r119], %r118;
	add.s32 	%r120, %r336, %r23;
	st.shared.u32 	[%r120], %r118;
	add.s32 	%r121, %r336, %r24;
	st.shared.u32 	[%r121], %r118;
	add.s32 	%r335, %r335, %r13;
	add.s32 	%r336, %r336, %r22;
	setp.lt.u32 	%p6, %r335, 4096;
	@%p6 bra 	$L__BB72_8;
	mul.lo.s32 	%r29, %r9, %r92;
	add.s32 	%r122, %r352, %r13;
	cvt.u16.u32 	%rs7, %r122;
	sub.s16 	%rs8, 4095, %rs7;
	cvt.u16.u32 	%rs9, %r13;
	div.u16 	%rs2, %rs8, %rs9;
	cvt.u32.u16 	%r123, %rs2;
	and.b32  	%r124, %r123, 3;
	xor.b32  	%r30, %r124, 2;
	sub.s32 	%r125, 2, %r123;
	and.b32  	%r31, %r125, 3;
	setp.eq.s32 	%p7, %r31, 0;
	mov.u32 	%r342, %r352;
	@%p7 bra 	$L__BB72_12;
	shl.b32 	%r126, %r1, 4;
	mov.u32 	%r127, _ZZ9cuda_gemmIiLj512ELj1ELj1ELj4096ELj4ELj4ELj128ELj0ELj1EEvjjjPKT_S2_PS0_jjjE3Ash;
	add.s32 	%r340, %r127, %r126;
	add.s32 	%r128, %r29, %r12;
	add.s32 	%r339, %r128, %r352;
	neg.s32 	%r338, %r30;
	mov.u32 	%r342, %r352;
$L__BB72_11:
	.pragma "nounroll";
	mul.wide.u32 	%rd12, %r339, 4;
	add.s64 	%rd13, %rd1, %rd12;
	ld.global.nc.v4.u32 	{%r129, %r130, %r131, %r132}, [%rd13];
	st.shared.v4.u32 	[%r340], {%r129, %r130, %r131, %r132};
	add.s32 	%r342, %r342, %r13;
	add.s32 	%r340, %r340, %r22;
	add.s32 	%r339, %r339, %r13;
	add.s32 	%r338, %r338, 1;
	setp.ne.s32 	%p8, %r338, 0;
	@%p8 bra 	$L__BB72_11;
$L__BB72_12:
	setp.lt.u16 	%p9, %rs2, 2;
	@%p9 bra 	$L__BB72_15;
	add.s32 	%r133, %r342, %r29;
	add.s32 	%r343, %r133, %r12;
	add.s32 	%r347, %r343, %r24;
	add.s32 	%r346, %r343, %r23;
	add.s32 	%r345, %r343, %r13;
	mul.lo.s32 	%r48, %r10, 48;
	shl.b32 	%r134, %r342, 2;
	mov.u32 	%r135, _ZZ9cuda_gemmIiLj512ELj1ELj1ELj4096ELj4ELj4ELj128ELj0ELj1EEvjjjPKT_S2_PS0_jjjE3Ash;
	add.s32 	%r344, %r135, %r134;
	shl.b32 	%r50, %r10, 6;
	shl.b32 	%r51, %r10, 5;
$L__BB72_14:
	mul.wide.u32 	%rd14, %r343, 4;
	add.s64 	%rd15, %rd1, %rd14;
	ld.global.nc.v4.u32 	{%r136, %r137, %r138, %r139}, [%rd15];
	st.shared.v4.u32 	[%r344], {%r136, %r137, %r138, %r139};
	add.s32 	%r140, %r342, %r13;
	mul.wide.u32 	%rd16, %r345, 4;
	add.s64 	%rd17, %rd1, %rd16;
	ld.global.nc.v4.u32 	{%r141, %r142, %r143, %r144}, [%rd17];
	add.s32 	%r145, %r344, %r22;
	st.shared.v4.u32 	[%r145], {%r141, %r142, %r143, %r144};
	add.s32 	%r146, %r140, %r13;
	mul.wide.u32 	%rd18, %r346, 4;
	add.s64 	%rd19, %rd1, %rd18;
	ld.global.nc.v4.u32 	{%r147, %r148, %r149, %r150}, [%rd19];
	add.s32 	%r151, %r344, %r51;
	st.shared.v4.u32 	[%r151], {%r147, %r148, %r149, %r150};
	add.s32 	%r152, %r146, %r13;
	mul.wide.u32 	%rd20, %r347, 4;
	add.s64 	%rd21, %rd1, %rd20;
	ld.global.nc.v4.u32 	{%r153, %r154, %r155, %r156}, [%rd21];
	add.s32 	%r157, %r344, %r48;
	st.shared.v4.u32 	[%r157], {%r153, %r154, %r155, %r156};
	add.s32 	%r342, %r152, %r13;
	add.s32 	%r347, %r347, %r22;
	add.s32 	%r346, %r346, %r22;
	add.s32 	%r345, %r345, %r22;
	add.s32 	%r344, %r344, %r50;
	add.s32 	%r343, %r343, %r22;
	setp.lt.u32 	%p10, %r342, 4096;
	@%p10 bra 	$L__BB72_14;
$L__BB72_15:
	ld.param.u32 	%r330, [_Z9cuda_gemmIiLj512ELj1ELj1ELj4096ELj4ELj4ELj128ELj0ELj1EEvjjjPKT_S2_PS0_jjj_param_1];
	and.b32  	%r158, %r1, 3;
	shl.b32 	%r159, %r1, 2;
	and.b32  	%r160, %r159, 12;
	mov.u32 	%r161, _ZZ9cuda_gemmIiLj512ELj1ELj1ELj4096ELj4ELj4ELj128ELj0ELj1EEvjjjPKT_S2_PS0_jjjE11kron_fac_sh;
	add.s32 	%r162, %r161, %r160;
	setp.eq.s32 	%p11, %r31, 0;
	bar.sync 	0;
	add.s32 	%r163, %r352, %r158;
	shl.b32 	%r164, %r163, 2;
	mov.u32 	%r165, _ZZ9cuda_gemmIiLj512ELj1ELj1ELj4096ELj4ELj4ELj128ELj0ELj1EEvjjjPKT_S2_PS0_jjjE3Ash;
	add.s32 	%r166, %r165, %r164;
	ld.shared.u32 	%r167, [%r166];
	add.s32 	%r168, %r1, 1;
	and.b32  	%r169, %r168, 3;
	add.s32 	%r170, %r352, %r169;
	shl.b32 	%r171, %r170, 2;
	add.s32 	%r172, %r165, %r171;
	ld.shared.u32 	%r173, [%r172];
	xor.b32  	%r174, %r158, 2;
	add.s32 	%r175, %r352, %r174;
	shl.b32 	%r176, %r175, 2;
	add.s32 	%r177, %r165, %r176;
	ld.shared.u32 	%r178, [%r177];
	add.s32 	%r179, %r1, -1;
	and.b32  	%r180, %r179, 3;
	add.s32 	%r181, %r352, %r180;
	shl.b32 	%r182, %r181, 2;
	add.s32 	%r183, %r165, %r182;
	ld.shared.u32 	%r184, [%r183];
	ld.shared.u32 	%r185, [%r162];
	shfl.sync.idx.b32	%r186|%p12, %r185, %r158, 7199, -1;
	mul.lo.s32 	%r187, %r186, %r167;
	shfl.sync.idx.b32	%r188|%p13, %r185, %r169, 7199, -1;
	mad.lo.s32 	%r189, %r188, %r173, %r187;
	shfl.sync.idx.b32	%r190|%p14, %r185, %r174, 7199, -1;
	mad.lo.s32 	%r191, %r190, %r178, %r189;
	shfl.sync.idx.b32	%r192|%p15, %r185, %r180, 7199, -1;
	mad.lo.s32 	%r193, %r192, %r184, %r191;
	mov.u32 	%r194, _ZZ9cuda_gemmIiLj512ELj1ELj1ELj4096ELj4ELj4ELj128ELj0ELj1EEvjjjPKT_S2_PS0_jjjE3Csh;
	add.s32 	%r195, %r194, %r159;
	ld.shared.u32 	%r196, [%r195];
	add.s32 	%r197, %r196, %r193;
	st.shared.u32 	[%r195], %r197;
	ld.shared.u32 	%r198, [%r162+20];
	shfl.sync.idx.b32	%r199|%p16, %r198, %r158, 7199, -1;
	mul.lo.s32 	%r200, %r199, %r167;
	shfl.sync.idx.b32	%r201|%p17, %r198, %r169, 7199, -1;
	mad.lo.s32 	%r202, %r201, %r173, %r200;
	shfl.sync.idx.b32	%r203|%p18, %r198, %r174, 7199, -1;
	mad.lo.s32 	%r204, %r203, %r178, %r202;
	shfl.sync.idx.b32	%r205|%p19, %r198, %r180, 7199, -1;
	mad.lo.s32 	%r206, %r205, %r184, %r204;
	ld.shared.u32 	%r207, [%r195+4096];
	add.s32 	%r208, %r207, %r206;
	st.shared.u32 	[%r195+4096], %r208;
	ld.shared.u32 	%r209, [%r162+40];
	shfl.sync.idx.b32	%r210|%p20, %r209, %r158, 7199, -1;
	mul.lo.s32 	%r211, %r210, %r167;
	shfl.sync.idx.b32	%r212|%p21, %r209, %r169, 7199, -1;
	mad.lo.s32 	%r213, %r212, %r173, %r211;
	shfl.sync.idx.b32	%r214|%p22, %r209, %r174, 7199, -1;
	mad.lo.s32 	%r215, %r214, %r178, %r213;
	shfl.sync.idx.b32	%r216|%p23, %r209, %r180, 7199, -1;
	mad.lo.s32 	%r217, %r216, %r184, %r215;
	ld.shared.u32 	%r218, [%r195+8192];
	add.s32 	%r219, %r218, %r217;
	st.shared.u32 	[%r195+8192], %r219;
	ld.shared.u32 	%r220, [%r162+60];
	shfl.sync.idx.b32	%r221|%p24, %r220, %r158, 7199, -1;
	mul.lo.s32 	%r222, %r221, %r167;
	shfl.sync.idx.b32	%r223|%p25, %r220, %r169, 7199, -1;
	mad.lo.s32 	%r224, %r223, %r173, %r222;
	shfl.sync.idx.b32	%r225|%p26, %r220, %r174, 7199, -1;
	mad.lo.s32 	%r226, %r225, %r178, %r224;
	shfl.sync.idx.b32	%r227|%p27, %r220, %r180, 7199, -1;
	mad.lo.s32 	%r228, %r227, %r184, %r226;
	ld.shared.u32 	%r229, [%r195+12288];
	add.s32 	%r230, %r229, %r228;
	st.shared.u32 	[%r195+12288], %r230;
	ld.shared.u32 	%r231, [%r166+8192];
	ld.shared.u32 	%r232, [%r172+8192];
	ld.shared.u32 	%r233, [%r177+8192];
	ld.shared.u32 	%r234, [%r183+8192];
	shfl.sync.idx.b32	%r235|%p28, %r185, %r158, 7199, -1;
	mul.lo.s32 	%r236, %r235, %r231;
	shfl.sync.idx.b32	%r237|%p29, %r185, %r169, 7199, -1;
	mad.lo.s32 	%r238, %r237, %r232, %r236;
	shfl.sync.idx.b32	%r239|%p30, %r185, %r174, 7199, -1;
	mad.lo.s32 	%r240, %r239, %r233, %r238;
	shfl.sync.idx.b32	%r241|%p31, %r185, %r180, 7199, -1;
	mad.lo.s32 	%r242, %r241, %r234, %r240;
	ld.shared.u32 	%r243, [%r195+2048];
	add.s32 	%r244, %r243, %r242;
	st.shared.u32 	[%r195+2048], %r244;
	shfl.sync.idx.b32	%r245|%p32, %r198, %r158, 7199, -1;
	mul.lo.s32 	%r246, %r245, %r231;
	shfl.sync.idx.b32	%r247|%p33, %r198, %r169, 7199, -1;
	mad.lo.s32 	%r248, %r247, %r232, %r246;
	shfl.sync.idx.b32	%r249|%p34, %r198, %r174, 7199, -1;
	mad.lo.s32 	%r250, %r249, %r233, %r248;
	shfl.sync.idx.b32	%r251|%p35, %r198, %r180, 7199, -1;
	mad.lo.s32 	%r252, %r251, %r234, %r250;
	ld.shared.u32 	%r253, [%r195+6144];
	add.s32 	%r254, %r253, %r252;
	st.shared.u32 	[%r195+6144], %r254;
	shfl.sync.idx.b32	%r255|%p36, %r209, %r158, 7199, -1;
	mul.lo.s32 	%r256, %r255, %r231;
	shfl.sync.idx.b32	%r257|%p37, %r209, %r169, 7199, -1;
	mad.lo.s32 	%r258, %r257, %r232, %r256;
	shfl.sync.idx.b32	%r259|%p38, %r209, %r174, 7199, -1;
	mad.lo.s32 	%r260, %r259, %r233, %r258;
	shfl.sync.idx.b32	%r261|%p39, %r209, %r180, 7199, -1;
	mad.lo.s32 	%r262, %r261, %r234, %r260;
	ld.shared.u32 	%r263, [%r195+10240];
	add.s32 	%r264, %r263, %r262;
	st.shared.u32 	[%r195+10240], %r264;
	shfl.sync.idx.b32	%r265|%p40, %r220, %r158, 7199, -1;
	mul.lo.s32 	%r266, %r265, %r231;
	shfl.sync.idx.b32	%r267|%p41, %r220, %r169, 7199, -1;
	mad.lo.s32 	%r268, %r267, %r232, %r266;
	shfl.sync.idx.b32	%r269|%p42, %r220, %r174, 7199, -1;
	mad.lo.s32 	%r270, %r269, %r233, %r268;
	shfl.sync.idx.b32	%r271|%p43, %r220, %r180, 7199, -1;
	mad.lo.s32 	%r272, %r271, %r234, %r270;
	ld.shared.u32 	%r273, [%r195+14336];
	add.s32 	%r274, %r273, %r272;
	st.shared.u32 	[%r195+14336], %r274;
	bar.sync 	0;
	shl.b32 	%r275, %r11, 10;
	mad.lo.s32 	%r64, %r9, %r330, %r275;
	@%p11 bra 	$L__BB72_18;
	shl.b32 	%r276, %r1, 4;
	add.s32 	%r350, %r194, %r276;
	cvt.u32.u16 	%r278, %rs2;
	and.b32  	%r279, %r278, 3;
	xor.b32  	%r280, %r279, 2;
	neg.s32 	%r349, %r280;
$L__BB72_17:
	.pragma "nounroll";
	shr.u32 	%r281, %r352, 10;
	and.b32  	%r282, %r352, 1020;
	add.s32 	%r283, %r64, %r282;
	mad.lo.s32 	%r284, %r281, %r14, %r283;
	mul.wide.u32 	%rd22, %r284, 4;
	add.s64 	%rd23, %rd2, %rd22;
	ld.shared.v4.u32 	{%r285, %r286, %r287, %r288}, [%r350];
	st.global.v4.u32 	[%rd23], {%r285, %r286, %r287, %r288};
	add.s32 	%r352, %r352, %r13;
	add.s32 	%r350, %r350, %r22;
	add.s32 	%r349, %r349, 1;
	setp.ne.s32 	%p44, %r349, 0;
	@%p44 bra 	$L__BB72_17;
$L__BB72_18:
	setp.lt.u16 	%p45, %rs2, 2;
	@%p45 bra 	$L__BB72_21;
	mad.lo.s32 	%r356, %r10, 12, %r352;
	shl.b32 	%r289, %r10, 3;
	add.s32 	%r355, %r352, %r289;
	add.s32 	%r354, %r352, %r13;
	mul.lo.s32 	%r77, %r10, 48;
	shl.b32 	%r290, %r352, 2;
	add.s32 	%r353, %r194, %r290;
	shl.b32 	%r79, %r10, 6;
	shl.b32 	%r80, %r10, 5;
$L__BB72_20:
	shr.u32 	%r292, %r352, 10;
	and.b32  	%r293, %r352, 1020;
	add.s32 	%r294, %r64, %r293;
	mad.lo.s32 	%r295, %r292, %r14, %r294;
	mul.wide.u32 	%rd24, %r295, 4;
	add.s64 	%rd25, %rd2, %rd24;
	ld.shared.v4.u32 	{%r296, %r297, %r298, %r299}, [%r353];
	st.global.v4.u32 	[%rd25], {%r296, %r297, %r298, %r299};
	add.s32 	%r300, %r352, %r13;
	shr.u32 	%r301, %r354, 10;
	and.b32  	%r302, %r354, 1020;
	add.s32 	%r303, %r64, %r302;
	mad.lo.s32 	%r304, %r301, %r14, %r303;
	mul.wide.u32 	%rd26, %r304, 4;
	add.s64 	%rd27, %rd2, %rd26;
	add.s32 	%r305, %r353, %r22;
	ld.shared.v4.u32 	{%r306, %r307, %r308, %r309}, [%r305];
	st.global.v4.u32 	[%rd27], {%r306, %r307, %r308, %r309};
	add.s32 	%r310, %r300, %r13;
	shr.u32 	%r311, %r355, 10;
	and.b32  	%r312, %r355, 1020;
	add.s32 	%r313, %r64, %r312;
	mad.lo.s32 	%r314, %r311, %r14, %r313;
	mul.wide.u32 	%rd28, %r314, 4;
	add.s64 	%rd29, %rd2, %rd28;
	add.s32 	%r315, %r353, %r80;
	ld.shared.v4.u32 	{%r316, %r317, %r318, %r319}, [%r315];
	st.global.v4.u32 	[%rd29], {%r316, %r317, %r318, %r319};
	add.s32 	%r320, %r310, %r13;
	shr.u32 	%r321, %r356, 10;
	and.b32  	%r322, %r356, 1020;
	add.s32 	%r323, %r64, %r322;
	mad.lo.s32 	%r324, %r321, %r14, %r323;
	mul.wide.u32 	%rd30, %r324, 4;
	add.s64 	%rd31, %rd2, %rd30;
	add.s32 	%r325, %r353, %r77;
	ld.shared.v4.u32 	{%r326, %r327, %r328, %r329}, [%r325];
	st.global.v4.u32 	[%rd31], {%r326, %r327, %r328, %r329};
	add.s32 	%r352, %r320, %r13;
	add.s32 	%r356, %r356, %r22;
	add.s32 	%r355, %r355, %r22;
	add.s32 	%r354, %r354, %r22;
	add.s32 	%r353, %r353, %r79;
	setp.lt.u32 	%p46, %r352, 4096;
	@%p46 bra 	$L__BB72_20;
$L__BB72_21:
	ret;

}
	// .globl	_Z9cuda_gemmIiLj512ELj1ELj1ELj4096ELj4ELj4ELj128ELj1ELj1EEvjjjPKT_S2_PS0_jjj
.visible .entry _Z9cuda_gemmIiLj512ELj1ELj1ELj4096ELj4ELj4ELj128ELj1ELj1EEvjjjPKT_S2_PS0_jjj(
	.param .u32 _Z9cuda_gemmIiLj512ELj1ELj1ELj4096ELj4ELj4ELj128ELj1ELj1EEvjjjPKT_S2_PS0_jjj_param_0,
	.param .u32 _Z9cuda_gemmIiLj512ELj1ELj1ELj4096ELj4ELj4ELj128ELj1ELj1EEvjjjPKT_S2_PS0_jjj_param_1,
	.param .u32 _Z9cuda_gemmIiLj512ELj1ELj1ELj4096ELj4ELj4ELj128ELj1ELj1EEvjjjPKT_S2_PS0_jjj_param_2,
	.param .u64 .ptr .align 1 _Z9cuda_gemmIiLj512ELj1ELj1ELj4096ELj4ELj4ELj128ELj1ELj1EEvjjjPKT_S2_PS0_jjj_param_3,
	.param .u64 .ptr .align 1 _Z9cuda_gemmIiLj512ELj1ELj1ELj4096ELj4ELj4ELj128ELj1ELj1EEvjjjPKT_S2_PS0_jjj_param_4,
	.param .u64 .ptr .align 1 _Z9cuda_gemmIiLj512ELj1ELj1ELj4096ELj4ELj4ELj128ELj1ELj1EEvjjjPKT_S2_PS0_jjj_param_5,
	.param .u32 _Z9cuda_gemmIiLj512ELj1ELj1ELj4096ELj4ELj4ELj128ELj1ELj1EEvjjjPKT_S2_PS0_jjj_param_6,
	.param .u32 _Z9cuda_gemmIiLj512ELj1ELj1ELj4096ELj4ELj4ELj128ELj1ELj1EEvjjjPKT_S2_PS0_jjj_param_7,
	.param .u32 _Z9cuda_gemmIiLj512ELj1ELj1ELj4096ELj4ELj4ELj128ELj1ELj1EEvjjjPKT_S2_PS0_jjj_param_8
)
.maxntid 512
{
	.reg .pred 	%p<47>;
	.reg .b16 	%rs<10>;
	.reg .b32 	%r<327>;
	.reg .b64 	%rd<41>;
	// demoted variable
	.shared .align 128 .b8 _ZZ9cuda_gemmIiLj512ELj1ELj1ELj4096ELj4ELj4ELj128ELj1ELj1EEvjjjPKT_S2_PS0_jjjE11kron_fac_sh[80];
	// demoted variable
	.shared .align 128 .b8 _ZZ9cuda_gemmIiLj512ELj1ELj1ELj4096ELj4ELj4ELj128ELj1ELj1EEvjjjPKT_S2_PS0_jjjE3Ash[16384];
	// demoted variable
	.shared .align 128 .b8 _ZZ9cuda_gemmIiLj512ELj1ELj1ELj4096ELj4ELj4ELj128ELj1ELj1EEvjjjPKT_S2_PS0_jjjE3Csh[16384];
	ld.param.u64 	%rd16, [_Z9cuda_gemmIiLj512ELj1ELj1ELj4096ELj4ELj4ELj128ELj1ELj1EEvjjjPKT_S2_PS0_jjj_param_3];
	ld.param.u64 	%rd15, [_Z9cuda_gemmIiLj512ELj1ELj1ELj4096ELj4ELj4ELj128ELj1ELj1EEvjjjPKT_S2_PS0_jjj_param_4];
	ld.param.u64 	%rd17, [_Z9cuda_gemmIiLj512ELj1ELj1ELj4096ELj4ELj4ELj128ELj1ELj1EEvjjjPKT_S2_PS0_jjj_param_5];
	cvta.to.global.u64 	%rd1, %rd16;
	cvta.to.global.u64 	%rd2, %rd17;
	mov.u32 	%r1, %tid.x;
	shl.b32 	%r320, %r1, 2;
	setp.gt.u32 	%p1, %r1, 3;
	@%p1 bra 	$L__BB73_3;
	mov.u32 	%r87, %ntid.x;
	shl.b32 	%r3, %r87, 2;
	add.s32 	%r300, %r320, 1;
	mul.wide.u32 	%rd18, %r1, 16;
	cvta.to.global.u64 	%rd19, %rd15;
	add.s64 	%rd38, %rd19, %rd18;
	mul.wide.u32 	%rd4, %r87, 16;
	mov.u32 	%r92, _ZZ9cuda_gemmIiLj512ELj1ELj1ELj4096ELj4ELj4ELj128ELj1ELj1EEvjjjPKT_S2_PS0_jjjE11kron_fac_sh;
	mov.u32 	%r301, %r320;
$L__BB73_2:
	ld.global.nc.v4.u32 	{%r88, %r89, %r90, %r91}, [%rd38];
	add.s32 	%r93, %r92, %r300;
	st.shared.u32 	[%r93+-1], %r88;
	add.s32 	%r94, %r300, 2;
	and.b32  	%r95, %r300, -4;
	add.s32 	%r96, %r92, %r95;
	st.shared.u32 	[%r96+20], %r89;
	add.s32 	%r97, %r300, 1;
	and.b32  	%r98, %r97, -4;
	add.s32 	%r99, %r92, %r98;
	st.shared.u32 	[%r99+40], %r90;
	and.b32  	%r100, %r94, -4;
	add.s32 	%r101, %r92, %r100;
	st.shared.u32 	[%r101+60], %r91;
	add.s32 	%r301, %r301, %r3;
	add.s32 	%r300, %r300, %r3;
	add.s64 	%rd38, %rd38, %rd4;
	setp.lt.u32 	%p2, %r301, 16;
	@%p2 bra 	$L__BB73_2;
$L__BB73_3:
	mov.u32 	%r9, %ctaid.y;
	mov.u32 	%r102, %nctaid.y;
	setp.ge.u32 	%p3, %r9, %r102;
	@%p3 bra 	$L__BB73_21;
	mov.u32 	%r10, %ntid.x;
	shl.b32 	%r11, %r10, 2;
	add.s32 	%r103, %r1, %r10;
	cvt.u16.u32 	%rs3, %r103;
	xor.b16  	%rs4, %rs3, 4095;
	cvt.u16.u32 	%rs5, %r10;
	div.u16 	%rs6, %rs4, %rs5;
	and.b16  	%rs1, %rs6, 3;
	setp.eq.s16 	%p4, %rs1, 2;
	mov.u32 	%r304, %r1;
	@%p4 bra 	$L__BB73_7;
	cvt.u32.u16 	%r12, %rs1;
	mov.b32 	%r303, 0;
	mov.u32 	%r106, _ZZ9cuda_gemmIiLj512ELj1ELj1ELj4096ELj4ELj4ELj128ELj1ELj1EEvjjjPKT_S2_PS0_jjjE3Csh;
	mov.u32 	%r304, %r1;
$L__BB73_6:
	.pragma "nounroll";
	shl.b32 	%r105, %r304, 2;
	add.s32 	%r107, %r106, %r105;
	mov.b32 	%r108, 0;
	st.shared.u32 	[%r107], %r108;
	add.s32 	%r304, %r304, %r10;
	add.s32 	%r303, %r303, 1;
	xor.b32  	%r109, %r303, %r12;
	setp.ne.s32 	%p5, %r109, 2;
	@%p5 bra 	$L__BB73_6;
$L__BB73_7:
	shl.b32 	%r110, %r304, 2;
	mov.u32 	%r111, _ZZ9cuda_gemmIiLj512ELj1ELj1ELj4096ELj4ELj4ELj128ELj1ELj1EEvjjjPKT_S2_PS0_jjjE3Csh;
	add.s32 	%r305, %r111, %r110;
	shl.b32 	%r19, %r10, 4;
	shl.b32 	%r20, %r10, 3;
	mul.lo.s32 	%r21, %r10, 12;
$L__BB73_8:
	mov.b32 	%r112, 0;
	st.shared.u32 	[%r305], %r112;
	add.s32 	%r113, %r305, %r11;
	st.shared.u32 	[%r113], %r112;
	add.s32 	%r114, %r305, %r20;
	st.shared.u32 	[%r114], %r112;
	add.s32 	%r115, %r305, %r21;
	st.shared.u32 	[%r115], %r112;
	add.s32 	%r304, %r304, %r11;
	add.s32 	%r305, %r305, %r19;
	setp.lt.u32 	%p6, %r304, 4096;
	@%p6 bra 	$L__BB73_8;
	shl.b32 	%r26, %r9, 12;
	add.s32 	%r116, %r320, %r11;
	cvt.u16.u32 	%rs7, %r116;
	sub.s16 	%rs8, 4095, %rs7;
	cvt.u16.u32 	%rs9, %r11;
	div.u16 	%rs2, %rs8, %rs9;
	cvt.u32.u16 	%r117, %rs2;
	and.b32  	%r118, %r117, 3;
	xor.b32  	%r27, %r118, 2;
	sub.s32 	%r119, 2, %r117;
	and.b32  	%r28, %r119, 3;
	setp.eq.s32 	%p7, %r28, 0;
	mov.u32 	%r310, %r320;
	@%p7 bra 	$L__BB73_12;
	shl.b32 	%r120, %r1, 4;
	mov.u32 	%r121, _ZZ9cuda_gemmIiLj512ELj1ELj1ELj4096ELj4ELj4ELj128ELj1ELj1EEvjjjPKT_S2_PS0_jjjE3Ash;
	add.s32 	%r308, %r121, %r120;
	add.s32 	%r122, %r26, %r320;
	mul.wide.u32 	%rd20, %r122, 4;
	add.s64 	%rd39, %rd1, %rd20;
	mul.wide.u32 	%rd8, %r10, 16;
	neg.s32 	%r307, %r27;
	mov.u32 	%r310, %r320;
$L__BB73_11:
	.pragma "nounroll";
	ld.global.nc.v4.u32 	{%r123, %r124, %r125, %r126}, [%rd39];
	st.shared.v4.u32 	[%r308], {%r123, %r124, %r125, %r126};
	add.s32 	%r310, %r310, %r11;
	add.s32 	%r308, %r308, %r19;
	add.s64 	%rd39, %rd39, %rd8;
	add.s32 	%r307, %r307, 1;
	setp.ne.s32 	%p8, %r307, 0;
	@%p8 bra 	$L__BB73_11;
$L__BB73_12:
	setp.lt.u16 	%p9, %rs2, 2;
	@%p9 bra 	$L__BB73_15;
	add.s32 	%r311, %r310, %r26;
	add.s32 	%r315, %r311, %r21;
	add.s32 	%r314, %r311, %r20;
	add.s32 	%r313, %r311, %r11;
	mul.lo.s32 	%r42, %r10, 48;
	shl.b32 	%r127, %r310, 2;
	mov.u32 	%r128, _ZZ9cuda_gemmIiLj512ELj1ELj1ELj4096ELj4ELj4ELj128ELj1ELj1EEvjjjPKT_S2_PS0_jjjE3Ash;
	add.s32 	%r312, %r128, %r127;
	shl.b32 	%r44, %r10, 6;
	shl.b32 	%r45, %r10, 5;
$L__BB73_14:
	mul.wide.u32 	%rd21, %r311, 4;
	add.s64 	%rd22, %rd1, %rd21;
	ld.global.nc.v4.u32 	{%r129, %r130, %r131, %r132}, [%rd22];
	st.shared.v4.u32 	[%r312], {%r129, %r130, %r131, %r132};
	add.s32 	%r133, %r310, %r11;
	mul.wide.u32 	%rd23, %r313, 4;
	add.s64 	%rd24, %rd1, %rd23;
	ld.global.nc.v4.u32 	{%r134, %r135, %r136, %r137}, [%rd24];
	add.s32 	%r138, %r312, %r19;
	st.shared.v4.u32 	[%r138], {%r134, %r135, %r136, %r137};
	add.s32 	%r139, %r133, %r11;
	mul.wide.u32 	%rd25, %r314, 4;
	add.s64 	%rd26, %rd1, %rd25;
	ld.global.nc.v4.u32 	{%r140, %r141, %r142, %r143}, [%rd26];
	add.s32 	%r144, %r312, %r45;
	st.shared.v4.u32 	[%r144], {%r140, %r141, %r142, %r143};
	add.s32 	%r145, %r139, %r11;
	mul.wide.u32 	%rd27, %r315, 4;
	add.s64 	%rd28, %rd1, %rd27;
	ld.global.nc.v4.u32 	{%r146, %r147, %r148, %r149}, [%rd28];
	add.s32 	%r150, %r312, %r42;
	st.shared.v4.u32 	[%r150], {%r146, %r147, %r148, %r149};
	add.s32 	%r310, %r145, %r11;
	add.s32 	%r315, %r315, %r19;
	add.s32 	%r314, %r314, %r19;
	add.s32 	%r313, %r313, %r19;
	add.s32 	%r312, %r312, %r44;
	add.s32 	%r311, %r311, %r19;
	setp.lt.u32 	%p10, %r310, 4096;
	@%p10 bra 	$L__BB73_14;
$L__BB73_15:
	and.b32  	%r151, %r1, 3;
	shl.b32 	%r152, %r1, 2;
	and.b32  	%r153, %r152, 12;
	mov.u32 	%r154, _ZZ9cuda_gemmIiLj512ELj1ELj1ELj4096ELj4ELj4ELj128ELj1ELj1EEvjjjPKT_S2_PS0_jjjE11kron_fac_sh;
	add.s32 	%r155, %r154, %r153;
	setp.eq.s32 	%p11, %r28, 0;
	bar.sync 	0;
	add.s32 	%r156, %r320, %r151;
	shl.b32 	%r157, %r156, 2;
	mov.u32 	%r158, _ZZ9cuda_gemmIiLj512ELj1ELj1ELj4096ELj4ELj4ELj128ELj1ELj1EEvjjjPKT_S2_PS0_jjjE3Ash;
	add.s32 	%r159, %r158, %r157;
	ld.shared.u32 	%r160, [%r159];
	add.s32 	%r161, %r1, 1;
	and.b32  	%r162, %r161, 3;
	add.s32 	%r163, %r320, %r162;
	shl.b32 	%r164, %r163, 2;
	add.s32 	%r165, %r158, %r164;
	ld.shared.u32 	%r166, [%r165];
	xor.b32  	%r167, %r151, 2;
	add.s32 	%r168, %r320, %r167;
	shl.b32 	%r169, %r168, 2;
	add.s32 	%r170, %r158, %r169;
	ld.shared.u32 	%r171, [%r170];
	add.s32 	%r172, %r1, -1;
	and.b32  	%r173, %r172, 3;
	add.s32 	%r174, %r320, %r173;
	shl.b32 	%r175, %r174, 2;
	add.s32 	%r176, %r158, %r175;
	ld.shared.u32 	%r177, [%r176];
	ld.shared.u32 	%r178, [%r155];
	shfl.sync.idx.b32	%r179|%p12, %r178, %r151, 7199, -1;
	mul.lo.s32 	%r180, %r179, %r160;
	shfl.sync.idx.b32	%r181|%p13, %r178, %r162, 7199, -1;
	mad.lo.s32 	%r182, %r181, %r166, %r180;
	shfl.sync.idx.b32	%r183|%p14, %r178, %r167, 7199, -1;
	mad.lo.s32 	%r184, %r183, %r171, %r182;
	shfl.sync.idx.b32	%r185|%p15, %r178, %r173, 7199, -1;
	mad.lo.s32 	%r186, %r185, %r177, %r184;
	mov.u32 	%r187, _ZZ9cuda_gemmIiLj512ELj1ELj1ELj4096ELj4ELj4ELj128ELj1ELj1EEvjjjPKT_S2_PS0_jjjE3Csh;
	add.s32 	%r188, %r187, %r152;
	ld.shared.u32 	%r189, [%r188];
	add.s32 	%r190, %r189, %r186;
	st.shared.u32 	[%r188], %r190;
	ld.shared.u32 	%r191, [%r155+20];
	shfl.sync.idx.b32	%r192|%p16, %r191, %r151, 7199, -1;
	mul.lo.s32 	%r193, %r192, %r160;
	shfl.sync.idx.b32	%r194|%p17, %r191, %r162, 7199, -1;
	mad.lo.s32 	%r195, %r194, %r166, %r193;
	shfl.sync.idx.b32	%r196|%p18, %r191, %r167, 7199, -1;
	mad.lo.s32 	%r197, %r196, %r171, %r195;
	shfl.sync.idx.b32	%r198|%p19, %r191, %r173, 7199, -1;
	mad.lo.s32 	%r199, %r198, %r177, %r197;
	ld.shared.u32 	%r200, [%r188+4096];
	add.s32 	%r201, %r200, %r199;
	st.shared.u32 	[%r188+4096], %r201;
	ld.shared.u32 	%r202, [%r155+40];
	shfl.sync.idx.b32	%r203|%p20, %r202, %r151, 7199, -1;
	mul.lo.s32 	%r204, %r203, %r160;
	shfl.sync.idx.b32	%r205|%p21, %r202, %r162, 7199, -1;
	mad.lo.s32 	%r206, %r205, %r166, %r204;
	shfl.sync.idx.b32	%r207|%p22, %r202, %r167, 7199, -1;
	mad.lo.s32 	%r208, %r207, %r171, %r206;
	shfl.sync.idx.b32	%r209|%p23, %r202, %r173, 7199, -1;
	mad.lo.s32 	%r210, %r209, %r177, %r208;
	ld.shared.u32 	%r211, [%r188+8192];
	add.s32 	%r212, %r211, %r210;
	st.shared.u32 	[%r188+8192], %r212;
	ld.shared.u32 	%r213, [%r155+60];
	shfl.sync.idx.b32	%r214|%p24, %r213, %r151, 7199, -1;
	mul.lo.s32 	%r215, %r214, %r160;
	shfl.sync.idx.b32	%r216|%p25, %r213, %r162, 7199, -1;
	mad.lo.s32 	%r217, %r216, %r166, %r215;
	shfl.sync.idx.b32	%r218|%p26, %r213, %r167, 7199, -1;
	mad.lo.s32 	%r219, %r218, %r171, %r217;
	shfl.sync.idx.b32	%r220|%p27, %r213, %r173, 7199, -1;
	mad.lo.s32 	%r221, %r220, %r177, %r219;
	ld.shared.u32 	%r222, [%r188+12288];
	add.s32 	%r223, %r222, %r221;
	st.shared.u32 	[%r188+12288], %r223;
	ld.shared.u32 	%r224, [%r159+8192];
	ld.shared.u32 	%r225, [%r165+8192];
	ld.shared.u32 	%r226, [%r170+8192];
	ld.shared.u32 	%r227, [%r176+8192];
	shfl.sync.idx.b32	%r228|%p28, %r178, %r151, 7199, -1;
	mul.lo.s32 	%r229, %r228, %r224;
	shfl.sync.idx.b32	%r230|%p29, %r178, %r162, 7199, -1;
	mad.lo.s32 	%r231, %r230, %r225, %r229;
	shfl.sync.idx.b32	%r232|%p30, %r178, %r167, 7199, -1;
	mad.lo.s32 	%r233, %r232, %r226, %r231;
	shfl.sync.idx.b32	%r234|%p31, %r178, %r173, 7199, -1;
	mad.lo.s32 	%r235, %r234, %r227, %r233;
	ld.shared.u32 	%r236, [%r188+2048];
	add.s32 	%r237, %r236, %r235;
	st.shared.u32 	[%r188+2048], %r237;
	shfl.sync.idx.b32	%r238|%p32, %r191, %r151, 7199, -1;
	mul.lo.s32 	%r239, %r238, %r224;
	shfl.sync.idx.b32	%r240|%p33, %r191, %r162, 7199, -1;
	mad.lo.s32 	%r241, %r240, %r225, %r239;
	shfl.sync.idx.b32	%r242|%p34, %r191, %r167, 7199, -1;
	mad.lo.s32 	%r243, %r242, %r226, %r241;
	shfl.sync.idx.b32	%r244|%p35, %r191, %r173, 7199, -1;
	mad.lo.s32 	%r245, %r244, %r227, %r243;
	ld.shared.u32 	%r246, [%r188+6144];
	add.s32 	%r247, %r246, %r245;
	st.shared.u32 	[%r188+6144], %r247;
	shfl.sync.idx.b32	%r248|%p36, %r202, %r151, 7199, -1;
	mul.lo.s32 	%r249, %r248, %r224;
	shfl.sync.idx.b32	%r250|%p37, %r202, %r162, 7199, -1;
	mad.lo.s32 	%r251, %r250, %r225, %r249;
	shfl.sync.idx.b32	%r252|%p38, %r202, %r167, 7199, -1;
	mad.lo.s32 	%r253, %r252, %r226, %r251;
	shfl.sync.idx.b32	%r254|%p39, %r202, %r173, 7199, -1;
	mad.lo.s32 	%r255, %r254, %r227, %r253;
	ld.shared.u32 	%r256, [%r188+10240];
	add.s32 	%r257, %r256, %r255;
	st.shared.u32 	[%r188+10240], %r257;
	shfl.sync.idx.b32	%r258|%p40, %r213, %r151, 7199, -1;
	mul.lo.s32 	%r259, %r258, %r224;
	shfl.sync.idx.b32	%r260|%p41, %r213, %r162, 7199, -1;
	mad.lo.s32 	%r261, %r260, %r225, %r259;
	shfl.sync.idx.b32	%r262|%p42, %r213, %r167, 7199, -1;
	mad.lo.s32 	%r263, %r262, %r226, %r261;
	shfl.sync.idx.b32	%r264|%p43, %r213, %r173, 7199, -1;
	mad.lo.s32 	%r265, %r264, %r227, %r263;
	ld.shared.u32 	%r266, [%r188+14336];
	add.s32 	%r267, %r266, %r265;
	st.shared.u32 	[%r188+14336], %r267;
	bar.sync 	0;
	@%p11 bra 	$L__BB73_18;
	shl.b32 	%r268, %r1, 4;
	add.s32 	%r318, %r187, %r268;
	add.s32 	%r270, %r26, %r320;
	mul.wide.u32 	%rd29, %r270, 4;
	add.s64 	%rd40, %rd2, %rd29;
	mul.wide.u32 	%rd12, %r10, 16;
	neg.s32 	%r317, %r27;
$L__BB73_17:
	.pragma "nounroll";
	ld.shared.v4.u32 	{%r271, %r272, %r273, %r274}, [%r318];
	st.global.v4.u32 	[%rd40], {%r271, %r272, %r273, %r274};
	add.s32 	%r320, %r320, %r11;
	add.s32 	%r318, %r318, %r19;
	add.s64 	%rd40, %rd40, %rd12;
	add.s32 	%r317, %r317, 1;
	setp.ne.s32 	%p44, %r317, 0;
	@%p44 bra 	$L__BB73_17;
$L__BB73_18:
	setp.lt.u16 	%p45, %rs2, 2;
	@%p45 bra 	$L__BB73_21;
	add.s32 	%r321, %r320, %r26;
	add.s32 	%r325, %r321, %r21;
	shl.b32 	%r275, %r10, 3;
	add.s32 	%r324, %r321, %r275;
	add.s32 	%r323, %r321, %r11;
	mul.lo.s32 	%r71, %r10, 48;
	shl.b32 	%r276, %r320, 2;
	add.s32 	%r322, %r187, %r276;
	shl.b32 	%r73, %r10, 6;
	shl.b32 	%r74, %r10, 5;
$L__BB73_20:
	mul.wide.u32 	%rd30, %r321, 4;
	add.s64 	%rd31, %rd2, %rd30;
	ld.shared.v4.u32 	{%r278, %r279, %r280, %r281}, [%r322];
	st.global.v4.u32 	[%rd31], {%r278, %r279, %r280, %r281};
	add.s32 	%r282, %r320, %r11;
	mul.wide.u32 	%rd32, %r323, 4;
	add.s64 	%rd33, %rd2, %rd32;
	add.s32 	%r283, %r322, %r19;
	ld.shared.v4.u32 	{%r284, %r285, %r286, %r287}, [%r283];
	st.global.v4.u32 	[%rd33], {%r284, %r285, %r286, %r287};
	add.s32 	%r288, %r282, %r11;
	mul.wide.u32 	%rd34, %r324, 4;
	add.s64 	%rd35, %rd2, %rd34;
	add.s32 	%r289, %r322, %r74;
	ld.shared.v4.u32 	{%r290, %r291, %r292, %r293}, [%r289];
	st.global.v4.u32 	[%rd35], {%r290, %r291, %r292, %r293};
	add.s32 	%r294, %r288, %r11;
	mul.wide.u32 	%rd36, %r325, 4;
	add.s64 	%rd37, %rd2, %rd36;
	add.s32 	%r295, %r322, %r71;
	ld.shared.v4.u32 	{%r296, %r297, %r298, %r299}, [%r295];
	st.global.v4.u32 	[%rd37], {%r296, %r297, %r298, %r299};
	add.s32 	%r320, %r294, %r11;
	add.s32 	%r325, %r325, %r19;
	add.s32 	%r324, %r324, %r19;
	add.s32 	%r323, %r323, %r19;
	add.s32 	%r322, %r322, %r73;
	add.s32 	%r321, %r321, %r19;
	setp.lt.u32 	%p46, %r320, 4096;
	@%p46 bra 	$L__BB73_20;
$L__BB73_21:
	ret;

}
	// .globl	_Z9cuda_gemmIiLj512ELj1ELj1ELj4096ELj8ELj8ELj128ELj0ELj1EEvjjjPKT_S2_PS0_jjj
.visible .entry _Z9cuda_gemmIiLj512ELj1ELj1ELj4096ELj8ELj8ELj128ELj0ELj1EEvjjjPKT_S2_PS0_jjj(
	.param .u32 _Z9cuda_gemmIiLj512ELj1ELj1ELj4096ELj8ELj8ELj128ELj0ELj1EEvjjjPKT_S2_PS0_jjj_param_0,
	.param .u32 _Z9cuda_gemmIiLj512ELj1ELj1ELj4096ELj8ELj8ELj128ELj0ELj1EEvjjjPKT_S2_PS0_jjj_param_1,
	.param .u32 _Z9cuda_gemmIiLj512ELj1ELj1ELj4096ELj8ELj8ELj128ELj0ELj1EEvjjjPKT_S2_PS0_jjj_param_2,
	.param .u64 .ptr .align 1 _Z9cuda_gemmIiLj512ELj1ELj1ELj4096ELj8ELj8ELj128ELj0ELj1EEvjjjPKT_S2_PS0_jjj_param_3,
	.param .u64 .ptr .align 1 _Z9cuda_gemmIiLj512ELj1ELj1ELj4096ELj8ELj8ELj128ELj0ELj1EEvjjjPKT_S2_PS0_jjj_param_4,
	.param .u64 .ptr .align 1 _Z9cuda_gemmIiLj512ELj1ELj1ELj4096ELj8ELj8ELj128ELj0ELj1EEvjjjPKT_S2_PS0_jjj_param_5,
	.param .u32 _Z9cuda_gemmIiLj512ELj1ELj1ELj4096ELj8ELj8ELj128ELj0ELj1EEvjjjPKT_S2_PS0_jjj_param_6,
	.param .u32 _Z9cuda_gemmIiLj512ELj1ELj1ELj4096ELj8ELj8ELj128ELj0ELj1EEvjjjPKT_S2_PS0_jjj_param_7,
	.param .u32 _Z9cuda_gemmIiLj512ELj1ELj1ELj4096ELj8ELj8ELj128ELj0ELj1EEvjjjPKT_S2_PS0_jjj_param_8
)
.maxntid 512
{
	.reg .pred 	%p<79>;
	.reg .b16 	%rs<10>;
	.reg .b32 	%r<461>;
	.reg .b64 	%rd<33>;
	// demoted variable
	.shared .align 128 .b8 _ZZ9cuda_gemmIiLj512ELj1ELj1ELj4096ELj8ELj8ELj128ELj0ELj1EEvjjjPKT_S2_PS0_jjjE11kron_fac_sh[288];
	// demoted variable
	.shared .align 128 .b8 _ZZ9cuda_gemmIiLj512ELj1ELj1ELj4096ELj8ELj8ELj128ELj0ELj1EEvjjjPKT_S2_PS0_jjjE3Ash[16384];
	// demoted variable
	.shared .align 128 .b8 _ZZ9cuda_gemmIiLj512ELj1ELj1ELj4096ELj8ELj8ELj128ELj0ELj1EEvjjjPKT_S2_PS0_jjjE3Csh[16384];
	ld.param.u32 	%r93, [_Z9cuda_gemmIiLj512ELj1ELj1ELj4096ELj8ELj8ELj128ELj0ELj1EEvjjjPKT_S2_PS0_jjj_param_2];
	ld.param.u64 	%rd8, [_Z9cuda_gemmIiLj512ELj1ELj1ELj4096ELj8ELj8ELj128ELj0ELj1EEvjjjPKT_S2_PS0_jjj_param_3];
	ld.param.u64 	%rd7, [_Z9cuda_gemmIiLj512ELj1ELj1ELj4096ELj8ELj8ELj128ELj0ELj1EEvjjjPKT_S2_PS0_jjj_param_4];
	ld.param.u64 	%rd9, [_Z9cuda_gemmIiLj512ELj1ELj1ELj4096ELj8ELj8ELj128ELj0ELj1EEvjjjPKT_S2_PS0_jjj_param_5];
	cvta.to.global.u64 	%rd1, %rd8;
	cvta.to.global.u64 	%rd2, %rd9;
	mov.u32 	%r1, %tid.x;
	shl.b32 	%r445, %r1, 2;
	setp.gt.u32 	%p1, %r1, 15;
	@%p1 bra 	$L__BB74_3;
	mov.u32 	%r94, %ntid.x;
	shl.b32 	%r3, %r94, 2;
	add.s32 	%r434, %r445, 1;
	mul.wide.u32 	%rd10, %r1, 16;
	cvta.to.global.u64 	%rd11, %rd7;
	add.s64 	%rd32, %rd11, %rd10;
	mul.wide.u32 	%rd4, %r94, 16;
	mov.u32 	%r435, %r445;
$L__BB74_2:
	add.s32 	%r95, %r434, -1;
	ld.global.nc.v4.u32 	{%r96, %r97, %r98, %r99}, [%rd32];
	and.b32  	%r100, %r95, 4;
	mov.u32 	%r101, _ZZ9cuda_gemmIiLj512ELj1ELj1ELj4096ELj8ELj8ELj128ELj0ELj1EEvjjjPKT_S2_PS0_jjjE11kron_fac_sh;
	mad.lo.s32 	%r102, %r100, 36, %r101;
	shr.u32 	%r103, %r95, 1;
	and.b32  	%r104, %r103, 2147483644;
	add.s32 	%r105, %r102, %r104;
	st.shared.u32 	[%r105], %r96;
	add.s32 	%r106, %r434, 2;
	and.b32  	%r107, %r434, 5;
	mad.lo.s32 	%r108, %r107, 36, %r101;
	shr.u32 	%r109, %r434, 1;
	and.b32  	%r110, %r109, 2147483644;
	add.s32 	%r111, %r108, %r110;
	st.shared.u32 	[%r111], %r97;
	add.s32 	%r112, %r434, 1;
	and.b32  	%r113, %r112, 6;
	mad.lo.s32 	%r114, %r113, 36, %r101;
	shr.u32 	%r115, %r112, 1;
	and.b32  	%r116, %r115, 2147483644;
	add.s32 	%r117, %r114, %r116;
	st.shared.u32 	[%r117], %r98;
	and.b32  	%r118, %r106, 7;
	mad.lo.s32 	%r119, %r118, 36, %r101;
	shr.u32 	%r120, %r106, 1;
	and.b32  	%r121, %r120, 2147483644;
	add.s32 	%r122, %r119, %r121;
	st.shared.u32 	[%r122], %r99;
	add.s32 	%r435, %r435, %r3;
	add.s32 	%r434, %r434, %r3;
	add.s64 	%rd32, %rd32, %rd4;
	setp.lt.u32 	%p2, %r435, 64;
	@%p2 bra 	$L__BB74_2;
$L__BB74_3:
	mov.u32 	%r9, %ctaid.y;
	mov.u32 	%r123, %nctaid.y;
	setp.ge.u32 	%p3, %r9, %r123;
	@%p3 bra 	$L__BB74_21;
	mov.u32 	%r10, %ntid.x;
	mov.u32 	%r11, %ctaid.x;
	shl.b32 	%r12, %r11, 12;
	shl.b32 	%r13, %r10, 2;
	shr.u32 	%r14, %r93, 3;
	add.s32 	%r124, %r1, %r10;
	cvt.u16.u32 	%rs3, %r124;
	xor.b16  	%rs4, %rs3, 4095;
	cvt.u16.u32 	%rs5, %r10;
	div.u16 	%rs6, %rs4, %rs5;
	and.b16  	%rs1, %rs6, 3;
	setp.eq.s16 	%p4, %rs1, 2;
	mov.u32 	%r438, %r1;
	@%p4 bra 	$L__BB74_7;
	cvt.u32.u16 	%r15, %rs1;
	mov.b32 	%r437, 0;
	mov.u32 	%r438, %r1;
$L__BB74_6:
	.pragma "nounroll";
	shl.b32 	%r126, %r438, 2;
	mov.u32 	%r127, _ZZ9cuda_gemmIiLj512ELj1ELj1ELj4096ELj8ELj8ELj128ELj0ELj1EEvjjjPKT_S2_PS0_jjjE3Csh;
	add.s32 	%r128, %r127, %r126;
	mov.b32 	%r129, 0;
	st.shared.u32 	[%r128], %r129;
	add.s32 	%r438, %r438, %r10;
	add.s32 	%r437, %r437, 1;
	xor.b32  	%r130, %r437, %r15;
	setp.ne.s32 	%p5, %r130, 2;
	@%p5 bra 	$L__BB74_6;
$L__BB74_7:
	shl.b32 	%r131, %r438, 2;
	mov.u32 	%r132, _ZZ9cuda_gemmIiLj512ELj1ELj1ELj4096ELj8ELj8ELj128ELj0ELj1EEvjjjPKT_S2_PS0_jjjE3Csh;
	add.s32 	%r439, %r132, %r131;
	shl.b32 	%r22, %r10, 4;
	shl.b32 	%r23, %r10, 3;
	mul.lo.s32 	%r24, %r10, 12;
$L__BB74_8:
	mov.b32 	%r133, 0;
	st.shared.u32 	[%r439], %r133;
	add.s32 	%r134, %r439, %r13;
	st.shared.u32 	[%r134], %r133;
	add.s32 	%r135, %r439, %r23;
	st.shared.u32 	[%r135], %r133;
	add.s32 	%r136, %r439, %r24;
	st.shared.u32 	[%r136], %r133;
	add.s32 	%r438, %r438, %r13;
	add.s32 	%r439, %r439, %r22;
	setp.lt.u32 	%p6, %r438, 4096;
	@%p6 bra 	$L__BB74_8;
	mul.lo.s32 	%r29, %r9, %r93;
	add.s32 	%r137, %r445, %r13;
	cvt.u16.u32 	%rs7, %r137;
	sub.s16 	%rs8, 4095, %rs7;
	cvt.u16.u32 	%rs9, %r13;
	div.u16 	%rs2, %rs8, %rs9;
	cvt.u32.u16 	%r138, %rs2;
	and.b32  	%r139, %r138, 3;
	xor.b32  	%r30, %r139, 2;
	sub.s32 	%r140, 2, %r138;
	and.b32  	%r31, %r140, 3;
	setp.eq.s32 	%p7, %r31, 0;
	@%p7 bra 	$L__BB74_12;
	shl.b32 	%r141, %r1, 4;
	mov.u32 	%r142, _ZZ9cuda_gemmIiLj512ELj1ELj1ELj4096ELj8ELj8ELj128ELj0ELj1EEvjjjPKT_S2_PS0_jjjE3Ash;
	add.s32 	%r443, %r142, %r141;
	add.s32 	%r143, %r29, %r12;
	add.s32 	%r442, %r143, %r445;
	neg.s32 	%r441, %r30;
$L__BB74_11:
	.pragma "nounroll";
	mul.wide.u32 	%rd12, %r442, 4;
	add.s64 	%rd13, %rd1, %rd12;
	ld.global.nc.v4.u32 	{%r144, %r145, %r146, %r147}, [%rd13];
	st.shared.v4.u32 	[%r443], {%r144, %r145, %r146, %r147};
	add.s32 	%r445, %r445, %r13;
	add.s32 	%r443, %r443, %r22;
	add.s32 	%r442, %r442, %r13;
	add.s32 	%r441, %r441, 1;
	setp.ne.s32 	%p8, %r441, 0;
	@%p8 bra 	$L__BB74_11;
$L__BB74_12:
	setp.lt.u16 	%p9, %rs2, 2;
	@%p9 bra 	$L__BB74_15;
	add.s32 	%r148, %r445, %r29;
	add.s32 	%r446, %r148, %r12;
	add.s32 	%r450, %r446, %r24;
	add.s32 	%r449, %r446, %r23;
	add.s32 	%r448, %r446, %r13;
	mul.lo.s32 	%r48, %r10, 48;
	shl.b32 	%r149, %r445, 2;
	mov.u32 	%r150, _ZZ9cuda_gemmIiLj512ELj1ELj1ELj4096ELj8ELj8ELj128ELj0ELj1EEvjjjPKT_S2_PS0_jjjE3Ash;
	add.s32 	%r447, %r150, %r149;
	shl.b32 	%r50, %r10, 6;
	shl.b32 	%r51, %r10, 5;
$L__BB74_14:
	mul.wide.u32 	%rd14, %r446, 4;
	add.s64 	%rd15, %rd1, %rd14;
	ld.global.nc.v4.u32 	{%r151, %r152, %r153, %r154}, [%rd15];
	st.shared.v4.u32 	[%r447], {%r151, %r152, %r153, %r154};
	add.s32 	%r155, %r445, %r13;
	mul.wide.u32 	%rd16, %r448, 4;
	add.s64 	%rd17, %rd1, %rd16;
	ld.global.nc.v4.u32 	{%r156, %r157, %r158, %r159}, [%rd17];
	add.s32 	%r160, %r447, %r22;
	st.shared.v4.u32 	[%r160], {%r156, %r157, %r158, %r159};
	add.s32 	%r161, %r155, %r13;
	mul.wide.u32 	%rd18, %r449, 4;
	add.s64 	%rd19, %rd1, %rd18;
	ld.global.nc.v4.u32 	{%r162, %r163, %r164, %r165}, [%rd19];
	add.s32 	%r166, %r447, %r51;
	st.shared.v4.u32 	[%r166], {%r162, %r163, %r164, %r165};
	add.s32 	%r167, %r161, %r13;
	mul.wide.u32 	%rd20, %r450, 4;
	add.s64 	%rd21, %rd1, %rd20;
	ld.global.nc.v4.u32 	{%r168, %r169, %r170, %r171}, [%rd21];
	add.s32 	%r172, %r447, %r48;
	st.shared.v4.u32 	[%r172], {%r168, %r169, %r170, %r171};
	add.s32 	%r445, %r167, %r13;
	add.s32 	%r450, %r450, %r22;
	add.s32 	%r449, %r449, %r22;
	add.s32 	%r448, %r448, %r22;
	add.s32 	%r447, %r447, %r50;
	add.s32 	%r446, %r446, %r22;
	setp.lt.u32 	%p10, %r445, 4096;
	@%p10 bra 	$L__BB74_14;
$L__BB74_15:
	ld.param.u32 	%r433, [_Z9cuda_gemmIiLj512ELj1ELj1ELj4096ELj8ELj8ELj128ELj0ELj1EEvjjjPKT_S2_PS0_jjj_param_1];
	shl.b32 	%r455, %r1, 2;
	shl.b32 	%r173, %r1, 3;
	and.b32  	%r174, %r1, 7;
	and.b32  	%r175, %r455, 28;
	mov.u32 	%r176, _ZZ9cuda_gemmIiLj512ELj1ELj1ELj4096ELj8ELj8ELj128ELj0ELj1EEvjjjPKT_S2_PS0_jjjE11kron_fac_sh;
	add.s32 	%r177, %r176, %r175;
	setp.eq.s32 	%p11, %r31, 0;
	bar.sync 	0;
	or.b32  	%r178, %r173, %r174;
	shl.b32 	%r179, %r178, 2;
	mov.u32 	%r180, _ZZ9cuda_gemmIiLj512ELj1ELj1ELj4096ELj8ELj8ELj128ELj0ELj1EEvjjjPKT_S2_PS0_jjjE3Ash;
	add.s32 	%r181, %r180, %r179;
	ld.shared.u32 	%r182, [%r181];
	add.s32 	%r183, %r1, 1;
	and.b32  	%r184, %r183, 7;
	or.b32  	%r185, %r173, %r184;
	shl.b32 	%r186, %r185, 2;
	add.s32 	%r187, %r180, %r186;
	ld.shared.u32 	%r188, [%r187];
	add.s32 	%r189, %r1, 2;
	and.b32  	%r190, %r189, 7;
	or.b32  	%r191, %r173, %r190;
	shl.b32 	%r192, %r191, 2;
	add.s32 	%r193, %r180, %r192;
	ld.shared.u32 	%r194, [%r193];
	add.s32 	%r195, %r1, 3;
	and.b32  	%r196, %r195, 7;
	or.b32  	%r197, %r173, %r196;
	shl.b32 	%r198, %r197, 2;
	add.s32 	%r199, %r180, %r198;
	ld.shared.u32 	%r200, [%r199];
	xor.b32  	%r201, %r174, 4;
	or.b32  	%r202, %r173, %r201;
	shl.b32 	%r203, %r202, 2;
	add.s32 	%r204, %r180, %r203;
	ld.shared.u32 	%r205, [%r204];
	add.s32 	%r206, %r1, 5;
	and.b32  	%r207, %r206, 7;
	or.b32  	%r208, %r173, %r207;
	shl.b32 	%r209, %r208, 2;
	add.s32 	%r210, %r180, %r209;
	ld.shared.u32 	%r211, [%r210];
	add.s32 	%r212, %r1, 6;
	and.b32  	%r213, %r212, 7;
	or.b32  	%r214, %r173, %r213;
	shl.b32 	%r215, %r214, 2;
	add.s32 	%r216, %r180, %r215;
	ld.shared.u32 	%r217, [%r216];
	add.s32 	%r218, %r1, -1;
	and.b32  	%r219, %r218, 7;
	or.b32  	%r220, %r173, %r219;
	shl.b32 	%r221, %r220, 2;
	add.s32 	%r222, %r180, %r221;
	ld.shared.u32 	%r223, [%r222];
	ld.shared.u32 	%r224, [%r177];
	shfl.sync.idx.b32	%r225|%p12, %r224, %r174, 6175, -1;
	mul.lo.s32 	%r226, %r225, %r182;
	shfl.sync.idx.b32	%r227|%p13, %r224, %r184, 6175, -1;
	mad.lo.s32 	%r228, %r227, %r188, %r226;
	shfl.sync.idx.b32	%r229|%p14, %r224, %r190, 6175, -1;
	mad.lo.s32 	%r230, %r229, %r194, %r228;
	shfl.sync.idx.b32	%r231|%p15, %r224, %r196, 6175, -1;
	mad.lo.s32 	%r232, %r231, %r200, %r230;
	shfl.sync.idx.b32	%r233|%p16, %r224, %r201, 6175, -1;
	mad.lo.s32 	%r234, %r233, %r205, %r232;
	shfl.sync.idx.b32	%r235|%p17, %r224, %r207, 6175, -1;
	mad.lo.s32 	%r236, %r235, %r211, %r234;
	shfl.sync.idx.b32	%r237|%p18, %r224, %r213, 6175, -1;
	mad.lo.s32 	%r238, %r237, %r217, %r236;
	shfl.sync.idx.b32	%r239|%p19, %r224, %r219, 6175, -1;
	mad.lo.s32 	%r240, %r239, %r223, %r238;
	mov.u32 	%r241, _ZZ9cuda_gemmIiLj512ELj1ELj1ELj4096ELj8ELj8ELj128ELj0ELj1EEvjjjPKT_S2_PS0_jjjE3Csh;
	add.s32 	%r242, %r241, %r455;
	ld.shared.u32 	%r243, [%r242];
	add.s32 	%r244, %r243, %r240;
	st.shared.u32 	[%r242], %r244;
	ld.shared.u32 	%r245, [%r177+36];
	shfl.sync.idx.b32	%r246|%p20, %r245, %r174, 6175, -1;
	mul.lo.s32 	%r247, %r246, %r182;
	shfl.sync.idx.b32	%r248|%p21, %r245, %r184, 6175, -1;
	mad.lo.s32 	%r249, %r248, %r188, %r247;
	shfl.sync.idx.b32	%r250|%p22, %r245, %r190, 6175, -1;
	mad.lo.s32 	%r251, %r250, %r194, %r249;
	shfl.sync.idx.b32	%r252|%p23, %r245, %r196, 6175, -1;
	mad.lo.s32 	%r253, %r252, %r200, %r251;
	shfl.sync.idx.b32	%r254|%p24, %r245, %r201, 6175, -1;
	mad.lo.s32 	%r255, %r254, %r205, %r253;
	shfl.sync.idx.b32	%r256|%p25, %r245, %r207, 6175, -1;
	mad.lo.s32 	%r257, %r256, %r211, %r255;
	shfl.sync.idx.b32	%r258|%p26, %r245, %r213, 6175, -1;
	mad.lo.s32 	%r259, %r258, %r217, %r257;
	shfl.sync.idx.b32	%r260|%p27, %r245, %r219, 6175, -1;
	mad.lo.s32 	%r261, %r260, %r223, %r259;
	ld.shared.u32 	%r262, [%r242+2048];
	add.s32 	%r263, %r262, %r261;
	st.shared.u32 	[%r242+2048], %r263;
	ld.shared.u32 	%r264, [%r177+72];
	shfl.sync.idx.b32	%r265|%p28, %r264, %r174, 6175, -1;
	mul.lo.s32 	%r266, %r265, %r182;
	shfl.sync.idx.b32	%r267|%p29, %r264, %r184, 6175, -1;
	mad.lo.s32 	%r268, %r267, %r188, %r266;
	shfl.sync.idx.b32	%r269|%p30, %r264, %r190, 6175, -1;
	mad.lo.s32 	%r270, %r269, %r194, %r268;
	shfl.sync.idx.b32	%r271|%p31, %r264, %r196, 6175, -1;
	mad.lo.s32 	%r272, %r271, %r200, %r270;
	shfl.sync.idx.b32	%r273|%p32, %r264, %r201, 6175, -1;
	mad.lo.s32 	%r274, %r273, %r205, %r272;
	shfl.sync.idx.b32	%r275|%p33, %r264, %r207, 6175, -1;
	mad.lo.s32 	%r276, %r275, %r211, %r274;
	shfl.sync.idx.b32	%r277|%p34, %r264, %r213, 6175, -1;
	mad.lo.s32 	%r278, %r277, %r217, %r276;
	shfl.sync.idx.b32	%r279|%p35, %r264, %r219, 6175, -1;
	mad.lo.s32 	%r280, %r279, %r223, %r278;
	ld.shared.u32 	%r281, [%r242+4096];
	add.s32 	%r282, %r281, %r280;
	st.shared.u32 	[%r242+4096], %r282;
	ld.shared.u32 	%r283, [%r177+108];
	shfl.sync.idx.b32	%r284|%p36, %r283, %r174, 6175, -1;
	mul.lo.s32 	%r285, %r284, %r182;
	shfl.sync.idx.b32	%r286|%p37, %r283, %r184, 6175, -1;
	mad.lo.s32 	%r287, %r286, %r188, %r285;
	shfl.sync.idx.b32	%r288|%p38, %r283, %r190, 6175, -1;
	mad.lo.s32 	%r289, %r288, %r194, %r287;
	shfl.sync.idx.b32	%r290|%p39, %r283, %r196, 6175, -1;
	mad.lo.s32 	%r291, %r290, %r200, %r289;
	shfl.sync.idx.b32	%r292|%p40, %r283, %r201, 6175, -1;
	mad.lo.s32 	%r293, %r292, %r205, %r291;
	shfl.sync.idx.b32	%r294|%p41, %r283, %r207, 6175, -1;
	mad.lo.s32 	%r295, %r294, %r211, %r293;
	shfl.sync.idx.b32	%r296|%p42, %r283, %r213, 6175, -1;
	mad.lo.s32 	%r297, %r296, %r217, %r295;
	shfl.sync.idx.b32	%r298|%p43, %r283, %r219, 6175, -1;
	mad.lo.s32 	%r299, %r298, %r223, %r297;
	ld.shared.u32 	%r300, [%r242+6144];
	add.s32 	%r301, %r300, %r299;
	st.shared.u32 	[%r242+6144], %r301;
	ld.shared.u32 	%r302, [%r177+144];
	shfl.sync.idx.b32	%r303|%p44, %r302, %r174, 6175, -1;
	mul.lo.s32 	%r304, %r303, %r182;
	shfl.sync.idx.b32	%r305|%p45, %r302, %r184, 6175, -1;
	mad.lo.s32 	%r306, %r305, %r188, %r304;
	shfl.sync.idx.b32	%r307|%p46, %r302, %r190, 6175, -1;
	mad.lo.s32 	%r308, %r307, %r194, %r306;
	shfl.sync.idx.b32	%r309|%p47, %r302, %r196, 6175, -1;
	mad.lo.s32 	%r310, %r309, %r200, %r308;
	shfl.sync.idx.b32	%r311|%p48, %r302, %r201, 6175, -1;
	mad.lo.s32 	%r312, %r311, %r205, %r310;
	shfl.sync.idx.b32	%r313|%p49, %r302, %r207, 6175, -1;
	mad.lo.s32 	%r314, %r313, %r211, %r312;
	shfl.sync.idx.b32	%r315|%p50, %r302, %r213, 6175, -1;
	mad.lo.s32 	%r316, %r315, %r217, %r314;
	shfl.sync.idx.b32	%r317|%p51, %r302, %r219, 6175, -1;
	mad.lo.s32 	%r318, %r317, %r223, %r316;
	ld.shared.u32 	%r319, [%r242+8192];
	add.s32 	%r320, %r319, %r318;
	st.shared.u32 	[%r242+8192], %r320;
	ld.shared.u32 	%r321, [%r177+180];
	shfl.sync.idx.b32	%r322|%p52, %r321, %r174, 6175, -1;
	mul.lo.s32 	%r323, %r322, %r182;
	shfl.sync.idx.b32	%r324|%p53, %r321, %r184, 6175, -1;
	mad.lo.s32 	%r325, %r324, %r188, %r323;
	shfl.sync.idx.b32	%r326|%p54, %r321, %r190, 6175, -1;
	mad.lo.s32 	%r327, %r326, %r194, %r325;
	shfl.sync.idx.b32	%r328|%p55, %r321, %r196, 6175, -1;
	mad.lo.s32 	%r329, %r328, %r200, %r327;
	shfl.sync.idx.b32	%r330|%p56, %r321, %r201, 6175, -1;
	mad.lo.s32 	%r331, %r330, %r205, %r329;
	shfl.sync.idx.b32	%r332|%p57, %r321, %r207, 6175, -1;
	mad.lo.s32 	%r333, %r332, %r211, %r331;
	shfl.sync.idx.b32	%r334|%p58, %r321, %r213, 6175, -1;
	mad.lo.s32 	%r335, %r334, %r217, %r333;
	shfl.sync.idx.b32	%r336|%p59, %r321, %r219, 6175, -1;
	mad.lo.s32 	%r337, %r336, %r223, %r335;
	ld.shared.u32 	%r338, [%r242+10240];
	add.s32 	%r339, %r338, %r337;
	st.shared.u32 	[%r242+10240], %r339;
	ld.shared.u32 	%r340, [%r177+216];
	shfl.sync.idx.b32	%r341|%p60, %r340, %r174, 6175, -1;
	mul.lo.s32 	%r342, %r341, %r182;
	shfl.sync.idx.b32	%r343|%p61, %r340, %r184, 6175, -1;
	mad.lo.s32 	%r344, %r343, %r188, %r342;
	shfl.sync.idx.b32	%r345|%p62, %r340, %r190, 6175, -1;
	mad.lo.s32 	%r346, %r345, %r194, %r344;
	shfl.sync.idx.b32	%r347|%p63, %r340, %r196, 6175, -1;
	mad.lo.s32 	%r348, %r347, %r200, %r346;
	shfl.sync.idx.b32	%r349|%p64, %r340, %r201, 6175, -1;
	mad.lo.s32 	%r350, %r349, %r205, %r348;
	shfl.sync.idx.b32	%r351|%p65, %r340, %r207, 6175, -1;
	mad.lo.s32 	%r352, %r351, %r211, %r350;
	shfl.sync.idx.b32	%r353|%p66, %r340, %r213, 6175, -1;
	mad.lo.s32 	%r354, %r353, %r217, %r352;
	shfl.sync.idx.b32	%r355|%p67, %r340, %r219, 6175, -1;
	mad.lo.s32 	%r356, %r355, %r223, %r354;
	ld.shared.u32 	%r357, [%r242+12288];
	add.s32 	%r358, %r357, %r356;
	st.shared.u32 	[%r242+12288], %r358;
	ld.shared.u32 	%r359, [%r177+252];
	shfl.sync.idx.b32	%r360|%p68, %r359, %r174, 6175, -1;
	mul.lo.s32 	%r361, %r360, %r182;
	shfl.sync.idx.b32	%r362|%p69, %r359, %r184, 6175, -1;
	mad.lo.s32 	%r363, %r362, %r188, %r361;
	shfl.sync.idx.b32	%r364|%p70, %r359, %r190, 6175, -1;
	mad.lo.s32 	%r365, %r364, %r194, %r363;
	shfl.sync.idx.b32	%r366|%p71, %r359, %r196, 6175, -1;
	mad.lo.s32 	%r367, %r366, %r200, %r365;
	shfl.sync.idx.b32	%r368|%p72, %r359, %r201, 6175, -1;
	mad.lo.s32 	%r369, %r368, %r205, %r367;
	shfl.sync.idx.b32	%r370|%p73, %r359, %r207, 6175, -1;
	mad.lo.s32 	%r371, %r370, %r211, %r369;
	shfl.sync.idx.b32	%r372|%p74, %r359, %r213, 6175, -1;
	mad.lo.s32 	%r373, %r372, %r217, %r371;
	shfl.sync.idx.b32	%r374|%p75, %r359, %r219, 6175, -1;
	mad.lo.s32 	%r375, %r374, %r223, %r373;
	ld.shared.u32 	%r376, [%r242+14336];
	add.s32 	%r377, %r376, %r375;
	st.shared.u32 	[%r242+14336], %r377;
	bar.sync 	0;
	shl.b32 	%r378, %r11, 9;
	mad.lo.s32 	%r65, %r9, %r433, %r378;
	@%p11 bra 	$L__BB74_18;
	shl.b32 	%r379, %r1, 4;
	add.s32 	%r453, %r241, %r379;
	cvt.u32.u16 	%r381, %rs2;
	and.b32  	%r382, %r381, 3;
	xor.b32  	%r383, %r382, 2;
	neg.s32 	%r452, %r383;
$L__BB74_17:
	.pragma "nounroll";
	shr.u32 	%r384, %r455, 9;
	and.b32  	%r385, %r455, 508;
	add.s32 	%r386, %r65, %r385;
	mad.lo.s32 	%r387, %r384, %r14, %r386;
	mul.wide.u32 	%rd22, %r387, 4;
	add.s64 	%rd23, %rd2, %rd22;
	ld.shared.v4.u32 	{%r388, %r389, %r390, %r391}, [%r453];
	st.global.v4.u32 	[%rd23], {%r388, %r389, %r390, %r391};
	add.s32 	%r455, %r455, %r13;
	add.s32 	%r453, %r453, %r22;
	add.s32 	%r452, %r452, 1;
	setp.ne.s32 	%p76, %r452, 0;
	@%p76 bra 	$L__BB74_17;
$L__BB74_18:
	setp.lt.u16 	%p77, %rs2, 2;
	@%p77 bra 	$L__BB74_21;
	mad.lo.s32 	%r459, %r10, 12, %r455;
	shl.b32 	%r392, %r10, 3;
	add.s32 	%r458, %r455, %r392;
	add.s32 	%r457, %r455, %r13;
	mul.lo.s32 	%r78, %r10, 48;
	shl.b32 	%r393, %r455, 2;
	add.s32 	%r456, %r241, %r393;
	shl.b32 	%r80, %r10, 6;
	shl.b32 	%r81, %r10, 5;
$L__BB74_20:
	shr.u32 	%r395, %r455, 9;
	and.b32  	%r396, %r455, 508;
	add.s32 	%r397, %r65, %r396;
	mad.lo.s32 	%r398, %r395, %r14, %r397;
	mul.wide.u32 	%rd24, %r398, 4;
	add.s64 	%rd25, %rd2, %rd24;
	ld.shared.v4.u32 	{%r399, %r400, %r401, %r402}, [%r456];
	st.global.v4.u32 	[%rd25], {%r399, %r400, %r401, %r402};
	add.s32 	%r403, %r455, %r13;
	shr.u32 	%r404, %r457, 9;
	and.b32  	%r405, %r457, 508;
	add.s32 	%r406, %r65, %r405;
	mad.lo.s32 	%r407, %r404, %r14, %r406;
	mul.wide.u32 	%rd26, %r407, 4;
	add.s64 	%rd27, %rd2, %rd26;
	add.s32 	%r408, %r456, %r22;
	ld.shared.v4.u32 	{%r409, %r410, %r411, %r412}, [%r408];
	st.global.v4.u32 	[%rd27], {%r409, %r410, %r411, %r412};
	add.s32 	%r413, %r403, %r13;
	shr.u32 	%r414, %r458, 9;
	and.b32  	%r415, %r458, 508;
	add.s32 	%r416, %r65, %r415;
	mad.lo.s32 	%r417, %r414, %r14, %r416;
	mul.wide.u32 	%rd28, %r417, 4;
	add.s64 	%rd29, %rd2, %rd28;
	add.s32 	%r418, %r456, %r81;
	ld.shared.v4.u32 	{%r419, %r420, %r421, %r422}, [%r418];
	st.global.v4.u32 	[%rd29], {%r419, %r420, %r421, %r422};
	add.s32 	%r423, %r413, %r13;
	shr.u32 	%r424, %r459, 9;
	and.b32  	%r425, %r459, 508;
	add.s32 	%r426, %r65, %r425;
	mad.lo.s32 	%r427, %r424, %r14, %r426;
	mul.wide.u32 	%rd30, %r427, 4;
	add.s64 	%rd31, %rd2, %rd30;
	add.s32 	%r428, %r456, %r78;
	ld.shared.v4.u32 	{%r429, %r430, %r431, %r432}, [%r428];
	st.global.v4.u32 	[%rd31], {%r429, %r430, %r431, %r432};
	add.s32 	%r455, %r423, %r13;
	add.s32 	%r459, %r459, %r22;
	add.s32 	%r458, %r458, %r22;
	add.s32 	%r457, %r457, %r22;
	add.s32 	%r456, %r456, %r80;
	setp.lt.u32 	%p78, %r455, 4096;
	@%p78 bra 	$L__BB74_20;
$L__BB74_21:
	ret;

}
	// .globl	_Z9cuda_gemmIiLj512ELj1ELj1ELj4096ELj8ELj8ELj128ELj1ELj1EEvjjjPKT_S2_PS0_jjj
.visible .entry _Z9cuda_gemmIiLj512ELj1ELj1ELj4096ELj8ELj8ELj128ELj1ELj1EEvjjjPKT_S2_PS0_jjj(
	.param .u32 _Z9cuda_gemmIiLj512ELj1ELj1ELj4096ELj8ELj8ELj128ELj1ELj1EEvjjjPKT_S2_PS0_jjj_param_0,
	.param .u32 _Z9cuda_gemmIiLj512ELj1ELj1ELj4096ELj8ELj8ELj128ELj1ELj1EEvjjjPKT_S2_PS0_jjj_param_1,
	.param .u32 _Z9cuda_gemmIiLj512ELj1ELj1ELj4096ELj8ELj8ELj128ELj1ELj1EEvjjjPKT_S2_PS0_jjj_param_2,
	.param .u64 .ptr .align 1 _Z9cuda_gemmIiLj512ELj1ELj1ELj4096ELj8ELj8ELj128ELj1ELj1EEvjjjPKT_S2_PS0_jjj_param_3,
	.param .u64 .ptr .align 1 _Z9cuda_gemmIiLj512ELj1ELj1ELj4096ELj8ELj8ELj128ELj1ELj1EEvjjjPKT_S2_PS0_jjj_param_4,
	.param .u64 .ptr .align 1 _Z9cuda_gemmIiLj512ELj1ELj1ELj4096ELj8ELj8ELj128ELj1ELj1EEvjjjPKT_S2_PS0_jjj_param_5,
	.param .u32 _Z9cuda_gemmIiLj512ELj1ELj1ELj4096ELj8ELj8ELj128ELj1ELj1EEvjjjPKT_S2_PS0_jjj_param_6,
	.param .u32 _Z9cuda_gemmIiLj512ELj1ELj1ELj4096ELj8ELj8ELj128ELj1ELj1EEvjjjPKT_S2_PS0_jjj_param_7,
	.param .u32 _Z9cuda_gemmIiLj512ELj1ELj1ELj4096ELj8ELj8ELj128ELj1ELj1EEvjjjPKT_S2_PS0_jjj_param_8
)
.maxntid 512
{
	.reg .pred 	%p<79>;
	.reg .b16 	%rs<10>;
	.reg .b32 	%r<430>;
	.reg .b64 	%rd<41>;
	// demoted variable
	.shared .align 128 .b8 _ZZ9cuda_gemmIiLj512ELj1ELj1ELj4096ELj8ELj8ELj128ELj1ELj1EEvjjjPKT_S2_PS0_jjjE11kron_fac_sh[288];
	// demoted variable
	.shared .align 128 .b8 _ZZ9cuda_gemmIiLj512ELj1ELj1ELj4096ELj8ELj8ELj128ELj1ELj1EEvjjjPKT_S2_PS0_jjjE3Ash[16384];
	// demoted variable
	.shared .align 128 .b8 _ZZ9cuda_gemmIiLj512ELj1ELj1ELj4096ELj8ELj8ELj128ELj1ELj1EEvjjjPKT_S2_PS0_jjjE3Csh[16384];
	ld.param.u64 	%rd16, [_Z9cuda_gemmIiLj512ELj1ELj1ELj4096ELj8ELj8ELj128ELj1ELj1EEvjjjPKT_S2_PS0_jjj_param_3];
	ld.param.u64 	%rd15, [_Z9cuda_gemmIiLj512ELj1ELj1ELj4096ELj8ELj8ELj128ELj1ELj1EEvjjjPKT_S2_PS0_jjj_param_4];
	ld.param.u64 	%rd17, [_Z9cuda_gemmIiLj512ELj1ELj1ELj4096ELj8ELj8ELj128ELj1ELj1EEvjjjPKT_S2_PS0_jjj_param_5];
	cvta.to.global.u64 	%rd1, %rd16;
	cvta.to.global.u64 	%rd2, %rd17;
	mov.u32 	%r1, %tid.x;
	shl.b32 	%r423, %r1, 2;
	setp.gt.u32 	%p1, %r1, 15;
	@%p1 bra 	$L__BB75_3;
	mov.u32 	%r87, %ntid.x;
	shl.b32 	%r3, %r87, 2;
	add.s32 	%r403, %r423, 1;
	mul.wide.u32 	%rd18, %r1, 16;
	cvta.to.global.u64 	%rd19, %rd15;
	add.s64 	%rd38, %rd19, %rd18;
	mul.wide.u32 	%rd4, %r87, 16;
	mov.u32 	%r94, _ZZ9cuda_gemmIiLj512ELj1ELj1ELj4096ELj8ELj8ELj128ELj1ELj1EEvjjjPKT_S2_PS0_jjjE11kron_fac_sh;
	mov.u32 	%r404, %r423;
$L__BB75_2:
	add.s32 	%r88, %r403, -1;
	ld.global.nc.v4.u32 	{%r89, %r90, %r91, %r92}, [%rd38];
	and.b32  	%r93, %r88, 4;
	mad.lo.s32 	%r95, %r93, 36, %r94;
	shr.u32 	%r96, %r88, 1;
	and.b32  	%r97, %r96, 2147483644;
	add.s32 	%r98, %r95, %r97;
	st.shared.u32 	[%r98], %r89;
	add.s32 	%r99, %r403, 2;
	and.b32  	%r100, %r403, 5;
	mad.lo.s32 	%r101, %r100, 36, %r94;
	shr.u32 	%r102, %r403, 1;
	and.b32  	%r103, %r102, 2147483644;
	add.s32 	%r104, %r101, %r103;
	st.shared.u32 	[%r104], %r90;
	add.s32 	%r105, %r403, 1;
	and.b32  	%r106, %r105, 6;
	mad.lo.s32 	%r107, %r106, 36, %r94;
	shr.u32 	%r108, %r105, 1;
	and.b32  	%r109, %r108, 2147483644;
	add.s32 	%r110, %r107, %r109;
	st.shared.u32 	[%r110], %r91;
	and.b32  	%r111, %r99, 7;
	mad.lo.s32 	%r112, %r111, 36, %r94;
	shr.u32 	%r113, %r99, 1;
	and.b32  	%r114, %r113, 2147483644;
	add.s32 	%r115, %r112, %r114;
	st.shared.u32 	[%r115], %r92;
	add.s32 	%r404, %r404, %r3;
	add.s32 	%r403, %r403, %r3;
	add.s64 	%rd38, %rd38, %rd4;
	setp.lt.u32 	%p2, %r404, 64;
	@%p2 bra 	$L__BB75_2;
$L__BB75_3:
	mov.u32 	%r9, %ctaid.y;
	mov.u32 	%r116, %nctaid.y;
	setp.ge.u32 	%p3, %r9, %r116;
	@%p3 bra 	$L__BB75_21;
	mov.u32 	%r10, %ntid.x;
	shl.b32 	%r11, %r10, 2;
	add.s32 	%r117, %r1, %r10;
	cvt.u16.u32 	%rs3, %r117;
	xor.b16  	%rs4, %rs3, 4095;
	cvt.u16.u32 	%rs5, %r10;
	div.u16 	%rs6, %rs4, %rs5;
	and.b16  	%rs1, %rs6, 3;
	setp.eq.s16 	%p4, %rs1, 2;
	mov.u32 	%r407, %r1;
	@%p4 bra 	$L__BB75_7;
	cvt.u32.u16 	%r12, %rs1;
	mov.b32 	%r406, 0;
	mov.u32 	%r120, _ZZ9cuda_gemmIiLj512ELj1ELj1ELj4096ELj8ELj8ELj128ELj1ELj1EEvjjjPKT_S2_PS0_jjjE3Csh;
	mov.u32 	%r407, %r1;
$L__BB75_6:
	.pragma "nounroll";
	shl.b32 	%r119, %r407, 2;
	add.s32 	%r121, %r120, %r119;
	mov.b32 	%r122, 0;
	st.shared.u32 	[%r121], %r122;
	add.s32 	%r407, %r407, %r10;
	add.s32 	%r406, %r406, 1;
	xor.b32  	%r123, %r406, %r12;
	setp.ne.s32 	%p5, %r123, 2;
	@%p5 bra 	$L__BB75_6;
$L__BB75_7:
	shl.b32 	%r124, %r407, 2;
	mov.u32 	%r125, _ZZ9cuda_gemmIiLj512ELj1ELj1ELj4096ELj8ELj8ELj128ELj1ELj1EEvjjjPKT_S2_PS0_jjjE3Csh;
	add.s32 	%r408, %r125, %r124;
	shl.b32 	%r19, %r10, 4;
	shl.b32 	%r20, %r10, 3;
	mul.lo.s32 	%r21, %r10, 12;
$L__BB75_8:
	mov.b32 	%r126, 0;
	st.shared.u32 	[%r408], %r126;
	add.s32 	%r127, %r408, %r11;
	st.shared.u32 	[%r127], %r126;
	add.s32 	%r128, %r408, %r20;
	st.shared.u32 	[%r128], %r126;
	add.s32 	%r129, %r408, %r21;
	st.shared.u32 	[%r129], %r126;
	add.s32 	%r407, %r407, %r11;
	add.s32 	%r408, %r408, %r19;
	setp.lt.u32 	%p6, %r407, 4096;
	@%p6 bra 	$L__BB75_8;
	shl.b32 	%r26, %r9, 12;
	add.s32 	%r130, %r423, %r11;
	cvt.u16.u32 	%rs7, %r130;
	sub.s16 	%rs8, 4095, %rs7;
	cvt.u16.u32 	%rs9, %r11;
	div.u16 	%rs2, %rs8, %rs9;
	cvt.u32.u16 	%r131, %rs2;
	and.b32  	%r132, %r131, 3;
	xor.b32  	%r27, %r132, 2;
	sub.s32 	%r133, 2, %r131;
	and.b32  	%r28, %r133, 3;
	setp.eq.s32 	%p7, %r28, 0;
	mov.u32 	%r413, %r423;
	@%p7 bra 	$L__BB75_12;
	shl.b32 	%r134, %r1, 4;
	mov.u32 	%r135, _ZZ9cuda_gemmIiLj512ELj1ELj1ELj4096ELj8ELj8ELj128ELj1ELj1EEvjjjPKT_S2_PS0_jjjE3Ash;
	add.s32 	%r411, %r135, %r134;
	add.s32 	%r136, %r26, %r423;
	mul.wide.u32 	%rd20, %r136, 4;
	add.s64 	%rd39, %rd1, %rd20;
	mul.wide.u32 	%rd8, %r10, 16;
	neg.s32 	%r410, %r27;
	mov.u32 	%r413, %r423;
$L__BB75_11:
	.pragma "nounroll";
	ld.global.nc.v4.u32 	{%r137, %r138, %r139, %r140}, [%rd39];
	st.shared.v4.u32 	[%r411], {%r137, %r138, %r139, %r140};
	add.s32 	%r413, %r413, %r11;
	add.s32 	%r411, %r411, %r19;
	add.s64 	%rd39, %rd39, %rd8;
	add.s32 	%r410, %r410, 1;
	setp.ne.s32 	%p8, %r410, 0;
	@%p8 bra 	$L__BB75_11;
$L__BB75_12:
	setp.lt.u16 	%p9, %rs2, 2;
	@%p9 bra 	$L__BB75_15;
	add.s32 	%r414, %r413, %r26;
	add.s32 	%r418, %r414, %r21;
	add.s32 	%r417, %r414, %r20;
	add.s32 	%r416, %r414, %r11;
	mul.lo.s32 	%r42, %r10, 48;
	shl.b32 	%r141, %r413, 2;
	mov.u32 	%r142, _ZZ9cuda_gemmIiLj512ELj1ELj1ELj4096ELj8ELj8ELj128ELj1ELj1EEvjjjPKT_S2_PS0_jjjE3Ash;
	add.s32 	%r415, %r142, %r141;
	shl.b32 	%r44, %r10, 6;
	shl.b32 	%r45, %r10, 5;
$L__BB75_14:
	mul.wide.u32 	%rd21, %r414, 4;
	add.s64 	%rd22, %rd1, %rd21;
	ld.global.nc.v4.u32 	{%r143, %r144, %r145, %r146}, [%rd22];
	st.shared.v4.u32 	[%r415], {%r143, %r144, %r145, %r146};
	add.s32 	%r147, %r413, %r11;
	mul.wide.u32 	%rd23, %r416, 4;
	add.s64 	%rd24, %rd1, %rd23;
	ld.global.nc.v4.u32 	{%r148, %r149, %r150, %r151}, [%rd24];
	add.s32 	%r152, %r415, %r19;
	st.shared.v4.u32 	[%r152], {%r148, %r149, %r150, %r151};
	add.s32 	%r153, %r147, %r11;
	mul.wide.u32 	%rd25, %r417, 4;
	add.s64 	%rd26, %rd1, %rd25;
	ld.global.nc.v4.u32 	{%r154, %r155, %r156, %r157}, [%rd26];
	add.s32 	%r158, %r415, %r45;
	st.shared.v4.u32 	[%r158], {%r154, %r155, %r156, %r157};
	add.s32 	%r159, %r153, %r11;
	mul.wide.u32 	%rd27, %r418, 4;
	add.s64 	%rd28, %rd1, %rd27;
	ld.global.nc.v4.u32 	{%r160, %r161, %r162, %r163}, [%rd28];
	add.s32 	%r164, %r415, %r42;
	st.shared.v4.u32 	[%r164], {%r160, %r161, %r162, %r163};
	add.s32 	%r413, %r159, %r11;
	add.s32 	%r418, %r418, %r19;
	add.s32 	%r417, %r417, %r19;
	add.s32 	%r416, %r416, %r19;
	add.s32 	%r415, %r415, %r44;
	add.s32 	%r414, %r414, %r19;
	setp.lt.u32 	%p10, %r413, 4096;
	@%p10 bra 	$L__BB75_14;
$L__BB75_15:
	shl.b32 	%r165, %r1, 3;
	and.b32  	%r166, %r1, 7;
	shl.b32 	%r167, %r1, 2;
	and.b32  	%r168, %r167, 28;
	mov.u32 	%r169, _ZZ9cuda_gemmIiLj512ELj1ELj1ELj4096ELj8ELj8ELj128ELj1ELj1EEvjjjPKT_S2_PS0_jjjE11kron_fac_sh;
	add.s32 	%r170, %r169, %r168;
	setp.eq.s32 	%p11, %r28, 0;
	bar.sync 	0;
	or.b32  	%r171, %r165, %r166;
	shl.b32 	%r172, %r171, 2;
	mov.u32 	%r173, _ZZ9cuda_gemmIiLj512ELj1ELj1ELj4096ELj8ELj8ELj128ELj1ELj1EEvjjjPKT_S2_PS0_jjjE3Ash;
	add.s32 	%r174, %r173, %r172;
	ld.shared.u32 	%r175, [%r174];
	add.s32 	%r176, %r1, 1;
	and.b32  	%r177, %r176, 7;
	or.b32  	%r178, %r165, %r177;
	shl.b32 	%r179, %r178, 2;
	add.s32 	%r180, %r173, %r179;
	ld.shared.u32 	%r181, [%r180];
	add.s32 	%r182, %r1, 2;
	and.b32  	%r183, %r182, 7;
	or.b32  	%r184, %r165, %r183;
	shl.b32 	%r185, %r184, 2;
	add.s32 	%r186, %r173, %r185;
	ld.shared.u32 	%r187, [%r186];
	add.s32 	%r188, %r1, 3;
	and.b32  	%r189, %r188, 7;
	or.b32  	%r190, %r165, %r189;
	shl.b32 	%r191, %r190, 2;
	add.s32 	%r192, %r173, %r191;
	ld.shared.u32 	%r193, [%r192];
	xor.b32  	%r194, %r166, 4;
	or.b32  	%r195, %r165, %r194;
	shl.b32 	%r196, %r195, 2;
	add.s32 	%r197, %r173, %r196;
	ld.shared.u32 	%r198, [%r197];
	add.s32 	%r199, %r1, 5;
	and.b32  	%r200, %r199, 7;
	or.b32  	%r201, %r165, %r200;
	shl.b32 	%r202, %r201, 2;
	add.s32 	%r203, %r173, %r202;
	ld.shared.u32 	%r204, [%r203];
	add.s32 	%r205, %r1, 6;
	and.b32  	%r206, %r205, 7;
	or.b32  	%r207, %r165, %r206;
	shl.b32 	%r208, %r207, 2;
	add.s32 	%r209, %r173, %r208;
	ld.shared.u32 	%r210, [%r209];
	add.s32 	%r211, %r1, -1;
	and.b32  	%r212, %r211, 7;
	or.b32  	%r213, %r165, %r212;
	shl.b32 	%r214, %r213, 2;
	add.s32 	%r215, %r173, %r214;
	ld.shared.u32 	%r216, [%r215];
	ld.shared.u32 	%r217, [%r170];
	shfl.sync.idx.b32	%r218|%p12, %r217, %r166, 6175, -1;
	mul.lo.s32 	%r219, %r218, %r175;
	shfl.sync.idx.b32	%r220|%p13, %r217, %r177, 6175, -1;
	mad.lo.s32 	%r221, %r220, %r181, %r219;
	shfl.sync.idx.b32	%r222|%p14, %r217, %r183, 6175, -1;
	mad.lo.s32 	%r223, %r222, %r187, %r221;
	shfl.sync.idx.b32	%r224|%p15, %r217, %r189, 6175, -1;
	mad.lo.s32 	%r225, %r224, %r193, %r223;
	shfl.sync.idx.b32	%r226|%p16, %r217, %r194, 6175, -1;
	mad.lo.s32 	%r227, %r226, %r198, %r225;
	shfl.sync.idx.b32	%r228|%p17, %r217, %r200, 6175, -1;
	mad.lo.s32 	%r229, %r228, %r204, %r227;
	shfl.sync.idx.b32	%r230|%p18, %r217, %r206, 6175, -1;
	mad.lo.s32 	%r231, %r230, %r210, %r229;
	shfl.sync.idx.b32	%r232|%p19, %r217, %r212, 6175, -1;
	mad.lo.s32 	%r233, %r232, %r216, %r231;
	mov.u32 	%r234, _ZZ9cuda_gemmIiLj512ELj1ELj1ELj4096ELj8ELj8ELj128ELj1ELj1EEvjjjPKT_S2_PS0_jjjE3Csh;
	add.s32 	%r235, %r234, %r167;
	ld.shared.u32 	%r236, [%r235];
	add.s32 	%r237, %r236, %r233;
	st.shared.u32 	[%r235], %r237;
	ld.shared.u32 	%r238, [%r170+36];
	shfl.sync.idx.b32	%r239|%p20, %r238, %r166, 6175, -1;
	mul.lo.s32 	%r240, %r239, %r175;
	shfl.sync.idx.b32	%r241|%p21, %r238, %r177, 6175, -1;
	mad.lo.s32 	%r242, %r241, %r181, %r240;
	shfl.sync.idx.b32	%r243|%p22, %r238, %r183, 6175, -1;
	mad.lo.s32 	%r244, %r243, %r187, %r242;
	shfl.sync.idx.b32	%r245|%p23, %r238, %r189, 6175, -1;
	mad.lo.s32 	%r246, %r245, %r193, %r244;
	shfl.sync.idx.b32	%r247|%p24, %r238, %r194, 6175, -1;
	mad.lo.s32 	%r248, %r247, %r198, %r246;
	shfl.sync.idx.b32	%r249|%p25, %r238, %r200, 6175, -1;
	mad.lo.s32 	%r250, %r249, %r204, %r248;
	shfl.sync.idx.b32	%r251|%p26, %r238, %r206, 6175, -1;
	mad.lo.s32 	%r252, %r251, %r210, %r250;
	shfl.sync.idx.b32	%r253|%p27, %r238, %r212, 6175, -1;
	mad.lo.s32 	%r254, %r253, %r216, %r252;
	ld.shared.u32 	%r255, [%r235+2048];
	add.s32 	%r256, %r255, %r254;
	st.shared.u32 	[%r235+2048], %r256;
	ld.shared.u32 	%r257, [%r170+72];
	shfl.sync.idx.b32	%r258|%p28, %r257, %r166, 6175, -1;
	mul.lo.s32 	%r259, %r258, %r175;
	shfl.sync.idx.b32	%r260|%p29, %r257, %r177, 6175, -1;
	mad.lo.s32 	%r261, %r260, %r181, %r259;
	shfl.sync.idx.b32	%r262|%p30, %r257, %r183, 6175, -1;
	mad.lo.s32 	%r263, %r262, %r187, %r261;
	shfl.sync.idx.b32	%r264|%p31, %r257, %r189, 6175, -1;
	mad.lo.s32 	%r265, %r264, %r193, %r263;
	shfl.sync.idx.b32	%r266|%p32, %r257, %r194, 6175, -1;
	mad.lo.s32 	%r267, %r266, %r198, %r265;
	shfl.sync.idx.b32	%r268|%p33, %r257, %r200, 6175, -1;
	mad.lo.s32 	%r269, %r268, %r204, %r267;
	shfl.sync.idx.b32	%r270|%p34, %r257, %r206, 6175, -1;
	mad.lo.s32 	%r271, %r270, %r210, %r269;
	shfl.sync.idx.b32	%r272|%p35, %r257, %r212, 6175, -1;
	mad.lo.s32 	%r273, %r272, %r216, %r271;
	ld.shared.u32 	%r274, [%r235+4096];
	add.s32 	%r275, %r274, %r273;
	st.shared.u32 	[%r235+4096], %r275;
	ld.shared.u32 	%r276, [%r170+108];
	shfl.sync.idx.b32	%r277|%p36, %r276, %r166, 6175, -1;
	mul.lo.s32 	%r278, %r277, %r175;
	shfl.sync.idx.b32	%r279|%p37, %r276, %r177, 6175, -1;
	mad.lo.s32 	%r280, %r279, %r181, %r278;
	shfl.sync.idx.b32	%r281|%p38, %r276, %r183, 6175, -1;
	mad.lo.s32 	%r282, %r281, %r187, %r280;
	shfl.sync.idx.b32	%r283|%p39, %r276, %r189, 6175, -1;
	mad.lo.s32 	%r284, %r283, %r193, %r282;
	shfl.sync.idx.b32	%r285|%p40, %r276, %r194, 6175, -1;
	mad.lo.s32 	%r286, %r285, %r198, %r284;
	shfl.sync.idx.b32	%r287|%p41, %r276, %r200, 6175, -1;
	mad.lo.s32 	%r288, %r287, %r204, %r286;
	shfl.sync.idx.b32	%r289|%p42, %r276, %r206, 6175, -1;
	mad.lo.s32 	%r290, %r289, %r210, %r288;
	shfl.sync.idx.b32	%r291|%p43, %r276, %r212, 6175, -1;
	mad.lo.s32 	%r292, %r291, %r216, %r290;
	ld.shared.u32 	%r293, [%r235+6144];
	add.s32 	%r294, %r293, %r292;
	st.shared.u32 	[%r235+6144], %r294;
	ld.shared.u32 	%r295, [%r170+144];
	shfl.sync.idx.b32	%r296|%p44, %r295, %r166, 6175, -1;
	mul.lo.s32 	%r297, %r296, %r175;
	shfl.sync.idx.b32	%r298|%p45, %r295, %r177, 6175, -1;
	mad.lo.s32 	%r299, %r298, %r181, %r297;
	shfl.sync.idx.b32	%r300|%p46, %r295, %r183, 6175, -1;
	mad.lo.s32 	%r301, %r300, %r187, %r299;
	shfl.sync.idx.b32	%r302|%p47, %r295, %r189, 6175, -1;
	mad.lo.s32 	%r303, %r302, %r193, %r301;
	shfl.sync.idx.b32	%r304|%p48, %r295, %r194, 6175, -1;
	mad.lo.s32 	%r305, %r304, %r198, %r303;
	shfl.sync.idx.b32	%r306|%p49, %r295, %r200, 6175, -1;
	mad.lo.s32 	%r307, %r306, %r204, %r305;
	shfl.sync.idx.b32	%r308|%p50, %r295, %r206, 6175, -1;
	mad.lo.s32 	%r309, %r308, %r210, %r307;
	shfl.sync.idx.b32	%r310|%p51, %r295, %r212, 6175, -1;
	mad.lo.s32 	%r311, %r310, %r216, %r309;
	ld.shared.u32 	%r312, [%r235+8192];
	add.s32 	%r313, %r312, %r311;
	st.shared.u32 	[%r235+8192], %r313;
	ld.shared.u32 	%r314, [%r170+180];
	shfl.sync.idx.b32	%r315|%p52, %r314, %r166, 6175, -1;
	mul.lo.s32 	%r316, %r315, %r175;
	shfl.sync.idx.b32	%r317|%p53, %r314, %r177, 6175, -1;
	mad.lo.s32 	%r318, %r317, %r181, %r316;
	shfl.sync.idx.b32	%r319|%p54, %r314, %r183, 6175, -1;
	mad.lo.s32 	%r320, %r319, %r187, %r318;
	shfl.sync.idx.b32	%r321|%p55, %r314, %r189, 6175, -1;
	mad.lo.s32 	%r322, %r321, %r193, %r320;
	shfl.sync.idx.b32	%r323|%p56, %r314, %r194, 6175, -1;
	mad.lo.s32 	%r324, %r323, %r198, %r322;
	shfl.sync.idx.b32	%r325|%p57, %r314, %r200, 6175, -1;
	mad.lo.s32 	%r326, %r325, %r204, %r324;
	shfl.sync.idx.b32	%r327|%p58, %r314, %r206, 6175, -1;
	mad.lo.s32 	%r328, %r327, %r210, %r326;
	shfl.sync.idx.b32	%r329|%p59, %r314, %r212, 6175, -1;
	mad.lo.s32 	%r330, %r329, %r216, %r328;
	ld.shared.u32 	%r331, [%r235+10240];
	add.s32 	%r332, %r331, %r330;
	st.shared.u32 	[%r235+10240], %r332;
	ld.shared.u32 	%r333, [%r170+216];
	shfl.sync.idx.b32	%r334|%p60, %r333, %r166, 6175, -1;
	mul.lo.s32 	%r335, %r334, %r175;
	shfl.sync.idx.b32	%r336|%p61, %r333, %r177, 6175, -1;
	mad.lo.s32 	%r337, %r336, %r181, %r335;
	shfl.sync.idx.b32	%r338|%p62, %r333, %r183, 6175, -1;
	mad.lo.s32 	%r339, %r338, %r187, %r337;
	shfl.sync.idx.b32	%r340|%p63, %r333, %r189, 6175, -1;
	mad.lo.s32 	%r341, %r340, %r193, %r339;
	shfl.sync.idx.b32	%r342|%p64, %r333, %r194, 6175, -1;
	mad.lo.s32 	%r343, %r342, %r198, %r341;
	shfl.sync.idx.b32	%r344|%p65, %r333, %r200, 6175, -1;
	mad.lo.s32 	%r345, %r344, %r204, %r343;
	shfl.sync.idx.b32	%r346|%p66, %r333, %r206, 6175, -1;
	mad.lo.s32 	%r347, %r346, %r210, %r345;
	shfl.sync.idx.b32	%r348|%p67, %r333, %r212, 6175, -1;
	mad.lo.s32 	%r349, %r348, %r216, %r347;
	ld.shared.u32 	%r350, [%r235+12288];
	add.s32 	%r351, %r350, %r349;
	st.shared.u32 	[%r235+12288], %r351;
	ld.shared.u32 	%r352, [%r170+252];
	shfl.sync.idx.b32	%r353|%p68, %r352, %r166, 6175, -1;
	mul.lo.s32 	%r354, %r353, %r175;
	shfl.sync.idx.b32	%r355|%p69, %r352, %r177, 6175, -1;
	mad.lo.s32 	%r356, %r355, %r181, %r354;
	shfl.sync.idx.b32	%r357|%p70, %r352, %r183, 6175, -1;
	mad.lo.s32 	%r358, %r357, %r187, %r356;
	shfl.sync.idx.b32	%r359|%p71, %r352, %r189, 6175, -1;
	mad.lo.s32 	%r360, %r359, %r193, %r358;
	shfl.sync.idx.b32	%r361|%p72, %r352, %r194, 6175, -1;
	mad.lo.s32 	%r362, %r361, %r198, %r360;
	shfl.sync.idx.b32	%r363|%p73, %r352, %r200, 6175, -1;
	mad.lo.s32 	%r364, %r363, %r204, %r362;
	shfl.sync.idx.b32	%r365|%p74, %r352, %r206, 6175, -1;
	mad.lo.s32 	%r366, %r365, %r210, %r364;
	shfl.sync.idx.b32	%r367|%p75, %r352, %r212, 6175, -1;
	mad.lo.s32 	%r368, %r367, %r216, %r366;
	ld.shared.u32 	%r369, [%r235+14336];
	add.s32 	%r370, %r369, %r368;
	st.shared.u32 	[%r235+14336], %r370;
	bar.sync 	0;
	@%p11 bra 	$L__BB75_18;
	shl.b32 	%r371, %r1, 4;
	add.s32 	%r421, %r234, %r371;
	add.s32 	%r373, %r26, %r423;
	mul.wide.u32 	%rd29, %r373, 4;
	add.s64 	%rd40, %rd2, %rd29;
	mul.wide.u32 	%rd12, %r10, 16;
	neg.s32 	%r420, %r27;
$L__BB75_17:
	.pragma "nounroll";
	ld.shared.v4.u32 	{%r374, %r375, %r376, %r377}, [%r421];
	st.global.v4.u32 	[%rd40], {%r374, %r375, %r376, %r377};
	add.s32 	%r423, %r423, %r11;
	add.s32 	%r421, %r421, %r19;
	add.s64 	%rd40, %rd40, %rd12;
	add.s32 	%r420, %r420, 1;
	setp.ne.s32 	%p76, %r420, 0;
	@%p76 bra 	$L__BB75_17;
$L__BB75_18:
	setp.lt.u16 	%p77, %rs2, 2;
	@%p77 bra 	$L__BB75_21;
	add.s32 	%r424, %r423, %r26;
	mad.lo.s32 	%r428, %r10, 12, %r424;
	shl.b32 	%r378, %r10, 3;
	add.s32 	%r427, %r424, %r378;
	add.s32 	%r426, %r424, %r11;
	mul.lo.s32 	%r71, %r10, 48;
	shl.b32 	%r379, %r423, 2;
	add.s32 	%r425, %r234, %r379;
	shl.b32 	%r73, %r10, 6;
	shl.b32 	%r74, %r10, 5;
$L__BB75_20:
	mul.wide.u32 	%rd30, %r424, 4;
	add.s64 	%rd31, %rd2, %rd30;
	ld.shared.v4.u32 	{%r381, %r382, %r383, %r384}, [%r425];
	st.global.v4.u32 	[%rd31], {%r381, %r382, %r383, %r384};
	add.s32 	%r385, %r423, %r11;
	mul.wide.u32 	%rd32, %r426, 4;
	add.s64 	%rd33, %rd2, %rd32;
	add.s32 	%r386, %r425, %r19;
	ld.shared.v4.u32 	{%r387, %r388, %r389, %r390}, [%r386];
	st.global.v4.u32 	[%rd33], {%r387, %r388, %r389, %r390};
	add.s32 	%r391, %r385, %r11;
	mul.wide.u32 	%rd34, %r427, 4;
	add.s64 	%rd35, %rd2, %rd34;
	add.s32 	%r392, %r425, %r74;
	ld.shared.v4.u32 	{%r393, %r394, %r395, %r396}, [%r392];
	st.global.v4.u32 	[%rd35], {%r393, %r394, %r395, %r396};
	add.s32 	%r397, %r391, %r11;
	mul.wide.u32 	%rd36, %r428, 4;
	add.s64 	%rd37, %rd2, %rd36;
	add.s32 	%r398, %r425, %r71;
	ld.shared.v4.u32 	{%r399, %r400, %r401, %r402}, [%r398];
	st.global.v4.u32 	[%rd37], {%r399, %r400, %r401, %r402};
	add.s32 	%r423, %r397, %r11;
	add.s32 	%r428, %r428, %r19;
	add.s32 	%r427, %r427, %r19;
	add.s32 	%r426, %r426, %r19;
	add.s32 	%r425, %r425, %r73;
	add.s32 	%r424, %r424, %r19;
	setp.lt.u32 	%p78, %r423, 4096;
	@%p78 bra 	$L__BB75_20;
$L__BB75_21:
	ret;

}
	// .globl	_Z9cuda_gemmIiLj512ELj1ELj1ELj4096ELj16ELj16ELj128ELj0ELj1EEvjjjPKT_S2_PS0_jjj
.visible .entry _Z9cuda_gemmIiLj512ELj1ELj1ELj4096ELj16ELj16ELj128ELj0ELj1EEvjjjPKT_S2_PS0_jjj(
	.param .u32 _Z9cuda_gemmIiLj512ELj1ELj1ELj4096ELj16ELj16ELj128ELj0ELj1EEvjjjPKT_S2_PS0_jjj_param_0,
	.param .u32 _Z9cuda_gemmIiLj512ELj1ELj1ELj4096ELj16ELj16ELj128ELj0ELj1EEvjjjPKT_S2_PS0_jjj_param_1,
	.param .u32 _Z9cuda_gemmIiLj512ELj1ELj1ELj4096ELj16ELj16ELj128ELj0ELj1EEvjjjPKT_S2_PS0_jjj_param_2,
	.param .u64 .ptr .align 1 _Z9cuda_gemmIiLj512ELj1ELj1ELj4096ELj16ELj16ELj128ELj0ELj1EEvjjjPKT_S2_PS0_jjj_param_3,
	.param .u64 .ptr .align 1 _Z9cuda_gemmIiLj512ELj1ELj1ELj4096ELj16ELj16ELj128ELj0ELj1EEvjjjPKT_S2_PS0_jjj_param_4,
	.param .u64 .ptr .align 1 _Z9cuda_gemmIiLj512ELj1ELj1ELj4096ELj16ELj16ELj128ELj0ELj1EEvjjjPKT_S2_PS0_jjj_param_5,
	.param .u32 _Z9cuda_gemmIiLj512ELj1ELj1ELj4096ELj16ELj16ELj128ELj0ELj1EEvjjjPKT_S2_PS0_jjj_param_6,
	.param .u32 _Z9cuda_gemmIiLj512ELj1ELj1ELj4096ELj16ELj16ELj128ELj0ELj1EEvjjjPKT_S2_PS0_jjj_param_7,
	.param .u32 _Z9cuda_gemmIiLj512ELj1ELj1ELj4096ELj16ELj16ELj128ELj0ELj1EEvjjjPKT_S2_PS0_jjj_param_8
)
.maxntid 512
{
	.reg .pred 	%p<147>;
	.reg .b16 	%rs<10>;
	.reg .b32 	%r<794>;
	.reg .b64 	%rd<42>;
	// demoted variable
	.shared .align 128 .b8 _ZZ9cuda_gemmIiLj512ELj1ELj1ELj4096ELj16ELj16ELj128ELj0ELj1EEvjjjPKT_S2_PS0_jjjE11kron_fac_sh[1088];
	// demoted variable
	.shared .align 128 .b8 _ZZ9cuda_gemmIiLj512ELj1ELj1ELj4096ELj16ELj16ELj128ELj0ELj1EEvjjjPKT_S2_PS0_jjjE3Ash[16384];
	// demoted variable
	.shared .align 128 .b8 _ZZ9cuda_gemmIiLj512ELj1ELj1ELj4096ELj16ELj16ELj128ELj0ELj1EEvjjjPKT_S2_PS0_jjjE3Csh[16384];
	ld.param.u64 	%rd9, [_Z9cuda_gemmIiLj512ELj1ELj1ELj4096ELj16ELj16ELj128ELj0ELj1EEvjjjPKT_S2_PS0_jjj_param_3];
	ld.param.u64 	%rd10, [_Z9cuda_gemmIiLj512ELj1ELj1ELj4096ELj16ELj16ELj128ELj0ELj1EEvjjjPKT_S2_PS0_jjj_param_4];
	cvta.to.global.u64 	%rd1, %rd10;
	cvta.to.global.u64 	%rd2, %rd9;
	mov.u32 	%r1, %tid.x;
	shl.b32 	%r778, %r1, 2;
	setp.gt.u32 	%p1, %r1, 63;
	@%p1 bra 	$L__BB76_7;
	mov.u32 	%r3, %ntid.x;
	shl.b32 	%r4, %r3, 2;
	add.s32 	%r116, %r778, %r4;
	max.u32 	%r117, %r116, 256;
	setp.lt.u32 	%p2, %r116, 256;
	selp.u32 	%r118, 1, 0, %p2;
	add.s32 	%r119, %r116, %r118;
	sub.s32 	%r120, %r117, %r119;
	div.u32 	%r121, %r120, %r4;
	add.s32 	%r5, %r121, %r118;
	and.b32  	%r122, %r5, 3;
	setp.eq.s32 	%p3, %r122, 3;
	mov.u32 	%r764, %r778;
	@%p3 bra 	$L__BB76_4;
	add.s32 	%r763, %r778, 1;
	mul.wide.u32 	%rd11, %r1, 16;
	add.s64 	%rd41, %rd1, %rd11;
	mul.wide.u32 	%rd4, %r3, 16;
	add.s32 	%r123, %r5, 1;
	and.b32  	%r124, %r123, 3;
	neg.s32 	%r762, %r124;
$L__BB76_3:
	.pragma "nounroll";
	add.s32 	%r125, %r763, -1;
	ld.global.nc.v4.u32 	{%r126, %r127, %r128, %r129}, [%rd41];
	and.b32  	%r130, %r125, 12;
	mov.u32 	%r131, _ZZ9cuda_gemmIiLj512ELj1ELj1ELj4096ELj16ELj16ELj128ELj0ELj1EEvjjjPKT_S2_PS0_jjjE11kron_fac_sh;
	mad.lo.s32 	%r132, %r130, 68, %r131;
	shr.u32 	%r133, %r125, 2;
	and.b32  	%r134, %r133, 1073741820;
	add.s32 	%r135, %r132, %r134;
	st.shared.u32 	[%r135], %r126;
	add.s32 	%r136, %r763, 2;
	and.b32  	%r137, %r763, 13;
	mad.lo.s32 	%r138, %r137, 68, %r131;
	shr.u32 	%r139, %r763, 2;
	and.b32  	%r140, %r139, 1073741820;
	add.s32 	%r141, %r138, %r140;
	st.shared.u32 	[%r141], %r127;
	add.s32 	%r142, %r763, 1;
	and.b32  	%r143, %r142, 14;
	mad.lo.s32 	%r144, %r143, 68, %r131;
	shr.u32 	%r145, %r142, 2;
	and.b32  	%r146, %r145, 1073741820;
	add.s32 	%r147, %r144, %r146;
	st.shared.u32 	[%r147], %r128;
	and.b32  	%r148, %r136, 15;
	mad.lo.s32 	%r149, %r148, 68, %r131;
	shr.u32 	%r150, %r136, 2;
	and.b32  	%r151, %r150, 1073741820;
	add.s32 	%r152, %r149, %r151;
	st.shared.u32 	[%r152], %r129;
	add.s32 	%r764, %r125, %r4;
	add.s32 	%r763, %r763, %r4;
	add.s64 	%rd41, %rd41, %rd4;
	add.s32 	%r762, %r762, 1;
	setp.ne.s32 	%p4, %r762, 0;
	@%p4 bra 	$L__BB76_3;
$L__BB76_4:
	setp.lt.u32 	%p5, %r5, 3;
	@%p5 bra 	$L__BB76_7;
	add.s32 	%r768, %r764, 1;
	and.b32  	%r153, %r768, 15;
	add.s32 	%r154, %r764, 2;
	and.b32  	%r155, %r154, 15;
	add.s32 	%r156, %r764, 3;
	and.b32  	%r157, %r156, 15;
	and.b32  	%r158, %r764, 15;
	mov.u32 	%r159, _ZZ9cuda_gemmIiLj512ELj1ELj1ELj4096ELj16ELj16ELj128ELj0ELj1EEvjjjPKT_S2_PS0_jjjE11kron_fac_sh;
	mad.lo.s32 	%r15, %r158, 68, %r159;
	mad.lo.s32 	%r16, %r153, 68, %r159;
	mad.lo.s32 	%r17, %r155, 68, %r159;
	mad.lo.s32 	%r18, %r157, 68, %r159;
	shl.b32 	%r19, %r3, 4;
	add.s32 	%r767, %r764, %r4;
	shl.b32 	%r160, %r3, 3;
	add.s32 	%r766, %r764, %r160;
	mad.lo.s32 	%r765, %r3, 12, %r764;
$L__BB76_6:
	add.s32 	%r161, %r768, -1;
	mul.wide.u32 	%rd12, %r161, 4;
	add.s64 	%rd13, %rd1, %rd12;
	ld.global.nc.v4.u32 	{%r162, %r163, %r164, %r165}, [%rd13];
	shr.u32 	%r166, %r161, 2;
	and.b32  	%r167, %r166, 1073741820;
	add.s32 	%r168, %r15, %r167;
	st.shared.u32 	[%r168], %r162;
	add.s32 	%r169, %r768, 2;
	shr.u32 	%r170, %r768, 2;
	and.b32  	%r171, %r170, 1073741820;
	add.s32 	%r172, %r16, %r171;
	st.shared.u32 	[%r172], %r163;
	add.s32 	%r173, %r768, 1;
	shr.u32 	%r174, %r173, 2;
	and.b32  	%r175, %r174, 1073741820;
	add.s32 	%r176, %r17, %r175;
	st.shared.u32 	[%r176], %r164;
	shr.u32 	%r177, %r169, 2;
	and.b32  	%r178, %r177, 1073741820;
	add.s32 	%r179, %r18, %r178;
	st.shared.u32 	[%r179], %r165;
	mul.wide.u32 	%rd14, %r767, 4;
	add.s64 	%rd15, %rd1, %rd14;
	ld.global.nc.v4.u32 	{%r180, %r181, %r182, %r183}, [%rd15];
	and.b32  	%r184, %r767, 15;
	mad.lo.s32 	%r186, %r184, 68, %r159;
	shr.u32 	%r187, %r767, 2;
	and.b32  	%r188, %r187, 1073741820;
	add.s32 	%r189, %r186, %r188;
	st.shared.u32 	[%r189], %r180;
	add.s32 	%r190, %r767, 1;
	and.b32  	%r191, %r190, 15;
	mad.lo.s32 	%r192, %r191, 68, %r159;
	shr.u32 	%r193, %r190, 2;
	and.b32  	%r194, %r193, 1073741820;
	add.s32 	%r195, %r192, %r194;
	st.shared.u32 	[%r195], %r181;
	add.s32 	%r196, %r767, 2;
	and.b32  	%r197, %r196, 15;
	mad.lo.s32 	%r198, %r197, 68, %r159;
	shr.u32 	%r199, %r196, 2;
	and.b32  	%r200, %r199, 1073741820;
	add.s32 	%r201, %r198, %r200;
	st.shared.u32 	[%r201], %r182;
	add.s32 	%r202, %r767, 3;
	and.b32  	%r203, %r202, 15;
	mad.lo.s32 	%r204, %r203, 68, %r159;
	shr.u32 	%r205, %r202, 2;
	and.b32  	%r206, %r205, 1073741820;
	add.s32 	%r207, %r204, %r206;
	st.shared.u32 	[%r207], %r183;
	mul.wide.u32 	%rd16, %r766, 4;
	add.s64 	%rd17, %rd1, %rd16;
	ld.global.nc.v4.u32 	{%r208, %r209, %r210, %r211}, [%rd17];
	and.b32  	%r212, %r766, 15;
	mad.lo.s32 	%r213, %r212, 68, %r159;
	shr.u32 	%r214, %r766, 2;
	and.b32  	%r215, %r214, 1073741820;
	add.s32 	%r216, %r213, %r215;
	st.shared.u32 	[%r216], %r208;
	add.s32 	%r217, %r766, 1;
	and.b32  	%r218, %r217, 15;
	mad.lo.s32 	%r219, %r218, 68, %r159;
	shr.u32 	%r220, %r217, 2;
	and.b32  	%r221, %r220, 1073741820;
	add.s32 	%r222, %r219, %r221;
	st.shared.u32 	[%r222], %r209;
	add.s32 	%r223, %r766, 2;
	and.b32  	%r224, %r223, 15;
	mad.lo.s32 	%r225, %r224, 68, %r159;
	shr.u32 	%r226, %r223, 2;
	and.b32  	%r227, %r226, 1073741820;
	add.s32 	%r228, %r225, %r227;
	st.shared.u32 	[%r228], %r210;
	add.s32 	%r229, %r766, 3;
	and.b32  	%r230, %r229, 15;
	mad.lo.s32 	%r231, %r230, 68, %r159;
	shr.u32 	%r232, %r229, 2;
	and.b32  	%r233, %r232, 1073741820;
	add.s32 	%r234, %r231, %r233;
	st.shared.u32 	[%r234], %r211;
	mul.wide.u32 	%rd18, %r765, 4;
	add.s64 	%rd19, %rd1, %rd18;
	ld.global.nc.v4.u32 	{%r235, %r236, %r237, %r238}, [%rd19];
	and.b32  	%r239, %r765, 15;
	mad.lo.s32 	%r240, %r239, 68, %r159;
	shr.u32 	%r241, %r765, 2;
	and.b32  	%r242, %r241, 1073741820;
	add.s32 	%r243, %r240, %r242;
	st.shared.u32 	[%r243], %r235;
	add.s32 	%r244, %r765, 1;
	and.b32  	%r245, %r244, 15;
	mad.lo.s32 	%r246, %r245, 68, %r159;
	shr.u32 	%r247, %r244, 2;
	and.b32  	%r248, %r247, 1073741820;
	add.s32 	%r249, %r246, %r248;
	st.shared.u32 	[%r249], %r236;
	add.s32 	%r250, %r765, 2;
	and.b32  	%r251, %r250, 15;
	mad.lo.s32 	%r252, %r251, 68, %r159;
	shr.u32 	%r253, %r250, 2;
	and.b32  	%r254, %r253, 1073741820;
	add.s32 	%r255, %r252, %r254;
	st.shared.u32 	[%r255], %r237;
	add.s32 	%r256, %r765, 3;
	and.b32  	%r257, %r256, 15;
	mad.lo.s32 	%r258, %r257, 68, %r159;
	shr.u32 	%r259, %r256, 2;
	and.b32  	%r260, %r259, 1073741820;
	add.s32 	%r261, %r258, %r260;
	st.shared.u32 	[%r261], %r238;
	add.s32 	%r768, %r768, %r19;
	add.s32 	%r262, %r768, -1;
	add.s32 	%r767, %r767, %r19;
	add.s32 	%r766, %r766, %r19;
	add.s32 	%r765, %r765, %r19;
	setp.lt.u32 	%p6, %r262, 256;
	@%p6 bra 	$L__BB76_6;
$L__BB76_7:
	mov.u32 	%r31, %ctaid.y;
	mov.u32 	%r263, %nctaid.y;
	setp.ge.u32 	%p7, %r31, %r263;
	@%p7 bra 	$L__BB76_25;
	mov.u32 	%r32, %ntid.x;
	mov.u32 	%r264, %ctaid.x;
	shl.b32 	%r33, %r264, 12;
	shl.b32 	%r34, %r32, 2;
	add.s32 	%r265, %r1, %r32;
	cvt.u16.u32 	%rs3, %r265;
	xor.b16  	%rs4, %rs3, 4095;
	cvt.u16.u32 	%rs5, %r32;
	div.u16 	%rs6, %rs4, %rs5;
	and.b16  	%rs1, %rs6, 3;
	setp.eq.s16 	%p8, %rs1, 2;
	mov.u32 	%r771, %r1;
	@%p8 bra 	$L__BB76_11;
	cvt.u32.u16 	%r35, %rs1;
	mov.b32 	%r770, 0;
	mov.u32 	%r771, %r1;
$L__BB76_10:
	.pragma "nounroll";
	shl.b32 	%r267, %r771, 2;
	mov.u32 	%r268, _ZZ9cuda_gemmIiLj512ELj1ELj1ELj4096ELj16ELj16ELj128ELj0ELj1EEvjjjPKT_S2_PS0_jjjE3Csh;
	add.s32 	%r269, %r268, %r267;
	mov.b32 	%r270, 0;
	st.shared.u32 	[%r269], %r270;
	add.s32 	%r771, %r771, %r32;
	add.s32 	%r770, %r770, 1;
	xor.b32  	%r271, %r770, %r35;
	setp.ne.s32 	%p9, %r271, 2;
	@%p9 bra 	$L__BB76_10;
$L__BB76_11:
	shl.b32 	%r272, %r771, 2;
	mov.u32 	%r273, _ZZ9cuda_gemmIiLj512ELj1ELj1ELj4096ELj16ELj16ELj128ELj0ELj1EEvjjjPKT_S2_PS0_jjjE3Csh;
	add.s32 	%r772, %r273, %r272;
	shl.b32 	%r42, %r32, 4;
	shl.b32 	%r43, %r32, 3;
	mul.lo.s32 	%r44, %r32, 12;
$L__BB76_12:
	mov.b32 	%r274, 0;
	st.shared.u32 	[%r772], %r274;
	add.s32 	%r275, %r772, %r34;
	st.shared.u32 	[%r275], %r274;
	add.s32 	%r276, %r772, %r43;
	st.shared.u32 	[%r276], %r274;
	add.s32 	%r277, %r772, %r44;
	st.shared.u32 	[%r277], %r274;
	add.s32 	%r771, %r771, %r34;
	add.s32 	%r772, %r772, %r42;
	setp.lt.u32 	%p10, %r771, 4096;
	@%p10 bra 	$L__BB76_12;
	ld.param.u32 	%r760, [_Z9cuda_gemmIiLj512ELj1ELj1ELj4096ELj16ELj16ELj128ELj0ELj1EEvjjjPKT_S2_PS0_jjj_param_2];
	mul.lo.s32 	%r49, %r31, %r760;
	add.s32 	%r278, %r778, %r34;
	cvt.u16.u32 	%rs7, %r278;
	sub.s16 	%rs8, 4095, %rs7;
	cvt.u16.u32 	%rs9, %r34;
	div.u16 	%rs2, %rs8, %rs9;
	cvt.u32.u16 	%r279, %rs2;
	and.b32  	%r280, %r279, 3;
	xor.b32  	%r50, %r280, 2;
	sub.s32 	%r281, 2, %r279;
	and.b32  	%r282, %r281, 3;
	setp.eq.s32 	%p11, %r282, 0;
	@%p11 bra 	$L__BB76_16;
	shl.b32 	%r283, %r1, 4;
	mov.u32 	%r284, _ZZ9cuda_gemmIiLj512ELj1ELj1ELj4096ELj16ELj16ELj128ELj0ELj1EEvjjjPKT_S2_PS0_jjjE3Ash;
	add.s32 	%r776, %r284, %r283;
	add.s32 	%r285, %r49, %r33;
	add.s32 	%r775, %r285, %r778;
	neg.s32 	%r774, %r50;
$L__BB76_15:
	.pragma "nounroll";
	mul.wide.u32 	%rd20, %r775, 4;
	add.s64 	%rd21, %rd2, %rd20;
	ld.global.nc.v4.u32 	{%r286, %r287, %r288, %r289}, [%rd21];
	st.shared.v4.u32 	[%r776], {%r286, %r287, %r288, %r289};
	add.s32 	%r778, %r778, %r34;
	add.s32 	%r776, %r776, %r42;
	add.s32 	%r775, %r775, %r34;
	add.s32 	%r774, %r774, 1;
	setp.ne.s32 	%p12, %r774, 0;
	@%p12 bra 	$L__BB76_15;
$L__BB76_16:
	setp.lt.u16 	%p13, %rs2, 2;
	@%p13 bra 	$L__BB76_19;
	add.s32 	%r290, %r778, %r49;
	add.s32 	%r779, %r290, %r33;
	add.s32 	%r783, %r779, %r44;
	add.s32 	%r782, %r779, %r43;
	add.s32 	%r781, %r779, %r34;
	mul.lo.s32 	%r67, %r32, 48;
	shl.b32 	%r291, %r778, 2;
	mov.u32 	%r292, _ZZ9cuda_gemmIiLj512ELj1ELj1ELj4096ELj16ELj16ELj128ELj0ELj1EEvjjjPKT_S2_PS0_jjjE3Ash;
	add.s32 	%r780, %r292, %r291;
	shl.b32 	%r69, %r32, 6;
	shl.b32 	%r70, %r32, 5;
$L__BB76_18:
	mul.wide.u32 	%rd22, %r779, 4;
	add.s64 	%rd23, %rd2, %rd22;
	ld.global.nc.v4.u32 	{%r293, %r294, %r295, %r296}, [%rd23];
	st.shared.v4.u32 	[%r780], {%r293, %r294, %r295, %r296};
	add.s32 	%r297, %r778, %r34;
	mul.wide.u32 	%rd24, %r781, 4;
	add.s64 	%rd25, %rd2, %rd24;
	ld.global.nc.v4.u32 	{%r298, %r299, %r300, %r301}, [%rd25];
	add.s32 	%r302, %r780, %r42;
	st.shared.v4.u32 	[%r302], {%r298, %r299, %r300, %r301};
	add.s32 	%r303, %r297, %r34;
	mul.wide.u32 	%rd26, %r782, 4;
	add.s64 	%rd27, %rd2, %rd26;
	ld.global.nc.v4.u32 	{%r304, %r305, %r306, %r307}, [%rd27];
	add.s32 	%r308, %r780, %r70;
	st.shared.v4.u32 	[%r308], {%r304, %r305, %r306, %r307};
	add.s32 	%r309, %r303, %r34;
	mul.wide.u32 	%rd28, %r783, 4;
	add.s64 	%rd29, %rd2, %rd28;
	ld.global.nc.v4.u32 	{%r310, %r311, %r312, %r313}, [%rd29];
	add.s32 	%r314, %r780, %r67;
	st.shared.v4.u32 	[%r314], {%r310, %r311, %r312, %r313};
	add.s32 	%r778, %r309, %r34;
	add.s32 	%r783, %r783, %r42;
	add.s32 	%r782, %r782, %r42;
	add.s32 	%r781, %r781, %r42;
	add.s32 	%r780, %r780, %r69;
	add.s32 	%r779, %r779, %r42;
	setp.lt.u32 	%p14, %r778, 4096;
	@%p14 bra 	$L__BB76_18;
$L__BB76_19:
	ld.param.u64 	%rd40, [_Z9cuda_gemmIiLj512ELj1ELj1ELj4096ELj16ELj16ELj128ELj0ELj1EEvjjjPKT_S2_PS0_jjj_param_5];
	ld.param.u32 	%r761, [_Z9cuda_gemmIiLj512ELj1ELj1ELj4096ELj16ELj16ELj128ELj0ELj1EEvjjjPKT_S2_PS0_jjj_param_2];
	ld.param.u32 	%r759, [_Z9cuda_gemmIiLj512ELj1ELj1ELj4096ELj16ELj16ELj128ELj0ELj1EEvjjjPKT_S2_PS0_jjj_param_1];
	shl.b32 	%r83, %r32, 2;
	shl.b32 	%r84, %r32, 4;
	shr.u32 	%r85, %r761, 4;
	cvta.to.global.u64 	%rd7, %rd40;
	shl.b32 	%r788, %r1, 2;
	shl.b32 	%r315, %r1, 4;
	and.b32  	%r316, %r315, 4080;
	and.b32  	%r317, %r1, 15;
	cvt.u32.u16 	%r318, %rs2;
	sub.s32 	%r319, 2, %r318;
	and.b32  	%r320, %r319, 3;
	setp.eq.s32 	%p15, %r320, 0;
	bar.sync 	0;
	or.b32  	%r321, %r316, %r317;
	shl.b32 	%r322, %r321, 2;
	mov.u32 	%r323, _ZZ9cuda_gemmIiLj512ELj1ELj1ELj4096ELj16ELj16ELj128ELj0ELj1EEvjjjPKT_S2_PS0_jjjE3Ash;
	add.s32 	%r324, %r323, %r322;
	ld.shared.u32 	%r325, [%r324];
	add.s32 	%r326, %r1, 1;
	and.b32  	%r327, %r326, 15;
	or.b32  	%r328, %r316, %r327;
	shl.b32 	%r329, %r328, 2;
	add.s32 	%r330, %r323, %r329;
	ld.shared.u32 	%r331, [%r330];
	add.s32 	%r332, %r1, 2;
	and.b32  	%r333, %r332, 15;
	or.b32  	%r334, %r316, %r333;
	shl.b32 	%r335, %r334, 2;
	add.s32 	%r336, %r323, %r335;
	ld.shared.u32 	%r337, [%r336];
	add.s32 	%r338, %r1, 3;
	and.b32  	%r339, %r338, 15;
	or.b32  	%r340, %r316, %r339;
	shl.b32 	%r341, %r340, 2;
	add.s32 	%r342, %r323, %r341;
	ld.shared.u32 	%r343, [%r342];
	add.s32 	%r344, %r1, 4;
	and.b32  	%r345, %r344, 15;
	or.b32  	%r346, %r316, %r345;
	shl.b32 	%r347, %r346, 2;
	add.s32 	%r348, %r323, %r347;
	ld.shared.u32 	%r349, [%r348];
	add.s32 	%r350, %r1, 5;
	and.b32  	%r351, %r350, 15;
	or.b32  	%r352, %r316, %r351;
	shl.b32 	%r353, %r352, 2;
	add.s32 	%r354, %r323, %r353;
	ld.shared.u32 	%r355, [%r354];
	add.s32 	%r356, %r1, 6;
	and.b32  	%r357, %r356, 15;
	or.b32  	%r358, %r316, %r357;
	shl.b32 	%r359, %r358, 2;
	add.s32 	%r360, %r323, %r359;
	ld.shared.u32 	%r361, [%r360];
	add.s32 	%r362, %r1, 7;
	and.b32  	%r363, %r362, 15;
	or.b32  	%r364, %r316, %r363;
	shl.b32 	%r365, %r364, 2;
	add.s32 	%r366, %r323, %r365;
	ld.shared.u32 	%r367, [%r366];
	xor.b32  	%r368, %r317, 8;
	or.b32  	%r369, %r316, %r368;
	shl.b32 	%r370, %r369, 2;
	add.s32 	%r371, %r323, %r370;
	ld.shared.u32 	%r372, [%r371];
	add.s32 	%r373, %r1, 9;
	and.b32  	%r374, %r373, 15;
	or.b32  	%r375, %r316, %r374;
	shl.b32 	%r376, %r375, 2;
	add.s32 	%r377, %r323, %r376;
	ld.shared.u32 	%r378, [%r377];
	add.s32 	%r379, %r1, 10;
	and.b32  	%r380, %r379, 15;
	or.b32  	%r381, %r316, %r380;
	shl.b32 	%r382, %r381, 2;
	add.s32 	%r383, %r323, %r382;
	ld.shared.u32 	%r384, [%r383];
	add.s32 	%r385, %r1, 11;
	and.b32  	%r386, %r385, 15;
	or.b32  	%r387, %r316, %r386;
	shl.b32 	%r388, %r387, 2;
	add.s32 	%r389, %r323, %r388;
	ld.shared.u32 	%r390, [%r389];
	add.s32 	%r391, %r1, 12;
	and.b32  	%r392, %r391, 15;
	or.b32  	%r393, %r316, %r392;
	shl.b32 	%r394, %r393, 2;
	add.s32 	%r395, %r323, %r394;
	ld.shared.u32 	%r396, [%r395];
	add.s32 	%r397, %r1, 13;
	and.b32  	%r398, %r397, 15;
	or.b32  	%r399, %r316, %r398;
	shl.b32 	%r400, %r399, 2;
	add.s32 	%r401, %r323, %r400;
	ld.shared.u32 	%r402, [%r401];
	add.s32 	%r403, %r1, 14;
	and.b32  	%r404, %r403, 15;
	or.b32  	%r405, %r316, %r404;
	shl.b32 	%r406, %r405, 2;
	add.s32 	%r407, %r323, %r406;
	ld.shared.u32 	%r408, [%r407];
	add.s32 	%r409, %r1, -1;
	and.b32  	%r410, %r409, 15;
	or.b32  	%r411, %r316, %r410;
	shl.b32 	%r412, %r411, 2;
	add.s32 	%r413, %r323, %r412;
	ld.shared.u32 	%r414, [%r413];
	shr.u32 	%r415, %r1, 8;
	and.b32  	%r416, %r788, 60;
	mov.u32 	%r417, _ZZ9cuda_gemmIiLj512ELj1ELj1ELj4096ELj16ELj16ELj128ELj0ELj1EEvjjjPKT_S2_PS0_jjjE11kron_fac_sh;
	add.s32 	%r418, %r417, %r416;
	mad.lo.s32 	%r419, %r415, 68, %r418;
	ld.shared.u32 	%r420, [%r419];
	shfl.sync.idx.b32	%r421|%p16, %r420, %r317, 4127, -1;
	mul.lo.s32 	%r422, %r421, %r325;
	shfl.sync.idx.b32	%r423|%p17, %r420, %r327, 4127, -1;
	mad.lo.s32 	%r424, %r423, %r331, %r422;
	shfl.sync.idx.b32	%r425|%p18, %r420, %r333, 4127, -1;
	mad.lo.s32 	%r426, %r425, %r337, %r424;
	shfl.sync.idx.b32	%r427|%p19, %r420, %r339, 4127, -1;
	mad.lo.s32 	%r428, %r427, %r343, %r426;
	shfl.sync.idx.b32	%r429|%p20, %r420, %r345, 4127, -1;
	mad.lo.s32 	%r430, %r429, %r349, %r428;
	shfl.sync.idx.b32	%r431|%p21, %r420, %r351, 4127, -1;
	mad.lo.s32 	%r432, %r431, %r355, %r430;
	shfl.sync.idx.b32	%r433|%p22, %r420, %r357, 4127, -1;
	mad.lo.s32 	%r434, %r433, %r361, %r432;
	shfl.sync.idx.b32	%r435|%p23, %r420, %r363, 4127, -1;
	mad.lo.s32 	%r436, %r435, %r367, %r434;
	shfl.sync.idx.b32	%r437|%p24, %r420, %r368, 4127, -1;
	mad.lo.s32 	%r438, %r437, %r372, %r436;
	shfl.sync.idx.b32	%r439|%p25, %r420, %r374, 4127, -1;
	mad.lo.s32 	%r440, %r439, %r378, %r438;
	shfl.sync.idx.b32	%r441|%p26, %r420, %r380, 4127, -1;
	mad.lo.s32 	%r442, %r441, %r384, %r440;
	shfl.sync.idx.b32	%r443|%p27, %r420, %r386, 4127, -1;
	mad.lo.s32 	%r444, %r443, %r390, %r442;
	shfl.sync.idx.b32	%r445|%p28, %r420, %r392, 4127, -1;
	mad.lo.s32 	%r446, %r445, %r396, %r444;
	shfl.sync.idx.b32	%r447|%p29, %r420, %r398, 4127, -1;
	mad.lo.s32 	%r448, %r447, %r402, %r446;
	shfl.sync.idx.b32	%r449|%p30, %r420, %r404, 4127, -1;
	mad.lo.s32 	%r450, %r449, %r408, %r448;
	shfl.sync.idx.b32	%r451|%p31, %r420, %r410, 4127, -1;
	mad.lo.s32 	%r452, %r451, %r414, %r450;
	mov.u32 	%r453, _ZZ9cuda_gemmIiLj512ELj1ELj1ELj4096ELj16ELj16ELj128ELj0ELj1EEvjjjPKT_S2_PS0_jjjE3Csh;
	add.s32 	%r454, %r453, %r788;
	ld.shared.u32 	%r455, [%r454];
	add.s32 	%r456, %r455, %r452;
	st.shared.u32 	[%r454], %r456;
	ld.shared.u32 	%r457, [%r419+136];
	shfl.sync.idx.b32	%r458|%p32, %r457, %r317, 4127, -1;
	mul.lo.s32 	%r459, %r458, %r325;
	shfl.sync.idx.b32	%r460|%p33, %r457, %r327, 4127, -1;
	mad.lo.s32 	%r461, %r460, %r331, %r459;
	shfl.sync.idx.b32	%r462|%p34, %r457, %r333, 4127, -1;
	mad.lo.s32 	%r463, %r462, %r337, %r461;
	shfl.sync.idx.b32	%r464|%p35, %r457, %r339, 4127, -1;
	mad.lo.s32 	%r465, %r464, %r343, %r463;
	shfl.sync.idx.b32	%r466|%p36, %r457, %r345, 4127, -1;
	mad.lo.s32 	%r467, %r466, %r349, %r465;
	shfl.sync.idx.b32	%r468|%p37, %r457, %r351, 4127, -1;
	mad.lo.s32 	%r469, %r468, %r355, %r467;
	shfl.sync.idx.b32	%r470|%p38, %r457, %r357, 4127, -1;
	mad.lo.s32 	%r471, %r470, %r361, %r469;
	shfl.sync.idx.b32	%r472|%p39, %r457, %r363, 4127, -1;
	mad.lo.s32 	%r473, %r472, %r367, %r471;
	shfl.sync.idx.b32	%r474|%p40, %r457, %r368, 4127, -1;
	mad.lo.s32 	%r475, %r474, %r372, %r473;
	shfl.sync.idx.b32	%r476|%p41, %r457, %r374, 4127, -1;
	mad.lo.s32 	%r477, %r476, %r378, %r475;
	shfl.sync.idx.b32	%r478|%p42, %r457, %r380, 4127, -1;
	mad.lo.s32 	%r479, %r478, %r384, %r477;
	shfl.sync.idx.b32	%r480|%p43, %r457, %r386, 4127, -1;
	mad.lo.s32 	%r481, %r480, %r390, %r479;
	shfl.sync.idx.b32	%r482|%p44, %r457, %r392, 4127, -1;
	mad.lo.s32 	%r483, %r482, %r396, %r481;
	shfl.sync.idx.b32	%r484|%p45, %r457, %r398, 4127, -1;
	mad.lo.s32 	%r485, %r484, %r402, %r483;
	shfl.sync.idx.b32	%r486|%p46, %r457, %r404, 4127, -1;
	mad.lo.s32 	%r487, %r486, %r408, %r485;
	shfl.sync.idx.b32	%r488|%p47, %r457, %r410, 4127, -1;
	mad.lo.s32 	%r489, %r488, %r414, %r487;
	ld.shared.u32 	%r490, [%r454+2048];
	add.s32 	%r491, %r490, %r489;
	st.shared.u32 	[%r454+2048], %r491;
	ld.shared.u32 	%r492, [%r419+272];
	shfl.sync.idx.b32	%r493|%p48, %r492, %r317, 4127, -1;
	mul.lo.s32 	%r494, %r493, %r325;
	shfl.sync.idx.b32	%r495|%p49, %r492, %r327, 4127, -1;
	mad.lo.s32 	%r496, %r495, %r331, %r494;
	shfl.sync.idx.b32	%r497|%p50, %r492, %r333, 4127, -1;
	mad.lo.s32 	%r498, %r497, %r337, %r496;
	shfl.sync.idx.b32	%r499|%p51, %r492, %r339, 4127, -1;
	mad.lo.s32 	%r500, %r499, %r343, %r498;
	shfl.sync.idx.b32	%r501|%p52, %r492, %r345, 4127, -1;
	mad.lo.s32 	%r502, %r501, %r349, %r500;
	shfl.sync.idx.b32	%r503|%p53, %r492, %r351, 4127, -1;
	mad.lo.s32 	%r504, %r503, %r355, %r502;
	shfl.sync.idx.b32	%r505|%p54, %r492, %r357, 4127, -1;
	mad.lo.s32 	%r506, %r505, %r361, %r504;
	shfl.sync.idx.b32	%r507|%p55, %r492, %r363, 4127, -1;
	mad.lo.s32 	%r508, %r507, %r367, %r506;
	shfl.sync.idx.b32	%r509|%p56, %r492, %r368, 4127, -1;
	mad.lo.s32 	%r510, %r509, %r372, %r508;
	shfl.sync.idx.b32	%r511|%p57, %r492, %r374, 4127, -1;
	mad.lo.s32 	%r512, %r511, %r378, %r510;
	shfl.sync.idx.b32	%r513|%p58, %r492, %r380, 4127, -1;
	mad.lo.s32 	%r514, %r513, %r384, %r512;
	shfl.sync.idx.b32	%r515|%p59, %r492, %r386, 4127, -1;
	mad.lo.s32 	%r516, %r515, %r390, %r514;
	shfl.sync.idx.b32	%r517|%p60, %r492, %r392, 4127, -1;
	mad.lo.s32 	%r518, %r517, %r396, %r516;
	shfl.sync.idx.b32	%r519|%p61, %r492, %r398, 4127, -1;
	mad.lo.s32 	%r520, %r519, %r402, %r518;
	shfl.sync.idx.b32	%r521|%p62, %r492, %r404, 4127, -1;
	mad.lo.s32 	%r522, %r521, %r408, %r520;
	shfl.sync.idx.b32	%r523|%p63, %r492, %r410, 4127, -1;
	mad.lo.s32 	%r524, %r523, %r414, %r522;
	ld.shared.u32 	%r525, [%r454+4096];
	add.s32 	%r526, %r525, %r524;
	st.shared.u32 	[%r454+4096], %r526;
	ld.shared.u32 	%r527, [%r419+408];
	shfl.sync.idx.b32	%r528|%p64, %r527, %r317, 4127, -1;
	mul.lo.s32 	%r529, %r528, %r325;
	shfl.sync.idx.b32	%r530|%p65, %r527, %r327, 4127, -1;
	mad.lo.s32 	%r531, %r530, %r331, %r529;
	shfl.sync.idx.b32	%r532|%p66, %r527, %r333, 4127, -1;
	mad.lo.s32 	%r533, %r532, %r337, %r531;
	shfl.sync.idx.b32	%r534|%p67, %r527, %r339, 4127, -1;
	mad.lo.s32 	%r535, %r534, %r343, %r533;
	shfl.sync.idx.b32	%r536|%p68, %r527, %r345, 4127, -1;
	mad.lo.s32 	%r537, %r536, %r349, %r535;
	shfl.sync.idx.b32	%r538|%p69, %r527, %r351, 4127, -1;
	mad.lo.s32 	%r539, %r538, %r355, %r537;
	shfl.sync.idx.b32	%r540|%p70, %r527, %r357, 4127, -1;
	mad.lo.s32 	%r541, %r540, %r361, %r539;
	shfl.sync.idx.b32	%r542|%p71, %r527, %r363, 4127, -1;
	mad.lo.s32 	%r543, %r542, %r367, %r541;
	shfl.sync.idx.b32	%r544|%p72, %r527, %r368, 4127, -1;
	mad.lo.s32 	%r545, %r544, %r372, %r543;
	shfl.sync.idx.b32	%r546|%p73, %r527, %r374, 4127, -1;
	mad.lo.s32 	%r547, %r546, %r378, %r545;
	shfl.sync.idx.b32	%r548|%p74, %r527, %r380, 4127, -1;
	mad.lo.s32 	%r549, %r548, %r384, %r547;
	shfl.sync.idx.b32	%r550|%p75, %r527, %r386, 4127, -1;
	mad.lo.s32 	%r551, %r550, %r390, %r549;
	shfl.sync.idx.b32	%r552|%p76, %r527, %r392, 4127, -1;
	mad.lo.s32 	%r553, %r552, %r396, %r551;
	shfl.sync.idx.b32	%r554|%p77, %r527, %r398, 4127, -1;
	mad.lo.s32 	%r555, %r554, %r402, %r553;
	shfl.sync.idx.b32	%r556|%p78, %r527, %r404, 4127, -1;
	mad.lo.s32 	%r557, %r556, %r408, %r555;
	shfl.sync.idx.b32	%r558|%p79, %r527, %r410, 4127, -1;
	mad.lo.s32 	%r559, %r558, %r414, %r557;
	ld.shared.u32 	%r560, [%r454+6144];
	add.s32 	%r561, %r560, %r559;
	st.shared.u32 	[%r454+6144], %r561;
	ld.shared.u32 	%r562, [%r419+544];
	shfl.sync.idx.b32	%r563|%p80, %r562, %r317, 4127, -1;
	mul.lo.s32 	%r564, %r563, %r325;
	shfl.sync.idx.b32	%r565|%p81, %r562, %r327, 4127, -1;
	mad.lo.s32 	%r566, %r565, %r331, %r564;
	shfl.sync.idx.b32	%r567|%p82, %r562, %r333, 4127, -1;
	mad.lo.s32 	%r568, %r567, %r337, %r566;
	shfl.sync.idx.b32	%r569|%p83, %r562, %r339, 4127, -1;
	mad.lo.s32 	%r570, %r569, %r343, %r568;
	shfl.sync.idx.b32	%r571|%p84, %r562, %r345, 4127, -1;
	mad.lo.s32 	%r572, %r571, %r349, %r570;
	shfl.sync.idx.b32	%r573|%p85, %r562, %r351, 4127, -1;
	mad.lo.s32 	%r574, %r573, %r355, %r572;
	shfl.sync.idx.b32	%r575|%p86, %r562, %r357, 4127, -1;
	mad.lo.s32 	%r576, %r575, %r361, %r574;
	shfl.sync.idx.b32	%r577|%p87, %r562, %r363, 4127, -1;
	mad.lo.s32 	%r578, %r577, %r367, %r576;
	shfl.sync.idx.b32	%r579|%p88, %r562, %r368, 4127, -1;
	mad.lo.s32 	%r580, %r579, %r372, %r578;
	shfl.sync.idx.b32	%r581|%p89, %r562, %r374, 4127, -1;
	mad.lo.s32 	%r582, %r581, %r378, %r580;
	shfl.sync.idx.b32	%r583|%p90, %r562, %r380, 4127, -1;
	mad.lo.s32 	%r584, %r583, %r384, %r582;
	shfl.sync.idx.b32	%r585|%p91, %r562, %r386, 4127, -1;
	mad.lo.s32 	%r586, %r585, %r390, %r584;
	shfl.sync.idx.b32	%r587|%p92, %r562, %r392, 4127, -1;
	mad.lo.s32 	%r588, %r587, %r396, %r586;
	shfl.sync.idx.b32	%r589|%p93, %r562, %r398, 4127, -1;
	mad.lo.s32 	%r590, %r589, %r402, %r588;
	shfl.sync.idx.b32	%r591|%p94, %r562, %r404, 4127, -1;
	mad.lo.s32 	%r592, %r591, %r408, %r590;
	shfl.sync.idx.b32	%r593|%p95, %r562, %r410, 4127, -1;
	mad.lo.s32 	%r594, %r593, %r414, %r592;
	ld.shared.u32 	%r595, [%r454+8192];
	add.s32 	%r596, %r595, %r594;
	st.shared.u32 	[%r454+8192], %r596;
	ld.shared.u32 	%r597, [%r419+680];
	shfl.sync.idx.b32	%r598|%p96, %r597, %r317, 4127, -1;
	mul.lo.s32 	%r599, %r598, %r325;
	shfl.sync.idx.b32	%r600|%p97, %r597, %r327, 4127, -1;
	mad.lo.s32 	%r601, %r600, %r331, %r599;
	shfl.sync.idx.b32	%r602|%p98, %r597, %r333, 4127, -1;
	mad.lo.s32 	%r603, %r602, %r337, %r601;
	shfl.sync.idx.b32	%r604|%p99, %r597, %r339, 4127, -1;
	mad.lo.s32 	%r605, %r604, %r343, %r603;
	shfl.sync.idx.b32	%r606|%p100, %r597, %r345, 4127, -1;
	mad.lo.s32 	%r607, %r606, %r349, %r605;
	shfl.sync.idx.b32	%r608|%p101, %r597, %r351, 4127, -1;
	mad.lo.s32 	%r609, %r608, %r355, %r607;
	shfl.sync.idx.b32	%r610|%p102, %r597, %r357, 4127, -1;
	mad.lo.s32 	%r611, %r610, %r361, %r609;
	shfl.sync.idx.b32	%r612|%p103, %r597, %r363, 4127, -1;
	mad.lo.s32 	%r613, %r612, %r367, %r611;
	shfl.sync.idx.b32	%r614|%p104, %r597, %r368, 4127, -1;
	mad.lo.s32 	%r615, %r614, %r372, %r613;
	shfl.sync.idx.b32	%r616|%p105, %r597, %r374, 4127, -1;
	mad.lo.s32 	%r617, %r616, %r378, %r615;
	shfl.sync.idx.b32	%r618|%p106, %r597, %r380, 4127, -1;
	mad.lo.s32 	%r619, %r618, %r384, %r617;
	shfl.sync.idx.b32	%r620|%p107, %r597, %r386, 4127, -1;
	mad.lo.s32 	%r621, %r620, %r390, %r619;
	shfl.sync.idx.b32	%r622|%p108, %r597, %r392, 4127, -1;
	mad.lo.s32 	%r623, %r622, %r396, %r621;
	shfl.sync.idx.b32	%r624|%p109, %r597, %r398, 4127, -1;
	mad.lo.s32 	%r625, %r624, %r402, %r623;
	shfl.sync.idx.b32	%r626|%p110, %r597, %r404, 4127, -1;
	mad.lo.s32 	%r627, %r626, %r408, %r625;
	shfl.sync.idx.b32	%r628|%p111, %r597, %r410, 4127, -1;
	mad.lo.s32 	%r629, %r628, %r414, %r627;
	ld.shared.u32 	%r630, [%r454+10240];
	add.s32 	%r631, %r630, %r629;
	st.shared.u32 	[%r454+10240], %r631;
	ld.shared.u32 	%r632, [%r419+816];
	shfl.sync.idx.b32	%r633|%p112, %r632, %r317, 4127, -1;
	mul.lo.s32 	%r634, %r633, %r325;
	shfl.sync.idx.b32	%r635|%p113, %r632, %r327, 4127, -1;
	mad.lo.s32 	%r636, %r635, %r331, %r634;
	shfl.sync.idx.b32	%r637|%p114, %r632, %r333, 4127, -1;
	mad.lo.s32 	%r638, %r637, %r337, %r636;
	shfl.sync.idx.b32	%r639|%p115, %r632, %r339, 4127, -1;
	mad.lo.s32 	%r640, %r639, %r343, %r638;
	shfl.sync.idx.b32	%r641|%p116, %r632, %r345, 4127, -1;
	mad.lo.s32 	%r642, %r641, %r349, %r640;
	shfl.sync.idx.b32	%r643|%p117, %r632, %r351, 4127, -1;
	mad.lo.s32 	%r644, %r643, %r355, %r642;
	shfl.sync.idx.b32	%r645|%p118, %r632, %r357, 4127, -1;
	mad.lo.s32 	%r646, %r645, %r361, %r644;
	shfl.sync.idx.b32	%r647|%p119, %r632, %r363, 4127, -1;
	mad.lo.s32 	%r648, %r647, %r367, %r646;
	shfl.sync.idx.b32	%r649|%p120, %r632, %r368, 4127, -1;
	mad.lo.s32 	%r650, %r649, %r372, %r648;
	shfl.sync.idx.b32	%r651|%p121, %r632, %r374, 4127, -1;
	mad.lo.s32 	%r652, %r651, %r378, %r650;
	shfl.sync.idx.b32	%r653|%p122, %r632, %r380, 4127, -1;
	mad.lo.s32 	%r654, %r653, %r384, %r652;
	shfl.sync.idx.b32	%r655|%p123, %r632, %r386, 4127, -1;
	mad.lo.s32 	%r656, %r655, %r390, %r654;
	shfl.sync.idx.b32	%r657|%p124, %r632, %r392, 4127, -1;
	mad.lo.s32 	%r658, %r657, %r396, %r656;
	shfl.sync.idx.b32	%r659|%p125, %r632, %r398, 4127, -1;
	mad.lo.s32 	%r660, %r659, %r402, %r658;
	shfl.sync.idx.b32	%r661|%p126, %r632, %r404, 4127, -1;
	mad.lo.s32 	%r662, %r661, %r408, %r660;
	shfl.sync.idx.b32	%r663|%p127, %r632, %r410, 4127, -1;
	mad.lo.s32 	%r664, %r663, %r414, %r662;
	ld.shared.u32 	%r665, [%r454+12288];
	add.s32 	%r666, %r665, %r664;
	st.shared.u32 	[%r454+12288], %r666;
	ld.shared.u32 	%r667, [%r419+952];
	shfl.sync.idx.b32	%r668|%p128, %r667, %r317, 4127, -1;
	mul.lo.s32 	%r669, %r668, %r325;
	shfl.sync.idx.b32	%r670|%p129, %r667, %r327, 4127, -1;
	mad.lo.s32 	%r671, %r670, %r331, %r669;
	shfl.sync.idx.b32	%r672|%p130, %r667, %r333, 4127, -1;
	mad.lo.s32 	%r673, %r672, %r337, %r671;
	shfl.sync.idx.b32	%r674|%p131, %r667, %r339, 4127, -1;
	mad.lo.s32 	%r675, %r674, %r343, %r673;
	shfl.sync.idx.b32	%r676|%p132, %r667, %r345, 4127, -1;
	mad.lo.s32 	%r677, %r676, %r349, %r675;
	shfl.sync.idx.b32	%r678|%p133, %r667, %r351, 4127, -1;
	mad.lo.s32 	%r679, %r678, %r355, %r677;
	shfl.sync.idx.b32	%r680|%p134, %r667, %r357, 4127, -1;
	mad.lo.s32 	%r681, %r680, %r361, %r679;
	shfl.sync.idx.b32	%r682|%p135, %r667, %r363, 4127, -1;
	mad.lo.s32 	%r683, %r682, %r367, %r681;
	shfl.sync.idx.b32	%r684|%p136, %r667, %r368, 4127, -1;
	mad.lo.s32 	%r685, %r684, %r372, %r683;
	shfl.sync.idx.b32	%r686|%p137, %r667, %r374, 4127, -1;
	mad.lo.s32 	%r687, %r686, %r378, %r685;
	shfl.sync.idx.b32	%r688|%p138, %r667, %r380, 4127, -1;
	mad.lo.s32 	%r689, %r688, %r384, %r687;
	shfl.sync.idx.b32	%r690|%p139, %r667, %r386, 4127, -1;
	mad.lo.s32 	%r691, %r690, %r390, %r689;
	shfl.sync.idx.b32	%r692|%p140, %r667, %r392, 4127, -1;
	mad.lo.s32 	%r693, %r692, %r396, %r691;
	shfl.sync.idx.b32	%r694|%p141, %r667, %r398, 4127, -1;
	mad.lo.s32 	%r695, %r694, %r402, %r693;
	shfl.sync.idx.b32	%r696|%p142, %r667, %r404, 4127, -1;
	mad.lo.s32 	%r697, %r696, %r408, %r695;
	shfl.sync.idx.b32	%r698|%p143, %r667, %r410, 4127, -1;
	mad.lo.s32 	%r699, %r698, %r414, %r697;
	ld.shared.u32 	%r700, [%r454+14336];
	add.s32 	%r701, %r700, %r699;
	st.shared.u32 	[%r454+14336], %r701;
	bar.sync 	0;
	mov.u32 	%r702, %ctaid.y;
	mov.u32 	%r703, %ctaid.x;
	shl.b32 	%r704, %r703, 8;
	mad.lo.s32 	%r87, %r702, %r759, %r704;
	@%p15 bra 	$L__BB76_22;
	add.s32 	%r786, %r453, %r315;
	and.b32  	%r708, %r318, 3;
	xor.b32  	%r709, %r708, 2;
	neg.s32 	%r785, %r709;
$L__BB76_21:
	.pragma "nounroll";
	shr.u32 	%r710, %r788, 8;
	and.b32  	%r711, %r788, 252;
	add.s32 	%r712, %r87, %r711;
	mad.lo.s32 	%r713, %r710, %r85, %r712;
	mul.wide.u32 	%rd30, %r713, 4;
	add.s64 	%rd31, %rd7, %rd30;
	ld.shared.v4.u32 	{%r714, %r715, %r716, %r717}, [%r786];
	st.global.v4.u32 	[%rd31], {%r714, %r715, %r716, %r717};
	add.s32 	%r788, %r788, %r83;
	add.s32 	%r786, %r786, %r84;
	add.s32 	%r785, %r785, 1;
	setp.ne.s32 	%p144, %r785, 0;
	@%p144 bra 	$L__BB76_21;
$L__BB76_22:
	setp.lt.u16 	%p145, %rs2, 2;
	@%p145 bra 	$L__BB76_25;
	mad.lo.s32 	%r792, %r32, 12, %r788;
	shl.b32 	%r718, %r32, 3;
	add.s32 	%r791, %r788, %r718;
	add.s32 	%r790, %r788, %r83;
	mul.lo.s32 	%r100, %r32, 48;
	shl.b32 	%r719, %r788, 2;
	add.s32 	%r789, %r453, %r719;
	shl.b32 	%r102, %r32, 6;
	shl.b32 	%r103, %r32, 5;
$L__BB76_24:
	shr.u32 	%r721, %r788, 8;
	and.b32  	%r722, %r788, 252;
	add.s32 	%r723, %r87, %r722;
	mad.lo.s32 	%r724, %r721, %r85, %r723;
	mul.wide.u32 	%rd32, %r724, 4;
	add.s64 	%rd33, %rd7, %rd32;
	ld.shared.v4.u32 	{%r725, %r726, %r727, %r728}, [%r789];
	st.global.v4.u32 	[%rd33], {%r725, %r726, %r727, %r728};
	add.s32 	%r729, %r788, %r83;
	shr.u32 	%r730, %r790, 8;
	and.b32  	%r731, %r790, 252;
	add.s32 	%r732, %r87, %r731;
	mad.lo.s32 	%r733, %r730, %r85, %r732;
	mul.wide.u32 	%rd34, %r733, 4;
	add.s64 	%rd35, %rd7, %rd34;
	add.s32 	%r734, %r789, %r84;
	ld.shared.v4.u32 	{%r735, %r736, %r737, %r738}, [%r734];
	st.global.v4.u32 	[%rd35], {%r735, %r736, %r737, %r738};
	add.s32 	%r739, %r729, %r83;
	shr.u32 	%r740, %r791, 8;
	and.b32  	%r741, %r791, 252;
	add.s32 	%r742, %r87, %r741;
	mad.lo.s32 	%r743, %r740, %r85, %r742;
	mul.wide.u32 	%rd36, %r743, 4;
	add.s64 	%rd37, %rd7, %rd36;
	add.s32 	%r744, %r789, %r103;
	ld.shared.v4.u32 	{%r745, %r746, %r747, %r748}, [%r744];
	st.global.v4.u32 	[%rd37], {%r745, %r746, %r747, %r748};
	add.s32 	%r749, %r739, %r83;
	shr.u32 	%r750, %r792, 8;
	and.b32  	%r751, %r792, 252;
	add.s32 	%r752, %r87, %r751;
	mad.lo.s32 	%r753, %r750, %r85, %r752;
	mul.wide.u32 	%rd38, %r753, 4;
	add.s64 	%rd39, %rd7, %rd38;
	add.s32 	%r754, %r789, %r100;
	ld.shared.v4.u32 	{%r755, %r756, %r757, %r758}, [%r754];
	st.global.v4.u32 	[%rd39], {%r755, %r756, %r757, %r758};
	add.s32 	%r788, %r749, %r83;
	add.s32 	%r792, %r792, %r84;
	add.s32 	%r791, %r791, %r84;
	add.s32 	%r790, %r790, %r84;
	add.s32 	%r789, %r789, %r102;
	setp.lt.u32 	%p146, %r788, 4096;
	@%p146 bra 	$L__BB76_24;
$L__BB76_25:
	ret;

}
	// .globl	_Z9cuda_gemmIiLj512ELj1ELj1ELj4096ELj16ELj16ELj128ELj1ELj1EEvjjjPKT_S2_PS0_jjj
.visible .entry _Z9cuda_gemmIiLj512ELj1ELj1ELj4096ELj16ELj16ELj128ELj1ELj1EEvjjjPKT_S2_PS0_jjj(
	.param .u32 _Z9cuda_gemmIiLj512ELj1ELj1ELj4096ELj16ELj16ELj128ELj1ELj1EEvjjjPKT_S2_PS0_jjj_param_0,
	.param .u32 _Z9cuda_gemmIiLj512ELj1ELj1ELj4096ELj16ELj16ELj128ELj1ELj1EEvjjjPKT_S2_PS0_jjj_param_1,
	.param .u32 _Z9cuda_gemmIiLj512ELj1ELj1ELj4096ELj16ELj16ELj128ELj1ELj1EEvjjjPKT_S2_PS0_jjj_param_2,
	.param .u64 .ptr .align 1 _Z9cuda_gemmIiLj512ELj1ELj1ELj4096ELj16ELj16ELj128ELj1ELj1EEvjjjPKT_S2_PS0_jjj_param_3,
	.param .u64 .ptr .align 1 _Z9cuda_gemmIiLj512ELj1ELj1ELj4096ELj16ELj16ELj128ELj1ELj1EEvjjjPKT_S2_PS0_jjj_param_4,
	.param .u64 .ptr .align 1 _Z9cuda_gemmIiLj512ELj1ELj1ELj4096ELj16ELj16ELj128ELj1ELj1EEvjjjPKT_S2_PS0_jjj_param_5,
	.param .u32 _Z9cuda_gemmIiLj512ELj1ELj1ELj4096ELj16ELj16ELj128ELj1ELj1EEvjjjPKT_S2_PS0_jjj_param_6,
	.param .u32 _Z9cuda_gemmIiLj512ELj1ELj1ELj4096ELj16ELj16ELj128ELj1ELj1EEvjjjPKT_S2_PS0_jjj_param_7,
	.param .u32 _Z9cuda_gemmIiLj512ELj1ELj1ELj4096ELj16ELj16ELj128ELj1ELj1EEvjjjPKT_S2_PS0_jjj_param_8
)
.maxntid 512
{
	.reg .pred 	%p<147>;
	.reg .b16 	%rs<10>;
	.reg .b32 	%r<764>;
	.reg .b64 	%rd<50>;
	// demoted variable
	.shared .align 128 .b8 _ZZ9cuda_gemmIiLj512ELj1ELj1ELj4096ELj16ELj16ELj128ELj1ELj1EEvjjjPKT_S2_PS0_jjjE11kron_fac_sh[1088];
	// demoted variable
	.shared .align 128 .b8 _ZZ9cuda_gemmIiLj512ELj1ELj1ELj4096ELj16ELj16ELj128ELj1ELj1EEvjjjPKT_S2_PS0_jjjE3Ash[16384];
	// demoted variable
	.shared .align 128 .b8 _ZZ9cuda_gemmIiLj512ELj1ELj1ELj4096ELj16ELj16ELj128ELj1ELj1EEvjjjPKT_S2_PS0_jjjE3Csh[16384];
	ld.param.u64 	%rd17, [_Z9cuda_gemmIiLj512ELj1ELj1ELj4096ELj16ELj16ELj128ELj1ELj1EEvjjjPKT_S2_PS0_jjj_param_3];
	ld.param.u64 	%rd18, [_Z9cuda_gemmIiLj512ELj1ELj1ELj4096ELj16ELj16ELj128ELj1ELj1EEvjjjPKT_S2_PS0_jjj_param_4];
	cvta.to.global.u64 	%rd1, %rd18;
	cvta.to.global.u64 	%rd2, %rd17;
	mov.u32 	%r1, %tid.x;
	shl.b32 	%r747, %r1, 2;
	setp.gt.u32 	%p1, %r1, 63;
	@%p1 bra 	$L__BB77_7;
	mov.u32 	%r3, %ntid.x;
	shl.b32 	%r4, %r3, 2;
	add.s32 	%r112, %r747, %r4;
	max.u32 	%r113, %r112, 256;
	setp.lt.u32 	%p2, %r112, 256;
	selp.u32 	%r114, 1, 0, %p2;
	add.s32 	%r115, %r112, %r114;
	sub.s32 	%r116, %r113, %r115;
	div.u32 	%r117, %r116, %r4;
	add.s32 	%r5, %r117, %r114;
	and.b32  	%r118, %r5, 3;
	setp.eq.s32 	%p3, %r118, 3;
	mov.u32 	%r734, %r747;
	@%p3 bra 	$L__BB77_4;
	add.s32 	%r733, %r747, 1;
	mul.wide.u32 	%rd19, %r1, 16;
	add.s64 	%rd47, %rd1, %rd19;
	mul.wide.u32 	%rd4, %r3, 16;
	add.s32 	%r119, %r5, 1;
	and.b32  	%r120, %r119, 3;
	neg.s32 	%r732, %r120;
$L__BB77_3:
	.pragma "nounroll";
	add.s32 	%r121, %r733, -1;
	ld.global.nc.v4.u32 	{%r122, %r123, %r124, %r125}, [%rd47];
	and.b32  	%r126, %r121, 12;
	mov.u32 	%r127, _ZZ9cuda_gemmIiLj512ELj1ELj1ELj4096ELj16ELj16ELj128ELj1ELj1EEvjjjPKT_S2_PS0_jjjE11kron_fac_sh;
	mad.lo.s32 	%r128, %r126, 68, %r127;
	shr.u32 	%r129, %r121, 2;
	and.b32  	%r130, %r129, 1073741820;
	add.s32 	%r131, %r128, %r130;
	st.shared.u32 	[%r131], %r122;
	add.s32 	%r132, %r733, 2;
	and.b32  	%r133, %r733, 13;
	mad.lo.s32 	%r134, %r133, 68, %r127;
	shr.u32 	%r135, %r733, 2;
	and.b32  	%r136, %r135, 1073741820;
	add.s32 	%r137, %r134, %r136;
	st.shared.u32 	[%r137], %r123;
	add.s32 	%r138, %r733, 1;
	and.b32  	%r139, %r138, 14;
	mad.lo.s32 	%r140, %r139, 68, %r127;
	shr.u32 	%r141, %r138, 2;
	and.b32  	%r142, %r141, 1073741820;
	add.s32 	%r143, %r140, %r142;
	st.shared.u32 	[%r143], %r124;
	and.b32  	%r144, %r132, 15;
	mad.lo.s32 	%r145, %r144, 68, %r127;
	shr.u32 	%r146, %r132, 2;
	and.b32  	%r147, %r146, 1073741820;
	add.s32 	%r148, %r145, %r147;
	st.shared.u32 	[%r148], %r125;
	add.s32 	%r734, %r121, %r4;
	add.s32 	%r733, %r733, %r4;
	add.s64 	%rd47, %rd47, %rd4;
	add.s32 	%r732, %r732, 1;
	setp.ne.s32 	%p4, %r732, 0;
	@%p4 bra 	$L__BB77_3;
$L__BB77_4:
	setp.lt.u32 	%p5, %r5, 3;
	@%p5 bra 	$L__BB77_7;
	add.s32 	%r738, %r734, 1;
	and.b32  	%r149, %r738, 15;
	add.s32 	%r150, %r734, 2;
	and.b32  	%r151, %r150, 15;
	add.s32 	%r152, %r734, 3;
	and.b32  	%r153, %r152, 15;
	and.b32  	%r154, %r734, 15;
	mov.u32 	%r155, _ZZ9cuda_gemmIiLj512ELj1ELj1ELj4096ELj16ELj16ELj128ELj1ELj1EEvjjjPKT_S2_PS0_jjjE11kron_fac_sh;
	mad.lo.s32 	%r15, %r154, 68, %r155;
	mad.lo.s32 	%r16, %r149, 68, %r155;
	mad.lo.s32 	%r17, %r151, 68, %r155;
	mad.lo.s32 	%r18, %r153, 68, %r155;
	shl.b32 	%r19, %r3, 4;
	add.s32 	%r737, %r734, %r4;
	shl.b32 	%r156, %r3, 3;
	add.s32 	%r736, %r734, %r156;
	mad.lo.s32 	%r735, %r3, 12, %r734;
$L__BB77_6:
	add.s32 	%r157, %r738, -1;
	mul.wide.u32 	%rd20, %r157, 4;
	add.s64 	%rd21, %rd1, %rd20;
	ld.global.nc.v4.u32 	{%r158, %r159, %r160, %r161}, [%rd21];
	shr.u32 	%r162, %r157, 2;
	and.b32  	%r163, %r162, 1073741820;
	add.s32 	%r164, %r15, %r163;
	st.shared.u32 	[%r164], %r158;
	add.s32 	%r165, %r738, 2;
	shr.u32 	%r166, %r738, 2;
	and.b32  	%r167, %r166, 1073741820;
	add.s32 	%r168, %r16, %r167;
	st.shared.u32 	[%r168], %r159;
	add.s32 	%r169, %r738, 1;
	shr.u32 	%r170, %r169, 2;
	and.b32  	%r171, %r170, 1073741820;
	add.s32 	%r172, %r17, %r171;
	st.shared.u32 	[%r172], %r160;
	shr.u32 	%r173, %r165, 2;
	and.b32  	%r174, %r173, 1073741820;
	add.s32 	%r175, %r18, %r174;
	st.shared.u32 	[%r175], %r161;
	mul.wide.u32 	%rd22, %r737, 4;
	add.s64 	%rd23, %rd1, %rd22;
	ld.global.nc.v4.u32 	{%r176, %r177, %r178, %r179}, [%rd23];
	and.b32  	%r180, %r737, 15;
	mad.lo.s32 	%r182, %r180, 68, %r155;
	shr.u32 	%r183, %r737, 2;
	and.b32  	%r184, %r183, 1073741820;
	add.s32 	%r185, %r182, %r184;
	st.shared.u32 	[%r185], %r176;
	add.s32 	%r186, %r737, 1;
	and.b32  	%r187, %r186, 15;
	mad.lo.s32 	%r188, %r187, 68, %r155;
	shr.u32 	%r189, %r186, 2;
	and.b32  	%r190, %r189, 1073741820;
	add.s32 	%r191, %r188, %r190;
	st.shared.u32 	[%r191], %r177;
	add.s32 	%r192, %r737, 2;
	and.b32  	%r193, %r192, 15;
	mad.lo.s32 	%r194, %r193, 68, %r155;
	shr.u32 	%r195, %r192, 2;
	and.b32  	%r196, %r195, 1073741820;
	add.s32 	%r197, %r194, %r196;
	st.shared.u32 	[%r197], %r178;
	add.s32 	%r198, %r737, 3;
	and.b32  	%r199, %r198, 15;
	mad.lo.s32 	%r200, %r199, 68, %r155;
	shr.u32 	%r201, %r198, 2;
	and.b32  	%r202, %r201, 1073741820;
	add.s32 	%r203, %r200, %r202;
	st.shared.u32 	[%r203], %r179;
	mul.wide.u32 	%rd24, %r736, 4;
	add.s64 	%rd25, %rd1, %rd24;
	ld.global.nc.v4.u32 	{%r204, %r205, %r206, %r207}, [%rd25];
	and.b32  	%r208, %r736, 15;
	mad.lo.s32 	%r209, %r208, 68, %r155;
	shr.u32 	%r210, %r736, 2;
	and.b32  	%r211, %r210, 1073741820;
	add.s32 	%r212, %r209, %r211;
	st.shared.u32 	[%r212], %r204;
	add.s32 	%r213, %r736, 1;
	and.b32  	%r214, %r213, 15;
	mad.lo.s32 	%r215, %r214, 68, %r155;
	shr.u32 	%r216, %r213, 2;
	and.b32  	%r217, %r216, 1073741820;
	add.s32 	%r218, %r215, %r217;
	st.shared.u32 	[%r218], %r205;
	add.s32 	%r219, %r736, 2;
	and.b32  	%r220, %r219, 15;
	mad.lo.s32 	%r221, %r220, 68, %r155;
	shr.u32 	%r222, %r219, 2;
	and.b32  	%r223, %r222, 1073741820;
	add.s32 	%r224, %r221, %r223;
	st.shared.u32 	[%r224], %r206;
	add.s32 	%r225, %r736, 3;
	and.b32  	%r226, %r225, 15;
	mad.lo.s32 	%r227, %r226, 68, %r155;
	shr.u32 	%r228, %r225, 2;
	and.b32  	%r229, %r228, 1073741820;
	add.s32 	%r230, %r227, %r229;
	st.shared.u32 	[%r230], %r207;
	mul.wide.u32 	%rd26, %r735, 4;
	add.s64 	%rd27, %rd1, %rd26;
	ld.global.nc.v4.u32 	{%r231, %r232, %r233, %r234}, [%rd27];
	and.b32  	%r235, %r735, 15;
	mad.lo.s32 	%r236, %r235, 68, %r155;
	shr.u32 	%r237, %r735, 2;
	and.b32  	%r238, %r237, 1073741820;
	add.s32 	%r239, %r236, %r238;
	st.shared.u32 	[%r239], %r231;
	add.s32 	%r240, %r735, 1;
	and.b32  	%r241, %r240, 15;
	mad.lo.s32 	%r242, %r241, 68, %r155;
	shr.u32 	%r243, %r240, 2;
	and.b32  	%r244, %r243, 1073741820;
	add.s32 	%r245, %r242, %r244;
	st.shared.u32 	[%r245], %r232;
	add.s32 	%r246, %r735, 2;
	and.b32  	%r247, %r246, 15;
	mad.lo.s32 	%r248, %r247, 68, %r155;
	shr.u32 	%r249, %r246, 2;
	and.b32  	%r250, %r249, 1073741820;
	add.s32 	%r251, %r248, %r250;
	st.shared.u32 	[%r251], %r233;
	add.s32 	%r252, %r735, 3;
	and.b32  	%r253, %r252, 15;
	mad.lo.s32 	%r254, %r253, 68, %r155;
	shr.u32 	%r255, %r252, 2;
	and.b32  	%r256, %r255, 1073741820;
	add.s32 	%r257, %r254, %r256;
	st.shared.u32 	[%r257], %r234;
	add.s32 	%r738, %r738, %r19;
	add.s32 	%r258, %r738, -1;
	add.s32 	%r737, %r737, %r19;
	add.s32 	%r736, %r736, %r19;
	add.s32 	%r735, %r735, %r19;
	setp.lt.u32 	%p6, %r258, 256;
	@%p6 bra 	$L__BB77_6;
$L__BB77_7:
	mov.u32 	%r31, %ctaid.y;
	mov.u32 	%r259, %nctaid.y;
	setp.ge.u32 	%p7, %r31, %r259;
	@%p7 bra 	$L__BB77_25;
	mov.u32 	%r32, %ntid.x;
	shl.b32 	%r33, %r32, 2;
	add.s32 	%r260, %r1, %r32;
	cvt.u16.u32 	%rs3, %r260;
	xor.b16  	%rs4, %rs3, 4095;
	cvt.u16.u32 	%rs5, %r32;
	div.u16 	%rs6, %rs4, %rs5;
	and.b16  	%rs1, %rs6, 3;
	setp.eq.s16 	%p8, %rs1, 2;
	mov.u32 	%r741, %r1;
	@%p8 bra 	$L__BB77_11;
	cvt.u32.u16 	%r34, %rs1;
	mov.b32 	%r740, 0;
	mov.u32 	%r263, _ZZ9cuda_gemmIiLj512ELj1ELj1ELj4096ELj16ELj16ELj128ELj1ELj1EEvjjjPKT_S2_PS0_jjjE3Csh;
	mov.u32 	%r741, %r1;
$L__BB77_10:
	.pragma "nounroll";
	shl.b32 	%r262, %r741, 2;
	add.s32 	%r264, %r263, %r262;
	mov.b32 	%r265, 0;
	st.shared.u32 	[%r264], %r265;
	add.s32 	%r741, %r741, %r32;
	add.s32 	%r740, %r740, 1;
	xor.b32  	%r266, %r740, %r34;
	setp.ne.s32 	%p9, %r266, 2;
	@%p9 bra 	$L__BB77_10;
$L__BB77_11:
	shl.b32 	%r267, %r741, 2;
	mov.u32 	%r268, _ZZ9cuda_gemmIiLj512ELj1ELj1ELj4096ELj16ELj16ELj128ELj1ELj1EEvjjjPKT_S2_PS0_jjjE3Csh;
	add.s32 	%r742, %r268, %r267;
	shl.b32 	%r41, %r32, 4;
	shl.b32 	%r42, %r32, 3;
	mul.lo.s32 	%r43, %r32, 12;
$L__BB77_12:
	mov.b32 	%r269, 0;
	st.shared.u32 	[%r742], %r269;
	add.s32 	%r270, %r742, %r33;
	st.shared.u32 	[%r270], %r269;
	add.s32 	%r271, %r742, %r42;
	st.shared.u32 	[%r271], %r269;
	add.s32 	%r272, %r742, %r43;
	st.shared.u32 	[%r272], %r269;
	add.s32 	%r741, %r741, %r33;
	add.s32 	%r742, %r742, %r41;
	setp.lt.u32 	%p10, %r741, 4096;
	@%p10 bra 	$L__BB77_12;
	shl.b32 	%r48, %r31, 12;
	add.s32 	%r273, %r747, %r33;
	cvt.u16.u32 	%rs7, %r273;
	sub.s16 	%rs8, 4095, %rs7;
	cvt.u16.u32 	%rs9, %r33;
	div.u16 	%rs2, %rs8, %rs9;
	cvt.u32.u16 	%r274, %rs2;
	and.b32  	%r275, %r274, 3;
	xor.b32  	%r49, %r275, 2;
	sub.s32 	%r276, 2, %r274;
	and.b32  	%r277, %r276, 3;
	setp.eq.s32 	%p11, %r277, 0;
	@%p11 bra 	$L__BB77_16;
	shl.b32 	%r278, %r1, 4;
	mov.u32 	%r279, _ZZ9cuda_gemmIiLj512ELj1ELj1ELj4096ELj16ELj16ELj128ELj1ELj1EEvjjjPKT_S2_PS0_jjjE3Ash;
	add.s32 	%r745, %r279, %r278;
	add.s32 	%r280, %r48, %r747;
	mul.wide.u32 	%rd28, %r280, 4;
	add.s64 	%rd48, %rd2, %rd28;
	mul.wide.u32 	%rd8, %r32, 16;
	neg.s32 	%r744, %r49;
$L__BB77_15:
	.pragma "nounroll";
	ld.global.nc.v4.u32 	{%r281, %r282, %r283, %r284}, [%rd48];
	st.shared.v4.u32 	[%r745], {%r281, %r282, %r283, %r284};
	add.s32 	%r747, %r747, %r33;
	add.s32 	%r745, %r745, %r41;
	add.s64 	%rd48, %rd48, %rd8;
	add.s32 	%r744, %r744, 1;
	setp.ne.s32 	%p12, %r744, 0;
	@%p12 bra 	$L__BB77_15;
$L__BB77_16:
	setp.lt.u16 	%p13, %rs2, 2;
	@%p13 bra 	$L__BB77_19;
	add.s32 	%r748, %r747, %r48;
	add.s32 	%r752, %r748, %r43;
	add.s32 	%r751, %r748, %r42;
	add.s32 	%r750, %r748, %r33;
	mul.lo.s32 	%r63, %r32, 48;
	shl.b32 	%r285, %r747, 2;
	mov.u32 	%r286, _ZZ9cuda_gemmIiLj512ELj1ELj1ELj4096ELj16ELj16ELj128ELj1ELj1EEvjjjPKT_S2_PS0_jjjE3Ash;
	add.s32 	%r749, %r286, %r285;
	shl.b32 	%r65, %r32, 6;
	shl.b32 	%r66, %r32, 5;
$L__BB77_18:
	mul.wide.u32 	%rd29, %r748, 4;
	add.s64 	%rd30, %rd2, %rd29;
	ld.global.nc.v4.u32 	{%r287, %r288, %r289, %r290}, [%rd30];
	st.shared.v4.u32 	[%r749], {%r287, %r288, %r289, %r290};
	add.s32 	%r291, %r747, %r33;
	mul.wide.u32 	%rd31, %r750, 4;
	add.s64 	%rd32, %rd2, %rd31;
	ld.global.nc.v4.u32 	{%r292, %r293, %r294, %r295}, [%rd32];
	add.s32 	%r296, %r749, %r41;
	st.shared.v4.u32 	[%r296], {%r292, %r293, %r294, %r295};
	add.s32 	%r297, %r291, %r33;
	mul.wide.u32 	%rd33, %r751, 4;
	add.s64 	%rd34, %rd2, %rd33;
	ld.global.nc.v4.u32 	{%r298, %r299, %r300, %r301}, [%rd34];
	add.s32 	%r302, %r749, %r66;
	st.shared.v4.u32 	[%r302], {%r298, %r299, %r300, %r301};
	add.s32 	%r303, %r297, %r33;
	mul.wide.u32 	%rd35, %r752, 4;
	add.s64 	%rd36, %rd2, %rd35;
	ld.global.nc.v4.u32 	{%r304, %r305, %r306, %r307}, [%rd36];
	add.s32 	%r308, %r749, %r63;
	st.shared.v4.u32 	[%r308], {%r304, %r305, %r306, %r307};
	add.s32 	%r747, %r303, %r33;
	add.s32 	%r752, %r752, %r41;
	add.s32 	%r751, %r751, %r41;
	add.s32 	%r750, %r750, %r41;
	add.s32 	%r749, %r749, %r65;
	add.s32 	%r748, %r748, %r41;
	setp.lt.u32 	%p14, %r747, 4096;
	@%p14 bra 	$L__BB77_18;
$L__BB77_19:
	ld.param.u64 	%rd46, [_Z9cuda_gemmIiLj512ELj1ELj1ELj4096ELj16ELj16ELj128ELj1ELj1EEvjjjPKT_S2_PS0_jjj_param_5];
	mov.u32 	%r309, %ctaid.y;
	shl.b32 	%r79, %r309, 12;
	shl.b32 	%r80, %r32, 2;
	shl.b32 	%r81, %r32, 4;
	cvta.to.global.u64 	%rd11, %rd46;
	shl.b32 	%r757, %r1, 2;
	shl.b32 	%r310, %r1, 4;
	and.b32  	%r311, %r310, 4080;
	and.b32  	%r312, %r1, 15;
	cvt.u32.u16 	%r313, %rs2;
	sub.s32 	%r314, 2, %r313;
	and.b32  	%r315, %r314, 3;
	setp.eq.s32 	%p15, %r315, 0;
	bar.sync 	0;
	or.b32  	%r316, %r311, %r312;
	shl.b32 	%r317, %r316, 2;
	mov.u32 	%r318, _ZZ9cuda_gemmIiLj512ELj1ELj1ELj4096ELj16ELj16ELj128ELj1ELj1EEvjjjPKT_S2_PS0_jjjE3Ash;
	add.s32 	%r319, %r318, %r317;
	ld.shared.u32 	%r320, [%r319];
	add.s32 	%r321, %r1, 1;
	and.b32  	%r322, %r321, 15;
	or.b32  	%r323, %r311, %r322;
	shl.b32 	%r324, %r323, 2;
	add.s32 	%r325, %r318, %r324;
	ld.shared.u32 	%r326, [%r325];
	add.s32 	%r327, %r1, 2;
	and.b32  	%r328, %r327, 15;
	or.b32  	%r329, %r311, %r328;
	shl.b32 	%r330, %r329, 2;
	add.s32 	%r331, %r318, %r330;
	ld.shared.u32 	%r332, [%r331];
	add.s32 	%r333, %r1, 3;
	and.b32  	%r334, %r333, 15;
	or.b32  	%r335, %r311, %r334;
	shl.b32 	%r336, %r335, 2;
	add.s32 	%r337, %r318, %r336;
	ld.shared.u32 	%r338, [%r337];
	add.s32 	%r339, %r1, 4;
	and.b32  	%r340, %r339, 15;
	or.b32  	%r341, %r311, %r340;
	shl.b32 	%r342, %r341, 2;
	add.s32 	%r343, %r318, %r342;
	ld.shared.u32 	%r344, [%r343];
	add.s32 	%r345, %r1, 5;
	and.b32  	%r346, %r345, 15;
	or.b32  	%r347, %r311, %r346;
	shl.b32 	%r348, %r347, 2;
	add.s32 	%r349, %r318, %r348;
	ld.shared.u32 	%r350, [%r349];
	add.s32 	%r351, %r1, 6;
	and.b32  	%r352, %r351, 15;
	or.b32  	%r353, %r311, %r352;
	shl.b32 	%r354, %r353, 2;
	add.s32 	%r355, %r318, %r354;
	ld.shared.u32 	%r356, [%r355];
	add.s32 	%r357, %r1, 7;
	and.b32  	%r358, %r357, 15;
	or.b32  	%r359, %r311, %r358;
	shl.b32 	%r360, %r359, 2;
	add.s32 	%r361, %r318, %r360;
	ld.shared.u32 	%r362, [%r361];
	xor.b32  	%r363, %r312, 8;
	or.b32  	%r364, %r311, %r363;
	shl.b32 	%r365, %r364, 2;
	add.s32 	%r366, %r318, %r365;
	ld.shared.u32 	%r367, [%r366];
	add.s32 	%r368, %r1, 9;
	and.b32  	%r369, %r368, 15;
	or.b32  	%r370, %r311, %r369;
	shl.b32 	%r371, %r370, 2;
	add.s32 	%r372, %r318, %r371;
	ld.shared.u32 	%r373, [%r372];
	add.s32 	%r374, %r1, 10;
	and.b32  	%r375, %r374, 15;
	or.b32  	%r376, %r311, %r375;
	shl.b32 	%r377, %r376, 2;
	add.s32 	%r378, %r318, %r377;
	ld.shared.u32 	%r379, [%r378];
	add.s32 	%r380, %r1, 11;
	and.b32  	%r381, %r380, 15;
	or.b32  	%r382, %r311, %r381;
	shl.b32 	%r383, %r382, 2;
	add.s32 	%r384, %r318, %r383;
	ld.shared.u32 	%r385, [%r384];
	add.s32 	%r386, %r1, 12;
	and.b32  	%r387, %r386, 15;
	or.b32  	%r388, %r311, %r387;
	shl.b32 	%r389, %r388, 2;
	add.s32 	%r390, %r318, %r389;
	ld.shared.u32 	%r391, [%r390];
	add.s32 	%r392, %r1, 13;
	and.b32  	%r393, %r392, 15;
	or.b32  	%r394, %r311, %r393;
	shl.b32 	%r395, %r394, 2;
	add.s32 	%r396, %r318, %r395;
	ld.shared.u32 	%r397, [%r396];
	add.s32 	%r398, %r1, 14;
	and.b32  	%r399, %r398, 15;
	or.b32  	%r400, %r311, %r399;
	shl.b32 	%r401, %r400, 2;
	add.s32 	%r402, %r318, %r401;
	ld.shared.u32 	%r403, [%r402];
	add.s32 	%r404, %r1, -1;
	and.b32  	%r405, %r404, 15;
	or.b32  	%r406, %r311, %r405;
	shl.b32 	%r407, %r406, 2;
	add.s32 	%r408, %r318, %r407;
	ld.shared.u32 	%r409, [%r408];
	shr.u32 	%r410, %r1, 8;
	and.b32  	%r411, %r757, 60;
	mov.u32 	%r412, _ZZ9cuda_gemmIiLj512ELj1ELj1ELj4096ELj16ELj16ELj128ELj1ELj1EEvjjjPKT_S2_PS0_jjjE11kron_fac_sh;
	add.s32 	%r413, %r412, %r411;
	mad.lo.s32 	%r414, %r410, 68, %r413;
	ld.shared.u32 	%r415, [%r414];
	shfl.sync.idx.b32	%r416|%p16, %r415, %r312, 4127, -1;
	mul.lo.s32 	%r417, %r416, %r320;
	shfl.sync.idx.b32	%r418|%p17, %r415, %r322, 4127, -1;
	mad.lo.s32 	%r419, %r418, %r326, %r417;
	shfl.sync.idx.b32	%r420|%p18, %r415, %r328, 4127, -1;
	mad.lo.s32 	%r421, %r420, %r332, %r419;
	shfl.sync.idx.b32	%r422|%p19, %r415, %r334, 4127, -1;
	mad.lo.s32 	%r423, %r422, %r338, %r421;
	shfl.sync.idx.b32	%r424|%p20, %r415, %r340, 4127, -1;
	mad.lo.s32 	%r425, %r424, %r344, %r423;
	shfl.sync.idx.b32	%r426|%p21, %r415, %r346, 4127, -1;
	mad.lo.s32 	%r427, %r426, %r350, %r425;
	shfl.sync.idx.b32	%r428|%p22, %r415, %r352, 4127, -1;
	mad.lo.s32 	%r429, %r428, %r356, %r427;
	shfl.sync.idx.b32	%r430|%p23, %r415, %r358, 4127, -1;
	mad.lo.s32 	%r431, %r430, %r362, %r429;
	shfl.sync.idx.b32	%r432|%p24, %r415, %r363, 4127, -1;
	mad.lo.s32 	%r433, %r432, %r367, %r431;
	shfl.sync.idx.b32	%r434|%p25, %r415, %r369, 4127, -1;
	mad.lo.s32 	%r435, %r434, %r373, %r433;
	shfl.sync.idx.b32	%r436|%p26, %r415, %r375, 4127, -1;
	mad.lo.s32 	%r437, %r436, %r379, %r435;
	shfl.sync.idx.b32	%r438|%p27, %r415, %r381, 4127, -1;
	mad.lo.s32 	%r439, %r438, %r385, %r437;
	shfl.sync.idx.b32	%r440|%p28, %r415, %r387, 4127, -1;
	mad.lo.s32 	%r441, %r440, %r391, %r439;
	shfl.sync.idx.b32	%r442|%p29, %r415, %r393, 4127, -1;
	mad.lo.s32 	%r443, %r442, %r397, %r441;
	shfl.sync.idx.b32	%r444|%p30, %r415, %r399, 4127, -1;
	mad.lo.s32 	%r445, %r444, %r403, %r443;
	shfl.sync.idx.b32	%r446|%p31, %r415, %r405, 4127, -1;
	mad.lo.s32 	%r447, %r446, %r409, %r445;
	mov.u32 	%r448, _ZZ9cuda_gemmIiLj512ELj1ELj1ELj4096ELj16ELj16ELj128ELj1ELj1EEvjjjPKT_S2_PS0_jjjE3Csh;
	add.s32 	%r449, %r448, %r757;
	ld.shared.u32 	%r450, [%r449];
	add.s32 	%r451, %r450, %r447;
	st.shared.u32 	[%r449], %r451;
	ld.shared.u32 	%r452, [%r414+136];
	shfl.sync.idx.b32	%r453|%p32, %r452, %r312, 4127, -1;
	mul.lo.s32 	%r454, %r453, %r320;
	shfl.sync.idx.b32	%r455|%p33, %r452, %r322, 4127, -1;
	mad.lo.s32 	%r456, %r455, %r326, %r454;
	shfl.sync.idx.b32	%r457|%p34, %r452, %r328, 4127, -1;
	mad.lo.s32 	%r458, %r457, %r332, %r456;
	shfl.sync.idx.b32	%r459|%p35, %r452, %r334, 4127, -1;
	mad.lo.s32 	%r460, %r459, %r338, %r458;
	shfl.sync.idx.b32	%r461|%p36, %r452, %r340, 4127, -1;
	mad.lo.s32 	%r462, %r461, %r344, %r460;
	shfl.sync.idx.b32	%r463|%p37, %r452, %r346, 4127, -1;
	mad.lo.s32 	%r464, %r463, %r350, %r462;
	shfl.sync.idx.b32	%r465|%p38, %r452, %r352, 4127, -1;
	mad.lo.s32 	%r466, %r465, %r356, %r464;
	shfl.sync.idx.b32	%r467|%p39, %r452, %r358, 4127, -1;
	mad.lo.s32 	%r468, %r467, %r362, %r466;
	shfl.sync.idx.b32	%r469|%p40, %r452, %r363, 4127, -1;
	mad.lo.s32 	%r470, %r469, %r367, %r468;
	shfl.sync.idx.b32	%r471|%p41, %r452, %r369, 4127, -1;
	mad.lo.s32 	%r472, %r471, %r373, %r470;
	shfl.sync.idx.b32	%r473|%p42, %r452, %r375, 4127, -1;
	mad.lo.s32 	%r474, %r473, %r379, %r472;
	shfl.sync.idx.b32	%r475|%p43, %r452, %r381, 4127, -1;
	mad.lo.s32 	%r476, %r475, %r385, %r474;
	shfl.sync.idx.b32	%r477|%p44, %r452, %r387, 4127, -1;
	mad.lo.s32 	%r478, %r477, %r391, %r476;
	shfl.sync.idx.b32	%r479|%p45, %r452, %r393, 4127, -1;
	mad.lo.s32 	%r480, %r479, %r397, %r478;
	shfl.sync.idx.b32	%r481|%p46, %r452, %r399, 4127, -1;
	mad.lo.s32 	%r482, %r481, %r403, %r480;
	shfl.sync.idx.b32	%r483|%p47, %r452, %r405, 4127, -1;
	mad.lo.s32 	%r484, %r483, %r409, %r482;
	ld.shared.u32 	%r485, [%r449+2048];
	add.s32 	%r486, %r485, %r484;
	st.shared.u32 	[%r449+2048], %r486;
	ld.shared.u32 	%r487, [%r414+272];
	shfl.sync.idx.b32	%r488|%p48, %r487, %r312, 4127, -1;
	mul.lo.s32 	%r489, %r488, %r320;
	shfl.sync.idx.b32	%r490|%p49, %r487, %r322, 4127, -1;
	mad.lo.s32 	%r491, %r490, %r326, %r489;
	shfl.sync.idx.b32	%r492|%p50, %r487, %r328, 4127, -1;
	mad.lo.s32 	%r493, %r492, %r332, %r491;
	shfl.sync.idx.b32	%r494|%p51, %r487, %r334, 4127, -1;
	mad.lo.s32 	%r495, %r494, %r338, %r493;
	shfl.sync.idx.b32	%r496|%p52, %r487, %r340, 4127, -1;
	mad.lo.s32 	%r497, %r496, %r344, %r495;
	shfl.sync.idx.b32	%r498|%p53, %r487, %r346, 4127, -1;
	mad.lo.s32 	%r499, %r498, %r350, %r497;
	shfl.sync.idx.b32	%r500|%p54, %r487, %r352, 4127, -1;
	mad.lo.s32 	%r501, %r500, %r356, %r499;
	shfl.sync.idx.b32	%r502|%p55, %r487, %r358, 4127, -1;
	mad.lo.s32 	%r503, %r502, %r362, %r501;
	shfl.sync.idx.b32	%r504|%p56, %r487, %r363, 4127, -1;
	mad.lo.s32 	%r505, %r504, %r367, %r503;
	shfl.sync.idx.b32	%r506|%p57, %r487, %r369, 4127, -1;
	mad.lo.s32 	%r507, %r506, %r373, %r505;
	shfl.sync.idx.b32	%r508|%p58, %r487, %r375, 4127, -1;
	mad.lo.s32 	%r509, %r508, %r379, %r507;
	shfl.sync.idx.b32	%r510|%p59, %r487, %r381, 4127, -1;
	mad.lo.s32 	%r511, %r510, %r385, %r509;
	shfl.sync.idx.b32	%r512|%p60, %r487, %r387, 4127, -1;
	mad.lo.s32 	%r513, %r512, %r391, %r511;
	shfl.sync.idx.b32	%r514|%p61, %r487, %r393, 4127, -1;
	mad.lo.s32 	%r515, %r514, %r397, %r513;
	shfl.sync.idx.b32	%r516|%p62, %r487, %r399, 4127, -1;
	mad.lo.s32 	%r517, %r516, %r403, %r515;
	shfl.sync.idx.b32	%r518|%p63, %r487, %r405, 4127, -1;
	mad.lo.s32 	%r519, %r518, %r409, %r517;
	ld.shared.u32 	%r520, [%r449+4096];
	add.s32 	%r521, %r520, %r519;
	st.shared.u32 	[%r449+4096], %r521;
	ld.shared.u32 	%r522, [%r414+408];
	shfl.sync.idx.b32	%r523|%p64, %r522, %r312, 4127, -1;
	mul.lo.s32 	%r524, %r523, %r320;
	shfl.sync.idx.b32	%r525|%p65, %r522, %r322, 4127, -1;
	mad.lo.s32 	%r526, %r525, %r326, %r524;
	shfl.sync.idx.b32	%r527|%p66, %r522, %r328, 4127, -1;
	mad.lo.s32 	%r528, %r527, %r332, %r526;
	shfl.sync.idx.b32	%r529|%p67, %r522, %r334, 4127, -1;
	mad.lo.s32 	%r530, %r529, %r338, %r528;
	shfl.sync.idx.b32	%r531|%p68, %r522, %r340, 4127, -1;
	mad.lo.s32 	%r532, %r531, %r344, %r530;
	shfl.sync.idx.b32	%r533|%p69, %r522, %r346, 4127, -1;
	mad.lo.s32 	%r534, %r533, %r350, %r532;
	shfl.sync.idx.b32	%r535|%p70, %r522, %r352, 4127, -1;
	mad.lo.s32 	%r536, %r535, %r356, %r534;
	shfl.sync.idx.b32	%r537|%p71, %r522, %r358, 4127, -1;
	mad.lo.s32 	%r538, %r537, %r362, %r536;
	shfl.sync.idx.b32	%r539|%p72, %r522, %r363, 4127, -1;
	mad.lo.s32 	%r540, %r539, %r367, %r538;
	shfl.sync.idx.b32	%r541|%p73, %r522, %r369, 4127, -1;
	mad.lo.s32 	%r542, %r541, %r373, %r540;
	shfl.sync.idx.b32	%r543|%p74, %r522, %r375, 4127, -1;
	mad.lo.s32 	%r544, %r543, %r379, %r542;
	shfl.sync.idx.b32	%r545|%p75, %r522, %r381, 4127, -1;
	mad.lo.s32 	%r546, %r545, %r385, %r544;
	shfl.sync.idx.b32	%r547|%p76, %r522, %r387, 4127, -1;
	mad.lo.s32 	%r548, %r547, %r391, %r546;
	shfl.sync.idx.b32	%r549|%p77, %r522, %r393, 4127, -1;
	mad.lo.s32 	%r550, %r549, %r397, %r548;
	shfl.sync.idx.b32	%r551|%p78, %r522, %r399, 4127, -1;
	mad.lo.s32 	%r552, %r551, %r403, %r550;
	shfl.sync.idx.b32	%r553|%p79, %r522, %r405, 4127, -1;
	mad.lo.s32 	%r554, %r553, %r409, %r552;
	ld.shared.u32 	%r555, [%r449+6144];
	add.s32 	%r556, %r555, %r554;
	st.shared.u32 	[%r449+6144], %r556;
	ld.shared.u32 	%r557, [%r414+544];
	shfl.sync.idx.b32	%r558|%p80, %r557, %r312, 4127, -1;
	mul.lo.s32 	%r559, %r558, %r320;
	shfl.sync.idx.b32	%r560|%p81, %r557, %r322, 4127, -1;
	mad.lo.s32 	%r561, %r560, %r326, %r559;
	shfl.sync.idx.b32	%r562|%p82, %r557, %r328, 4127, -1;
	mad.lo.s32 	%r563, %r562, %r332, %r561;
	shfl.sync.idx.b32	%r564|%p83, %r557, %r334, 4127, -1;
	mad.lo.s32 	%r565, %r564, %r338, %r563;
	shfl.sync.idx.b32	%r566|%p84, %r557, %r340, 4127, -1;
	mad.lo.s32 	%r567, %r566, %r344, %r565;
	shfl.sync.idx.b32	%r568|%p85, %r557, %r346, 4127, -1;
	mad.lo.s32 	%r569, %r568, %r350, %r567;
	shfl.sync.idx.b32	%r570|%p86, %r557, %r352, 4127, -1;
	mad.lo.s32 	%r571, %r570, %r356, %r569;
	shfl.sync.idx.b32	%r572|%p87, %r557, %r358, 4127, -1;
	mad.lo.s32 	%r573, %r572, %r362, %r571;
	shfl.sync.idx.b32	%r574|%p88, %r557, %r363, 4127, -1;
	mad.lo.s32 	%r575, %r574, %r367, %r573;
	shfl.sync.idx.b32	%r576|%p89, %r557, %r369, 4127, -1;
	mad.lo.s32 	%r577, %r576, %r373, %r575;
	shfl.sync.idx.b32	%r578|%p90, %r557, %r375, 4127, -1;
	mad.lo.s32 	%r579, %r578, %r379, %r577;
	shfl.sync.idx.b32	%r580|%p91, %r557, %r381, 4127, -1;
	mad.lo.s32 	%r581, %r580, %r385, %r579;
	shfl.sync.idx.b32	%r582|%p92, %r557, %r387, 4127, -1;
	mad.lo.s32 	%r583, %r582, %r391, %r581;
	shfl.sync.idx.b32	%r584|%p93, %r557, %r393, 4127, -1;
	mad.lo.s32 	%r585, %r584, %r397, %r583;
	shfl.sync.idx.b32	%r586|%p94, %r557, %r399, 4127, -1;
	mad.lo.s32 	%r587, %r586, %r403, %r585;
	shfl.sync.idx.b32	%r588|%p95, %r557, %r405, 4127, -1;
	mad.lo.s32 	%r589, %r588, %r409, %r587;
	ld.shared.u32 	%r590, [%r449+8192];
	add.s32 	%r591, %r590, %r589;
	st.shared.u32 	[%r449+8192], %r591;
	ld.shared.u32 	%r592, [%r414+680];
	shfl.sync.idx.b32	%r593|%p96, %r592, %r312, 4127, -1;
	mul.lo.s32 	%r594, %r593, %r320;
	shfl.sync.idx.b32	%r595|%p97, %r592, %r322, 4127, -1;
	mad.lo.s32 	%r596, %r595, %r326, %r594;
	shfl.sync.idx.b32	%r597|%p98, %r592, %r328, 4127, -1;
	mad.lo.s32 	%r598, %r597, %r332, %r596;
	shfl.sync.idx.b32	%r599|%p99, %r592, %r334, 4127, -1;
	mad.lo.s32 	%r600, %r599, %r338, %r598;
	shfl.sync.idx.b32	%r601|%p100, %r592, %r340, 4127, -1;
	mad.lo.s32 	%r602, %r601, %r344, %r600;
	shfl.sync.idx.b32	%r603|%p101, %r592, %r346, 4127, -1;
	mad.lo.s32 	%r604, %r603, %r350, %r602;
	shfl.sync.idx.b32	%r605|%p102, %r592, %r352, 4127, -1;
	mad.lo.s32 	%r606, %r605, %r356, %r604;
	shfl.sync.idx.b32	%r607|%p103, %r592, %r358, 4127, -1;
	mad.lo.s32 	%r608, %r607, %r362, %r606;
	shfl.sync.idx.b32	%r609|%p104, %r592, %r363, 4127, -1;
	mad.lo.s32 	%r610, %r609, %r367, %r608;
	shfl.sync.idx.b32	%r611|%p105, %r592, %r369, 4127, -1;
	mad.lo.s32 	%r612, %r611, %r373, %r610;
	shfl.sync.idx.b32	%r613|%p106, %r592, %r375, 4127, -1;
	mad.lo.s32 	%r614, %r613, %r379, %r612;
	shfl.sync.idx.b32	%r615|%p107, %r592, %r381, 4127, -1;
	mad.lo.s32 	%r616, %r615, %r385, %r614;
	shfl.sync.idx.b32	%r617|%p108, %r592, %r387, 4127, -1;
	mad.lo.s32 	%r618, %r617, %r391, %r616;
	shfl.sync.idx.b32	%r619|%p109, %r592, %r393, 4127, -1;
	mad.lo.s32 	%r620, %r619, %r397, %r618;
	shfl.sync.idx.b32	%r621|%p110, %r592, %r399, 4127, -1;
	mad.lo.s32 	%r622, %r621, %r403, %r620;
	shfl.sync.idx.b32	%r623|%p111, %r592, %r405, 4127, -1;
	mad.lo.s32 	%r624, %r623, %r409, %r622;
	ld.shared.u32 	%r625, [%r449+10240];
	add.s32 	%r626, %r625, %r624;
	st.shared.u32 	[%r449+10240], %r626;
	ld.shared.u32 	%r627, [%r414+816];
	shfl.sync.idx.b32	%r628|%p112, %r627, %r312, 4127, -1;
	mul.lo.s32 	%r629, %r628, %r320;
	shfl.sync.idx.b32	%r630|%p113, %r627, %r322, 4127, -1;
	mad.lo.s32 	%r631, %r630, %r326, %r629;
	shfl.sync.idx.b32	%r632|%p114, %r627, %r328, 4127, -1;
	mad.lo.s32 	%r633, %r632, %r332, %r631;
	shfl.sync.idx.b32	%r634|%p115, %r627, %r334, 4127, -1;
	mad.lo.s32 	%r635, %r634, %r338, %r633;
	shfl.sync.idx.b32	%r636|%p116, %r627, %r340, 4127, -1;
	mad.lo.s32 	%r637, %r636, %r344, %r635;
	shfl.sync.idx.b32	%r638|%p117, %r627, %r346, 4127, -1;
	mad.lo.s32 	%r639, %r638, %r350, %r637;
	shfl.sync.idx.b32	%r640|%p118, %r627, %r352, 4127, -1;
	mad.lo.s32 	%r641, %r640, %r356, %r639;
	shfl.sync.idx.b32	%r642|%p119, %r627, %r358, 4127, -1;
	mad.lo.s32 	%r643, %r642, %r362, %r641;
	shfl.sync.idx.b32	%r644|%p120, %r627, %r363, 4127, -1;
	mad.lo.s32 	%r645, %r644, %r367, %r643;
	shfl.sync.idx.b32	%r646|%p121, %r627, %r369, 4127, -1;
	mad.lo.s32 	%r647, %r646, %r373, %r645;
	shfl.sync.idx.b32	%r648|%p122, %r627, %r375, 4127, -1;
	mad.lo.s32 	%r649, %r648, %r379, %r647;
	shfl.sync.idx.b32	%r650|%p123, %r627, %r381, 4127, -1;
	mad.lo.s32 	%r651, %r650, %r385, %r649;
	shfl.sync.idx.b32	%r652|%p124, %r627, %r387, 4127, -1;
	mad.lo.s32 	%r653, %r652, %r391, %r651;
	shfl.sync.idx.b32	%r654|%p125, %r627, %r393, 4127, -1;
	mad.lo.s32 	%r655, %r654, %r397, %r653;
	shfl.sync.idx.b32	%r656|%p126, %r627, %r399, 4127, -1;
	mad.lo.s32 	%r657, %r656, %r403, %r655;
	shfl.sync.idx.b32	%r658|%p127, %r627, %r405, 4127, -1;
	mad.lo.s32 	%r659, %r658, %r409, %r657;
	ld.shared.u32 	%r660, [%r449+12288];
	add.s32 	%r661, %r660, %r659;
	st.shared.u32 	[%r449+12288], %r661;
	ld.shared.u32 	%r662, [%r414+952];
	shfl.sync.idx.b32	%r663|%p128, %r662, %r312, 4127, -1;
	mul.lo.s32 	%r664, %r663, %r320;
	shfl.sync.idx.b32	%r665|%p129, %r662, %r322, 4127, -1;
	mad.lo.s32 	%r666, %r665, %r326, %r664;
	shfl.sync.idx.b32	%r667|%p130, %r662, %r328, 4127, -1;
	mad.lo.s32 	%r668, %r667, %r332, %r666;
	shfl.sync.idx.b32	%r669|%p131, %r662, %r334, 4127, -1;
	mad.lo.s32 	%r670, %r669, %r338, %r668;
	shfl.sync.idx.b32	%r671|%p132, %r662, %r340, 4127, -1;
	mad.lo.s32 	%r672, %r671, %r344, %r670;
	shfl.sync.idx.b32	%r673|%p133, %r662, %r346, 4127, -1;
	mad.lo.s32 	%r674, %r673, %r350, %r672;
	shfl.sync.idx.b32	%r675|%p134, %r662, %r352, 4127, -1;
	mad.lo.s32 	%r676, %r675, %r356, %r674;
	shfl.sync.idx.b32	%r677|%p135, %r662, %r358, 4127, -1;
	mad.lo.s32 	%r678, %r677, %r362, %r676;
	shfl.sync.idx.b32	%r679|%p136, %r662, %r363, 4127, -1;
	mad.lo.s32 	%r680, %r679, %r367, %r678;
	shfl.sync.idx.b32	%r681|%p137, %r662, %r369, 4127, -1;
	mad.lo.s32 	%r682, %r681, %r373, %r680;
	shfl.sync.idx.b32	%r683|%p138, %r662, %r375, 4127, -1;
	mad.lo.s32 	%r684, %r683, %r379, %r682;
	shfl.sync.idx.b32	%r685|%p139, %r662, %r381, 4127, -1;
	mad.lo.s32 	%r686, %r685, %r385, %r684;
	shfl.sync.idx.b32	%r687|%p140, %r662, %r387, 4127, -1;
	mad.lo.s32 	%r688, %r687, %r391, %r686;
	shfl.sync.idx.b32	%r689|%p141, %r662, %r393, 4127, -1;
	mad.lo.s32 	%r690, %r689, %r397, %r688;
	shfl.sync.idx.b32	%r691|%p142, %r662, %r399, 4127, -1;
	mad.lo.s32 	%r692, %r691, %r403, %r690;
	shfl.sync.idx.b32	%r693|%p143, %r662, %r405, 4127, -1;
	mad.lo.s32 	%r694, %r693, %r409, %r692;
	ld.shared.u32 	%r695, [%r449+14336];
	add.s32 	%r696, %r695, %r694;
	st.shared.u32 	[%r449+14336], %r696;
	bar.sync 	0;
	@%p15 bra 	$L__BB77_22;
	add.s32 	%r755, %r448, %r310;
	add.s32 	%r699, %r79, %r757;
	mul.wide.u32 	%rd37, %r699, 4;
	add.s64 	%rd49, %rd11, %rd37;
	mul.wide.u32 	%rd13, %r32, 16;
	and.b32  	%r701, %r313, 3;
	xor.b32  	%r702, %r701, 2;
	neg.s32 	%r754, %r702;
$L__BB77_21:
	.pragma "nounroll";
	ld.shared.v4.u32 	{%r703, %r704, %r705, %r706}, [%r755];
	st.global.v4.u32 	[%rd49], {%r703, %r704, %r705, %r706};
	add.s32 	%r757, %r757, %r80;
	add.s32 	%r755, %r755, %r81;
	add.s64 	%rd49, %rd49, %rd13;
	add.s32 	%r754, %r754, 1;
	setp.ne.s32 	%p144, %r754, 0;
	@%p144 bra 	$L__BB77_21;
$L__BB77_22:
	setp.lt.u16 	%p145, %rs2, 2;
	@%p145 bra 	$L__BB77_25;
	add.s32 	%r758, %r757, %r79;
	mad.lo.s32 	%r762, %r32, 12, %r758;
	shl.b32 	%r707, %r32, 3;
	add.s32 	%r761, %r758, %r707;
	add.s32 	%r760, %r758, %r80;
	mul.lo.s32 	%r96, %r32, 48;
	shl.b32 	%r708, %r757, 2;
	add.s32 	%r759, %r448, %r708;
	shl.b32 	%r98, %r32, 6;
	shl.b32 	%r99, %r32, 5;
$L__BB77_24:
	mul.wide.u32 	%rd38, %r758, 4;
	add.s64 	%rd39, %rd11, %rd38;
	ld.shared.v4.u32 	{%r710, %r711, %r712, %r713}, [%r759];
	st.global.v4.u32 	[%rd39], {%r710, %r711, %r712, %r713};
	add.s32 	%r714, %r757, %r80;
	mul.wide.u32 	%rd40, %r760, 4;
	add.s64 	%rd41, %rd11, %rd40;
	add.s32 	%r715, %r759, %r81;
	ld.shared.v4.u32 	{%r716, %r717, %r718, %r719}, [%r715];
	st.global.v4.u32 	[%rd41], {%r716, %r717, %r718, %r719};
	add.s32 	%r720, %r714, %r80;
	mul.wide.u32 	%rd42, %r761, 4;
	add.s64 	%rd43, %rd11, %rd42;
	add.s32 	%r721, %r759, %r99;
	ld.shared.v4.u32 	{%r722, %r723, %r724, %r725}, [%r721];
	st.global.v4.u32 	[%rd43], {%r722, %r723, %r724, %r725};
	add.s32 	%r726, %r720, %r80;
	mul.wide.u32 	%rd44, %r762, 4;
	add.s64 	%rd45, %rd11, %rd44;
	add.s32 	%r727, %r759, %r96;
	ld.shared.v4.u32 	{%r728, %r729, %r730, %r731}, [%r727];
	st.global.v4.u32 	[%rd45], {%r728, %r729, %r730, %r731};
	add.s32 	%r757, %r726, %r80;
	add.s32 	%r762, %r762, %r81;
	add.s32 	%r761, %r761, %r81;
	add.s32 	%r760, %r760, %r81;
	add.s32 	%r759, %r759, %r98;
	add.s32 	%r758, %r758, %r81;
	setp.lt.u32 	%p146, %r757, 4096;
	@%p146 bra 	$L__BB77_24;
$L__BB77_25:
	ret;

}
	// .globl	_Z9cuda_gemmIiLj512ELj1ELj1ELj4096ELj32ELj32ELj128ELj0ELj1EEvjjjPKT_S2_PS0_jjj
.visible .entry _Z9cuda_gemmIiLj512ELj1ELj1ELj4096ELj32ELj32ELj128ELj0ELj1EEvjjjPKT_S2_PS0_jjj(
	.param .u32 _Z9cuda_gemmIiLj512ELj1ELj1ELj4096ELj32ELj32ELj128ELj0ELj1EEvjjjPKT_S2_PS0_jjj_param_0,
	.param .u32 _Z9cuda_gemmIiLj512ELj1ELj1ELj4096ELj32ELj32ELj128ELj0ELj1EEvjjjPKT_S2_PS0_jjj_param_1,
	.param .u32 _Z9cuda_gemmIiLj512ELj1ELj1ELj4096ELj32ELj32ELj128ELj0ELj1EEvjjjPKT_S2_PS0_jjj_param_2,
	.param .u64 .ptr .align 1 _Z9cuda_gemmIiLj512ELj1ELj1ELj4096ELj32ELj32ELj128ELj0ELj1EEvjjjPKT_S2_PS0_jjj_param_3,
	.param .u64 .ptr .align 1 _Z9cuda_gemmIiLj512ELj1ELj1ELj4096ELj32ELj32ELj128ELj0ELj1EEvjjjPKT_S2_PS0_jjj_param_4,
	.param .u64 .ptr .align 1 _Z9cuda_gemmIiLj512ELj1ELj1ELj4096ELj32ELj32ELj128ELj0ELj1EEvjjjPKT_S2_PS0_jjj_param_5,
	.param .u32 _Z9cuda_gemmIiLj512ELj1ELj1ELj4096ELj32ELj32ELj128ELj0ELj1EEvjjjPKT_S2_PS0_jjj_param_6,
	.param .u32 _Z9cuda_gemmIiLj512ELj1ELj1ELj4096ELj32ELj32ELj128ELj0ELj1EEvjjjPKT_S2_PS0_jjj_param_7,
	.param .u32 _Z9cuda_gemmIiLj512ELj1ELj1ELj4096ELj32ELj32ELj128ELj0ELj1EEvjjjPKT_S2_PS0_jjj_param_8
)
.maxntid 512
{
	.reg .pred 	%p<151>;
	.reg .b16 	%rs<10>;
	.reg .b32 	%r<801>;
	.reg .b64 	%rd<41>;
	// demoted variable
	.shared .align 128 .b8 _ZZ9cuda_gemmIiLj512ELj1ELj1ELj4096ELj32ELj32ELj128ELj0ELj1EEvjjjPKT_S2_PS0_jjjE11kron_fac_sh[4224];
	// demoted variable
	.shared .align 128 .b8 _ZZ9cuda_gemmIiLj512ELj1ELj1ELj4096ELj32ELj32ELj128ELj0ELj1EEvjjjPKT_S2_PS0_jjjE3Ash[16384];
	// demoted variable
	.shared .align 128 .b8 _ZZ9cuda_gemmIiLj512ELj1ELj1ELj4096ELj32ELj32ELj128ELj0ELj1EEvjjjPKT_S2_PS0_jjjE3Csh[16384];
	ld.param.u32 	%r122, [_Z9cuda_gemmIiLj512ELj1ELj1ELj4096ELj32ELj32ELj128ELj0ELj1EEvjjjPKT_S2_PS0_jjj_param_1];
	ld.param.u32 	%r123, [_Z9cuda_gemmIiLj512ELj1ELj1ELj4096ELj32ELj32ELj128ELj0ELj1EEvjjjPKT_S2_PS0_jjj_param_2];
	ld.param.u64 	%rd8, [_Z9cuda_gemmIiLj512ELj1ELj1ELj4096ELj32ELj32ELj128ELj0ELj1EEvjjjPKT_S2_PS0_jjj_param_3];
	ld.param.u64 	%rd9, [_Z9cuda_gemmIiLj512ELj1ELj1ELj4096ELj32ELj32ELj128ELj0ELj1EEvjjjPKT_S2_PS0_jjj_param_4];
	ld.param.u64 	%rd10, [_Z9cuda_gemmIiLj512ELj1ELj1ELj4096ELj32ELj32ELj128ELj0ELj1EEvjjjPKT_S2_PS0_jjj_param_5];
	cvta.to.global.u64 	%rd1, %rd9;
	cvta.to.global.u64 	%rd2, %rd8;
	cvta.to.global.u64 	%rd3, %rd10;
	mov.u32 	%r1, %tid.x;
	shl.b32 	%r794, %r1, 2;
	setp.gt.u32 	%p2, %r1, 255;
	@%p2 bra 	$L__BB78_7;
	mov.u32 	%r3, %ntid.x;
	shl.b32 	%r4, %r3, 2;
	add.s32 	%r124, %r794, %r4;
	max.u32 	%r125, %r124, 1024;
	setp.lt.u32 	%p3, %r124, 1024;
	selp.u32 	%r126, 1, 0, %p3;
	add.s32 	%r127, %r124, %r126;
	sub.s32 	%r128, %r125, %r127;
	div.u32 	%r129, %r128, %r4;
	add.s32 	%r5, %r129, %r126;
	and.b32  	%r130, %r5, 3;
	setp.eq.s32 	%p4, %r130, 3;
	mov.u32 	%r770, %r794;
	@%p4 bra 	$L__BB78_4;
	add.s32 	%r769, %r794, 1;
	mul.wide.u32 	%rd11, %r1, 16;
	add.s64 	%rd40, %rd1, %rd11;
	mul.wide.u32 	%rd5, %r3, 16;
	add.s32 	%r131, %r5, 1;
	and.b32  	%r132, %r131, 3;
	neg.s32 	%r768, %r132;
$L__BB78_3:
	.pragma "nounroll";
	add.s32 	%r133, %r769, -1;
	ld.global.nc.v4.u32 	{%r134, %r135, %r136, %r137}, [%rd40];
	and.b32  	%r138, %r133, 28;
	mov.u32 	%r139, _ZZ9cuda_gemmIiLj512ELj1ELj1ELj4096ELj32ELj32ELj128ELj0ELj1EEvjjjPKT_S2_PS0_jjjE11kron_fac_sh;
	mad.lo.s32 	%r140, %r138, 132, %r139;
	shr.u32 	%r141, %r133, 3;
	and.b32  	%r142, %r141, 536870908;
	add.s32 	%r143, %r140, %r142;
	st.shared.u32 	[%r143], %r134;
	add.s32 	%r144, %r769, 2;
	and.b32  	%r145, %r769, 29;
	mad.lo.s32 	%r146, %r145, 132, %r139;
	shr.u32 	%r147, %r769, 3;
	and.b32  	%r148, %r147, 536870908;
	add.s32 	%r149, %r146, %r148;
	st.shared.u32 	[%r149], %r135;
	add.s32 	%r150, %r769, 1;
	and.b32  	%r151, %r150, 30;
	mad.lo.s32 	%r152, %r151, 132, %r139;
	shr.u32 	%r153, %r150, 3;
	and.b32  	%r154, %r153, 536870908;
	add.s32 	%r155, %r152, %r154;
	st.shared.u32 	[%r155], %r136;
	and.b32  	%r156, %r144, 31;
	mad.lo.s32 	%r157, %r156, 132, %r139;
	shr.u32 	%r158, %r144, 3;
	and.b32  	%r159, %r158, 536870908;
	add.s32 	%r160, %r157, %r159;
	st.shared.u32 	[%r160], %r137;
	add.s32 	%r770, %r133, %r4;
	add.s32 	%r769, %r769, %r4;
	add.s64 	%rd40, %rd40, %rd5;
	add.s32 	%r768, %r768, 1;
	setp.ne.s32 	%p5, %r768, 0;
	@%p5 bra 	$L__BB78_3;
$L__BB78_4:
	setp.lt.u32 	%p6, %r5, 3;
	@%p6 bra 	$L__BB78_7;
	add.s32 	%r774, %r770, 1;
	shl.b32 	%r15, %r3, 4;
	add.s32 	%r773, %r770, %r4;
	shl.b32 	%r161, %r3, 3;
	add.s32 	%r772, %r770, %r161;
	mad.lo.s32 	%r771, %r3, 12, %r770;
$L__BB78_6:
	add.s32 	%r162, %r774, -1;
	mul.wide.u32 	%rd12, %r162, 4;
	add.s64 	%rd13, %rd1, %rd12;
	ld.global.nc.v4.u32 	{%r163, %r164, %r165, %r166}, [%rd13];
	and.b32  	%r167, %r162, 31;
	mov.u32 	%r168, _ZZ9cuda_gemmIiLj512ELj1ELj1ELj4096ELj32ELj32ELj128ELj0ELj1EEvjjjPKT_S2_PS0_jjjE11kron_fac_sh;
	mad.lo.s32 	%r169, %r167, 132, %r168;
	shr.u32 	%r170, %r162, 3;
	and.b32  	%r171, %r170, 536870908;
	add.s32 	%r172, %r169, %r171;
	st.shared.u32 	[%r172], %r163;
	add.s32 	%r173, %r774, 2;
	and.b32  	%r174, %r774, 31;
	mad.lo.s32 	%r175, %r174, 132, %r168;
	shr.u32 	%r176, %r774, 3;
	and.b32  	%r177, %r176, 536870908;
	add.s32 	%r178, %r175, %r177;
	st.shared.u32 	[%r178], %r164;
	add.s32 	%r179, %r774, 1;
	and.b32  	%r180, %r179, 31;
	mad.lo.s32 	%r181, %r180, 132, %r168;
	shr.u32 	%r182, %r179, 3;
	and.b32  	%r183, %r182, 536870908;
	add.s32 	%r184, %r181, %r183;
	st.shared.u32 	[%r184], %r165;
	and.b32  	%r185, %r173, 31;
	mad.lo.s32 	%r186, %r185, 132, %r168;
	shr.u32 	%r187, %r173, 3;
	and.b32  	%r188, %r187, 536870908;
	add.s32 	%r189, %r186, %r188;
	st.shared.u32 	[%r189], %r166;
	mul.wide.u32 	%rd14, %r773, 4;
	add.s64 	%rd15, %rd1, %rd14;
	ld.global.nc.v4.u32 	{%r190, %r191, %r192, %r193}, [%rd15];
	and.b32  	%r194, %r773, 31;
	mad.lo.s32 	%r195, %r194, 132, %r168;
	shr.u32 	%r196, %r773, 3;
	and.b32  	%r197, %r196, 536870908;
	add.s32 	%r198, %r195, %r197;
	st.shared.u32 	[%r198], %r190;
	add.s32 	%r199, %r773, 1;
	and.b32  	%r200, %r199, 31;
	mad.lo.s32 	%r201, %r200, 132, %r168;
	shr.u32 	%r202, %r199, 3;
	and.b32  	%r203, %r202, 536870908;
	add.s32 	%r204, %r201, %r203;
	st.shared.u32 	[%r204], %r191;
	add.s32 	%r205, %r773, 2;
	and.b32  	%r206, %r205, 31;
	mad.lo.s32 	%r207, %r206, 132, %r168;
	shr.u32 	%r208, %r205, 3;
	and.b32  	%r209, %r208, 536870908;
	add.s32 	%r210, %r207, %r209;
	st.shared.u32 	[%r210], %r192;
	add.s32 	%r211, %r773, 3;
	and.b32  	%r212, %r211, 31;
	mad.lo.s32 	%r213, %r212, 132, %r168;
	shr.u32 	%r214, %r211, 3;
	and.b32  	%r215, %r214, 536870908;
	add.s32 	%r216, %r213, %r215;
	st.shared.u32 	[%r216], %r193;
	mul.wide.u32 	%rd16, %r772, 4;
	add.s64 	%rd17, %rd1, %rd16;
	ld.global.nc.v4.u32 	{%r217, %r218, %r219, %r220}, [%rd17];
	and.b32  	%r221, %r772, 31;
	mad.lo.s32 	%r222, %r221, 132, %r168;
	shr.u32 	%r223, %r772, 3;
	and.b32  	%r224, %r223, 536870908;
	add.s32 	%r225, %r222, %r224;
	st.shared.u32 	[%r225], %r217;
	add.s32 	%r226, %r772, 1;
	and.b32  	%r227, %r226, 31;
	mad.lo.s32 	%r228, %r227, 132, %r168;
	shr.u32 	%r229, %r226, 3;
	and.b32  	%r230, %r229, 536870908;
	add.s32 	%r231, %r228, %r230;
	st.shared.u32 	[%r231], %r218;
	add.s32 	%r232, %r772, 2;
	and.b32  	%r233, %r232, 31;
	mad.lo.s32 	%r234, %r233, 132, %r168;
	shr.u32 	%r235, %r232, 3;
	and.b32  	%r236, %r235, 536870908;
	add.s32 	%r237, %r234, %r236;
	st.shared.u32 	[%r237], %r219;
	add.s32 	%r238, %r772, 3;
	and.b32  	%r239, %r238, 31;
	mad.lo.s32 	%r240, %r239, 132, %r168;
	shr.u32 	%r241, %r238, 3;
	and.b32  	%r242, %r241, 536870908;
	add.s32 	%r243, %r240, %r242;
	st.shared.u32 	[%r243], %r220;
	mul.wide.u32 	%rd18, %r771, 4;
	add.s64 	%rd19, %rd1, %rd18;
	ld.global.nc.v4.u32 	{%r244, %r245, %r246, %r247}, [%rd19];
	and.b32  	%r248, %r771, 31;
	mad.lo.s32 	%r249, %r248, 132, %r168;
	shr.u32 	%r250, %r771, 3;
	and.b32  	%r251, %r250, 536870908;
	add.s32 	%r252, %r249, %r251;
	st.shared.u32 	[%r252], %r244;
	add.s32 	%r253, %r771, 1;
	and.b32  	%r254, %r253, 31;
	mad.lo.s32 	%r255, %r254, 132, %r168;
	shr.u32 	%r256, %r253, 3;
	and.b32  	%r257, %r256, 536870908;
	add.s32 	%r258, %r255, %r257;
	st.shared.u32 	[%r258], %r245;
	add.s32 	%r259, %r771, 2;
	and.b32  	%r260, %r259, 31;
	mad.lo.s32 	%r261, %r260, 132, %r168;
	shr.u32 	%r262, %r259, 3;
	and.b32  	%r263, %r262, 536870908;
	add.s32 	%r264, %r261, %r263;
	st.shared.u32 	[%r264], %r246;
	add.s32 	%r265, %r771, 3;
	and.b32  	%r266, %r265, 31;
	mad.lo.s32 	%r267, %r266, 132, %r168;
	shr.u32 	%r268, %r265, 3;
	and.b32  	%r269, %r268, 536870908;
	add.s32 	%r270, %r267, %r269;
	st.shared.u32 	[%r270], %r247;
	add.s32 	%r774, %r774, %r15;
	add.s32 	%r271, %r774, -1;
	add.s32 	%r773, %r773, %r15;
	add.s32 	%r772, %r772, %r15;
	add.s32 	%r771, %r771, %r15;
	setp.lt.u32 	%p7, %r271, 1024;
	@%p7 bra 	$L__BB78_6;
$L__BB78_7:
	mov.u32 	%r27, %ctaid.y;
	mov.u32 	%r272, %nctaid.y;
	setp.ge.u32 	%p8, %r27, %r272;
	@%p8 bra 	$L__BB78_27;
	mov.u32 	%r28, %ntid.x;
	mov.u32 	%r29, %ctaid.x;
	shl.b32 	%r30, %r29, 12;
	shl.b32 	%r31, %r28, 2;
	shr.u32 	%r32, %r123, 5;
	add.s32 	%r273, %r1, %r28;
	cvt.u16.u32 	%rs3, %r273;
	xor.b16  	%rs4, %rs3, 4095;
	cvt.u16.u32 	%rs5, %r28;
	div.u16 	%rs6, %rs4, %rs5;
	and.b16  	%rs1, %rs6, 3;
	setp.eq.s16 	%p9, %rs1, 2;
	mov.u32 	%r777, %r1;
	@%p9 bra 	$L__BB78_11;
	cvt.u32.u16 	%r33, %rs1;
	mov.b32 	%r776, 0;
	mov.u32 	%r777, %r1;
$L__BB78_10:
	.pragma "nounroll";
	shl.b32 	%r275, %r777, 2;
	mov.u32 	%r276, _ZZ9cuda_gemmIiLj512ELj1ELj1ELj4096ELj32ELj32ELj128ELj0ELj1EEvjjjPKT_S2_PS0_jjjE3Csh;
	add.s32 	%r277, %r276, %r275;
	mov.b32 	%r278, 0;
	st.shared.u32 	[%r277], %r278;
	add.s32 	%r777, %r777, %r28;
	add.s32 	%r776, %r776, 1;
	xor.b32  	%r279, %r776, %r33;
	setp.ne.s32 	%p10, %r279, 2;
	@%p10 bra 	$L__BB78_10;
$L__BB78_11:
	shl.b32 	%r280, %r777, 2;
	mov.u32 	%r281, _ZZ9cuda_gemmIiLj512ELj1ELj1ELj4096ELj32ELj32ELj128ELj0ELj1EEvjjjPKT_S2_PS0_jjjE3Csh;
	add.s32 	%r778, %r281, %r280;
	shl.b32 	%r40, %r28, 4;
	shl.b32 	%r41, %r28, 3;
	mul.lo.s32 	%r42, %r28, 12;
$L__BB78_12:
	mov.b32 	%r282, 0;
	st.shared.u32 	[%r778], %r282;
	add.s32 	%r283, %r778, %r31;
	st.shared.u32 	[%r283], %r282;
	add.s32 	%r284, %r778, %r41;
	st.shared.u32 	[%r284], %r282;
	add.s32 	%r285, %r778, %r42;
	st.shared.u32 	[%r285], %r282;
	add.s32 	%r777, %r777, %r31;
	add.s32 	%r778, %r778, %r40;
	setp.lt.u32 	%p11, %r777, 4096;
	@%p11 bra 	$L__BB78_12;
	mul.lo.s32 	%r47, %r27, %r123;
	add.s32 	%r286, %r794, %r31;
	cvt.u16.u32 	%rs7, %r286;
	sub.s16 	%rs8, 4095, %rs7;
	cvt.u16.u32 	%rs9, %r31;
	div.u16 	%rs2, %rs8, %rs9;
	cvt.u32.u16 	%r287, %rs2;
	and.b32  	%r288, %r287, 3;
	xor.b32  	%r48, %r288, 2;
	sub.s32 	%r289, 2, %r287;
	and.b32  	%r49, %r289, 3;
	setp.eq.s32 	%p12, %r49, 0;
	mov.u32 	%r784, %r794;
	@%p12 bra 	$L__BB78_16;
	shl.b32 	%r290, %r1, 4;
	mov.u32 	%r291, _ZZ9cuda_gemmIiLj512ELj1ELj1ELj4096ELj32ELj32ELj128ELj0ELj1EEvjjjPKT_S2_PS0_jjjE3Ash;
	add.s32 	%r782, %r291, %r290;
	add.s32 	%r292, %r47, %r30;
	add.s32 	%r781, %r292, %r794;
	neg.s32 	%r780, %r48;
	mov.u32 	%r784, %r794;
$L__BB78_15:
	.pragma "nounroll";
	mul.wide.u32 	%rd20, %r781, 4;
	add.s64 	%rd21, %rd2, %rd20;
	ld.global.nc.v4.u32 	{%r293, %r294, %r295, %r296}, [%rd21];
	st.shared.v4.u32 	[%r782], {%r293, %r294, %r295, %r296};
	add.s32 	%r784, %r784, %r31;
	add.s32 	%r782, %r782, %r40;
	add.s32 	%r781, %r781, %r31;
	add.s32 	%r780, %r780, 1;
	setp.ne.s32 	%p13, %r780, 0;
	@%p13 bra 	$L__BB78_15;
$L__BB78_16:
	setp.lt.u16 	%p14, %rs2, 2;
	@%p14 bra 	$L__BB78_19;
	add.s32 	%r297, %r784, %r47;
	add.s32 	%r785, %r297, %r30;
	add.s32 	%r789, %r785, %r42;
	add.s32 	%r788, %r785, %r41;
	add.s32 	%r787, %r785, %r31;
	mul.lo.s32 	%r66, %r28, 48;
	shl.b32 	%r298, %r784, 2;
	mov.u32 	%r299, _ZZ9cuda_gemmIiLj512ELj1ELj1ELj4096ELj32ELj32ELj128ELj0ELj1EEvjjjPKT_S2_PS0_jjjE3Ash;
	add.s32 	%r786, %r299, %r298;
	shl.b32 	%r68, %r28, 6;
	shl.b32 	%r69, %r28, 5;
$L__BB78_18:
	mul.wide.u32 	%rd22, %r785, 4;
	add.s64 	%rd23, %rd2, %rd22;
	ld.global.nc.v4.u32 	{%r300, %r301, %r302, %r303}, [%rd23];
	st.shared.v4.u32 	[%r786], {%r300, %r301, %r302, %r303};
	add.s32 	%r304, %r784, %r31;
	mul.wide.u32 	%rd24, %r787, 4;
	add.s64 	%rd25, %rd2, %rd24;
	ld.global.nc.v4.u32 	{%r305, %r306, %r307, %r308}, [%rd25];
	add.s32 	%r309, %r786, %r40;
	st.shared.v4.u32 	[%r309], {%r305, %r306, %r307, %r308};
	add.s32 	%r310, %r304, %r31;
	mul.wide.u32 	%rd26, %r788, 4;
	add.s64 	%rd27, %rd2, %rd26;
	ld.global.nc.v4.u32 	{%r311, %r312, %r313, %r314}, [%rd27];
	add.s32 	%r315, %r786, %r69;
	st.shared.v4.u32 	[%r315], {%r311, %r312, %r313, %r314};
	add.s32 	%r316, %r310, %r31;
	mul.wide.u32 	%rd28, %r789, 4;
	add.s64 	%rd29, %rd2, %rd28;
	ld.global.nc.v4.u32 	{%r317, %r318, %r319, %r320}, [%rd29];
	add.s32 	%r321, %r786, %r66;
	st.shared.v4.u32 	[%r321], {%r317, %r318, %r319, %r320};
	add.s32 	%r784, %r316, %r31;
	add.s32 	%r789, %r789, %r40;
	add.s32 	%r788, %r788, %r40;
	add.s32 	%r787, %r787, %r40;
	add.s32 	%r786, %r786, %r68;
	add.s32 	%r785, %r785, %r40;
	setp.lt.u32 	%p15, %r784, 4096;
	@%p15 bra 	$L__BB78_18;
$L__BB78_19:
	bar.sync 	0;
	shr.u32 	%r323, %r1, 7;
	shl.b32 	%r324, %r1, 2;
	and.b32  	%r325, %r324, 124;
	mov.u32 	%r326, _ZZ9cuda_gemmIiLj512ELj1ELj1ELj4096ELj32ELj32ELj128ELj0ELj1EEvjjjPKT_S2_PS0_jjjE11kron_fac_sh;
	add.s32 	%r327, %r326, %r325;
	mad.lo.s32 	%r82, %r323, 132, %r327;
	ld.shared.u32 	%r83, [%r82];
	and.b32  	%r84, %r1, 15;
	add.s32 	%r328, %r1, 1;
	and.b32  	%r85, %r328, 15;
	add.s32 	%r329, %r1, 2;
	and.b32  	%r86, %r329, 15;
	add.s32 	%r330, %r1, 3;
	and.b32  	%r87, %r330, 15;
	add.s32 	%r331, %r1, 4;
	and.b32  	%r88, %r331, 15;
	add.s32 	%r332, %r1, 5;
	and.b32  	%r89, %r332, 15;
	add.s32 	%r333, %r1, 6;
	and.b32  	%r90, %r333, 15;
	add.s32 	%r334, %r1, -1;
	and.b32  	%r91, %r334, 15;
	add.s32 	%r92, %r281, %r324;
	shl.b32 	%r336, %r1, 5;
	and.b32  	%r93, %r336, 4064;
	mov.b32 	%r795, 0;
	mov.pred 	%p150, -1;
$L__BB78_20:
	mov.pred 	%p1, %p150;
	and.b32  	%r338, %r1, 16;
	add.s32 	%r339, %r795, %r338;
	and.b32  	%r340, %r339, 16;
	add.s32 	%r341, %r340, %r93;
	add.s32 	%r342, %r341, %r84;
	shl.b32 	%r343, %r342, 2;
	mov.u32 	%r344, _ZZ9cuda_gemmIiLj512ELj1ELj1ELj4096ELj32ELj32ELj128ELj0ELj1EEvjjjPKT_S2_PS0_jjjE3Ash;
	add.s32 	%r345, %r344, %r343;
	ld.shared.u32 	%r346, [%r345];
	add.s32 	%r347, %r341, %r85;
	shl.b32 	%r348, %r347, 2;
	add.s32 	%r349, %r344, %r348;
	ld.shared.u32 	%r350, [%r349];
	add.s32 	%r351, %r341, %r86;
	shl.b32 	%r352, %r351, 2;
	add.s32 	%r353, %r344, %r352;
	ld.shared.u32 	%r354, [%r353];
	add.s32 	%r355, %r341, %r87;
	shl.b32 	%r356, %r355, 2;
	add.s32 	%r357, %r344, %r356;
	ld.shared.u32 	%r358, [%r357];
	add.s32 	%r359, %r341, %r88;
	shl.b32 	%r360, %r359, 2;
	add.s32 	%r361, %r344, %r360;
	ld.shared.u32 	%r362, [%r361];
	add.s32 	%r363, %r341, %r89;
	shl.b32 	%r364, %r363, 2;
	add.s32 	%r365, %r344, %r364;
	ld.shared.u32 	%r366, [%r365];
	add.s32 	%r367, %r341, %r90;
	shl.b32 	%r368, %r367, 2;
	add.s32 	%r369, %r344, %r368;
	ld.shared.u32 	%r370, [%r369];
	add.s32 	%r371, %r1, 7;
	and.b32  	%r372, %r371, 15;
	add.s32 	%r373, %r341, %r372;
	shl.b32 	%r374, %r373, 2;
	add.s32 	%r375, %r344, %r374;
	ld.shared.u32 	%r376, [%r375];
	xor.b32  	%r377, %r84, 8;
	add.s32 	%r378, %r341, %r377;
	shl.b32 	%r379, %r378, 2;
	add.s32 	%r380, %r344, %r379;
	ld.shared.u32 	%r381, [%r380];
	add.s32 	%r382, %r1, 9;
	and.b32  	%r383, %r382, 15;
	add.s32 	%r384, %r341, %r383;
	shl.b32 	%r385, %r384, 2;
	add.s32 	%r386, %r344, %r385;
	ld.shared.u32 	%r387, [%r386];
	add.s32 	%r388, %r1, 10;
	and.b32  	%r389, %r388, 15;
	add.s32 	%r390, %r341, %r389;
	shl.b32 	%r391, %r390, 2;
	add.s32 	%r392, %r344, %r391;
	ld.shared.u32 	%r393, [%r392];
	add.s32 	%r394, %r1, 11;
	and.b32  	%r395, %r394, 15;
	add.s32 	%r396, %r341, %r395;
	shl.b32 	%r397, %r396, 2;
	add.s32 	%r398, %r344, %r397;
	ld.shared.u32 	%r399, [%r398];
	add.s32 	%r400, %r1, 12;
	and.b32  	%r401, %r400, 15;
	add.s32 	%r402, %r341, %r401;
	shl.b32 	%r403, %r402, 2;
	add.s32 	%r404, %r344, %r403;
	ld.shared.u32 	%r405, [%r404];
	add.s32 	%r406, %r1, 13;
	and.b32  	%r407, %r406, 15;
	add.s32 	%r408, %r341, %r407;
	shl.b32 	%r409, %r408, 2;
	add.s32 	%r410, %r344, %r409;
	ld.shared.u32 	%r411, [%r410];
	add.s32 	%r412, %r1, 14;
	and.b32  	%r413, %r412, 15;
	add.s32 	%r414, %r341, %r413;
	shl.b32 	%r415, %r414, 2;
	add.s32 	%r416, %r344, %r415;
	ld.shared.u32 	%r417, [%r416];
	add.s32 	%r418, %r341, %r91;
	shl.b32 	%r419, %r418, 2;
	add.s32 	%r420, %r344, %r419;
	ld.shared.u32 	%r421, [%r420];
	or.b32  	%r422, %r84, %r340;
	shfl.sync.idx.b32	%r423|%p18, %r83, %r422, 31, -1;
	mul.lo.s32 	%r424, %r423, %r346;
	or.b32  	%r425, %r85, %r340;
	shfl.sync.idx.b32	%r426|%p19, %r83, %r425, 31, -1;
	mad.lo.s32 	%r427, %r426, %r350, %r424;
	or.b32  	%r428, %r86, %r340;
	shfl.sync.idx.b32	%r429|%p20, %r83, %r428, 31, -1;
	mad.lo.s32 	%r430, %r429, %r354, %r427;
	or.b32  	%r431, %r87, %r340;
	shfl.sync.idx.b32	%r432|%p21, %r83, %r431, 31, -1;
	mad.lo.s32 	%r433, %r432, %r358, %r430;
	or.b32  	%r434, %r88, %r340;
	shfl.sync.idx.b32	%r435|%p22, %r83, %r434, 31, -1;
	mad.lo.s32 	%r436, %r435, %r362, %r433;
	or.b32  	%r437, %r89, %r340;
	shfl.sync.idx.b32	%r438|%p23, %r83, %r437, 31, -1;
	mad.lo.s32 	%r439, %r438, %r366, %r436;
	or.b32  	%r440, %r90, %r340;
	shfl.sync.idx.b32	%r441|%p24, %r83, %r440, 31, -1;
	mad.lo.s32 	%r442, %r441, %r370, %r439;
	or.b32  	%r443, %r372, %r340;
	shfl.sync.idx.b32	%r444|%p25, %r83, %r443, 31, -1;
	mad.lo.s32 	%r445, %r444, %r376, %r442;
	or.b32  	%r446, %r377, %r340;
	shfl.sync.idx.b32	%r447|%p26, %r83, %r446, 31, -1;
	mad.lo.s32 	%r448, %r447, %r381, %r445;
	or.b32  	%r449, %r383, %r340;
	shfl.sync.idx.b32	%r450|%p27, %r83, %r449, 31, -1;
	mad.lo.s32 	%r451, %r450, %r387, %r448;
	or.b32  	%r452, %r389, %r340;
	shfl.sync.idx.b32	%r453|%p28, %r83, %r452, 31, -1;
	mad.lo.s32 	%r454, %r453, %r393, %r451;
	or.b32  	%r455, %r395, %r340;
	shfl.sync.idx.b32	%r456|%p29, %r83, %r455, 31, -1;
	mad.lo.s32 	%r457, %r456, %r399, %r454;
	or.b32  	%r458, %r401, %r340;
	shfl.sync.idx.b32	%r459|%p30, %r83, %r458, 31, -1;
	mad.lo.s32 	%r460, %r459, %r405, %r457;
	or.b32  	%r461, %r407, %r340;
	shfl.sync.idx.b32	%r462|%p31, %r83, %r461, 31, -1;
	mad.lo.s32 	%r463, %r462, %r411, %r460;
	or.b32  	%r464, %r413, %r340;
	shfl.sync.idx.b32	%r465|%p32, %r83, %r464, 31, -1;
	mad.lo.s32 	%r466, %r465, %r417, %r463;
	or.b32  	%r467, %r91, %r340;
	shfl.sync.idx.b32	%r468|%p33, %r83, %r467, 31, -1;
	mad.lo.s32 	%r469, %r468, %r421, %r466;
	ld.shared.u32 	%r470, [%r92];
	add.s32 	%r471, %r470, %r469;
	st.shared.u32 	[%r92], %r471;
	ld.shared.u32 	%r472, [%r82+528];
	shfl.sync.idx.b32	%r473|%p34, %r472, %r422, 31, -1;
	mul.lo.s32 	%r474, %r473, %r346;
	shfl.sync.idx.b32	%r475|%p35, %r472, %r425, 31, -1;
	mad.lo.s32 	%r476, %r475, %r350, %r474;
	shfl.sync.idx.b32	%r477|%p36, %r472, %r428, 31, -1;
	mad.lo.s32 	%r478, %r477, %r354, %r476;
	shfl.sync.idx.b32	%r479|%p37, %r472, %r431, 31, -1;
	mad.lo.s32 	%r480, %r479, %r358, %r478;
	shfl.sync.idx.b32	%r481|%p38, %r472, %r434, 31, -1;
	mad.lo.s32 	%r482, %r481, %r362, %r480;
	shfl.sync.idx.b32	%r483|%p39, %r472, %r437, 31, -1;
	mad.lo.s32 	%r484, %r483, %r366, %r482;
	shfl.sync.idx.b32	%r485|%p40, %r472, %r440, 31, -1;
	mad.lo.s32 	%r486, %r485, %r370, %r484;
	shfl.sync.idx.b32	%r487|%p41, %r472, %r443, 31, -1;
	mad.lo.s32 	%r488, %r487, %r376, %r486;
	shfl.sync.idx.b32	%r489|%p42, %r472, %r446, 31, -1;
	mad.lo.s32 	%r490, %r489, %r381, %r488;
	shfl.sync.idx.b32	%r491|%p43, %r472, %r449, 31, -1;
	mad.lo.s32 	%r492, %r491, %r387, %r490;
	shfl.sync.idx.b32	%r493|%p44, %r472, %r452, 31, -1;
	mad.lo.s32 	%r494, %r493, %r393, %r492;
	shfl.sync.idx.b32	%r495|%p45, %r472, %r455, 31, -1;
	mad.lo.s32 	%r496, %r495, %r399, %r494;
	shfl.sync.idx.b32	%r497|%p46, %r472, %r458, 31, -1;
	mad.lo.s32 	%r498, %r497, %r405, %r496;
	shfl.sync.idx.b32	%r499|%p47, %r472, %r461, 31, -1;
	mad.lo.s32 	%r500, %r499, %r411, %r498;
	shfl.sync.idx.b32	%r501|%p48, %r472, %r464, 31, -1;
	mad.lo.s32 	%r502, %r501, %r417, %r500;
	shfl.sync.idx.b32	%r503|%p49, %r472, %r467, 31, -1;
	mad.lo.s32 	%r504, %r503, %r421, %r502;
	ld.shared.u32 	%r505, [%r92+2048];
	add.s32 	%r506, %r505, %r504;
	st.shared.u32 	[%r92+2048], %r506;
	ld.shared.u32 	%r507, [%r82+1056];
	shfl.sync.idx.b32	%r508|%p50, %r507, %r422, 31, -1;
	mul.lo.s32 	%r509, %r508, %r346;
	shfl.sync.idx.b32	%r510|%p51, %r507, %r425, 31, -1;
	mad.lo.s32 	%r511, %r510, %r350, %r509;
	shfl.sync.idx.b32	%r512|%p52, %r507, %r428, 31, -1;
	mad.lo.s32 	%r513, %r512, %r354, %r511;
	shfl.sync.idx.b32	%r514|%p53, %r507, %r431, 31, -1;
	mad.lo.s32 	%r515, %r514, %r358, %r513;
	shfl.sync.idx.b32	%r516|%p54, %r507, %r434, 31, -1;
	mad.lo.s32 	%r517, %r516, %r362, %r515;
	shfl.sync.idx.b32	%r518|%p55, %r507, %r437, 31, -1;
	mad.lo.s32 	%r519, %r518, %r366, %r517;
	shfl.sync.idx.b32	%r520|%p56, %r507, %r440, 31, -1;
	mad.lo.s32 	%r521, %r520, %r370, %r519;
	shfl.sync.idx.b32	%r522|%p57, %r507, %r443, 31, -1;
	mad.lo.s32 	%r523, %r522, %r376, %r521;
	shfl.sync.idx.b32	%r524|%p58, %r507, %r446, 31, -1;
	mad.lo.s32 	%r525, %r524, %r381, %r523;
	shfl.sync.idx.b32	%r526|%p59, %r507, %r449, 31, -1;
	mad.lo.s32 	%r527, %r526, %r387, %r525;
	shfl.sync.idx.b32	%r528|%p60, %r507, %r452, 31, -1;
	mad.lo.s32 	%r529, %r528, %r393, %r527;
	shfl.sync.idx.b32	%r530|%p61, %r507, %r455, 31, -1;
	mad.lo.s32 	%r531, %r530, %r399, %r529;
	shfl.sync.idx.b32	%r532|%p62, %r507, %r458, 31, -1;
	mad.lo.s32 	%r533, %r532, %r405, %r531;
	shfl.sync.idx.b32	%r534|%p63, %r507, %r461, 31, -1;
	mad.lo.s32 	%r535, %r534, %r411, %r533;
	shfl.sync.idx.b32	%r536|%p64, %r507, %r464, 31, -1;
	mad.lo.s32 	%r537, %r536, %r417, %r535;
	shfl.sync.idx.b32	%r538|%p65, %r507, %r467, 31, -1;
	mad.lo.s32 	%r539, %r538, %r421, %r537;
	ld.shared.u32 	%r540, [%r92+4096];
	add.s32 	%r541, %r540, %r539;
	st.shared.u32 	[%r92+4096], %r541;
	ld.shared.u32 	%r542, [%r82+1584];
	shfl.sync.idx.b32	%r543|%p66, %r542, %r422, 31, -1;
	mul.lo.s32 	%r544, %r543, %r346;
	shfl.sync.idx.b32	%r545|%p67, %r542, %r425, 31, -1;
	mad.lo.s32 	%r546, %r545, %r350, %r544;
	shfl.sync.idx.b32	%r547|%p68, %r542, %r428, 31, -1;
	mad.lo.s32 	%r548, %r547, %r354, %r546;
	shfl.sync.idx.b32	%r549|%p69, %r542, %r431, 31, -1;
	mad.lo.s32 	%r550, %r549, %r358, %r548;
	shfl.sync.idx.b32	%r551|%p70, %r542, %r434, 31, -1;
	mad.lo.s32 	%r552, %r551, %r362, %r550;
	shfl.sync.idx.b32	%r553|%p71, %r542, %r437, 31, -1;
	mad.lo.s32 	%r554, %r553, %r366, %r552;
	shfl.sync.idx.b32	%r555|%p72, %r542, %r440, 31, -1;
	mad.lo.s32 	%r556, %r555, %r370, %r554;
	shfl.sync.idx.b32	%r557|%p73, %r542, %r443, 31, -1;
	mad.lo.s32 	%r558, %r557, %r376, %r556;
	shfl.sync.idx.b32	%r559|%p74, %r542, %r446, 31, -1;
	mad.lo.s32 	%r560, %r559, %r381, %r558;
	shfl.sync.idx.b32	%r561|%p75, %r542, %r449, 31, -1;
	mad.lo.s32 	%r562, %r561, %r387, %r560;
	shfl.sync.idx.b32	%r563|%p76, %r542, %r452, 31, -1;
	mad.lo.s32 	%r564, %r563, %r393, %r562;
	shfl.sync.idx.b32	%r565|%p77, %r542, %r455, 31, -1;
	mad.lo.s32 	%r566, %r565, %r399, %r564;
	shfl.sync.idx.b32	%r567|%p78, %r542, %r458, 31, -1;
	mad.lo.s32 	%r568, %r567, %r405, %r566;
	shfl.sync.idx.b32	%r569|%p79, %r542, %r461, 31, -1;
	mad.lo.s32 	%r570, %r569, %r411, %r568;
	shfl.sync.idx.b32	%r571|%p80, %r542, %r464, 31, -1;
	mad.lo.s32 	%r572, %r571, %r417, %r570;
	shfl.sync.idx.b32	%r573|%p81, %r542, %r467, 31, -1;
	mad.lo.s32 	%r574, %r573, %r421, %r572;
	ld.shared.u32 	%r575, [%r92+6144];
	add.s32 	%r576, %r575, %r574;
	st.shared.u32 	[%r92+6144], %r576;
	ld.shared.u32 	%r577, [%r82+2112];
	shfl.sync.idx.b32	%r578|%p82, %r577, %r422, 31, -1;
	mul.lo.s32 	%r579, %r578, %r346;
	shfl.sync.idx.b32	%r580|%p83, %r577, %r425, 31, -1;
	mad.lo.s32 	%r581, %r580, %r350, %r579;
	shfl.sync.idx.b32	%r582|%p84, %r577, %r428, 31, -1;
	mad.lo.s32 	%r583, %r582, %r354, %r581;
	shfl.sync.idx.b32	%r584|%p85, %r577, %r431, 31, -1;
	mad.lo.s32 	%r585, %r584, %r358, %r583;
	shfl.sync.idx.b32	%r586|%p86, %r577, %r434, 31, -1;
	mad.lo.s32 	%r587, %r586, %r362, %r585;
	shfl.sync.idx.b32	%r588|%p87, %r577, %r437, 31, -1;
	mad.lo.s32 	%r589, %r588, %r366, %r587;
	shfl.sync.idx.b32	%r590|%p88, %r577, %r440, 31, -1;
	mad.lo.s32 	%r591, %r590, %r370, %r589;
	shfl.sync.idx.b32	%r592|%p89, %r577, %r443, 31, -1;
	mad.lo.s32 	%r593, %r592, %r376, %r591;
	shfl.sync.idx.b32	%r594|%p90, %r577, %r446, 31, -1;
	mad.lo.s32 	%r595, %r594, %r381, %r593;
	shfl.sync.idx.b32	%r596|%p91, %r577, %r449, 31, -1;
	mad.lo.s32 	%r597, %r596, %r387, %r595;
	shfl.sync.idx.b32	%r598|%p92, %r577, %r452, 31, -1;
	mad.lo.s32 	%r599, %r598, %r393, %r597;
	shfl.sync.idx.b32	%r600|%p93, %r577, %r455, 31, -1;
	mad.lo.s32 	%r601, %r600, %r399, %r599;
	shfl.sync.idx.b32	%r602|%p94, %r577, %r458, 31, -1;
	mad.lo.s32 	%r603, %r602, %r405, %r601;
	shfl.sync.idx.b32	%r604|%p95, %r577, %r461, 31, -1;
	mad.lo.s32 	%r605, %r604, %r411, %r603;
	shfl.sync.idx.b32	%r606|%p96, %r577, %r464, 31, -1;
	mad.lo.s32 	%r607, %r606, %r417, %r605;
	shfl.sync.idx.b32	%r608|%p97, %r577, %r467, 31, -1;
	mad.lo.s32 	%r609, %r608, %r421, %r607;
	ld.shared.u32 	%r610, [%r92+8192];
	add.s32 	%r611, %r610, %r609;
	st.shared.u32 	[%r92+8192], %r611;
	ld.shared.u32 	%r612, [%r82+2640];
	shfl.sync.idx.b32	%r613|%p98, %r612, %r422, 31, -1;
	mul.lo.s32 	%r614, %r613, %r346;
	shfl.sync.idx.b32	%r615|%p99, %r612, %r425, 31, -1;
	mad.lo.s32 	%r616, %r615, %r350, %r614;
	shfl.sync.idx.b32	%r617|%p100, %r612, %r428, 31, -1;
	mad.lo.s32 	%r618, %r617, %r354, %r616;
	shfl.sync.idx.b32	%r619|%p101, %r612, %r431, 31, -1;
	mad.lo.s32 	%r620, %r619, %r358, %r618;
	shfl.sync.idx.b32	%r621|%p102, %r612, %r434, 31, -1;
	mad.lo.s32 	%r622, %r621, %r362, %r620;
	shfl.sync.idx.b32	%r623|%p103, %r612, %r437, 31, -1;
	mad.lo.s32 	%r624, %r623, %r366, %r622;
	shfl.sync.idx.b32	%r625|%p104, %r612, %r440, 31, -1;
	mad.lo.s32 	%r626, %r625, %r370, %r624;
	shfl.sync.idx.b32	%r627|%p105, %r612, %r443, 31, -1;
	mad.lo.s32 	%r628, %r627, %r376, %r626;
	shfl.sync.idx.b32	%r629|%p106, %r612, %r446, 31, -1;
	mad.lo.s32 	%r630, %r629, %r381, %r628;
	shfl.sync.idx.b32	%r631|%p107, %r612, %r449, 31, -1;
	mad.lo.s32 	%r632, %r631, %r387, %r630;
	shfl.sync.idx.b32	%r633|%p108, %r612, %r452, 31, -1;
	mad.lo.s32 	%r634, %r633, %r393, %r632;
	shfl.sync.idx.b32	%r635|%p109, %r612, %r455, 31, -1;
	mad.lo.s32 	%r636, %r635, %r399, %r634;
	shfl.sync.idx.b32	%r637|%p110, %r612, %r458, 31, -1;
	mad.lo.s32 	%r638, %r637, %r405, %r636;
	shfl.sync.idx.b32	%r639|%p111, %r612, %r461, 31, -1;
	mad.lo.s32 	%r640, %r639, %r411, %r638;
	shfl.sync.idx.b32	%r641|%p112, %r612, %r464, 31, -1;
	mad.lo.s32 	%r642, %r641, %r417, %r640;
	shfl.sync.idx.b32	%r643|%p113, %r612, %r467, 31, -1;
	mad.lo.s32 	%r644, %r643, %r421, %r642;
	ld.shared.u32 	%r645, [%r92+10240];
	add.s32 	%r646, %r645, %r644;
	st.shared.u32 	[%r92+10240], %r646;
	ld.shared.u32 	%r647, [%r82+3168];
	shfl.sync.idx.b32	%r648|%p114, %r647, %r422, 31, -1;
	mul.lo.s32 	%r649, %r648, %r346;
	shfl.sync.idx.b32	%r650|%p115, %r647, %r425, 31, -1;
	mad.lo.s32 	%r651, %r650, %r350, %r649;
	shfl.sync.idx.b32	%r652|%p116, %r647, %r428, 31, -1;
	mad.lo.s32 	%r653, %r652, %r354, %r651;
	shfl.sync.idx.b32	%r654|%p117, %r647, %r431, 31, -1;
	mad.lo.s32 	%r655, %r654, %r358, %r653;
	shfl.sync.idx.b32	%r656|%p118, %r647, %r434, 31, -1;
	mad.lo.s32 	%r657, %r656, %r362, %r655;
	shfl.sync.idx.b32	%r658|%p119, %r647, %r437, 31, -1;
	mad.lo.s32 	%r659, %r658, %r366, %r657;
	shfl.sync.idx.b32	%r660|%p120, %r647, %r440, 31, -1;
	mad.lo.s32 	%r661, %r660, %r370, %r659;
	shfl.sync.idx.b32	%r662|%p121, %r647, %r443, 31, -1;
	mad.lo.s32 	%r663, %r662, %r376, %r661;
	shfl.sync.idx.b32	%r664|%p122, %r647, %r446, 31, -1;
	mad.lo.s32 	%r665, %r664, %r381, %r663;
	shfl.sync.idx.b32	%r666|%p123, %r647, %r449, 31, -1;
	mad.lo.s32 	%r667, %r666, %r387, %r665;
	shfl.sync.idx.b32	%r668|%p124, %r647, %r452, 31, -1;
	mad.lo.s32 	%r669, %r668, %r393, %r667;
	shfl.sync.idx.b32	%r670|%p125, %r647, %r455, 31, -1;
	mad.lo.s32 	%r671, %r670, %r399, %r669;
	shfl.sync.idx.b32	%r672|%p126, %r647, %r458, 31, -1;
	mad.lo.s32 	%r673, %r672, %r405, %r671;
	shfl.sync.idx.b32	%r674|%p127, %r647, %r461, 31, -1;
	mad.lo.s32 	%r675, %r674, %r411, %r673;
	shfl.sync.idx.b32	%r676|%p128, %r647, %r464, 31, -1;
	mad.lo.s32 	%r677, %r676, %r417, %r675;
	shfl.sync.idx.b32	%r678|%p129, %r647, %r467, 31, -1;
	mad.lo.s32 	%r679, %r678, %r421, %r677;
	ld.shared.u32 	%r680, [%r92+12288];
	add.s32 	%r681, %r680, %r679;
	st.shared.u32 	[%r92+12288], %r681;
	ld.shared.u32 	%r682, [%r82+3696];
	shfl.sync.idx.b32	%r683|%p130, %r682, %r422, 31, -1;
	mul.lo.s32 	%r684, %r683, %r346;
	shfl.sync.idx.b32	%r685|%p131, %r682, %r425, 31, -1;
	mad.lo.s32 	%r686, %r685, %r350, %r684;
	shfl.sync.idx.b32	%r687|%p132, %r682, %r428, 31, -1;
	mad.lo.s32 	%r688, %r687, %r354, %r686;
	shfl.sync.idx.b32	%r689|%p133, %r682, %r431, 31, -1;
	mad.lo.s32 	%r690, %r689, %r358, %r688;
	shfl.sync.idx.b32	%r691|%p134, %r682, %r434, 31, -1;
	mad.lo.s32 	%r692, %r691, %r362, %r690;
	shfl.sync.idx.b32	%r693|%p135, %r682, %r437, 31, -1;
	mad.lo.s32 	%r694, %r693, %r366, %r692;
	shfl.sync.idx.b32	%r695|%p136, %r682, %r440, 31, -1;
	mad.lo.s32 	%r696, %r695, %r370, %r694;
	shfl.sync.idx.b32	%r697|%p137, %r682, %r443, 31, -1;
	mad.lo.s32 	%r698, %r697, %r376, %r696;
	shfl.sync.idx.b32	%r699|%p138, %r682, %r446, 31, -1;
	mad.lo.s32 	%r700, %r699, %r381, %r698;
	shfl.sync.idx.b32	%r701|%p139, %r682, %r449, 31, -1;
	mad.lo.s32 	%r702, %r701, %r387, %r700;
	shfl.sync.idx.b32	%r703|%p140, %r682, %r452, 31, -1;
	mad.lo.s32 	%r704, %r703, %r393, %r702;
	shfl.sync.idx.b32	%r705|%p141, %r682, %r455, 31, -1;
	mad.lo.s32 	%r706, %r705, %r399, %r704;
	shfl.sync.idx.b32	%r707|%p142, %r682, %r458, 31, -1;
	mad.lo.s32 	%r708, %r707, %r405, %r706;
	shfl.sync.idx.b32	%r709|%p143, %r682, %r461, 31, -1;
	mad.lo.s32 	%r710, %r709, %r411, %r708;
	shfl.sync.idx.b32	%r711|%p144, %r682, %r464, 31, -1;
	mad.lo.s32 	%r712, %r711, %r417, %r710;
	shfl.sync.idx.b32	%r713|%p145, %r682, %r467, 31, -1;
	mad.lo.s32 	%r714, %r713, %r421, %r712;
	ld.shared.u32 	%r715, [%r92+14336];
	add.s32 	%r716, %r715, %r714;
	st.shared.u32 	[%r92+14336], %r716;
	mov.b32 	%r795, 16;
	mov.pred 	%p150, 0;
	@%p1 bra 	$L__BB78_20;
	setp.eq.s32 	%p146, %r49, 0;
	bar.sync 	0;
	shl.b32 	%r717, %r29, 7;
	mad.lo.s32 	%r94, %r27, %r122, %r717;
	@%p146 bra 	$L__BB78_24;
	shl.b32 	%r718, %r1, 4;
	mov.u32 	%r719, _ZZ9cuda_gemmIiLj512ELj1ELj1ELj4096ELj32ELj32ELj128ELj0ELj1EEvjjjPKT_S2_PS0_jjjE3Csh;
	add.s32 	%r792, %r719, %r718;
	neg.s32 	%r791, %r48;
$L__BB78_23:
	.pragma "nounroll";
	shr.u32 	%r720, %r794, 7;
	and.b32  	%r721, %r794, 124;
	add.s32 	%r722, %r94, %r721;
	mad.lo.s32 	%r723, %r720, %r32, %r722;
	mul.wide.u32 	%rd30, %r723, 4;
	add.s64 	%rd31, %rd3, %rd30;
	ld.shared.v4.u32 	{%r724, %r725, %r726, %r727}, [%r792];
	st.global.v4.u32 	[%rd31], {%r724, %r725, %r726, %r727};
	add.s32 	%r794, %r794, %r31;
	add.s32 	%r792, %r792, %r40;
	add.s32 	%r791, %r791, 1;
	setp.ne.s32 	%p147, %r791, 0;
	@%p147 bra 	$L__BB78_23;
$L__BB78_24:
	setp.lt.u16 	%p148, %rs2, 2;
	@%p148 bra 	$L__BB78_27;
	add.s32 	%r799, %r794, %r42;
	add.s32 	%r798, %r794, %r41;
	add.s32 	%r797, %r794, %r31;
	mul.lo.s32 	%r107, %r28, 48;
	shl.b32 	%r728, %r794, 2;
	mov.u32 	%r729, _ZZ9cuda_gemmIiLj512ELj1ELj1ELj4096ELj32ELj32ELj128ELj0ELj1EEvjjjPKT_S2_PS0_jjjE3Csh;
	add.s32 	%r796, %r729, %r728;
	shl.b32 	%r109, %r28, 6;
	shl.b32 	%r110, %r28, 5;
$L__BB78_26:
	shr.u32 	%r730, %r794, 7;
	and.b32  	%r731, %r794, 124;
	add.s32 	%r732, %r94, %r731;
	mad.lo.s32 	%r733, %r730, %r32, %r732;
	mul.wide.u32 	%rd32, %r733, 4;
	add.s64 	%rd33, %rd3, %rd32;
	ld.shared.v4.u32 	{%r734, %r735, %r736, %r737}, [%r796];
	st.global.v4.u32 	[%rd33], {%r734, %r735, %r736, %r737};
	add.s32 	%r738, %r794, %r31;
	shr.u32 	%r739, %r797, 7;
	and.b32  	%r740, %r797, 124;
	add.s32 	%r741, %r94, %r740;
	mad.lo.s32 	%r742, %r739, %r32, %r741;
	mul.wide.u32 	%rd34, %r742, 4;
	add.s64 	%rd35, %rd3, %rd34;
	add.s32 	%r743, %r796, %r40;
	ld.shared.v4.u32 	{%r744, %r745, %r746, %r747}, [%r743];
	st.global.v4.u32 	[%rd35], {%r744, %r745, %r746, %r747};
	add.s32 	%r748, %r738, %r31;
	shr.u32 	%r749, %r798, 7;
	and.b32  	%r750, %r798, 124;
	add.s32 	%r751, %r94, %r750;
	mad.lo.s32 	%r752, %r749, %r32, %r751;
	mul.wide.u32 	%rd36, %r752, 4;
	add.s64 	%rd37, %rd3, %rd36;
	add.s32 	%r753, %r796, %r110;
	ld.shared.v4.u32 	{%r754, %r755, %r756, %r757}, [%r753];
	st.global.v4.u32 	[%rd37], {%r754, %r755, %r756, %r757};
	add.s32 	%r758, %r748, %r31;
	shr.u32 	%r759, %r799, 7;
	and.b32  	%r760, %r799, 124;
	add.s32 	%r761, %r94, %r760;
	mad.lo.s32 	%r762, %r759, %r32, %r761;
	mul.wide.u32 	%rd38, %r762, 4;
	add.s64 	%rd39, %rd3, %rd38;
	add.s32 	%r763, %r796, %r107;
	ld.shared.v4.u32 	{%r764, %r765, %r766, %r767}, [%r763];
	st.global.v4.u32 	[%rd39], {%r764, %r765, %r766, %r767};
	add.s32 	%r794, %r758, %r31;
	add.s32 	%r799, %r799, %r40;
	add.s32 	%r798, %r798, %r40;
	add.s32 	%r797, %r797, %r40;
	add.s32 	%r796, %r796, %r109;
	setp.lt.u32 	%p149, %r794, 4096;
	@%p149 bra 	$L__BB78_26;
$L__BB78_27:
	ret;

}
	// .globl	_Z9cuda_gemmIiLj512ELj1ELj1ELj4096ELj32ELj32ELj128ELj1ELj1EEvjjjPKT_S2_PS0_jjj
.visible .entry _Z9cuda_gemmIiLj512ELj1ELj1ELj4096ELj32ELj32ELj128ELj1ELj1EEvjjjPKT_S2_PS0_jjj(
	.param .u32 _Z9cuda_gemmIiLj512ELj1ELj1ELj4096ELj32ELj32ELj128ELj1ELj1EEvjjjPKT_S2_PS0_jjj_param_0,
	.param .u32 _Z9cuda_gemmIiLj512ELj1ELj1ELj4096ELj32ELj32ELj128ELj1ELj1EEvjjjPKT_S2_PS0_jjj_param_1,
	.param .u32 _Z9cuda_gemmIiLj512ELj1ELj1ELj4096ELj32ELj32ELj128ELj1ELj1EEvjjjPKT_S2_PS0_jjj_param_2,
	.param .u64 .ptr .align 1 _Z9cuda_gemmIiLj512ELj1ELj1ELj4096ELj32ELj32ELj128ELj1ELj1EEvjjjPKT_S2_PS0_jjj_param_3,
	.param .u64 .ptr .align 1 _Z9cuda_gemmIiLj512ELj1ELj1ELj4096ELj32ELj32ELj128ELj1ELj1EEvjjjPKT_S2_PS0_jjj_param_4,
	.param .u64 .ptr .align 1 _Z9cuda_gemmIiLj512ELj1ELj1ELj4096ELj32ELj32ELj128ELj1ELj1EEvjjjPKT_S2_PS0_jjj_param_5,
	.param .u32 _Z9cuda_gemmIiLj512ELj1ELj1ELj4096ELj32ELj32ELj128ELj1ELj1EEvjjjPKT_S2_PS0_jjj_param_6,
	.param .u32 _Z9cuda_gemmIiLj512ELj1ELj1ELj4096ELj32ELj32ELj128ELj1ELj1EEvjjjPKT_S2_PS0_jjj_param_7,
	.param .u32 _Z9cuda_gemmIiLj512ELj1ELj1ELj4096ELj32ELj32ELj128ELj1ELj1EEvjjjPKT_S2_PS0_jjj_param_8
)
.maxntid 512
{
	.reg .pred 	%p<151>;
	.reg .b16 	%rs<10>;
	.reg .b32 	%r<774>;
	.reg .b64 	%rd<49>;
	// demoted variable
	.shared .align 128 .b8 _ZZ9cuda_gemmIiLj512ELj1ELj1ELj4096ELj32ELj32ELj128ELj1ELj1EEvjjjPKT_S2_PS0_jjjE11kron_fac_sh[4224];
	// demoted variable
	.shared .align 128 .b8 _ZZ9cuda_gemmIiLj512ELj1ELj1ELj4096ELj32ELj32ELj128ELj1ELj1EEvjjjPKT_S2_PS0_jjjE3Ash[16384];
	// demoted variable
	.shared .align 128 .b8 _ZZ9cuda_gemmIiLj512ELj1ELj1ELj4096ELj32ELj32ELj128ELj1ELj1EEvjjjPKT_S2_PS0_jjjE3Csh[16384];
	ld.param.u64 	%rd16, [_Z9cuda_gemmIiLj512ELj1ELj1ELj4096ELj32ELj32ELj128ELj1ELj1EEvjjjPKT_S2_PS0_jjj_param_3];
	ld.param.u64 	%rd17, [_Z9cuda_gemmIiLj512ELj1ELj1ELj4096ELj32ELj32ELj128ELj1ELj1EEvjjjPKT_S2_PS0_jjj_param_4];
	ld.param.u64 	%rd18, [_Z9cuda_gemmIiLj512ELj1ELj1ELj4096ELj32ELj32ELj128ELj1ELj1EEvjjjPKT_S2_PS0_jjj_param_5];
	cvta.to.global.u64 	%rd1, %rd17;
	cvta.to.global.u64 	%rd2, %rd16;
	cvta.to.global.u64 	%rd3, %rd18;
	mov.u32 	%r1, %tid.x;
	shl.b32 	%r766, %r1, 2;
	setp.gt.u32 	%p2, %r1, 255;
	@%p2 bra 	$L__BB79_7;
	mov.u32 	%r3, %ntid.x;
	shl.b32 	%r4, %r3, 2;
	add.s32 	%r121, %r766, %r4;
	max.u32 	%r122, %r121, 1024;
	setp.lt.u32 	%p3, %r121, 1024;
	selp.u32 	%r123, 1, 0, %p3;
	add.s32 	%r124, %r121, %r123;
	sub.s32 	%r125, %r122, %r124;
	div.u32 	%r126, %r125, %r4;
	add.s32 	%r5, %r126, %r123;
	and.b32  	%r127, %r5, 3;
	setp.eq.s32 	%p4, %r127, 3;
	mov.u32 	%r743, %r766;
	@%p4 bra 	$L__BB79_4;
	add.s32 	%r742, %r766, 1;
	mul.wide.u32 	%rd19, %r1, 16;
	add.s64 	%rd46, %rd1, %rd19;
	mul.wide.u32 	%rd5, %r3, 16;
	add.s32 	%r128, %r5, 1;
	and.b32  	%r129, %r128, 3;
	neg.s32 	%r741, %r129;
$L__BB79_3:
	.pragma "nounroll";
	add.s32 	%r130, %r742, -1;
	ld.global.nc.v4.u32 	{%r131, %r132, %r133, %r134}, [%rd46];
	and.b32  	%r135, %r130, 28;
	mov.u32 	%r136, _ZZ9cuda_gemmIiLj512ELj1ELj1ELj4096ELj32ELj32ELj128ELj1ELj1EEvjjjPKT_S2_PS0_jjjE11kron_fac_sh;
	mad.lo.s32 	%r137, %r135, 132, %r136;
	shr.u32 	%r138, %r130, 3;
	and.b32  	%r139, %r138, 536870908;
	add.s32 	%r140, %r137, %r139;
	st.shared.u32 	[%r140], %r131;
	add.s32 	%r141, %r742, 2;
	and.b32  	%r142, %r742, 29;
	mad.lo.s32 	%r143, %r142, 132, %r136;
	shr.u32 	%r144, %r742, 3;
	and.b32  	%r145, %r144, 536870908;
	add.s32 	%r146, %r143, %r145;
	st.shared.u32 	[%r146], %r132;
	add.s32 	%r147, %r742, 1;
	and.b32  	%r148, %r147, 30;
	mad.lo.s32 	%r149, %r148, 132, %r136;
	shr.u32 	%r150, %r147, 3;
	and.b32  	%r151, %r150, 536870908;
	add.s32 	%r152, %r149, %r151;
	st.shared.u32 	[%r152], %r133;
	and.b32  	%r153, %r141, 31;
	mad.lo.s32 	%r154, %r153, 132, %r136;
	shr.u32 	%r155, %r141, 3;
	and.b32  	%r156, %r155, 536870908;
	add.s32 	%r157, %r154, %r156;
	st.shared.u32 	[%r157], %r134;
	add.s32 	%r743, %r130, %r4;
	add.s32 	%r742, %r742, %r4;
	add.s64 	%rd46, %rd46, %rd5;
	add.s32 	%r741, %r741, 1;
	setp.ne.s32 	%p5, %r741, 0;
	@%p5 bra 	$L__BB79_3;
$L__BB79_4:
	setp.lt.u32 	%p6, %r5, 3;
	@%p6 bra 	$L__BB79_7;
	add.s32 	%r747, %r743, 1;
	shl.b32 	%r15, %r3, 4;
	add.s32 	%r746, %r743, %r4;
	shl.b32 	%r158, %r3, 3;
	add.s32 	%r745, %r743, %r158;
	mad.lo.s32 	%r744, %r3, 12, %r743;
$L__BB79_6:
	add.s32 	%r159, %r747, -1;
	mul.wide.u32 	%rd20, %r159, 4;
	add.s64 	%rd21, %rd1, %rd20;
	ld.global.nc.v4.u32 	{%r160, %r161, %r162, %r163}, [%rd21];
	and.b32  	%r164, %r159, 31;
	mov.u32 	%r165, _ZZ9cuda_gemmIiLj512ELj1ELj1ELj4096ELj32ELj32ELj128ELj1ELj1EEvjjjPKT_S2_PS0_jjjE11kron_fac_sh;
	mad.lo.s32 	%r166, %r164, 132, %r165;
	shr.u32 	%r167, %r159, 3;
	and.b32  	%r168, %r167, 536870908;
	add.s32 	%r169, %r166, %r168;
	st.shared.u32 	[%r169], %r160;
	add.s32 	%r170, %r747, 2;
	and.b32  	%r171, %r747, 31;
	mad.lo.s32 	%r172, %r171, 132, %r165;
	shr.u32 	%r173, %r747, 3;
	and.b32  	%r174, %r173, 536870908;
	add.s32 	%r175, %r172, %r174;
	st.shared.u32 	[%r175], %r161;
	add.s32 	%r176, %r747, 1;
	and.b32  	%r177, %r176, 31;
	mad.lo.s32 	%r178, %r177, 132, %r165;
	shr.u32 	%r179, %r176, 3;
	and.b32  	%r180, %r179, 536870908;
	add.s32 	%r181, %r178, %r180;
	st.shared.u32 	[%r181], %r162;
	and.b32  	%r182, %r170, 31;
	mad.lo.s32 	%r183, %r182, 132, %r165;
	shr.u32 	%r184, %r170, 3;
	and.b32  	%r185, %r184, 536870908;
	add.s32 	%r186, %r183, %r185;
	st.shared.u32 	[%r186], %r163;
	mul.wide.u32 	%rd22, %r746, 4;
	add.s64 	%rd23, %rd1, %rd22;
	ld.global.nc.v4.u32 	{%r187, %r188, %r189, %r190}, [%rd23];
	and.b32  	%r191, %r746, 31;
	mad.lo.s32 	%r192, %r191, 132, %r165;
	shr.u32 	%r193, %r746, 3;
	and.b32  	%r194, %r193, 536870908;
	add.s32 	%r195, %r192, %r194;
	st.shared.u32 	[%r195], %r187;
	add.s32 	%r196, %r746, 1;
	and.b32  	%r197, %r196, 31;
	mad.lo.s32 	%r198, %r197, 132, %r165;
	shr.u32 	%r199, %r196, 3;
	and.b32  	%r200, %r199, 536870908;
	add.s32 	%r201, %r198, %r200;
	st.shared.u32 	[%r201], %r188;
	add.s32 	%r202, %r746, 2;
	and.b32  	%r203, %r202, 31;
	mad.lo.s32 	%r204, %r203, 132, %r165;
	shr.u32 	%r205, %r202, 3;
	and.b32  	%r206, %r205, 536870908;
	add.s32 	%r207, %r204, %r206;
	st.shared.u32 	[%r207], %r189;
	add.s32 	%r208, %r746, 3;
	and.b32  	%r209, %r208, 31;
	mad.lo.s32 	%r210, %r209, 132, %r165;
	shr.u32 	%r211, %r208, 3;
	and.b32  	%r212, %r211, 536870908;
	add.s32 	%r213, %r210, %r212;
	st.shared.u32 	[%r213], %r190;
	mul.wide.u32 	%rd24, %r745, 4;
	add.s64 	%rd25, %rd1, %rd24;
	ld.global.nc.v4.u32 	{%r214, %r215, %r216, %r217}, [%rd25];
	and.b32  	%r218, %r745, 31;
	mad.lo.s32 	%r219, %r218, 132, %r165;
	shr.u32 	%r220, %r745, 3;
	and.b32  	%r221, %r220, 536870908;
	add.s32 	%r222, %r219, %r221;
	st.shared.u32 	[%r222], %r214;
	add.s32 	%r223, %r745, 1;
	and.b32  	%r224, %r223, 31;
	mad.lo.s32 	%r225, %r224, 132, %r165;
	shr.u32 	%r226, %r223, 3;
	and.b32  	%r227, %r226, 536870908;
	add.s32 	%r228, %r225, %r227;
	st.shared.u32 	[%r228], %r215;
	add.s32 	%r229, %r745, 2;
	and.b32  	%r230, %r229, 31;
	mad.lo.s32 	%r231, %r230, 132, %r165;
	shr.u32 	%r232, %r229, 3;
	and.b32  	%r233, %r232, 536870908;
	add.s32 	%r234, %r231, %r233;
	st.shared.u32 	[%r234], %r216;
	add.s32 	%r235, %r745, 3;
	and.b32  	%r236, %r235, 31;
	mad.lo.s32 	%r237, %r236, 132, %r165;
	shr.u32 	%r238, %r235, 3;
	and.b32  	%r239, %r238, 536870908;
	add.s32 	%r240, %r237, %r239;
	st.shared.u32 	[%r240], %r217;
	mul.wide.u32 	%rd26, %r744, 4;
	add.s64 	%rd27, %rd1, %rd26;
	ld.global.nc.v4.u32 	{%r241, %r242, %r243, %r244}, [%rd27];
	and.b32  	%r245, %r744, 31;
	mad.lo.s32 	%r246, %r245, 132, %r165;
	shr.u32 	%r247, %r744, 3;
	and.b32  	%r248, %r247, 536870908;
	add.s32 	%r249, %r246, %r248;
	st.shared.u32 	[%r249], %r241;
	add.s32 	%r250, %r744, 1;
	and.b32  	%r251, %r250, 31;
	mad.lo.s32 	%r252, %r251, 132, %r165;
	shr.u32 	%r253, %r250, 3;
	and.b32  	%r254, %r253, 536870908;
	add.s32 	%r255, %r252, %r254;
	st.shared.u32 	[%r255], %r242;
	add.s32 	%r256, %r744, 2;
	and.b32  	%r257, %r256, 31;
	mad.lo.s32 	%r258, %r257, 132, %r165;
	shr.u32 	%r259, %r256, 3;
	and.b32  	%r260, %r259, 536870908;
	add.s32 	%r261, %r258, %r260;
	st.shared.u32 	[%r261], %r243;
	add.s32 	%r262, %r744, 3;
	and.b32  	%r263, %r262, 31;
	mad.lo.s32 	%r264, %r263, 132, %r165;
	shr.u32 	%r265, %r262, 3;
	and.b32  	%r266, %r265, 536870908;
	add.s32 	%r267, %r264, %r266;
	st.shared.u32 	[%r267], %r244;
	add.s32 	%r747, %r747, %r15;
	add.s32 	%r268, %r747, -1;
	add.s32 	%r746, %r746, %r15;
	add.s32 	%r745, %r745, %r15;
	add.s32 	%r744, %r744, %r15;
	setp.lt.u32 	%p7, %r268, 1024;
	@%p7 bra 	$L__BB79_6;
$L__BB79_7:
	mov.u32 	%r27, %ctaid.y;
	mov.u32 	%r269, %nctaid.y;
	setp.ge.u32 	%p8, %r27, %r269;
	@%p8 bra 	$L__BB79_27;
	mov.u32 	%r28, %ntid.x;
	shl.b32 	%r29, %r28, 2;
	add.s32 	%r270, %r1, %r28;
	cvt.u16.u32 	%rs3, %r270;
	xor.b16  	%rs4, %rs3, 4095;
	cvt.u16.u32 	%rs5, %r28;
	div.u16 	%rs6, %rs4, %rs5;
	and.b16  	%rs1, %rs6, 3;
	setp.eq.s16 	%p9, %rs1, 2;
	mov.u32 	%r750, %r1;
	@%p9 bra 	$L__BB79_11;
	cvt.u32.u16 	%r30, %rs1;
	mov.b32 	%r749, 0;
	mov.u32 	%r273, _ZZ9cuda_gemmIiLj512ELj1ELj1ELj4096ELj32ELj32ELj128ELj1ELj1EEvjjjPKT_S2_PS0_jjjE3Csh;
	mov.u32 	%r750, %r1;
$L__BB79_10:
	.pragma "nounroll";
	shl.b32 	%r272, %r750, 2;
	add.s32 	%r274, %r273, %r272;
	mov.b32 	%r275, 0;
	st.shared.u32 	[%r274], %r275;
	add.s32 	%r750, %r750, %r28;
	add.s32 	%r749, %r749, 1;
	xor.b32  	%r276, %r749, %r30;
	setp.ne.s32 	%p10, %r276, 2;
	@%p10 bra 	$L__BB79_10;
$L__BB79_11:
	shl.b32 	%r277, %r750, 2;
	mov.u32 	%r278, _ZZ9cuda_gemmIiLj512ELj1ELj1ELj4096ELj32ELj32ELj128ELj1ELj1EEvjjjPKT_S2_PS0_jjjE3Csh;
	add.s32 	%r751, %r278, %r277;
	shl.b32 	%r37, %r28, 4;
	shl.b32 	%r38, %r28, 3;
	mul.lo.s32 	%r39, %r28, 12;
$L__BB79_12:
	mov.b32 	%r279, 0;
	st.shared.u32 	[%r751], %r279;
	add.s32 	%r280, %r751, %r29;
	st.shared.u32 	[%r280], %r279;
	add.s32 	%r281, %r751, %r38;
	st.shared.u32 	[%r281], %r279;
	add.s32 	%r282, %r751, %r39;
	st.shared.u32 	[%r282], %r279;
	add.s32 	%r750, %r750, %r29;
	add.s32 	%r751, %r751, %r37;
	setp.lt.u32 	%p11, %r750, 4096;
	@%p11 bra 	$L__BB79_12;
	shl.b32 	%r44, %r27, 12;
	add.s32 	%r283, %r766, %r29;
	cvt.u16.u32 	%rs7, %r283;
	sub.s16 	%rs8, 4095, %rs7;
	cvt.u16.u32 	%rs9, %r29;
	div.u16 	%rs2, %rs8, %rs9;
	cvt.u32.u16 	%r284, %rs2;
	and.b32  	%r285, %r284, 3;
	xor.b32  	%r45, %r285, 2;
	sub.s32 	%r286, 2, %r284;
	and.b32  	%r46, %r286, 3;
	setp.eq.s32 	%p12, %r46, 0;
	mov.u32 	%r756, %r766;
	@%p12 bra 	$L__BB79_16;
	shl.b32 	%r287, %r1, 4;
	mov.u32 	%r288, _ZZ9cuda_gemmIiLj512ELj1ELj1ELj4096ELj32ELj32ELj128ELj1ELj1EEvjjjPKT_S2_PS0_jjjE3Ash;
	add.s32 	%r754, %r288, %r287;
	add.s32 	%r289, %r44, %r766;
	mul.wide.u32 	%rd28, %r289, 4;
	add.s64 	%rd47, %rd2, %rd28;
	mul.wide.u32 	%rd9, %r28, 16;
	neg.s32 	%r753, %r45;
	mov.u32 	%r756, %r766;
$L__BB79_15:
	.pragma "nounroll";
	ld.global.nc.v4.u32 	{%r290, %r291, %r292, %r293}, [%rd47];
	st.shared.v4.u32 	[%r754], {%r290, %r291, %r292, %r293};
	add.s32 	%r756, %r756, %r29;
	add.s32 	%r754, %r754, %r37;
	add.s64 	%rd47, %rd47, %rd9;
	add.s32 	%r753, %r753, 1;
	setp.ne.s32 	%p13, %r753, 0;
	@%p13 bra 	$L__BB79_15;
$L__BB79_16:
	setp.lt.u16 	%p14, %rs2, 2;
	@%p14 bra 	$L__BB79_19;
	add.s32 	%r757, %r756, %r44;
	add.s32 	%r761, %r757, %r39;
	add.s32 	%r760, %r757, %r38;
	add.s32 	%r759, %r757, %r29;
	mul.lo.s32 	%r60, %r28, 48;
	shl.b32 	%r294, %r756, 2;
	mov.u32 	%r295, _ZZ9cuda_gemmIiLj512ELj1ELj1ELj4096ELj32ELj32ELj128ELj1ELj1EEvjjjPKT_S2_PS0_jjjE3Ash;
	add.s32 	%r758, %r295, %r294;
	shl.b32 	%r62, %r28, 6;
	shl.b32 	%r63, %r28, 5;
$L__BB79_18:
	mul.wide.u32 	%rd29, %r757, 4;
	add.s64 	%rd30, %rd2, %rd29;
	ld.global.nc.v4.u32 	{%r296, %r297, %r298, %r299}, [%rd30];
	st.shared.v4.u32 	[%r758], {%r296, %r297, %r298, %r299};
	add.s32 	%r300, %r756, %r29;
	mul.wide.u32 	%rd31, %r759, 4;
	add.s64 	%rd32, %rd2, %rd31;
	ld.global.nc.v4.u32 	{%r301, %r302, %r303, %r304}, [%rd32];
	add.s32 	%r305, %r758, %r37;
	st.shared.v4.u32 	[%r305], {%r301, %r302, %r303, %r304};
	add.s32 	%r306, %r300, %r29;
	mul.wide.u32 	%rd33, %r760, 4;
	add.s64 	%rd34, %rd2, %rd33;
	ld.global.nc.v4.u32 	{%r307, %r308, %r309, %r310}, [%rd34];
	add.s32 	%r311, %r758, %r63;
	st.shared.v4.u32 	[%r311], {%r307, %r308, %r309, %r310};
	add.s32 	%r312, %r306, %r29;
	mul.wide.u32 	%rd35, %r761, 4;
	add.s64 	%rd36, %rd2, %rd35;
	ld.global.nc.v4.u32 	{%r313, %r314, %r315, %r316}, [%rd36];
	add.s32 	%r317, %r758, %r60;
	st.shared.v4.u32 	[%r317], {%r313, %r314, %r315, %r316};
	add.s32 	%r756, %r312, %r29;
	add.s32 	%r761, %r761, %r37;
	add.s32 	%r760, %r760, %r37;
	add.s32 	%r759, %r759, %r37;
	add.s32 	%r758, %r758, %r62;
	add.s32 	%r757, %r757, %r37;
	setp.lt.u32 	%p15, %r756, 4096;
	@%p15 bra 	$L__BB79_18;
$L__BB79_19:
	bar.sync 	0;
	shr.u32 	%r319, %r1, 7;
	shl.b32 	%r320, %r1, 2;
	and.b32  	%r321, %r320, 124;
	mov.u32 	%r322, _ZZ9cuda_gemmIiLj512ELj1ELj1ELj4096ELj32ELj32ELj128ELj1ELj1EEvjjjPKT_S2_PS0_jjjE11kron_fac_sh;
	add.s32 	%r323, %r322, %r321;
	mad.lo.s32 	%r76, %r319, 132, %r323;
	ld.shared.u32 	%r77, [%r76];
	and.b32  	%r78, %r1, 15;
	add.s32 	%r324, %r1, 2;
	and.b32  	%r79, %r324, 15;
	add.s32 	%r325, %r1, 3;
	and.b32  	%r80, %r325, 15;
	add.s32 	%r326, %r1, 4;
	and.b32  	%r81, %r326, 15;
	add.s32 	%r327, %r1, 5;
	and.b32  	%r82, %r327, 15;
	add.s32 	%r328, %r1, 6;
	and.b32  	%r83, %r328, 15;
	add.s32 	%r329, %r1, 7;
	and.b32  	%r84, %r329, 15;
	add.s32 	%r330, %r1, 9;
	and.b32  	%r85, %r330, 15;
	add.s32 	%r331, %r1, 10;
	and.b32  	%r86, %r331, 15;
	add.s32 	%r332, %r1, 11;
	and.b32  	%r87, %r332, 15;
	add.s32 	%r333, %r1, 12;
	and.b32  	%r88, %r333, 15;
	add.s32 	%r334, %r1, 13;
	and.b32  	%r89, %r334, 15;
	add.s32 	%r90, %r278, %r320;
	mov.b32 	%r767, 0;
	mov.pred 	%p150, -1;
$L__BB79_20:
	mov.pred 	%p1, %p150;
	and.b32  	%r337, %r1, 16;
	add.s32 	%r338, %r767, %r337;
	and.b32  	%r339, %r338, 16;
	shl.b32 	%r340, %r1, 5;
	and.b32  	%r341, %r340, 4064;
	or.b32  	%r342, %r339, %r341;
	or.b32  	%r343, %r342, %r78;
	shl.b32 	%r344, %r343, 2;
	mov.u32 	%r345, _ZZ9cuda_gemmIiLj512ELj1ELj1ELj4096ELj32ELj32ELj128ELj1ELj1EEvjjjPKT_S2_PS0_jjjE3Ash;
	add.s32 	%r346, %r345, %r344;
	ld.shared.u32 	%r347, [%r346];
	add.s32 	%r348, %r1, 1;
	and.b32  	%r349, %r348, 15;
	or.b32  	%r350, %r342, %r349;
	shl.b32 	%r351, %r350, 2;
	add.s32 	%r352, %r345, %r351;
	ld.shared.u32 	%r353, [%r352];
	or.b32  	%r354, %r342, %r79;
	shl.b32 	%r355, %r354, 2;
	add.s32 	%r356, %r345, %r355;
	ld.shared.u32 	%r357, [%r356];
	or.b32  	%r358, %r342, %r80;
	shl.b32 	%r359, %r358, 2;
	add.s32 	%r360, %r345, %r359;
	ld.shared.u32 	%r361, [%r360];
	or.b32  	%r362, %r342, %r81;
	shl.b32 	%r363, %r362, 2;
	add.s32 	%r364, %r345, %r363;
	ld.shared.u32 	%r365, [%r364];
	or.b32  	%r366, %r342, %r82;
	shl.b32 	%r367, %r366, 2;
	add.s32 	%r368, %r345, %r367;
	ld.shared.u32 	%r369, [%r368];
	or.b32  	%r370, %r342, %r83;
	shl.b32 	%r371, %r370, 2;
	add.s32 	%r372, %r345, %r371;
	ld.shared.u32 	%r373, [%r372];
	or.b32  	%r374, %r342, %r84;
	shl.b32 	%r375, %r374, 2;
	add.s32 	%r376, %r345, %r375;
	ld.shared.u32 	%r377, [%r376];
	xor.b32  	%r378, %r78, 8;
	or.b32  	%r379, %r342, %r378;
	shl.b32 	%r380, %r379, 2;
	add.s32 	%r381, %r345, %r380;
	ld.shared.u32 	%r382, [%r381];
	or.b32  	%r383, %r342, %r85;
	shl.b32 	%r384, %r383, 2;
	add.s32 	%r385, %r345, %r384;
	ld.shared.u32 	%r386, [%r385];
	or.b32  	%r387, %r342, %r86;
	shl.b32 	%r388, %r387, 2;
	add.s32 	%r389, %r345, %r388;
	ld.shared.u32 	%r390, [%r389];
	or.b32  	%r391, %r342, %r87;
	shl.b32 	%r392, %r391, 2;
	add.s32 	%r393, %r345, %r392;
	ld.shared.u32 	%r394, [%r393];
	or.b32  	%r395, %r342, %r88;
	shl.b32 	%r396, %r395, 2;
	add.s32 	%r397, %r345, %r396;
	ld.shared.u32 	%r398, [%r397];
	or.b32  	%r399, %r342, %r89;
	shl.b32 	%r400, %r399, 2;
	add.s32 	%r401, %r345, %r400;
	ld.shared.u32 	%r402, [%r401];
	add.s32 	%r403, %r1, 14;
	and.b32  	%r404, %r403, 15;
	or.b32  	%r405, %r342, %r404;
	shl.b32 	%r406, %r405, 2;
	add.s32 	%r407, %r345, %r406;
	ld.shared.u32 	%r408, [%r407];
	add.s32 	%r409, %r1, -1;
	and.b32  	%r410, %r409, 15;
	or.b32  	%r411, %r342, %r410;
	shl.b32 	%r412, %r411, 2;
	add.s32 	%r413, %r345, %r412;
	ld.shared.u32 	%r414, [%r413];
	or.b32  	%r415, %r78, %r339;
	shfl.sync.idx.b32	%r416|%p18, %r77, %r415, 31, -1;
	mul.lo.s32 	%r417, %r416, %r347;
	or.b32  	%r418, %r349, %r339;
	shfl.sync.idx.b32	%r419|%p19, %r77, %r418, 31, -1;
	mad.lo.s32 	%r420, %r419, %r353, %r417;
	or.b32  	%r421, %r79, %r339;
	shfl.sync.idx.b32	%r422|%p20, %r77, %r421, 31, -1;
	mad.lo.s32 	%r423, %r422, %r357, %r420;
	or.b32  	%r424, %r80, %r339;
	shfl.sync.idx.b32	%r425|%p21, %r77, %r424, 31, -1;
	mad.lo.s32 	%r426, %r425, %r361, %r423;
	or.b32  	%r427, %r81, %r339;
	shfl.sync.idx.b32	%r428|%p22, %r77, %r427, 31, -1;
	mad.lo.s32 	%r429, %r428, %r365, %r426;
	or.b32  	%r430, %r82, %r339;
	shfl.sync.idx.b32	%r431|%p23, %r77, %r430, 31, -1;
	mad.lo.s32 	%r432, %r431, %r369, %r429;
	or.b32  	%r433, %r83, %r339;
	shfl.sync.idx.b32	%r434|%p24, %r77, %r433, 31, -1;
	mad.lo.s32 	%r435, %r434, %r373, %r432;
	or.b32  	%r436, %r84, %r339;
	shfl.sync.idx.b32	%r437|%p25, %r77, %r436, 31, -1;
	mad.lo.s32 	%r438, %r437, %r377, %r435;
	or.b32  	%r439, %r378, %r339;
	shfl.sync.idx.b32	%r440|%p26, %r77, %r439, 31, -1;
	mad.lo.s32 	%r441, %r440, %r382, %r438;
	or.b32  	%r442, %r85, %r339;
	shfl.sync.idx.b32	%r443|%p27, %r77, %r442, 31, -1;
	mad.lo.s32 	%r444, %r443, %r386, %r441;
	or.b32  	%r445, %r86, %r339;
	shfl.sync.idx.b32	%r446|%p28, %r77, %r445, 31, -1;
	mad.lo.s32 	%r447, %r446, %r390, %r444;
	or.b32  	%r448, %r87, %r339;
	shfl.sync.idx.b32	%r449|%p29, %r77, %r448, 31, -1;
	mad.lo.s32 	%r450, %r449, %r394, %r447;
	or.b32  	%r451, %r88, %r339;
	shfl.sync.idx.b32	%r452|%p30, %r77, %r451, 31, -1;
	mad.lo.s32 	%r453, %r452, %r398, %r450;
	or.b32  	%r454, %r89, %r339;
	shfl.sync.idx.b32	%r455|%p31, %r77, %r454, 31, -1;
	mad.lo.s32 	%r456, %r455, %r402, %r453;
	or.b32  	%r457, %r404, %r339;
	shfl.sync.idx.b32	%r458|%p32, %r77, %r457, 31, -1;
	mad.lo.s32 	%r459, %r458, %r408, %r456;
	or.b32  	%r460, %r410, %r339;
	shfl.sync.idx.b32	%r461|%p33, %r77, %r460, 31, -1;
	mad.lo.s32 	%r462, %r461, %r414, %r459;
	ld.shared.u32 	%r463, [%r90];
	add.s32 	%r464, %r463, %r462;
	st.shared.u32 	[%r90], %r464;
	ld.shared.u32 	%r465, [%r76+528];
	shfl.sync.idx.b32	%r466|%p34, %r465, %r415, 31, -1;
	mul.lo.s32 	%r467, %r466, %r347;
	shfl.sync.idx.b32	%r468|%p35, %r465, %r418, 31, -1;
	mad.lo.s32 	%r469, %r468, %r353, %r467;
	shfl.sync.idx.b32	%r470|%p36, %r465, %r421, 31, -1;
	mad.lo.s32 	%r471, %r470, %r357, %r469;
	shfl.sync.idx.b32	%r472|%p37, %r465, %r424, 31, -1;
	mad.lo.s32 	%r473, %r472, %r361, %r471;
	shfl.sync.idx.b32	%r474|%p38, %r465, %r427, 31, -1;
	mad.lo.s32 	%r475, %r474, %r365, %r473;
	shfl.sync.idx.b32	%r476|%p39, %r465, %r430, 31, -1;
	mad.lo.s32 	%r477, %r476, %r369, %r475;
	shfl.sync.idx.b32	%r478|%p40, %r465, %r433, 31, -1;
	mad.lo.s32 	%r479, %r478, %r373, %r477;
	shfl.sync.idx.b32	%r480|%p41, %r465, %r436, 31, -1;
	mad.lo.s32 	%r481, %r480, %r377, %r479;
	shfl.sync.idx.b32	%r482|%p42, %r465, %r439, 31, -1;
	mad.lo.s32 	%r483, %r482, %r382, %r481;
	shfl.sync.idx.b32	%r484|%p43, %r465, %r442, 31, -1;
	mad.lo.s32 	%r485, %r484, %r386, %r483;
	shfl.sync.idx.b32	%r486|%p44, %r465, %r445, 31, -1;
	mad.lo.s32 	%r487, %r486, %r390, %r485;
	shfl.sync.idx.b32	%r488|%p45, %r465, %r448, 31, -1;
	mad.lo.s32 	%r489, %r488, %r394, %r487;
	shfl.sync.idx.b32	%r490|%p46, %r465, %r451, 31, -1;
	mad.lo.s32 	%r491, %r490, %r398, %r489;
	shfl.sync.idx.b32	%r492|%p47, %r465, %r454, 31, -1;
	mad.lo.s32 	%r493, %r492, %r402, %r491;
	shfl.sync.idx.b32	%r494|%p48, %r465, %r457, 31, -1;
	mad.lo.s32 	%r495, %r494, %r408, %r493;
	shfl.sync.idx.b32	%r496|%p49, %r465, %r460, 31, -1;
	mad.lo.s32 	%r497, %r496, %r414, %r495;
	ld.shared.u32 	%r498, [%r90+2048];
	add.s32 	%r499, %r498, %r497;
	st.shared.u32 	[%r90+2048], %r499;
	ld.shared.u32 	%r500, [%r76+1056];
	shfl.sync.idx.b32	%r501|%p50, %r500, %r415, 31, -1;
	mul.lo.s32 	%r502, %r501, %r347;
	shfl.sync.idx.b32	%r503|%p51, %r500, %r418, 31, -1;
	mad.lo.s32 	%r504, %r503, %r353, %r502;
	shfl.sync.idx.b32	%r505|%p52, %r500, %r421, 31, -1;
	mad.lo.s32 	%r506, %r505, %r357, %r504;
	shfl.sync.idx.b32	%r507|%p53, %r500, %r424, 31, -1;
	mad.lo.s32 	%r508, %r507, %r361, %r506;
	shfl.sync.idx.b32	%r509|%p54, %r500, %r427, 31, -1;
	mad.lo.s32 	%r510, %r509, %r365, %r508;
	shfl.sync.idx.b32	%r511|%p55, %r500, %r430, 31, -1;
	mad.lo.s32 	%r512, %r511, %r369, %r510;
	shfl.sync.idx.b32	%r513|%p56, %r500, %r433, 31, -1;
	mad.lo.s32 	%r514, %r513, %r373, %r512;
	shfl.sync.idx.b32	%r515|%p57, %r500, %r436, 31, -1;
	mad.lo.s32 	%r516, %r515, %r377, %r514;
	shfl.sync.idx.b32	%r517|%p58, %r500, %r439, 31, -1;
	mad.lo.s32 	%r518, %r517, %r382, %r516;
	shfl.sync.idx.b32	%r519|%p59, %r500, %r442, 31, -1;
	mad.lo.s32 	%r520, %r519, %r386, %r518;
	shfl.sync.idx.b32	%r521|%p60, %r500, %r445, 31, -1;
	mad.lo.s32 	%r522, %r521, %r390, %r520;
	shfl.sync.idx.b32	%r523|%p61, %r500, %r448, 31, -1;
	mad.lo.s32 	%r524, %r523, %r394, %r522;
	shfl.sync.idx.b32	%r525|%p62, %r500, %r451, 31, -1;
	mad.lo.s32 	%r526, %r525, %r398, %r524;
	shfl.sync.idx.b32	%r527|%p63, %r500, %r454, 31, -1;
	mad.lo.s32 	%r528, %r527, %r402, %r526;
	shfl.sync.idx.b32	%r529|%p64, %r500, %r457, 31, -1;
	mad.lo.s32 	%r530, %r529, %r408, %r528;
	shfl.sync.idx.b32	%r531|%p65, %r500, %r460, 31, -1;
	mad.lo.s32 	%r532, %r531, %r414, %r530;
	ld.shared.u32 	%r533, [%r90+4096];
	add.s32 	%r534, %r533, %r532;
	st.shared.u32 	[%r90+4096], %r534;
	ld.shared.u32 	%r535, [%r76+1584];
	shfl.sync.idx.b32	%r536|%p66, %r535, %r415, 31, -1;
	mul.lo.s32 	%r537, %r536, %r347;
	shfl.sync.idx.b32	%r538|%p67, %r535, %r418, 31, -1;
	mad.lo.s32 	%r539, %r538, %r353, %r537;
	shfl.sync.idx.b32	%r540|%p68, %r535, %r421, 31, -1;
	mad.lo.s32 	%r541, %r540, %r357, %r539;
	shfl.sync.idx.b32	%r542|%p69, %r535, %r424, 31, -1;
	mad.lo.s32 	%r543, %r542, %r361, %r541;
	shfl.sync.idx.b32	%r544|%p70, %r535, %r427, 31, -1;
	mad.lo.s32 	%r545, %r544, %r365, %r543;
	shfl.sync.idx.b32	%r546|%p71, %r535, %r430, 31, -1;
	mad.lo.s32 	%r547, %r546, %r369, %r545;
	shfl.sync.idx.b32	%r548|%p72, %r535, %r433, 31, -1;
	mad.lo.s32 	%r549, %r548, %r373, %r547;
	shfl.sync.idx.b32	%r550|%p73, %r535, %r436, 31, -1;
	mad.lo.s32 	%r551, %r550, %r377, %r549;
	shfl.sync.idx.b32	%r552|%p74, %r535, %r439, 31, -1;
	mad.lo.s32 	%r553, %r552, %r382, %r551;
	shfl.sync.idx.b32	%r554|%p75, %r535, %r442, 31, -1;
	mad.lo.s32 	%r555, %r554, %r386, %r553;
	shfl.sync.idx.b32	%r556|%p76, %r535, %r445, 31, -1;
	mad.lo.s32 	%r557, %r556, %r390, %r555;
	shfl.sync.idx.b32	%r558|%p77, %r535, %r448, 31, -1;
	mad.lo.s32 	%r559, %r558, %r394, %r557;
	shfl.sync.idx.b32	%r560|%p78, %r535, %r451, 31, -1;
	mad.lo.s32 	%r561, %r560, %r398, %r559;
	shfl.sync.idx.b32	%r562|%p79, %r535, %r454, 31, -1;
	mad.lo.s32 	%r563, %r562, %r402, %r561;
	shfl.sync.idx.b32	%r564|%p80, %r535, %r457, 31, -1;
	mad.lo.s32 	%r565, %r564, %r408, %r563;
	shfl.sync.idx.b32	%r566|%p81, %r535, %r460, 31, -1;
	mad.lo.s32 	%r567, %r566, %r414, %r565;
	ld.shared.u32 	%r568, [%r90+6144];
	add.s32 	%r569, %r568, %r567;
	st.shared.u32 	[%r90+6144], %r569;
	ld.shared.u32 	%r570, [%r76+2112];
	shfl.sync.idx.b32	%r571|%p82, %r570, %r415, 31, -1;
	mul.lo.s32 	%r572, %r571, %r347;
	shfl.sync.idx.b32	%r573|%p83, %r570, %r418, 31, -1;
	mad.lo.s32 	%r574, %r573, %r353, %r572;
	shfl.sync.idx.b32	%r575|%p84, %r570, %r421, 31, -1;
	mad.lo.s32 	%r576, %r575, %r357, %r574;
	shfl.sync.idx.b32	%r577|%p85, %r570, %r424, 31, -1;
	mad.lo.s32 	%r578, %r577, %r361, %r576;
	shfl.sync.idx.b32	%r579|%p86, %r570, %r427, 31, -1;
	mad.lo.s32 	%r580, %r579, %r365, %r578;
	shfl.sync.idx.b32	%r581|%p87, %r570, %r430, 31, -1;
	mad.lo.s32 	%r582, %r581, %r369, %r580;
	shfl.sync.idx.b32	%r583|%p88, %r570, %r433, 31, -1;
	mad.lo.s32 	%r584, %r583, %r373, %r582;
	shfl.sync.idx.b32	%r585|%p89, %r570, %r436, 31, -1;
	mad.lo.s32 	%r586, %r585, %r377, %r584;
	shfl.sync.idx.b32	%r587|%p90, %r570, %r439, 31, -1;
	mad.lo.s32 	%r588, %r587, %r382, %r586;
	shfl.sync.idx.b32	%r589|%p91, %r570, %r442, 31, -1;
	mad.lo.s32 	%r590, %r589, %r386, %r588;
	shfl.sync.idx.b32	%r591|%p92, %r570, %r445, 31, -1;
	mad.lo.s32 	%r592, %r591, %r390, %r590;
	shfl.sync.idx.b32	%r593|%p93, %r570, %r448, 31, -1;
	mad.lo.s32 	%r594, %r593, %r394, %r592;
	shfl.sync.idx.b32	%r595|%p94, %r570, %r451, 31, -1;
	mad.lo.s32 	%r596, %r595, %r398, %r594;
	shfl.sync.idx.b32	%r597|%p95, %r570, %r454, 31, -1;
	mad.lo.s32 	%r598, %r597, %r402, %r596;
	shfl.sync.idx.b32	%r599|%p96, %r570, %r457, 31, -1;
	mad.lo.s32 	%r600, %r599, %r408, %r598;
	shfl.sync.idx.b32	%r601|%p97, %r570, %r460, 31, -1;
	mad.lo.s32 	%r602, %r601, %r414, %r600;
	ld.shared.u32 	%r603, [%r90+8192];
	add.s32 	%r604, %r603, %r602;
	st.shared.u32 	[%r90+8192], %r604;
	ld.shared.u32 	%r605, [%r76+2640];
	shfl.sync.idx.b32	%r606|%p98, %r605, %r415, 31, -1;
	mul.lo.s32 	%r607, %r606, %r347;
	shfl.sync.idx.b32	%r608|%p99, %r605, %r418, 31, -1;
	mad.lo.s32 	%r609, %r608, %r353, %r607;
	shfl.sync.idx.b32	%r610|%p100, %r605, %r421, 31, -1;
	mad.lo.s32 	%r611, %r610, %r357, %r609;
	shfl.sync.idx.b32	%r612|%p101, %r605, %r424, 31, -1;
	mad.lo.s32 	%r613, %r612, %r361, %r611;
	shfl.sync.idx.b32	%r614|%p102, %r605, %r427, 31, -1;
	mad.lo.s32 	%r615, %r614, %r365, %r613;
	shfl.sync.idx.b32	%r616|%p103, %r605, %r430, 31, -1;
	mad.lo.s32 	%r617, %r616, %r369, %r615;
	shfl.sync.idx.b32	%r618|%p104, %r605, %r433, 31, -1;
	mad.lo.s32 	%r619, %r618, %r373, %r617;
	shfl.sync.idx.b32	%r620|%p105, %r605, %r436, 31, -1;
	mad.lo.s32 	%r621, %r620, %r377, %r619;
	shfl.sync.idx.b32	%r622|%p106, %r605, %r439, 31, -1;
	mad.lo.s32 	%r623, %r622, %r382, %r621;
	shfl.sync.idx.b32	%r624|%p107, %r605, %r442, 31, -1;
	mad.lo.s32 	%r625, %r624, %r386, %r623;
	shfl.sync.idx.b32	%r626|%p108, %r605, %r445, 31, -1;
	mad.lo.s32 	%r627, %r626, %r390, %r625;
	shfl.sync.idx.b32	%r628|%p109, %r605, %r448, 31, -1;
	mad.lo.s32 	%r629, %r628, %r394, %r627;
	shfl.sync.idx.b32	%r630|%p110, %r605, %r451, 31, -1;
	mad.lo.s32 	%r631, %r630, %r398, %r629;
	shfl.sync.idx.b32	%r632|%p111, %r605, %r454, 31, -1;
	mad.lo.s32 	%r633, %r632, %r402, %r631;
	shfl.sync.idx.b32	%r634|%p112, %r605, %r457, 31, -1;
	mad.lo.s32 	%r635, %r634, %r408, %r633;
	shfl.sync.idx.b32	%r636|%p113, %r605, %r460, 31, -1;
	mad.lo.s32 	%r637, %r636, %r414, %r635;
	ld.shared.u32 	%r638, [%r90+10240];
	add.s32 	%r639, %r638, %r637;
	st.shared.u32 	[%r90+10240], %r639;
	ld.shared.u32 	%r640, [%r76+3168];
	shfl.sync.idx.b32	%r641|%p114, %r640, %r415, 31, -1;
	mul.lo.s32 	%r642, %r641, %r347;
	shfl.sync.idx.b32	%r643|%p115, %r640, %r418, 31, -1;
	mad.lo.s32 	%r644, %r643, %r353, %r642;
	shfl.sync.idx.b32	%r645|%p116, %r640, %r421, 31, -1;
	mad.lo.s32 	%r646, %r645, %r357, %r644;
	shfl.sync.idx.b32	%r647|%p117, %r640, %r424, 31, -1;
	mad.lo.s32 	%r648, %r647, %r361, %r646;
	shfl.sync.idx.b32	%r649|%p118, %r640, %r427, 31, -1;
	mad.lo.s32 	%r650, %r649, %r365, %r648;
	shfl.sync.idx.b32	%r651|%p119, %r640, %r430, 31, -1;
	mad.lo.s32 	%r652, %r651, %r369, %r650;
	shfl.sync.idx.b32	%r653|%p120, %r640, %r433, 31, -1;
	mad.lo.s32 	%r654, %r653, %r373, %r652;
	shfl.sync.idx.b32	%r655|%p121, %r640, %r436, 31, -1;
	mad.lo.s32 	%r656, %r655, %r377, %r654;
	shfl.sync.idx.b32	%r657|%p122, %r640, %r439, 31, -1;
	mad.lo.s32 	%r658, %r657, %r382, %r656;
	shfl.sync.idx.b32	%r659|%p123, %r640, %r442, 31, -1;
	mad.lo.s32 	%r660, %r659, %r386, %r658;
	shfl.sync.idx.b32	%r661|%p124, %r640, %r445, 31, -1;
	mad.lo.s32 	%r662, %r661, %r390, %r660;
	shfl.sync.idx.b32	%r663|%p125, %r640, %r448, 31, -1;
	mad.lo.s32 	%r664, %r663, %r394, %r662;
	shfl.sync.idx.b32	%r665|%p126, %r640, %r451, 31, -1;
	mad.lo.s32 	%r666, %r665, %r398, %r664;
	shfl.sync.idx.b32	%r667|%p127, %r640, %r454, 31, -1;
	mad.lo.s32 	%r668, %r667, %r402, %r666;
	shfl.sync.idx.b32	%r669|%p128, %r640, %r457, 31, -1;
	mad.lo.s32 	%r670, %r669, %r408, %r668;
	shfl.sync.idx.b32	%r671|%p129, %r640, %r460, 31, -1;
	mad.lo.s32 	%r672, %r671, %r414, %r670;
	ld.shared.u32 	%r673, [%r90+12288];
	add.s32 	%r674, %r673, %r672;
	st.shared.u32 	[%r90+12288], %r674;
	ld.shared.u32 	%r675, [%r76+3696];
	shfl.sync.idx.b32	%r676|%p130, %r675, %r415, 31, -1;
	mul.lo.s32 	%r677, %r676, %r347;
	shfl.sync.idx.b32	%r678|%p131, %r675, %r418, 31, -1;
	mad.lo.s32 	%r679, %r678, %r353, %r677;
	shfl.sync.idx.b32	%r680|%p132, %r675, %r421, 31, -1;
	mad.lo.s32 	%r681, %r680, %r357, %r679;
	shfl.sync.idx.b32	%r682|%p133, %r675, %r424, 31, -1;
	mad.lo.s32 	%r683, %r682, %r361, %r681;
	shfl.sync.idx.b32	%r684|%p134, %r675, %r427, 31, -1;
	mad.lo.s32 	%r685, %r684, %r365, %r683;
	shfl.sync.idx.b32	%r686|%p135, %r675, %r430, 31, -1;
	mad.lo.s32 	%r687, %r686, %r369, %r685;
	shfl.sync.idx.b32	%r688|%p136, %r675, %r433, 31, -1;
	mad.lo.s32 	%r689, %r688, %r373, %r687;
	shfl.sync.idx.b32	%r690|%p137, %r675, %r436, 31, -1;
	mad.lo.s32 	%r691, %r690, %r377, %r689;
	shfl.sync.idx.b32	%r692|%p138, %r675, %r439, 31, -1;
	mad.lo.s32 	%r693, %r692, %r382, %r691;
	shfl.sync.idx.b32	%r694|%p139, %r675, %r442, 31, -1;
	mad.lo.s32 	%r695, %r694, %r386, %r693;
	shfl.sync.idx.b32	%r696|%p140, %r675, %r445, 31, -1;
	mad.lo.s32 	%r697, %r696, %r390, %r695;
	shfl.sync.idx.b32	%r698|%p141, %r675, %r448, 31, -1;
	mad.lo.s32 	%r699, %r698, %r394, %r697;
	shfl.sync.idx.b32	%r700|%p142, %r675, %r451, 31, -1;
	mad.lo.s32 	%r701, %r700, %r398, %r699;
	shfl.sync.idx.b32	%r702|%p143, %r675, %r454, 31, -1;
	mad.lo.s32 	%r703, %r702, %r402, %r701;
	shfl.sync.idx.b32	%r704|%p144, %r675, %r457, 31, -1;
	mad.lo.s32 	%r705, %r704, %r408, %r703;
	shfl.sync.idx.b32	%r706|%p145, %r675, %r460, 31, -1;
	mad.lo.s32 	%r707, %r706, %r414, %r705;
	ld.shared.u32 	%r708, [%r90+14336];
	add.s32 	%r709, %r708, %r707;
	st.shared.u32 	[%r90+14336], %r709;
	mov.b32 	%r767, 16;
	mov.pred 	%p150, 0;
	@%p1 bra 	$L__BB79_20;
	setp.eq.s32 	%p146, %r46, 0;
	bar.sync 	0;
	@%p146 bra 	$L__BB79_24;
	shl.b32 	%r710, %r1, 4;
	mov.u32 	%r711, _ZZ9cuda_gemmIiLj512ELj1ELj1ELj4096ELj32ELj32ELj128ELj1ELj1EEvjjjPKT_S2_PS0_jjjE3Csh;
	add.s32 	%r764, %r711, %r710;
	add.s32 	%r712, %r44, %r766;
	mul.wide.u32 	%rd37, %r712, 4;
	add.s64 	%rd48, %rd3, %rd37;
	mul.wide.u32 	%rd13, %r28, 16;
	neg.s32 	%r763, %r45;
$L__BB79_23:
	.pragma "nounroll";
	ld.shared.v4.u32 	{%r713, %r714, %r715, %r716}, [%r764];
	st.global.v4.u32 	[%rd48], {%r713, %r714, %r715, %r716};
	add.s32 	%r766, %r766, %r29;
	add.s32 	%r764, %r764, %r37;
	add.s64 	%rd48, %rd48, %rd13;
	add.s32 	%r763, %r763, 1;
	setp.ne.s32 	%p147, %r763, 0;
	@%p147 bra 	$L__BB79_23;
$L__BB79_24:
	setp.lt.u16 	%p148, %rs2, 2;
	@%p148 bra 	$L__BB79_27;
	add.s32 	%r768, %r766, %r44;
	add.s32 	%r772, %r768, %r39;
	add.s32 	%r771, %r768, %r38;
	add.s32 	%r770, %r768, %r29;
	mul.lo.s32 	%r104, %r28, 48;
	shl.b32 	%r717, %r766, 2;
	mov.u32 	%r718, _ZZ9cuda_gemmIiLj512ELj1ELj1ELj4096ELj32ELj32ELj128ELj1ELj1EEvjjjPKT_S2_PS0_jjjE3Csh;
	add.s32 	%r769, %r718, %r717;
	shl.b32 	%r106, %r28, 6;
	shl.b32 	%r107, %r28, 5;
$L__BB79_26:
	mul.wide.u32 	%rd38, %r768, 4;
	add.s64 	%rd39, %rd3, %rd38;
	ld.shared.v4.u32 	{%r719, %r720, %r721, %r722}, [%r769];
	st.global.v4.u32 	[%rd39], {%r719, %r720, %r721, %r722};
	add.s32 	%r723, %r766, %r29;
	mul.wide.u32 	%rd40, %r770, 4;
	add.s64 	%rd41, %rd3, %rd40;
	add.s32 	%r724, %r769, %r37;
	ld.shared.v4.u32 	{%r725, %r726, %r727, %r728}, [%r724];
	st.global.v4.u32 	[%rd41], {%r725, %r726, %r727, %r728};
	add.s32 	%r729, %r723, %r29;
	mul.wide.u32 	%rd42, %r771, 4;
	add.s64 	%rd43, %rd3, %rd42;
	add.s32 	%r730, %r769, %r107;
	ld.shared.v4.u32 	{%r731, %r732, %r733, %r734}, [%r730];
	st.global.v4.u32 	[%rd43], {%r731, %r732, %r733, %r734};
	add.s32 	%r735, %r729, %r29;
	mul.wide.u32 	%rd44, %r772, 4;
	add.s64 	%rd45, %rd3, %rd44;
	add.s32 	%r736, %r769, %r104;
	ld.shared.v4.u32 	{%r737, %r738, %r739, %r740}, [%r736];
	st.global.v4.u32 	[%rd45], {%r737, %r738, %r739, %r740};
	add.s32 	%r766, %r735, %r29;
	add.s32 	%r772, %r772, %r37;
	add.s32 	%r771, %r771, %r37;
	add.s32 	%r770, %r770, %r37;
	add.s32 	%r769, %r769, %r106;
	add.s32 	%r768, %r768, %r37;
	setp.lt.u32 	%p149, %r766, 4096;
	@%p149 bra 	$L__BB79_26;
$L__BB79_27:
	ret;

}
	// .globl	_Z9cuda_gemmIiLj512ELj1ELj1ELj4096ELj64ELj64ELj128ELj0ELj1EEvjjjPKT_S2_PS0_jjj
.visible .entry _Z9cuda_gemmIiLj512ELj1ELj1ELj4096ELj64ELj64ELj128ELj0ELj1EEvjjjPKT_S2_PS0_jjj(
	.param .u32 _Z9cuda_gemmIiLj512ELj1ELj1ELj4096ELj64ELj64ELj128ELj0ELj1EEvjjjPKT_S2_PS0_jjj_param_0,
	.param .u32 _Z9cuda_gemmIiLj512ELj1ELj1ELj4096ELj64ELj64ELj128ELj0ELj1EEvjjjPKT_S2_PS0_jjj_param_1,
	.param .u32 _Z9cuda_gemmIiLj512ELj1ELj1ELj4096ELj64ELj64ELj128ELj0ELj1EEvjjjPKT_S2_PS0_jjj_param_2,
	.param .u64 .ptr .align 1 _Z9cuda_gemmIiLj512ELj1ELj1ELj4096ELj64ELj64ELj128ELj0ELj1EEvjjjPKT_S2_PS0_jjj_param_3,
	.param .u64 .ptr .align 1 _Z9cuda_gemmIiLj512ELj1ELj1ELj4096ELj64ELj64ELj128ELj0ELj1EEvjjjPKT_S2_PS0_jjj_param_4,
	.param .u64 .ptr .align 1 _Z9cuda_gemmIiLj512ELj1ELj1ELj4096ELj64ELj64ELj128ELj0ELj1EEvjjjPKT_S2_PS0_jjj_param_5,
	.param .u32 _Z9cuda_gemmIiLj512ELj1ELj1ELj4096ELj64ELj64ELj128ELj0ELj1EEvjjjPKT_S2_PS0_jjj_param_6,
	.param .u32 _Z9cuda_gemmIiLj512ELj1ELj1ELj4096ELj64ELj64ELj128ELj0ELj1EEvjjjPKT_S2_PS0_jjj_param_7,
	.param .u32 _Z9cuda_gemmIiLj512ELj1ELj1ELj4096ELj64ELj64ELj128ELj0ELj1EEvjjjPKT_S2_PS0_jjj_param_8
)
.maxntid 512
{
	.reg .pred 	%p<152>;
	.reg .b16 	%rs<6>;
	.reg .b32 	%r<710>;
	.reg .b64 	%rd<36>;
	// demoted variable
	.shared .align 128 .b8 _ZZ9cuda_gemmIiLj512ELj1ELj1ELj4096ELj64ELj64ELj128ELj0ELj1EEvjjjPKT_S2_PS0_jjjE11kron_fac_sh[8448];
	// demoted variable
	.shared .align 128 .b8 _ZZ9cuda_gemmIiLj512ELj1ELj1ELj4096ELj64ELj64ELj128ELj0ELj1EEvjjjPKT_S2_PS0_jjjE3Ash[8192];
	// demoted variable
	.shared .align 128 .b8 _ZZ9cuda_gemmIiLj512ELj1ELj1ELj4096ELj64ELj64ELj128ELj0ELj1EEvjjjPKT_S2_PS0_jjjE3Csh[16384];
	mov.u32 	%r1, %tid.x;
	mov.u32 	%r2, %ctaid.y;
	mov.u32 	%r104, %nctaid.y;
	setp.ge.u32 	%p3, %r2, %r104;
	@%p3 bra 	$L__BB80_25;
	mov.u32 	%r3, %ntid.x;
	shl.b32 	%r4, %r1, 2;
	mov.u32 	%r5, %ctaid.x;
	shl.b32 	%r6, %r3, 2;
	add.s32 	%r105, %r1, %r3;
	cvt.u16.u32 	%rs2, %r105;
	xor.b16  	%rs3, %rs2, 4095;
	cvt.u16.u32 	%rs4, %r3;
	div.u16 	%rs5, %rs3, %rs4;
	and.b16  	%rs1, %rs5, 3;
	setp.eq.s16 	%p4, %rs1, 2;
	mov.u32 	%r687, %r1;
	@%p4 bra 	$L__BB80_4;
	cvt.u32.u16 	%r7, %rs1;
	mov.b32 	%r686, 0;
	mov.u32 	%r687, %r1;
$L__BB80_3:
	.pragma "nounroll";
	shl.b32 	%r107, %r687, 2;
	mov.u32 	%r108, _ZZ9cuda_gemmIiLj512ELj1ELj1ELj4096ELj64ELj64ELj128ELj0ELj1EEvjjjPKT_S2_PS0_jjjE3Csh;
	add.s32 	%r109, %r108, %r107;
	mov.b32 	%r110, 0;
	st.shared.u32 	[%r109], %r110;
	add.s32 	%r687, %r687, %r3;
	add.s32 	%r686, %r686, 1;
	xor.b32  	%r111, %r686, %r7;
	setp.ne.s32 	%p5, %r111, 2;
	@%p5 bra 	$L__BB80_3;
$L__BB80_4:
	mov.u32 	%r113, _ZZ9cuda_gemmIiLj512ELj1ELj1ELj4096ELj64ELj64ELj128ELj0ELj1EEvjjjPKT_S2_PS0_jjjE3Csh;
$L__BB80_5:
	shl.b32 	%r112, %r687, 2;
	add.s32 	%r114, %r113, %r112;
	mov.b32 	%r115, 0;
	st.shared.u32 	[%r114], %r115;
	add.s32 	%r116, %r114, %r6;
	st.shared.u32 	[%r116], %r115;
	add.s32 	%r117, %r116, %r6;
	st.shared.u32 	[%r117], %r115;
	add.s32 	%r118, %r117, %r6;
	st.shared.u32 	[%r118], %r115;
	add.s32 	%r687, %r6, %r687;
	setp.lt.u32 	%p6, %r687, 4096;
	@%p6 bra 	$L__BB80_5;
	add.s32 	%r15, %r4, %r6;
	max.u32 	%r120, %r15, 2048;
	setp.lt.u32 	%p8, %r15, 2048;
	selp.u32 	%r121, 1, 0, %p8;
	add.s32 	%r122, %r15, %r121;
	sub.s32 	%r123, %r120, %r122;
	div.u32 	%r124, %r123, %r6;
	add.s32 	%r16, %r124, %r121;
	shl.b32 	%r125, %r4, 2;
	mov.u32 	%r126, _ZZ9cuda_gemmIiLj512ELj1ELj1ELj4096ELj64ELj64ELj128ELj0ELj1EEvjjjPKT_S2_PS0_jjjE3Ash;
	add.s32 	%r17, %r126, %r125;
	shl.b32 	%r127, %r6, 2;
	add.s32 	%r18, %r17, %r127;
	add.s32 	%r19, %r15, %r6;
	shr.u32 	%r128, %r1, 6;
	and.b32  	%r130, %r4, 124;
	mov.u32 	%r131, _ZZ9cuda_gemmIiLj512ELj1ELj1ELj4096ELj64ELj64ELj128ELj0ELj1EEvjjjPKT_S2_PS0_jjjE11kron_fac_sh;
	add.s32 	%r132, %r131, %r130;
	mad.lo.s32 	%r20, %r128, 132, %r132;
	and.b32  	%r21, %r1, 15;
	add.s32 	%r133, %r1, 1;
	and.b32  	%r22, %r133, 15;
	add.s32 	%r134, %r1, 2;
	and.b32  	%r23, %r134, 15;
	add.s32 	%r135, %r1, 3;
	and.b32  	%r24, %r135, 15;
	add.s32 	%r136, %r1, 4;
	and.b32  	%r25, %r136, 15;
	add.s32 	%r137, %r1, 5;
	and.b32  	%r26, %r137, 15;
	add.s32 	%r138, %r1, 6;
	and.b32  	%r27, %r138, 15;
	add.s32 	%r139, %r1, 7;
	and.b32  	%r28, %r139, 15;
	add.s32 	%r140, %r1, 9;
	and.b32  	%r29, %r140, 15;
	add.s32 	%r141, %r1, 10;
	and.b32  	%r30, %r141, 15;
	add.s32 	%r142, %r1, 11;
	and.b32  	%r31, %r142, 15;
	add.s32 	%r143, %r1, 12;
	and.b32  	%r32, %r143, 15;
	add.s32 	%r144, %r1, 13;
	and.b32  	%r33, %r144, 15;
	add.s32 	%r145, %r1, 14;
	and.b32  	%r34, %r145, 15;
	add.s32 	%r146, %r1, -1;
	and.b32  	%r35, %r146, 15;
	add.s32 	%r36, %r113, %r4;
	shl.b32 	%r148, %r1, 5;
	and.b32  	%r37, %r148, 2016;
	mov.b32 	%r689, 0;
	mov.pred 	%p150, -1;
$L__BB80_7:
	mov.pred 	%p1, %p150;
	ld.param.u64 	%rd33, [_Z9cuda_gemmIiLj512ELj1ELj1ELj4096ELj64ELj64ELj128ELj0ELj1EEvjjjPKT_S2_PS0_jjj_param_3];
	ld.param.u32 	%r682, [_Z9cuda_gemmIiLj512ELj1ELj1ELj4096ELj64ELj64ELj128ELj0ELj1EEvjjjPKT_S2_PS0_jjj_param_2];
	cvta.to.global.u64 	%rd1, %rd33;
	mov.u32 	%r149, %tid.x;
	shl.b32 	%r39, %r149, 2;
	and.b32  	%r40, %r16, 3;
	setp.eq.s32 	%p9, %r40, 3;
	shl.b32 	%r150, %r5, 12;
	mov.u32 	%r151, %ctaid.z;
	shl.b32 	%r41, %r151, 6;
	add.s32 	%r152, %r41, %r150;
	mad.lo.s32 	%r153, %r2, %r682, %r152;
	add.s32 	%r42, %r153, %r689;
	mov.u32 	%r690, %r39;
	@%p9 bra 	$L__BB80_11;
	setp.eq.s32 	%p10, %r40, 0;
	and.b32  	%r154, %r39, 28;
	shl.b32 	%r156, %r149, 3;
	and.b32  	%r157, %r156, 4032;
	or.b32  	%r158, %r154, %r157;
	add.s32 	%r159, %r42, %r158;
	mul.wide.u32 	%rd6, %r159, 4;
	add.s64 	%rd7, %rd1, %rd6;
	ld.global.nc.v4.u32 	{%r160, %r161, %r162, %r163}, [%rd7];
	st.shared.v4.u32 	[%r17], {%r160, %r161, %r162, %r163};
	mov.u32 	%r690, %r15;
	@%p10 bra 	$L__BB80_11;
	setp.eq.s32 	%p11, %r40, 1;
	and.b32  	%r164, %r15, 28;
	shl.b32 	%r165, %r15, 1;
	and.b32  	%r166, %r165, 4032;
	or.b32  	%r167, %r164, %r166;
	add.s32 	%r168, %r42, %r167;
	mul.wide.u32 	%rd8, %r168, 4;
	add.s64 	%rd9, %rd1, %rd8;
	ld.global.nc.v4.u32 	{%r169, %r170, %r171, %r172}, [%rd9];
	st.shared.v4.u32 	[%r18], {%r169, %r170, %r171, %r172};
	mov.u32 	%r690, %r19;
	@%p11 bra 	$L__BB80_11;
	add.s32 	%r690, %r19, %r6;
	and.b32  	%r173, %r19, 28;
	shl.b32 	%r174, %r19, 1;
	and.b32  	%r175, %r174, 4032;
	or.b32  	%r176, %r173, %r175;
	add.s32 	%r177, %r42, %r176;
	mul.wide.u32 	%rd10, %r177, 4;
	add.s64 	%rd11, %rd1, %rd10;
	ld.global.nc.v4.u32 	{%r178, %r179, %r180, %r181}, [%rd11];
	shl.b32 	%r182, %r6, 2;
	add.s32 	%r183, %r18, %r182;
	st.shared.v4.u32 	[%r183], {%r178, %r179, %r180, %r181};
$L__BB80_11:
	setp.lt.u32 	%p12, %r16, 3;
	@%p12 bra 	$L__BB80_14;
	mov.u32 	%r184, %ntid.x;
	mad.lo.s32 	%r698, %r184, 12, %r690;
	shl.b32 	%r691, %r690, 1;
	mad.lo.s32 	%r697, %r184, 24, %r691;
	shl.b32 	%r185, %r184, 3;
	add.s32 	%r696, %r185, %r690;
	shl.b32 	%r49, %r184, 4;
	add.s32 	%r695, %r49, %r691;
	add.s32 	%r694, %r6, %r690;
	add.s32 	%r693, %r185, %r691;
	shl.b32 	%r186, %r690, 2;
	mov.u32 	%r187, _ZZ9cuda_gemmIiLj512ELj1ELj1ELj4096ELj64ELj64ELj128ELj0ELj1EEvjjjPKT_S2_PS0_jjjE3Ash;
	add.s32 	%r692, %r187, %r186;
$L__BB80_13:
	ld.param.u32 	%r683, [_Z9cuda_gemmIiLj512ELj1ELj1ELj4096ELj64ELj64ELj128ELj0ELj1EEvjjjPKT_S2_PS0_jjj_param_2];
	and.b32  	%r188, %r691, 4032;
	and.b32  	%r189, %r690, 28;
	shl.b32 	%r190, %r5, 12;
	add.s32 	%r191, %r41, %r190;
	mad.lo.s32 	%r192, %r2, %r683, %r191;
	add.s32 	%r193, %r192, %r689;
	add.s32 	%r194, %r193, %r189;
	add.s32 	%r195, %r194, %r188;
	mul.wide.u32 	%rd12, %r195, 4;
	add.s64 	%rd13, %rd1, %rd12;
	ld.global.nc.v4.u32 	{%r196, %r197, %r198, %r199}, [%rd13];
	st.shared.v4.u32 	[%r692], {%r196, %r197, %r198, %r199};
	add.s32 	%r200, %r690, %r6;
	and.b32  	%r201, %r693, 4032;
	and.b32  	%r202, %r694, 28;
	add.s32 	%r203, %r193, %r202;
	add.s32 	%r204, %r203, %r201;
	mul.wide.u32 	%rd14, %r204, 4;
	add.s64 	%rd15, %rd1, %rd14;
	ld.global.nc.v4.u32 	{%r205, %r206, %r207, %r208}, [%rd15];
	add.s32 	%r209, %r692, %r49;
	st.shared.v4.u32 	[%r209], {%r205, %r206, %r207, %r208};
	add.s32 	%r210, %r200, %r6;
	and.b32  	%r211, %r695, 4032;
	and.b32  	%r212, %r696, 28;
	add.s32 	%r213, %r193, %r212;
	add.s32 	%r214, %r213, %r211;
	mul.wide.u32 	%rd16, %r214, 4;
	add.s64 	%rd17, %rd1, %rd16;
	ld.global.nc.v4.u32 	{%r215, %r216, %r217, %r218}, [%rd17];
	mov.u32 	%r219, %ntid.x;
	shl.b32 	%r220, %r219, 5;
	add.s32 	%r221, %r692, %r220;
	st.shared.v4.u32 	[%r221], {%r215, %r216, %r217, %r218};
	add.s32 	%r222, %r210, %r6;
	and.b32  	%r223, %r697, 4032;
	and.b32  	%r224, %r698, 28;
	add.s32 	%r225, %r193, %r224;
	add.s32 	%r226, %r225, %r223;
	mul.wide.u32 	%rd18, %r226, 4;
	add.s64 	%rd19, %rd1, %rd18;
	ld.global.nc.v4.u32 	{%r227, %r228, %r229, %r230}, [%rd19];
	mad.lo.s32 	%r231, %r219, 48, %r692;
	st.shared.v4.u32 	[%r231], {%r227, %r228, %r229, %r230};
	add.s32 	%r690, %r222, %r6;
	add.s32 	%r698, %r698, %r49;
	add.s32 	%r697, %r697, %r220;
	add.s32 	%r696, %r696, %r49;
	add.s32 	%r695, %r695, %r220;
	add.s32 	%r694, %r694, %r49;
	add.s32 	%r693, %r693, %r220;
	shl.b32 	%r232, %r219, 6;
	add.s32 	%r692, %r692, %r232;
	add.s32 	%r691, %r691, %r220;
	setp.lt.u32 	%p13, %r690, 2048;
	@%p13 bra 	$L__BB80_13;
$L__BB80_14:
	mov.u32 	%r233, %tid.x;
	shr.u32 	%r700, %r233, 4;
	add.s32 	%r73, %r689, %r41;
$L__BB80_15:
	ld.param.u64 	%rd34, [_Z9cuda_gemmIiLj512ELj1ELj1ELj4096ELj64ELj64ELj128ELj0ELj1EEvjjjPKT_S2_PS0_jjj_param_4];
	add.s32 	%r234, %r73, %r700;
	shl.b32 	%r235, %r234, 6;
	and.b32  	%r236, %r39, 60;
	or.b32  	%r237, %r235, %r236;
	cvta.to.global.u64 	%rd20, %rd34;
	mul.wide.u32 	%rd21, %r237, 4;
	add.s64 	%rd22, %rd20, %rd21;
	ld.global.nc.v4.u32 	{%r238, %r239, %r240, %r241}, [%rd22];
	shl.b32 	%r242, %r700, 2;
	mov.u32 	%r243, _ZZ9cuda_gemmIiLj512ELj1ELj1ELj4096ELj64ELj64ELj128ELj0ELj1EEvjjjPKT_S2_PS0_jjjE11kron_fac_sh;
	add.s32 	%r244, %r243, %r242;
	mad.lo.s32 	%r245, %r236, 132, %r244;
	st.shared.u32 	[%r245], %r238;
	st.shared.u32 	[%r245+132], %r239;
	st.shared.u32 	[%r245+264], %r240;
	st.shared.u32 	[%r245+396], %r241;
	mov.u32 	%r246, %ntid.x;
	shr.u32 	%r247, %r246, 4;
	add.s32 	%r700, %r700, %r247;
	setp.lt.u32 	%p14, %r700, 32;
	@%p14 bra 	$L__BB80_15;
	bar.sync 	0;
	ld.shared.u32 	%r76, [%r20];
	mov.b32 	%r701, 0;
	mov.pred 	%p151, -1;
$L__BB80_17:
	mov.pred 	%p2, %p151;
	mov.u32 	%r250, %tid.x;
	and.b32  	%r251, %r250, 16;
	add.s32 	%r252, %r701, %r251;
	and.b32  	%r253, %r252, 16;
	add.s32 	%r254, %r253, %r37;
	add.s32 	%r255, %r254, %r21;
	shl.b32 	%r256, %r255, 2;
	mov.u32 	%r257, _ZZ9cuda_gemmIiLj512ELj1ELj1ELj4096ELj64ELj64ELj128ELj0ELj1EEvjjjPKT_S2_PS0_jjjE3Ash;
	add.s32 	%r258, %r257, %r256;
	ld.shared.u32 	%r259, [%r258];
	add.s32 	%r260, %r254, %r22;
	shl.b32 	%r261, %r260, 2;
	add.s32 	%r262, %r257, %r261;
	ld.shared.u32 	%r263, [%r262];
	add.s32 	%r264, %r254, %r23;
	shl.b32 	%r265, %r264, 2;
	add.s32 	%r266, %r257, %r265;
	ld.shared.u32 	%r267, [%r266];
	add.s32 	%r268, %r254, %r24;
	shl.b32 	%r269, %r268, 2;
	add.s32 	%r270, %r257, %r269;
	ld.shared.u32 	%r271, [%r270];
	add.s32 	%r272, %r254, %r25;
	shl.b32 	%r273, %r272, 2;
	add.s32 	%r274, %r257, %r273;
	ld.shared.u32 	%r275, [%r274];
	add.s32 	%r276, %r254, %r26;
	shl.b32 	%r277, %r276, 2;
	add.s32 	%r278, %r257, %r277;
	ld.shared.u32 	%r279, [%r278];
	add.s32 	%r280, %r254, %r27;
	shl.b32 	%r281, %r280, 2;
	add.s32 	%r282, %r257, %r281;
	ld.shared.u32 	%r283, [%r282];
	add.s32 	%r284, %r254, %r28;
	shl.b32 	%r285, %r284, 2;
	add.s32 	%r286, %r257, %r285;
	ld.shared.u32 	%r287, [%r286];
	xor.b32  	%r288, %r21, 8;
	add.s32 	%r289, %r254, %r288;
	shl.b32 	%r290, %r289, 2;
	add.s32 	%r291, %r257, %r290;
	ld.shared.u32 	%r292, [%r291];
	add.s32 	%r293, %r254, %r29;
	shl.b32 	%r294, %r293, 2;
	add.s32 	%r295, %r257, %r294;
	ld.shared.u32 	%r296, [%r295];
	add.s32 	%r297, %r254, %r30;
	shl.b32 	%r298, %r297, 2;
	add.s32 	%r299, %r257, %r298;
	ld.shared.u32 	%r300, [%r299];
	add.s32 	%r301, %r254, %r31;
	shl.b32 	%r302, %r301, 2;
	add.s32 	%r303, %r257, %r302;
	ld.shared.u32 	%r304, [%r303];
	add.s32 	%r305, %r254, %r32;
	shl.b32 	%r306, %r305, 2;
	add.s32 	%r307, %r257, %r306;
	ld.shared.u32 	%r308, [%r307];
	add.s32 	%r309, %r254, %r33;
	shl.b32 	%r310, %r309, 2;
	add.s32 	%r311, %r257, %r310;
	ld.shared.u32 	%r312, [%r311];
	add.s32 	%r313, %r254, %r34;
	shl.b32 	%r314, %r313, 2;
	add.s32 	%r315, %r257, %r314;
	ld.shared.u32 	%r316, [%r315];
	add.s32 	%r317, %r254, %r35;
	shl.b32 	%r318, %r317, 2;
	add.s32 	%r319, %r257, %r318;
	ld.shared.u32 	%r320, [%r319];
	or.b32  	%r321, %r21, %r253;
	shfl.sync.idx.b32	%r322|%p17, %r76, %r321, 31, -1;
	mul.lo.s32 	%r323, %r322, %r259;
	or.b32  	%r324, %r22, %r253;
	shfl.sync.idx.b32	%r325|%p18, %r76, %r324, 31, -1;
	mad.lo.s32 	%r326, %r325, %r263, %r323;
	or.b32  	%r327, %r23, %r253;
	shfl.sync.idx.b32	%r328|%p19, %r76, %r327, 31, -1;
	mad.lo.s32 	%r329, %r328, %r267, %r326;
	or.b32  	%r330, %r24, %r253;
	shfl.sync.idx.b32	%r331|%p20, %r76, %r330, 31, -1;
	mad.lo.s32 	%r332, %r331, %r271, %r329;
	or.b32  	%r333, %r25, %r253;
	shfl.sync.idx.b32	%r334|%p21, %r76, %r333, 31, -1;
	mad.lo.s32 	%r335, %r334, %r275, %r332;
	or.b32  	%r336, %r26, %r253;
	shfl.sync.idx.b32	%r337|%p22, %r76, %r336, 31, -1;
	mad.lo.s32 	%r338, %r337, %r279, %r335;
	or.b32  	%r339, %r27, %r253;
	shfl.sync.idx.b32	%r340|%p23, %r76, %r339, 31, -1;
	mad.lo.s32 	%r341, %r340, %r283, %r338;
	or.b32  	%r342, %r28, %r253;
	shfl.sync.idx.b32	%r343|%p24, %r76, %r342, 31, -1;
	mad.lo.s32 	%r344, %r343, %r287, %r341;
	or.b32  	%r345, %r288, %r253;
	shfl.sync.idx.b32	%r346|%p25, %r76, %r345, 31, -1;
	mad.lo.s32 	%r347, %r346, %r292, %r344;
	or.b32  	%r348, %r29, %r253;
	shfl.sync.idx.b32	%r349|%p26, %r76, %r348, 31, -1;
	mad.lo.s32 	%r350, %r349, %r296, %r347;
	or.b32  	%r351, %r30, %r253;
	shfl.sync.idx.b32	%r352|%p27, %r76, %r351, 31, -1;
	mad.lo.s32 	%r353, %r352, %r300, %r350;
	or.b32  	%r354, %r31, %r253;
	shfl.sync.idx.b32	%r355|%p28, %r76, %r354, 31, -1;
	mad.lo.s32 	%r356, %r355, %r304, %r353;
	or.b32  	%r357, %r32, %r253;
	shfl.sync.idx.b32	%r358|%p29, %r76, %r357, 31, -1;
	mad.lo.s32 	%r359, %r358, %r308, %r356;
	or.b32  	%r360, %r33, %r253;
	shfl.sync.idx.b32	%r361|%p30, %r76, %r360, 31, -1;
	mad.lo.s32 	%r362, %r361, %r312, %r359;
	or.b32  	%r363, %r34, %r253;
	shfl.sync.idx.b32	%r364|%p31, %r76, %r363, 31, -1;
	mad.lo.s32 	%r365, %r364, %r316, %r362;
	or.b32  	%r366, %r35, %r253;
	shfl.sync.idx.b32	%r367|%p32, %r76, %r366, 31, -1;
	mad.lo.s32 	%r368, %r367, %r320, %r365;
	ld.shared.u32 	%r369, [%r36];
	add.s32 	%r370, %r369, %r368;
	st.shared.u32 	[%r36], %r370;
	ld.shared.u32 	%r371, [%r20+1056];
	shfl.sync.idx.b32	%r372|%p33, %r371, %r321, 31, -1;
	mul.lo.s32 	%r373, %r372, %r259;
	shfl.sync.idx.b32	%r374|%p34, %r371, %r324, 31, -1;
	mad.lo.s32 	%r375, %r374, %r263, %r373;
	shfl.sync.idx.b32	%r376|%p35, %r371, %r327, 31, -1;
	mad.lo.s32 	%r377, %r376, %r267, %r375;
	shfl.sync.idx.b32	%r378|%p36, %r371, %r330, 31, -1;
	mad.lo.s32 	%r379, %r378, %r271, %r377;
	shfl.sync.idx.b32	%r380|%p37, %r371, %r333, 31, -1;
	mad.lo.s32 	%r381, %r380, %r275, %r379;
	shfl.sync.idx.b32	%r382|%p38, %r371, %r336, 31, -1;
	mad.lo.s32 	%r383, %r382, %r279, %r381;
	shfl.sync.idx.b32	%r384|%p39, %r371, %r339, 31, -1;
	mad.lo.s32 	%r385, %r384, %r283, %r383;
	shfl.sync.idx.b32	%r386|%p40, %r371, %r342, 31, -1;
	mad.lo.s32 	%r387, %r386, %r287, %r385;
	shfl.sync.idx.b32	%r388|%p41, %r371, %r345, 31, -1;
	mad.lo.s32 	%r389, %r388, %r292, %r387;
	shfl.sync.idx.b32	%r390|%p42, %r371, %r348, 31, -1;
	mad.lo.s32 	%r391, %r390, %r296, %r389;
	shfl.sync.idx.b32	%r392|%p43, %r371, %r351, 31, -1;
	mad.lo.s32 	%r393, %r392, %r300, %r391;
	shfl.sync.idx.b32	%r394|%p44, %r371, %r354, 31, -1;
	mad.lo.s32 	%r395, %r394, %r304, %r393;
	shfl.sync.idx.b32	%r396|%p45, %r371, %r357, 31, -1;
	mad.lo.s32 	%r397, %r396, %r308, %r395;
	shfl.sync.idx.b32	%r398|%p46, %r371, %r360, 31, -1;
	mad.lo.s32 	%r399, %r398, %r312, %r397;
	shfl.sync.idx.b32	%r400|%p47, %r371, %r363, 31, -1;
	mad.lo.s32 	%r401, %r400, %r316, %r399;
	shfl.sync.idx.b32	%r402|%p48, %r371, %r366, 31, -1;
	mad.lo.s32 	%r403, %r402, %r320, %r401;
	ld.shared.u32 	%r404, [%r36+2048];
	add.s32 	%r405, %r404, %r403;
	st.shared.u32 	[%r36+2048], %r405;
	ld.shared.u32 	%r406, [%r20+2112];
	shfl.sync.idx.b32	%r407|%p49, %r406, %r321, 31, -1;
	mul.lo.s32 	%r408, %r407, %r259;
	shfl.sync.idx.b32	%r409|%p50, %r406, %r324, 31, -1;
	mad.lo.s32 	%r410, %r409, %r263, %r408;
	shfl.sync.idx.b32	%r411|%p51, %r406, %r327, 31, -1;
	mad.lo.s32 	%r412, %r411, %r267, %r410;
	shfl.sync.idx.b32	%r413|%p52, %r406, %r330, 31, -1;
	mad.lo.s32 	%r414, %r413, %r271, %r412;
	shfl.sync.idx.b32	%r415|%p53, %r406, %r333, 31, -1;
	mad.lo.s32 	%r416, %r415, %r275, %r414;
	shfl.sync.idx.b32	%r417|%p54, %r406, %r336, 31, -1;
	mad.lo.s32 	%r418, %r417, %r279, %r416;
	shfl.sync.idx.b32	%r419|%p55, %r406, %r339, 31, -1;
	mad.lo.s32 	%r420, %r419, %r283, %r418;
	shfl.sync.idx.b32	%r421|%p56, %r406, %r342, 31, -1;
	mad.lo.s32 	%r422, %r421, %r287, %r420;
	shfl.sync.idx.b32	%r423|%p57, %r406, %r345, 31, -1;
	mad.lo.s32 	%r424, %r423, %r292, %r422;
	shfl.sync.idx.b32	%r425|%p58, %r406, %r348, 31, -1;
	mad.lo.s32 	%r426, %r425, %r296, %r424;
	shfl.sync.idx.b32	%r427|%p59, %r406, %r351, 31, -1;
	mad.lo.s32 	%r428, %r427, %r300, %r426;
	shfl.sync.idx.b32	%r429|%p60, %r406, %r354, 31, -1;
	mad.lo.s32 	%r430, %r429, %r304, %r428;
	shfl.sync.idx.b32	%r431|%p61, %r406, %r357, 31, -1;
	mad.lo.s32 	%r432, %r431, %r308, %r430;
	shfl.sync.idx.b32	%r433|%p62, %r406, %r360, 31, -1;
	mad.lo.s32 	%r434, %r433, %r312, %r432;
	shfl.sync.idx.b32	%r435|%p63, %r406, %r363, 31, -1;
	mad.lo.s32 	%r436, %r435, %r316, %r434;
	shfl.sync.idx.b32	%r437|%p64, %r406, %r366, 31, -1;
	mad.lo.s32 	%r438, %r437, %r320, %r436;
	ld.shared.u32 	%r439, [%r36+4096];
	add.s32 	%r440, %r439, %r438;
	st.shared.u32 	[%r36+4096], %r440;
	ld.shared.u32 	%r441, [%r20+3168];
	shfl.sync.idx.b32	%r442|%p65, %r441, %r321, 31, -1;
	mul.lo.s32 	%r443, %r442, %r259;
	shfl.sync.idx.b32	%r444|%p66, %r441, %r324, 31, -1;
	mad.lo.s32 	%r445, %r444, %r263, %r443;
	shfl.sync.idx.b32	%r446|%p67, %r441, %r327, 31, -1;
	mad.lo.s32 	%r447, %r446, %r267, %r445;
	shfl.sync.idx.b32	%r448|%p68, %r441, %r330, 31, -1;
	mad.lo.s32 	%r449, %r448, %r271, %r447;
	shfl.sync.idx.b32	%r450|%p69, %r441, %r333, 31, -1;
	mad.lo.s32 	%r451, %r450, %r275, %r449;
	shfl.sync.idx.b32	%r452|%p70, %r441, %r336, 31, -1;
	mad.lo.s32 	%r453, %r452, %r279, %r451;
	shfl.sync.idx.b32	%r454|%p71, %r441, %r339, 31, -1;
	mad.lo.s32 	%r455, %r454, %r283, %r453;
	shfl.sync.idx.b32	%r456|%p72, %r441, %r342, 31, -1;
	mad.lo.s32 	%r457, %r456, %r287, %r455;
	shfl.sync.idx.b32	%r458|%p73, %r441, %r345, 31, -1;
	mad.lo.s32 	%r459, %r458, %r292, %r457;
	shfl.sync.idx.b32	%r460|%p74, %r441, %r348, 31, -1;
	mad.lo.s32 	%r461, %r460, %r296, %r459;
	shfl.sync.idx.b32	%r462|%p75, %r441, %r351, 31, -1;
	mad.lo.s32 	%r463, %r462, %r300, %r461;
	shfl.sync.idx.b32	%r464|%p76, %r441, %r354, 31, -1;
	mad.lo.s32 	%r465, %r464, %r304, %r463;
	shfl.sync.idx.b32	%r466|%p77, %r441, %r357, 31, -1;
	mad.lo.s32 	%r467, %r466, %r308, %r465;
	shfl.sync.idx.b32	%r468|%p78, %r441, %r360, 31, -1;
	mad.lo.s32 	%r469, %r468, %r312, %r467;
	shfl.sync.idx.b32	%r470|%p79, %r441, %r363, 31, -1;
	mad.lo.s32 	%r471, %r470, %r316, %r469;
	shfl.sync.idx.b32	%r472|%p80, %r441, %r366, 31, -1;
	mad.lo.s32 	%r473, %r472, %r320, %r471;
	ld.shared.u32 	%r474, [%r36+6144];
	add.s32 	%r475, %r474, %r473;
	st.shared.u32 	[%r36+6144], %r475;
	ld.shared.u32 	%r476, [%r20+4224];
	shfl.sync.idx.b32	%r477|%p81, %r476, %r321, 31, -1;
	mul.lo.s32 	%r478, %r477, %r259;
	shfl.sync.idx.b32	%r479|%p82, %r476, %r324, 31, -1;
	mad.lo.s32 	%r480, %r479, %r263, %r478;
	shfl.sync.idx.b32	%r481|%p83, %r476, %r327, 31, -1;
	mad.lo.s32 	%r482, %r481, %r267, %r480;
	shfl.sync.idx.b32	%r483|%p84, %r476, %r330, 31, -1;
	mad.lo.s32 	%r484, %r483, %r271, %r482;
	shfl.sync.idx.b32	%r485|%p85, %r476, %r333, 31, -1;
	mad.lo.s32 	%r486, %r485, %r275, %r484;
	shfl.sync.idx.b32	%r487|%p86, %r476, %r336, 31, -1;
	mad.lo.s32 	%r488, %r487, %r279, %r486;
	shfl.sync.idx.b32	%r489|%p87, %r476, %r339, 31, -1;
	mad.lo.s32 	%r490, %r489, %r283, %r488;
	shfl.sync.idx.b32	%r491|%p88, %r476, %r342, 31, -1;
	mad.lo.s32 	%r492, %r491, %r287, %r490;
	shfl.sync.idx.b32	%r493|%p89, %r476, %r345, 31, -1;
	mad.lo.s32 	%r494, %r493, %r292, %r492;
	shfl.sync.idx.b32	%r495|%p90, %r476, %r348, 31, -1;
	mad.lo.s32 	%r496, %r495, %r296, %r494;
	shfl.sync.idx.b32	%r497|%p91, %r476, %r351, 31, -1;
	mad.lo.s32 	%r498, %r497, %r300, %r496;
	shfl.sync.idx.b32	%r499|%p92, %r476, %r354, 31, -1;
	mad.lo.s32 	%r500, %r499, %r304, %r498;
	shfl.sync.idx.b32	%r501|%p93, %r476, %r357, 31, -1;
	mad.lo.s32 	%r502, %r501, %r308, %r500;
	shfl.sync.idx.b32	%r503|%p94, %r476, %r360, 31, -1;
	mad.lo.s32 	%r504, %r503, %r312, %r502;
	shfl.sync.idx.b32	%r505|%p95, %r476, %r363, 31, -1;
	mad.lo.s32 	%r506, %r505, %r316, %r504;
	shfl.sync.idx.b32	%r507|%p96, %r476, %r366, 31, -1;
	mad.lo.s32 	%r508, %r507, %r320, %r506;
	ld.shared.u32 	%r509, [%r36+8192];
	add.s32 	%r510, %r509, %r508;
	st.shared.u32 	[%r36+8192], %r510;
	ld.shared.u32 	%r511, [%r20+5280];
	shfl.sync.idx.b32	%r512|%p97, %r511, %r321, 31, -1;
	mul.lo.s32 	%r513, %r512, %r259;
	shfl.sync.idx.b32	%r514|%p98, %r511, %r324, 31, -1;
	mad.lo.s32 	%r515, %r514, %r263, %r513;
	shfl.sync.idx.b32	%r516|%p99, %r511, %r327, 31, -1;
	mad.lo.s32 	%r517, %r516, %r267, %r515;
	shfl.sync.idx.b32	%r518|%p100, %r511, %r330, 31, -1;
	mad.lo.s32 	%r519, %r518, %r271, %r517;
	shfl.sync.idx.b32	%r520|%p101, %r511, %r333, 31, -1;
	mad.lo.s32 	%r521, %r520, %r275, %r519;
	shfl.sync.idx.b32	%r522|%p102, %r511, %r336, 31, -1;
	mad.lo.s32 	%r523, %r522, %r279, %r521;
	shfl.sync.idx.b32	%r524|%p103, %r511, %r339, 31, -1;
	mad.lo.s32 	%r525, %r524, %r283, %r523;
	shfl.sync.idx.b32	%r526|%p104, %r511, %r342, 31, -1;
	mad.lo.s32 	%r527, %r526, %r287, %r525;
	shfl.sync.idx.b32	%r528|%p105, %r511, %r345, 31, -1;
	mad.lo.s32 	%r529, %r528, %r292, %r527;
	shfl.sync.idx.b32	%r530|%p106, %r511, %r348, 31, -1;
	mad.lo.s32 	%r531, %r530, %r296, %r529;
	shfl.sync.idx.b32	%r532|%p107, %r511, %r351, 31, -1;
	mad.lo.s32 	%r533, %r532, %r300, %r531;
	shfl.sync.idx.b32	%r534|%p108, %r511, %r354, 31, -1;
	mad.lo.s32 	%r535, %r534, %r304, %r533;
	shfl.sync.idx.b32	%r536|%p109, %r511, %r357, 31, -1;
	mad.lo.s32 	%r537, %r536, %r308, %r535;
	shfl.sync.idx.b32	%r538|%p110, %r511, %r360, 31, -1;
	mad.lo.s32 	%r539, %r538, %r312, %r537;
	shfl.sync.idx.b32	%r540|%p111, %r511, %r363, 31, -1;
	mad.lo.s32 	%r541, %r540, %r316, %r539;
	shfl.sync.idx.b32	%r542|%p112, %r511, %r366, 31, -1;
	mad.lo.s32 	%r543, %r542, %r320, %r541;
	ld.shared.u32 	%r544, [%r36+10240];
	add.s32 	%r545, %r544, %r543;
	st.shared.u32 	[%r36+10240], %r545;
	ld.shared.u32 	%r546, [%r20+6336];
	shfl.sync.idx.b32	%r547|%p113, %r546, %r321, 31, -1;
	mul.lo.s32 	%r548, %r547, %r259;
	shfl.sync.idx.b32	%r549|%p114, %r546, %r324, 31, -1;
	mad.lo.s32 	%r550, %r549, %r263, %r548;
	shfl.sync.idx.b32	%r551|%p115, %r546, %r327, 31, -1;
	mad.lo.s32 	%r552, %r551, %r267, %r550;
	shfl.sync.idx.b32	%r553|%p116, %r546, %r330, 31, -1;
	mad.lo.s32 	%r554, %r553, %r271, %r552;
	shfl.sync.idx.b32	%r555|%p117, %r546, %r333, 31, -1;
	mad.lo.s32 	%r556, %r555, %r275, %r554;
	shfl.sync.idx.b32	%r557|%p118, %r546, %r336, 31, -1;
	mad.lo.s32 	%r558, %r557, %r279, %r556;
	shfl.sync.idx.b32	%r559|%p119, %r546, %r339, 31, -1;
	mad.lo.s32 	%r560, %r559, %r283, %r558;
	shfl.sync.idx.b32	%r561|%p120, %r546, %r342, 31, -1;
	mad.lo.s32 	%r562, %r561, %r287, %r560;
	shfl.sync.idx.b32	%r563|%p121, %r546, %r345, 31, -1;
	mad.lo.s32 	%r564, %r563, %r292, %r562;
	shfl.sync.idx.b32	%r565|%p122, %r546, %r348, 31, -1;
	mad.lo.s32 	%r566, %r565, %r296, %r564;
	shfl.sync.idx.b32	%r567|%p123, %r546, %r351, 31, -1;
	mad.lo.s32 	%r568, %r567, %r300, %r566;
	shfl.sync.idx.b32	%r569|%p124, %r546, %r354, 31, -1;
	mad.lo.s32 	%r570, %r569, %r304, %r568;
	shfl.sync.idx.b32	%r571|%p125, %r546, %r357, 31, -1;
	mad.lo.s32 	%r572, %r571, %r308, %r570;
	shfl.sync.idx.b32	%r573|%p126, %r546, %r360, 31, -1;
	mad.lo.s32 	%r574, %r573, %r312, %r572;
	shfl.sync.idx.b32	%r575|%p127, %r546, %r363, 31, -1;
	mad.lo.s32 	%r576, %r575, %r316, %r574;
	shfl.sync.idx.b32	%r577|%p128, %r546, %r366, 31, -1;
	mad.lo.s32 	%r578, %r577, %r320, %r576;
	ld.shared.u32 	%r579, [%r36+12288];
	add.s32 	%r580, %r579, %r578;
	st.shared.u32 	[%r36+12288], %r580;
	ld.shared.u32 	%r581, [%r20+7392];
	shfl.sync.idx.b32	%r582|%p129, %r581, %r321, 31, -1;
	mul.lo.s32 	%r583, %r582, %r259;
	shfl.sync.idx.b32	%r584|%p130, %r581, %r324, 31, -1;
	mad.lo.s32 	%r585, %r584, %r263, %r583;
	shfl.sync.idx.b32	%r586|%p131, %r581, %r327, 31, -1;
	mad.lo.s32 	%r587, %r586, %r267, %r585;
	shfl.sync.idx.b32	%r588|%p132, %r581, %r330, 31, -1;
	mad.lo.s32 	%r589, %r588, %r271, %r587;
	shfl.sync.idx.b32	%r590|%p133, %r581, %r333, 31, -1;
	mad.lo.s32 	%r591, %r590, %r275, %r589;
	shfl.sync.idx.b32	%r592|%p134, %r581, %r336, 31, -1;
	mad.lo.s32 	%r593, %r592, %r279, %r591;
	shfl.sync.idx.b32	%r594|%p135, %r581, %r339, 31, -1;
	mad.lo.s32 	%r595, %r594, %r283, %r593;
	shfl.sync.idx.b32	%r596|%p136, %r581, %r342, 31, -1;
	mad.lo.s32 	%r597, %r596, %r287, %r595;
	shfl.sync.idx.b32	%r598|%p137, %r581, %r345, 31, -1;
	mad.lo.s32 	%r599, %r598, %r292, %r597;
	shfl.sync.idx.b32	%r600|%p138, %r581, %r348, 31, -1;
	mad.lo.s32 	%r601, %r600, %r296, %r599;
	shfl.sync.idx.b32	%r602|%p139, %r581, %r351, 31, -1;
	mad.lo.s32 	%r603, %r602, %r300, %r601;
	shfl.sync.idx.b32	%r604|%p140, %r581, %r354, 31, -1;
	mad.lo.s32 	%r605, %r604, %r304, %r603;
	shfl.sync.idx.b32	%r606|%p141, %r581, %r357, 31, -1;
	mad.lo.s32 	%r607, %r606, %r308, %r605;
	shfl.sync.idx.b32	%r608|%p142, %r581, %r360, 31, -1;
	mad.lo.s32 	%r609, %r608, %r312, %r607;
	shfl.sync.idx.b32	%r610|%p143, %r581, %r363, 31, -1;
	mad.lo.s32 	%r611, %r610, %r316, %r609;
	shfl.sync.idx.b32	%r612|%p144, %r581, %r366, 31, -1;
	mad.lo.s32 	%r613, %r612, %r320, %r611;
	ld.shared.u32 	%r614, [%r36+14336];
	add.s32 	%r615, %r614, %r613;
	st.shared.u32 	[%r36+14336], %r615;
	mov.b32 	%r701, 16;
	mov.pred 	%p151, 0;
	@%p2 bra 	$L__BB80_17;
	mov.b32 	%r689, 32;
	mov.pred 	%p150, 0;
	@%p1 bra 	$L__BB80_7;
	ld.param.u64 	%rd35, [_Z9cuda_gemmIiLj512ELj1ELj1ELj4096ELj64ELj64ELj128ELj0ELj1EEvjjjPKT_S2_PS0_jjj_param_5];
	ld.param.u32 	%r684, [_Z9cuda_gemmIiLj512ELj1ELj1ELj4096ELj64ELj64ELj128ELj0ELj1EEvjjjPKT_S2_PS0_jjj_param_2];
	ld.param.u32 	%r681, [_Z9cuda_gemmIiLj512ELj1ELj1ELj4096ELj64ELj64ELj128ELj0ELj1EEvjjjPKT_S2_PS0_jjj_param_1];
	shl.b32 	%r704, %r250, 2;
	shr.u32 	%r79, %r684, 6;
	cvta.to.global.u64 	%rd2, %rd35;
	bar.sync 	0;
	shl.b32 	%r618, %r5, 6;
	mad.lo.s32 	%r80, %r2, %r681, %r618;
	sub.s32 	%r619, 4095, %r15;
	div.u32 	%r81, %r619, %r6;
	sub.s32 	%r620, 2, %r81;
	and.b32  	%r621, %r620, 3;
	setp.eq.s32 	%p146, %r621, 0;
	@%p146 bra 	$L__BB80_22;
	and.b32  	%r82, %r81, 3;
	mov.b32 	%r703, 0;
$L__BB80_21:
	.pragma "nounroll";
	shr.u32 	%r623, %r704, 6;
	and.b32  	%r624, %r704, 60;
	add.s32 	%r625, %r80, %r624;
	mad.lo.s32 	%r626, %r623, %r79, %r625;
	mul.wide.u32 	%rd23, %r626, 4;
	add.s64 	%rd24, %rd2, %rd23;
	shl.b32 	%r627, %r704, 2;
	mov.u32 	%r628, _ZZ9cuda_gemmIiLj512ELj1ELj1ELj4096ELj64ELj64ELj128ELj0ELj1EEvjjjPKT_S2_PS0_jjjE3Csh;
	add.s32 	%r629, %r628, %r627;
	ld.shared.v4.u32 	{%r630, %r631, %r632, %r633}, [%r629];
	st.global.v4.u32 	[%rd24], {%r630, %r631, %r632, %r633};
	add.s32 	%r704, %r704, %r6;
	add.s32 	%r703, %r703, 1;
	xor.b32  	%r634, %r82, %r703;
	setp.ne.s32 	%p147, %r634, 2;
	@%p147 bra 	$L__BB80_21;
$L__BB80_22:
	setp.lt.u32 	%p148, %r81, 2;
	@%p148 bra 	$L__BB80_25;
	mov.u32 	%r635, %ntid.x;
	mad.lo.s32 	%r708, %r635, 12, %r704;
	shl.b32 	%r636, %r635, 3;
	add.s32 	%r707, %r704, %r636;
	add.s32 	%r706, %r704, %r6;
	shl.b32 	%r637, %r704, 2;
	mov.u32 	%r638, _ZZ9cuda_gemmIiLj512ELj1ELj1ELj4096ELj64ELj64ELj128ELj0ELj1EEvjjjPKT_S2_PS0_jjjE3Csh;
	add.s32 	%r705, %r638, %r637;
$L__BB80_24:
	shr.u32 	%r639, %r704, 6;
	and.b32  	%r640, %r704, 60;
	add.s32 	%r641, %r80, %r640;
	mad.lo.s32 	%r642, %r639, %r79, %r641;
	mul.wide.u32 	%rd25, %r642, 4;
	add.s64 	%rd26, %rd2, %rd25;
	ld.shared.v4.u32 	{%r643, %r644, %r645, %r646}, [%r705];
	st.global.v4.u32 	[%rd26], {%r643, %r644, %r645, %r646};
	add.s32 	%r647, %r704, %r6;
	shr.u32 	%r648, %r706, 6;
	and.b32  	%r649, %r706, 60;
	add.s32 	%r650, %r80, %r649;
	mad.lo.s32 	%r651, %r648, %r79, %r650;
	mul.wide.u32 	%rd27, %r651, 4;
	add.s64 	%rd28, %rd2, %rd27;
	shl.b32 	%r653, %r635, 4;
	add.s32 	%r654, %r705, %r653;
	ld.shared.v4.u32 	{%r655, %r656, %r657, %r658}, [%r654];
	st.global.v4.u32 	[%rd28], {%r655, %r656, %r657, %r658};
	add.s32 	%r659, %r647, %r6;
	shr.u32 	%r660, %r707, 6;
	and.b32  	%r661, %r707, 60;
	add.s32 	%r662, %r80, %r661;
	mad.lo.s32 	%r663, %r660, %r79, %r662;
	mul.wide.u32 	%rd29, %r663, 4;
	add.s64 	%rd30, %rd2, %rd29;
	shl.b32 	%r664, %r635, 5;
	add.s32 	%r665, %r705, %r664;
	ld.shared.v4.u32 	{%r666, %r667, %r668, %r669}, [%r665];
	st.global.v4.u32 	[%rd30], {%r666, %r667, %r668, %r669};
	add.s32 	%r670, %r659, %r6;
	shr.u32 	%r671, %r708, 6;
	and.b32  	%r672, %r708, 60;
	add.s32 	%r673, %r80, %r672;
	mad.lo.s32 	%r674, %r671, %r79, %r673;
	mul.wide.u32 	%rd31, %r674, 4;
	add.s64 	%rd32, %rd2, %rd31;
	mad.lo.s32 	%r675, %r635, 48, %r705;
	ld.shared.v4.u32 	{%r676, %r677, %r678, %r679}, [%r675];
	st.global.v4.u32 	[%rd32], {%r676, %r677, %r678, %r679};
	add.s32 	%r704, %r670, %r6;
	add.s32 	%r708, %r708, %r653;
	add.s32 	%r707, %r707, %r653;
	add.s32 	%r706, %r706, %r653;
	shl.b32 	%r680, %r635, 6;
	add.s32 	%r705, %r705, %r680;
	setp.lt.u32 	%p149, %r704, 4096;
	@%p149 bra 	$L__BB80_24;
$L__BB80_25:
	ret;

}
	// .globl	_Z9cuda_gemmIiLj512ELj1ELj1ELj4096ELj64ELj64ELj128ELj1ELj1EEvjjjPKT_S2_PS0_jjj
.visible .entry _Z9cuda_gemmIiLj512ELj1ELj1ELj4096ELj64ELj64ELj128ELj1ELj1EEvjjjPKT_S2_PS0_jjj(
	.param .u32 _Z9cuda_gemmIiLj512ELj1ELj1ELj4096ELj64ELj64ELj128ELj1ELj1EEvjjjPKT_S2_PS0_jjj_param_0,
	.param .u32 _Z9cuda_gemmIiLj512ELj1ELj1ELj4096ELj64ELj64ELj128ELj1ELj1EEvjjjPKT_S2_PS0_jjj_param_1,
	.param .u32 _Z9cuda_gemmIiLj512ELj1ELj1ELj4096ELj64ELj64ELj128ELj1ELj1EEvjjjPKT_S2_PS0_jjj_param_2,
	.param .u64 .ptr .align 1 _Z9cuda_gemmIiLj512ELj1ELj1ELj4096ELj64ELj64ELj128ELj1ELj1EEvjjjPKT_S2_PS0_jjj_param_3,
	.param .u64 .ptr .align 1 _Z9cuda_gemmIiLj512ELj1ELj1ELj4096ELj64ELj64ELj128ELj1ELj1EEvjjjPKT_S2_PS0_jjj_param_4,
	.param .u64 .ptr .align 1 _Z9cuda_gemmIiLj512ELj1ELj1ELj4096ELj64ELj64ELj128ELj1ELj1EEvjjjPKT_S2_PS0_jjj_param_5,
	.param .u32 _Z9cuda_gemmIiLj512ELj1ELj1ELj4096ELj64ELj64ELj128ELj1ELj1EEvjjjPKT_S2_PS0_jjj_param_6,
	.param .u32 _Z9cuda_gemmIiLj512ELj1ELj1ELj4096ELj64ELj64ELj128ELj1ELj1EEvjjjPKT_S2_PS0_jjj_param_7,
	.param .u32 _Z9cuda_gemmIiLj512ELj1ELj1ELj4096ELj64ELj64ELj128ELj1ELj1EEvjjjPKT_S2_PS0_jjj_param_8
)
.maxntid 512
{
	.reg .pred 	%p<152>;
	.reg .b16 	%rs<6>;
	.reg .b32 	%r<680>;
	.reg .b64 	%rd<35>;
	// demoted variable
	.shared .align 128 .b8 _ZZ9cuda_gemmIiLj512ELj1ELj1ELj4096ELj64ELj64ELj128ELj1ELj1EEvjjjPKT_S2_PS0_jjjE11kron_fac_sh[8448];
	// demoted variable
	.shared .align 128 .b8 _ZZ9cuda_gemmIiLj512ELj1ELj1ELj4096ELj64ELj64ELj128ELj1ELj1EEvjjjPKT_S2_PS0_jjjE3Ash[8192];
	// demoted variable
	.shared .align 128 .b8 _ZZ9cuda_gemmIiLj512ELj1ELj1ELj4096ELj64ELj64ELj128ELj1ELj1EEvjjjPKT_S2_PS0_jjjE3Csh[16384];
	ld.param.u64 	%rd5, [_Z9cuda_gemmIiLj512ELj1ELj1ELj4096ELj64ELj64ELj128ELj1ELj1EEvjjjPKT_S2_PS0_jjj_param_3];
	cvta.to.global.u64 	%rd1, %rd5;
	mov.u32 	%r1, %tid.x;
	mov.u32 	%r2, %ctaid.y;
	mov.u32 	%r103, %nctaid.y;
	setp.ge.u32 	%p3, %r2, %r103;
	@%p3 bra 	$L__BB81_25;
	mov.u32 	%r3, %ntid.x;
	shl.b32 	%r4, %r1, 2;
	shl.b32 	%r5, %r3, 2;
	add.s32 	%r104, %r1, %r3;
	cvt.u16.u32 	%rs2, %r104;
	xor.b16  	%rs3, %rs2, 4095;
	cvt.u16.u32 	%rs4, %r3;
	div.u16 	%rs5, %rs3, %rs4;
	and.b16  	%rs1, %rs5, 3;
	setp.eq.s16 	%p4, %rs1, 2;
	mov.u32 	%r656, %r1;
	@%p4 bra 	$L__BB81_4;
	cvt.u32.u16 	%r6, %rs1;
	mov.b32 	%r655, 0;
	mov.u32 	%r656, %r1;
$L__BB81_3:
	.pragma "nounroll";
	shl.b32 	%r106, %r656, 2;
	mov.u32 	%r107, _ZZ9cuda_gemmIiLj512ELj1ELj1ELj4096ELj64ELj64ELj128ELj1ELj1EEvjjjPKT_S2_PS0_jjjE3Csh;
	add.s32 	%r108, %r107, %r106;
	mov.b32 	%r109, 0;
	st.shared.u32 	[%r108], %r109;
	add.s32 	%r656, %r656, %r3;
	add.s32 	%r655, %r655, 1;
	xor.b32  	%r110, %r655, %r6;
	setp.ne.s32 	%p5, %r110, 2;
	@%p5 bra 	$L__BB81_3;
$L__BB81_4:
	mov.u32 	%r112, _ZZ9cuda_gemmIiLj512ELj1ELj1ELj4096ELj64ELj64ELj128ELj1ELj1EEvjjjPKT_S2_PS0_jjjE3Csh;
$L__BB81_5:
	shl.b32 	%r111, %r656, 2;
	add.s32 	%r113, %r112, %r111;
	mov.b32 	%r114, 0;
	st.shared.u32 	[%r113], %r114;
	add.s32 	%r115, %r113, %r5;
	st.shared.u32 	[%r115], %r114;
	add.s32 	%r116, %r115, %r5;
	st.shared.u32 	[%r116], %r114;
	add.s32 	%r117, %r116, %r5;
	st.shared.u32 	[%r117], %r114;
	add.s32 	%r656, %r5, %r656;
	setp.lt.u32 	%p6, %r656, 4096;
	@%p6 bra 	$L__BB81_5;
	shl.b32 	%r14, %r2, 12;
	add.s32 	%r15, %r4, %r5;
	max.u32 	%r119, %r15, 2048;
	setp.lt.u32 	%p8, %r15, 2048;
	selp.u32 	%r120, 1, 0, %p8;
	add.s32 	%r121, %r15, %r120;
	sub.s32 	%r122, %r119, %r121;
	div.u32 	%r123, %r122, %r5;
	add.s32 	%r16, %r123, %r120;
	shl.b32 	%r124, %r4, 2;
	mov.u32 	%r125, _ZZ9cuda_gemmIiLj512ELj1ELj1ELj4096ELj64ELj64ELj128ELj1ELj1EEvjjjPKT_S2_PS0_jjjE3Ash;
	add.s32 	%r17, %r125, %r124;
	shl.b32 	%r126, %r5, 2;
	add.s32 	%r18, %r17, %r126;
	add.s32 	%r19, %r15, %r5;
	shr.u32 	%r127, %r1, 6;
	and.b32  	%r129, %r4, 124;
	mov.u32 	%r130, _ZZ9cuda_gemmIiLj512ELj1ELj1ELj4096ELj64ELj64ELj128ELj1ELj1EEvjjjPKT_S2_PS0_jjjE11kron_fac_sh;
	add.s32 	%r131, %r130, %r129;
	mad.lo.s32 	%r20, %r127, 132, %r131;
	and.b32  	%r21, %r1, 15;
	add.s32 	%r132, %r1, 1;
	and.b32  	%r22, %r132, 15;
	add.s32 	%r133, %r1, 2;
	and.b32  	%r23, %r133, 15;
	add.s32 	%r134, %r1, 3;
	and.b32  	%r24, %r134, 15;
	add.s32 	%r135, %r1, 4;
	and.b32  	%r25, %r135, 15;
	add.s32 	%r136, %r1, 5;
	and.b32  	%r26, %r136, 15;
	add.s32 	%r137, %r1, 6;
	and.b32  	%r27, %r137, 15;
	add.s32 	%r138, %r1, 7;
	and.b32  	%r28, %r138, 15;
	add.s32 	%r139, %r1, 9;
	and.b32  	%r29, %r139, 15;
	add.s32 	%r140, %r1, 10;
	and.b32  	%r30, %r140, 15;
	add.s32 	%r141, %r1, 11;
	and.b32  	%r31, %r141, 15;
	add.s32 	%r142, %r1, 12;
	and.b32  	%r32, %r142, 15;
	add.s32 	%r143, %r1, 13;
	and.b32  	%r33, %r143, 15;
	add.s32 	%r144, %r1, 14;
	and.b32  	%r34, %r144, 15;
	add.s32 	%r145, %r1, -1;
	and.b32  	%r35, %r145, 15;
	add.s32 	%r36, %r112, %r4;
	shl.b32 	%r147, %r1, 5;
	and.b32  	%r37, %r147, 2016;
	mov.b32 	%r658, 0;
	mov.pred 	%p150, -1;
$L__BB81_7:
	mov.pred 	%p1, %p150;
	mov.u32 	%r148, %tid.x;
	shl.b32 	%r39, %r148, 2;
	and.b32  	%r40, %r16, 3;
	setp.eq.s32 	%p9, %r40, 3;
	mov.u32 	%r149, %ctaid.z;
	shl.b32 	%r41, %r149, 6;
	add.s32 	%r150, %r14, %r41;
	add.s32 	%r42, %r150, %r658;
	mov.u32 	%r659, %r39;
	@%p9 bra 	$L__BB81_11;
	setp.eq.s32 	%p10, %r40, 0;
	and.b32  	%r151, %r39, 28;
	shl.b32 	%r153, %r148, 3;
	and.b32  	%r154, %r153, 4032;
	or.b32  	%r155, %r151, %r154;
	add.s32 	%r156, %r42, %r155;
	mul.wide.u32 	%rd6, %r156, 4;
	add.s64 	%rd7, %rd1, %rd6;
	ld.global.nc.v4.u32 	{%r157, %r158, %r159, %r160}, [%rd7];
	st.shared.v4.u32 	[%r17], {%r157, %r158, %r159, %r160};
	mov.u32 	%r659, %r15;
	@%p10 bra 	$L__BB81_11;
	setp.eq.s32 	%p11, %r40, 1;
	and.b32  	%r161, %r15, 28;
	shl.b32 	%r162, %r15, 1;
	and.b32  	%r163, %r162, 4032;
	or.b32  	%r164, %r161, %r163;
	add.s32 	%r165, %r42, %r164;
	mul.wide.u32 	%rd8, %r165, 4;
	add.s64 	%rd9, %rd1, %rd8;
	ld.global.nc.v4.u32 	{%r166, %r167, %r168, %r169}, [%rd9];
	st.shared.v4.u32 	[%r18], {%r166, %r167, %r168, %r169};
	mov.u32 	%r659, %r19;
	@%p11 bra 	$L__BB81_11;
	add.s32 	%r659, %r19, %r5;
	and.b32  	%r170, %r19, 28;
	shl.b32 	%r171, %r19, 1;
	and.b32  	%r172, %r171, 4032;
	or.b32  	%r173, %r170, %r172;
	add.s32 	%r174, %r42, %r173;
	mul.wide.u32 	%rd10, %r174, 4;
	add.s64 	%rd11, %rd1, %rd10;
	ld.global.nc.v4.u32 	{%r175, %r176, %r177, %r178}, [%rd11];
	shl.b32 	%r179, %r5, 2;
	add.s32 	%r180, %r18, %r179;
	st.shared.v4.u32 	[%r180], {%r175, %r176, %r177, %r178};
$L__BB81_11:
	setp.lt.u32 	%p12, %r16, 3;
	@%p12 bra 	$L__BB81_14;
	mov.u32 	%r181, %ntid.x;
	mad.lo.s32 	%r667, %r181, 12, %r659;
	shl.b32 	%r660, %r659, 1;
	mad.lo.s32 	%r666, %r181, 24, %r660;
	shl.b32 	%r182, %r181, 3;
	add.s32 	%r665, %r182, %r659;
	shl.b32 	%r49, %r181, 4;
	add.s32 	%r664, %r49, %r660;
	add.s32 	%r663, %r5, %r659;
	add.s32 	%r662, %r182, %r660;
	shl.b32 	%r183, %r659, 2;
	mov.u32 	%r184, _ZZ9cuda_gemmIiLj512ELj1ELj1ELj4096ELj64ELj64ELj128ELj1ELj1EEvjjjPKT_S2_PS0_jjjE3Ash;
	add.s32 	%r661, %r184, %r183;
$L__BB81_13:
	and.b32  	%r185, %r660, 4032;
	and.b32  	%r186, %r659, 28;
	add.s32 	%r187, %r42, %r186;
	add.s32 	%r188, %r187, %r185;
	mul.wide.u32 	%rd12, %r188, 4;
	add.s64 	%rd13, %rd1, %rd12;
	ld.global.nc.v4.u32 	{%r189, %r190, %r191, %r192}, [%rd13];
	st.shared.v4.u32 	[%r661], {%r189, %r190, %r191, %r192};
	add.s32 	%r193, %r659, %r5;
	and.b32  	%r194, %r662, 4032;
	and.b32  	%r195, %r663, 28;
	add.s32 	%r196, %r42, %r195;
	add.s32 	%r197, %r196, %r194;
	mul.wide.u32 	%rd14, %r197, 4;
	add.s64 	%rd15, %rd1, %rd14;
	ld.global.nc.v4.u32 	{%r198, %r199, %r200, %r201}, [%rd15];
	add.s32 	%r202, %r661, %r49;
	st.shared.v4.u32 	[%r202], {%r198, %r199, %r200, %r201};
	add.s32 	%r203, %r193, %r5;
	and.b32  	%r204, %r664, 4032;
	and.b32  	%r205, %r665, 28;
	add.s32 	%r206, %r42, %r205;
	add.s32 	%r207, %r206, %r204;
	mul.wide.u32 	%rd16, %r207, 4;
	add.s64 	%rd17, %rd1, %rd16;
	ld.global.nc.v4.u32 	{%r208, %r209, %r210, %r211}, [%rd17];
	mov.u32 	%r212, %ntid.x;
	shl.b32 	%r213, %r212, 5;
	add.s32 	%r214, %r661, %r213;
	st.shared.v4.u32 	[%r214], {%r208, %r209, %r210, %r211};
	add.s32 	%r215, %r203, %r5;
	and.b32  	%r216, %r666, 4032;
	and.b32  	%r217, %r667, 28;
	add.s32 	%r218, %r42, %r217;
	add.s32 	%r219, %r218, %r216;
	mul.wide.u32 	%rd18, %r219, 4;
	add.s64 	%rd19, %rd1, %rd18;
	ld.global.nc.v4.u32 	{%r220, %r221, %r222, %r223}, [%rd19];
	mad.lo.s32 	%r224, %r212, 48, %r661;
	st.shared.v4.u32 	[%r224], {%r220, %r221, %r222, %r223};
	add.s32 	%r659, %r215, %r5;
	add.s32 	%r667, %r667, %r49;
	add.s32 	%r666, %r666, %r213;
	add.s32 	%r665, %r665, %r49;
	add.s32 	%r664, %r664, %r213;
	add.s32 	%r663, %r663, %r49;
	add.s32 	%r662, %r662, %r213;
	shl.b32 	%r225, %r212, 6;
	add.s32 	%r661, %r661, %r225;
	add.s32 	%r660, %r660, %r213;
	setp.lt.u32 	%p13, %r659, 2048;
	@%p13 bra 	$L__BB81_13;
$L__BB81_14:
	mov.u32 	%r226, %tid.x;
	shr.u32 	%r669, %r226, 4;
	add.s32 	%r73, %r658, %r41;
$L__BB81_15:
	ld.param.u64 	%rd33, [_Z9cuda_gemmIiLj512ELj1ELj1ELj4096ELj64ELj64ELj128ELj1ELj1EEvjjjPKT_S2_PS0_jjj_param_4];
	add.s32 	%r227, %r73, %r669;
	shl.b32 	%r228, %r227, 6;
	and.b32  	%r229, %r39, 60;
	or.b32  	%r230, %r228, %r229;
	cvta.to.global.u64 	%rd20, %rd33;
	mul.wide.u32 	%rd21, %r230, 4;
	add.s64 	%rd22, %rd20, %rd21;
	ld.global.nc.v4.u32 	{%r231, %r232, %r233, %r234}, [%rd22];
	shl.b32 	%r235, %r669, 2;
	mov.u32 	%r236, _ZZ9cuda_gemmIiLj512ELj1ELj1ELj4096ELj64ELj64ELj128ELj1ELj1EEvjjjPKT_S2_PS0_jjjE11kron_fac_sh;
	add.s32 	%r237, %r236, %r235;
	mad.lo.s32 	%r238, %r229, 132, %r237;
	st.shared.u32 	[%r238], %r231;
	st.shared.u32 	[%r238+132], %r232;
	st.shared.u32 	[%r238+264], %r233;
	st.shared.u32 	[%r238+396], %r234;
	mov.u32 	%r239, %ntid.x;
	shr.u32 	%r240, %r239, 4;
	add.s32 	%r669, %r669, %r240;
	setp.lt.u32 	%p14, %r669, 32;
	@%p14 bra 	$L__BB81_15;
	bar.sync 	0;
	ld.shared.u32 	%r76, [%r20];
	mov.b32 	%r670, 0;
	mov.pred 	%p151, -1;
$L__BB81_17:
	mov.pred 	%p2, %p151;
	mov.u32 	%r243, %tid.x;
	and.b32  	%r244, %r243, 16;
	add.s32 	%r245, %r670, %r244;
	and.b32  	%r246, %r245, 16;
	add.s32 	%r247, %r246, %r37;
	add.s32 	%r248, %r247, %r21;
	shl.b32 	%r249, %r248, 2;
	mov.u32 	%r250, _ZZ9cuda_gemmIiLj512ELj1ELj1ELj4096ELj64ELj64ELj128ELj1ELj1EEvjjjPKT_S2_PS0_jjjE3Ash;
	add.s32 	%r251, %r250, %r249;
	ld.shared.u32 	%r252, [%r251];
	add.s32 	%r253, %r247, %r22;
	shl.b32 	%r254, %r253, 2;
	add.s32 	%r255, %r250, %r254;
	ld.shared.u32 	%r256, [%r255];
	add.s32 	%r257, %r247, %r23;
	shl.b32 	%r258, %r257, 2;
	add.s32 	%r259, %r250, %r258;
	ld.shared.u32 	%r260, [%r259];
	add.s32 	%r261, %r247, %r24;
	shl.b32 	%r262, %r261, 2;
	add.s32 	%r263, %r250, %r262;
	ld.shared.u32 	%r264, [%r263];
	add.s32 	%r265, %r247, %r25;
	shl.b32 	%r266, %r265, 2;
	add.s32 	%r267, %r250, %r266;
	ld.shared.u32 	%r268, [%r267];
	add.s32 	%r269, %r247, %r26;
	shl.b32 	%r270, %r269, 2;
	add.s32 	%r271, %r250, %r270;
	ld.shared.u32 	%r272, [%r271];
	add.s32 	%r273, %r247, %r27;
	shl.b32 	%r274, %r273, 2;
	add.s32 	%r275, %r250, %r274;
	ld.shared.u32 	%r276, [%r275];
	add.s32 	%r277, %r247, %r28;
	shl.b32 	%r278, %r277, 2;
	add.s32 	%r279, %r250, %r278;
	ld.shared.u32 	%r280, [%r279];
	xor.b32  	%r281, %r21, 8;
	add.s32 	%r282, %r247, %r281;
	shl.b32 	%r283, %r282, 2;
	add.s32 	%r284, %r250, %r283;
	ld.shared.u32 	%r285, [%r284];
	add.s32 	%r286, %r247, %r29;
	shl.b32 	%r287, %r286, 2;
	add.s32 	%r288, %r250, %r287;
	ld.shared.u32 	%r289, [%r288];
	add.s32 	%r290, %r247, %r30;
	shl.b32 	%r291, %r290, 2;
	add.s32 	%r292, %r250, %r291;
	ld.shared.u32 	%r293, [%r292];
	add.s32 	%r294, %r247, %r31;
	shl.b32 	%r295, %r294, 2;
	add.s32 	%r296, %r250, %r295;
	ld.shared.u32 	%r297, [%r296];
	add.s32 	%r298, %r247, %r32;
	shl.b32 	%r299, %r298, 2;
	add.s32 	%r300, %r250, %r299;
	ld.shared.u32 	%r301, [%r300];
	add.s32 	%r302, %r247, %r33;
	shl.b32 	%r303, %r302, 2;
	add.s32 	%r304, %r250, %r303;
	ld.shared.u32 	%r305, [%r304];
	add.s32 	%r306, %r247, %r34;
	shl.b32 	%r307, %r306, 2;
	add.s32 	%r308, %r250, %r307;
	ld.shared.u32 	%r309, [%r308];
	add.s32 	%r310, %r247, %r35;
	shl.b32 	%r311, %r310, 2;
	add.s32 	%r312, %r250, %r311;
	ld.shared.u32 	%r313, [%r312];
	or.b32  	%r314, %r21, %r246;
	shfl.sync.idx.b32	%r315|%p17, %r76, %r314, 31, -1;
	mul.lo.s32 	%r316, %r315, %r252;
	or.b32  	%r317, %r22, %r246;
	shfl.sync.idx.b32	%r318|%p18, %r76, %r317, 31, -1;
	mad.lo.s32 	%r319, %r318, %r256, %r316;
	or.b32  	%r320, %r23, %r246;
	shfl.sync.idx.b32	%r321|%p19, %r76, %r320, 31, -1;
	mad.lo.s32 	%r322, %r321, %r260, %r319;
	or.b32  	%r323, %r24, %r246;
	shfl.sync.idx.b32	%r324|%p20, %r76, %r323, 31, -1;
	mad.lo.s32 	%r325, %r324, %r264, %r322;
	or.b32  	%r326, %r25, %r246;
	shfl.sync.idx.b32	%r327|%p21, %r76, %r326, 31, -1;
	mad.lo.s32 	%r328, %r327, %r268, %r325;
	or.b32  	%r329, %r26, %r246;
	shfl.sync.idx.b32	%r330|%p22, %r76, %r329, 31, -1;
	mad.lo.s32 	%r331, %r330, %r272, %r328;
	or.b32  	%r332, %r27, %r246;
	shfl.sync.idx.b32	%r333|%p23, %r76, %r332, 31, -1;
	mad.lo.s32 	%r334, %r333, %r276, %r331;
	or.b32  	%r335, %r28, %r246;
	shfl.sync.idx.b32	%r336|%p24, %r76, %r335, 31, -1;
	mad.lo.s32 	%r337, %r336, %r280, %r334;
	or.b32  	%r338, %r281, %r246;
	shfl.sync.idx.b32	%r339|%p25, %r76, %r338, 31, -1;
	mad.lo.s32 	%r340, %r339, %r285, %r337;
	or.b32  	%r341, %r29, %r246;
	shfl.sync.idx.b32	%r342|%p26, %r76, %r341, 31, -1;
	mad.lo.s32 	%r343, %r342, %r289, %r340;
	or.b32  	%r344, %r30, %r246;
	shfl.sync.idx.b32	%r345|%p27, %r76, %r344, 31, -1;
	mad.lo.s32 	%r346, %r345, %r293, %r343;
	or.b32  	%r347, %r31, %r246;
	shfl.sync.idx.b32	%r348|%p28, %r76, %r347, 31, -1;
	mad.lo.s32 	%r349, %r348, %r297, %r346;
	or.b32  	%r350, %r32, %r246;
	shfl.sync.idx.b32	%r351|%p29, %r76, %r350, 31, -1;
	mad.lo.s32 	%r352, %r351, %r301, %r349;
	or.b32  	%r353, %r33, %r246;
	shfl.sync.idx.b32	%r354|%p30, %r76, %r353, 31, -1;
	mad.lo.s32 	%r355, %r354, %r305, %r352;
	or.b32  	%r356, %r34, %r246;
	shfl.sync.idx.b32	%r357|%p31, %r76, %r356, 31, -1;
	mad.lo.s32 	%r358, %r357, %r309, %r355;
	or.b32  	%r359, %r35, %r246;
	shfl.sync.idx.b32	%r360|%p32, %r76, %r359, 31, -1;
	mad.lo.s32 	%r361, %r360, %r313, %r358;
	ld.shared.u32 	%r362, [%r36];
	add.s32 	%r363, %r362, %r361;
	st.shared.u32 	[%r36], %r363;
	ld.shared.u32 	%r364, [%r20+1056];
	shfl.sync.idx.b32	%r365|%p33, %r364, %r314, 31, -1;
	mul.lo.s32 	%r366, %r365, %r252;
	shfl.sync.idx.b32	%r367|%p34, %r364, %r317, 31, -1;
	mad.lo.s32 	%r368, %r367, %r256, %r366;
	shfl.sync.idx.b32	%r369|%p35, %r364, %r320, 31, -1;
	mad.lo.s32 	%r370, %r369, %r260, %r368;
	shfl.sync.idx.b32	%r371|%p36, %r364, %r323, 31, -1;
	mad.lo.s32 	%r372, %r371, %r264, %r370;
	shfl.sync.idx.b32	%r373|%p37, %r364, %r326, 31, -1;
	mad.lo.s32 	%r374, %r373, %r268, %r372;
	shfl.sync.idx.b32	%r375|%p38, %r364, %r329, 31, -1;
	mad.lo.s32 	%r376, %r375, %r272, %r374;
	shfl.sync.idx.b32	%r377|%p39, %r364, %r332, 31, -1;
	mad.lo.s32 	%r378, %r377, %r276, %r376;
	shfl.sync.idx.b32	%r379|%p40, %r364, %r335, 31, -1;
	mad.lo.s32 	%r380, %r379, %r280, %r378;
	shfl.sync.idx.b32	%r381|%p41, %r364, %r338, 31, -1;
	mad.lo.s32 	%r382, %r381, %r285, %r380;
	shfl.sync.idx.b32	%r383|%p42, %r364, %r341, 31, -1;
	mad.lo.s32 	%r384, %r383, %r289, %r382;
	shfl.sync.idx.b32	%r385|%p43, %r364, %r344, 31, -1;
	mad.lo.s32 	%r386, %r385, %r293, %r384;
	shfl.sync.idx.b32	%r387|%p44, %r364, %r347, 31, -1;
	mad.lo.s32 	%r388, %r387, %r297, %r386;
	shfl.sync.idx.b32	%r389|%p45, %r364, %r350, 31, -1;
	mad.lo.s32 	%r390, %r389, %r301, %r388;
	shfl.sync.idx.b32	%r391|%p46, %r364, %r353, 31, -1;
	mad.lo.s32 	%r392, %r391, %r305, %r390;
	shfl.sync.idx.b32	%r393|%p47, %r364, %r356, 31, -1;
	mad.lo.s32 	%r394, %r393, %r309, %r392;
	shfl.sync.idx.b32	%r395|%p48, %r364, %r359, 31, -1;
	mad.lo.s32 	%r396, %r395, %r313, %r394;
	ld.shared.u32 	%r397, [%r36+2048];
	add.s32 	%r398, %r397, %r396;
	st.shared.u32 	[%r36+2048], %r398;
	ld.shared.u32 	%r399, [%r20+2112];
	shfl.sync.idx.b32	%r400|%p49, %r399, %r314, 31, -1;
	mul.lo.s32 	%r401, %r400, %r252;
	shfl.sync.idx.b32	%r402|%p50, %r399, %r317, 31, -1;
	mad.lo.s32 	%r403, %r402, %r256, %r401;
	shfl.sync.idx.b32	%r404|%p51, %r399, %r320, 31, -1;
	mad.lo.s32 	%r405, %r404, %r260, %r403;
	shfl.sync.idx.b32	%r406|%p52, %r399, %r323, 31, -1;
	mad.lo.s32 	%r407, %r406, %r264, %r405;
	shfl.sync.idx.b32	%r408|%p53, %r399, %r326, 31, -1;
	mad.lo.s32 	%r409, %r408, %r268, %r407;
	shfl.sync.idx.b32	%r410|%p54, %r399, %r329, 31, -1;
	mad.lo.s32 	%r411, %r410, %r272, %r409;
	shfl.sync.idx.b32	%r412|%p55, %r399, %r332, 31, -1;
	mad.lo.s32 	%r413, %r412, %r276, %r411;
	shfl.sync.idx.b32	%r414|%p56, %r399, %r335, 31, -1;
	mad.lo.s32 	%r415, %r414, %r280, %r413;
	shfl.sync.idx.b32	%r416|%p57, %r399, %r338, 31, -1;
	mad.lo.s32 	%r417, %r416, %r285, %r415;
	shfl.sync.idx.b32	%r418|%p58, %r399, %r341, 31, -1;
	mad.lo.s32 	%r419, %r418, %r289, %r417;
	shfl.sync.idx.b32	%r420|%p59, %r399, %r344, 31, -1;
	mad.lo.s32 	%r421, %r420, %r293, %r419;
	shfl.sync.idx.b32	%r422|%p60, %r399, %r347, 31, -1;
	mad.lo.s32 	%r423, %r422, %r297, %r421;
	shfl.sync.idx.b32	%r424|%p61, %r399, %r350, 31, -1;
	mad.lo.s32 	%r425, %r424, %r301, %r423;
	shfl.sync.idx.b32	%r426|%p62, %r399, %r353, 31, -1;
	mad.lo.s32 	%r427, %r426, %r305, %r425;
	shfl.sync.idx.b32	%r428|%p63, %r399, %r356, 31, -1;
	mad.lo.s32 	%r429, %r428, %r309, %r427;
	shfl.sync.idx.b32	%r430|%p64, %r399, %r359, 31, -1;
	mad.lo.s32 	%r431, %r430, %r313, %r429;
	ld.shared.u32 	%r432, [%r36+4096];
	add.s32 	%r433, %r432, %r431;
	st.shared.u32 	[%r36+4096], %r433;
	ld.shared.u32 	%r434, [%r20+3168];
	shfl.sync.idx.b32	%r435|%p65, %r434, %r314, 31, -1;
	mul.lo.s32 	%r436, %r435, %r252;
	shfl.sync.idx.b32	%r437|%p66, %r434, %r317, 31, -1;
	mad.lo.s32 	%r438, %r437, %r256, %r436;
	shfl.sync.idx.b32	%r439|%p67, %r434, %r320, 31, -1;
	mad.lo.s32 	%r440, %r439, %r260, %r438;
	shfl.sync.idx.b32	%r441|%p68, %r434, %r323, 31, -1;
	mad.lo.s32 	%r442, %r441, %r264, %r440;
	shfl.sync.idx.b32	%r443|%p69, %r434, %r326, 31, -1;
	mad.lo.s32 	%r444, %r443, %r268, %r442;
	shfl.sync.idx.b32	%r445|%p70, %r434, %r329, 31, -1;
	mad.lo.s32 	%r446, %r445, %r272, %r444;
	shfl.sync.idx.b32	%r447|%p71, %r434, %r332, 31, -1;
	mad.lo.s32 	%r448, %r447, %r276, %r446;
	shfl.sync.idx.b32	%r449|%p72, %r434, %r335, 31, -1;
	mad.lo.s32 	%r450, %r449, %r280, %r448;
	shfl.sync.idx.b32	%r451|%p73, %r434, %r338, 31, -1;
	mad.lo.s32 	%r452, %r451, %r285, %r450;
	shfl.sync.idx.b32	%r453|%p74, %r434, %r341, 31, -1;
	mad.lo.s32 	%r454, %r453, %r289, %r452;
	shfl.sync.idx.b32	%r455|%p75, %r434, %r344, 31, -1;
	mad.lo.s32 	%r456, %r455, %r293, %r454;
	shfl.sync.idx.b32	%r457|%p76, %r434, %r347, 31, -1;
	mad.lo.s32 	%r458, %r457, %r297, %r456;
	shfl.sync.idx.b32	%r459|%p77, %r434, %r350, 31, -1;
	mad.lo.s32 	%r460, %r459, %r301, %r458;
	shfl.sync.idx.b32	%r461|%p78, %r434, %r353, 31, -1;
	mad.lo.s32 	%r462, %r461, %r305, %r460;
	shfl.sync.idx.b32	%r463|%p79, %r434, %r356, 31, -1;
	mad.lo.s32 	%r464, %r463, %r309, %r462;
	shfl.sync.idx.b32	%r465|%p80, %r434, %r359, 31, -1;
	mad.lo.s32 	%r466, %r465, %r313, %r464;
	ld.shared.u32 	%r467, [%r36+6144];
	add.s32 	%r468, %r467, %r466;
	st.shared.u32 	[%r36+6144], %r468;
	ld.shared.u32 	%r469, [%r20+4224];
	shfl.sync.idx.b32	%r470|%p81, %r469, %r314, 31, -1;
	mul.lo.s32 	%r471, %r470, %r252;
	shfl.sync.idx.b32	%r472|%p82, %r469, %r317, 31, -1;
	mad.lo.s32 	%r473, %r472, %r256, %r471;
	shfl.sync.idx.b32	%r474|%p83, %r469, %r320, 31, -1;
	mad.lo.s32 	%r475, %r474, %r260, %r473;
	shfl.sync.idx.b32	%r476|%p84, %r469, %r323, 31, -1;
	mad.lo.s32 	%r477, %r476, %r264, %r475;
	shfl.sync.idx.b32	%r478|%p85, %r469, %r326, 31, -1;
	mad.lo.s32 	%r479, %r478, %r268, %r477;
	shfl.sync.idx.b32	%r480|%p86, %r469, %r329, 31, -1;
	mad.lo.s32 	%r481, %r480, %r272, %r479;
	shfl.sync.idx.b32	%r482|%p87, %r469, %r332, 31, -1;
	mad.lo.s32 	%r483, %r482, %r276, %r481;
	shfl.sync.idx.b32	%r484|%p88, %r469, %r335, 31, -1;
	mad.lo.s32 	%r485, %r484, %r280, %r483;
	shfl.sync.idx.b32	%r486|%p89, %r469, %r338, 31, -1;
	mad.lo.s32 	%r487, %r486, %r285, %r485;
	shfl.sync.idx.b32	%r488|%p90, %r469, %r341, 31, -1;
	mad.lo.s32 	%r489, %r488, %r289, %r487;
	shfl.sync.idx.b32	%r490|%p91, %r469, %r344, 31, -1;
	mad.lo.s32 	%r491, %r490, %r293, %r489;
	shfl.sync.idx.b32	%r492|%p92, %r469, %r347, 31, -1;
	mad.lo.s32 	%r493, %r492, %r297, %r491;
	shfl.sync.idx.b32	%r494|%p93, %r469, %r350, 31, -1;
	mad.lo.s32 	%r495, %r494, %r301, %r493;
	shfl.sync.idx.b32	%r496|%p94, %r469, %r353, 31, -1;
	mad.lo.s32 	%r497, %r496, %r305, %r495;
	shfl.sync.idx.b32	%r498|%p95, %r469, %r356, 31, -1;
	mad.lo.s32 	%r499, %r498, %r309, %r497;
	shfl.sync.idx.b32	%r500|%p96, %r469, %r359, 31, -1;
	mad.lo.s32 	%r501, %r500, %r313, %r499;
	ld.shared.u32 	%r502, [%r36+8192];
	add.s32 	%r503, %r502, %r501;
	st.shared.u32 	[%r36+8192], %r503;
	ld.shared.u32 	%r504, [%r20+5280];
	shfl.sync.idx.b32	%r505|%p97, %r504, %r314, 31, -1;
	mul.lo.s32 	%r506, %r505, %r252;
	shfl.sync.idx.b32	%r507|%p98, %r504, %r317, 31, -1;
	mad.lo.s32 	%r508, %r507, %r256, %r506;
	shfl.sync.idx.b32	%r509|%p99, %r504, %r320, 31, -1;
	mad.lo.s32 	%r510, %r509, %r260, %r508;
	shfl.sync.idx.b32	%r511|%p100, %r504, %r323, 31, -1;
	mad.lo.s32 	%r512, %r511, %r264, %r510;
	shfl.sync.idx.b32	%r513|%p101, %r504, %r326, 31, -1;
	mad.lo.s32 	%r514, %r513, %r268, %r512;
	shfl.sync.idx.b32	%r515|%p102, %r504, %r329, 31, -1;
	mad.lo.s32 	%r516, %r515, %r272, %r514;
	shfl.sync.idx.b32	%r517|%p103, %r504, %r332, 31, -1;
	mad.lo.s32 	%r518, %r517, %r276, %r516;
	shfl.sync.idx.b32	%r519|%p104, %r504, %r335, 31, -1;
	mad.lo.s32 	%r520, %r519, %r280, %r518;
	shfl.sync.idx.b32	%r521|%p105, %r504, %r338, 31, -1;
	mad.lo.s32 	%r522, %r521, %r285, %r520;
	shfl.sync.idx.b32	%r523|%p106, %r504, %r341, 31, -1;
	mad.lo.s32 	%r524, %r523, %r289, %r522;
	shfl.sync.idx.b32	%r525|%p107, %r504, %r344, 31, -1;
	mad.lo.s32 	%r526, %r525, %r293, %r524;
	shfl.sync.idx.b32	%r527|%p108, %r504, %r347, 31, -1;
	mad.lo.s32 	%r528, %r527, %r297, %r526;
	shfl.sync.idx.b32	%r529|%p109, %r504, %r350, 31, -1;
	mad.lo.s32 	%r530, %r529, %r301, %r528;
	shfl.sync.idx.b32	%r531|%p110, %r504, %r353, 31, -1;
	mad.lo.s32 	%r532, %r531, %r305, %r530;
	shfl.sync.idx.b32	%r533|%p111, %r504, %r356, 31, -1;
	mad.lo.s32 	%r534, %r533, %r309, %r532;
	shfl.sync.idx.b32	%r535|%p112, %r504, %r359, 31, -1;
	mad.lo.s32 	%r536, %r535, %r313, %r534;
	ld.shared.u32 	%r537, [%r36+10240];
	add.s32 	%r538, %r537, %r536;
	st.shared.u32 	[%r36+10240], %r538;
	ld.shared.u32 	%r539, [%r20+6336];
	shfl.sync.idx.b32	%r540|%p113, %r539, %r314, 31, -1;
	mul.lo.s32 	%r541, %r540, %r252;
	shfl.sync.idx.b32	%r542|%p114, %r539, %r317, 31, -1;
	mad.lo.s32 	%r543, %r542, %r256, %r541;
	shfl.sync.idx.b32	%r544|%p115, %r539, %r320, 31, -1;
	mad.lo.s32 	%r545, %r544, %r260, %r543;
	shfl.sync.idx.b32	%r546|%p116, %r539, %r323, 31, -1;
	mad.lo.s32 	%r547, %r546, %r264, %r545;
	shfl.sync.idx.b32	%r548|%p117, %r539, %r326, 31, -1;
	mad.lo.s32 	%r549, %r548, %r268, %r547;
	shfl.sync.idx.b32	%r550|%p118, %r539, %r329, 31, -1;
	mad.lo.s32 	%r551, %r550, %r272, %r549;
	shfl.sync.idx.b32	%r552|%p119, %r539, %r332, 31, -1;
	mad.lo.s32 	%r553, %r552, %r276, %r551;
	shfl.sync.idx.b32	%r554|%p120, %r539, %r335, 31, -1;
	mad.lo.s32 	%r555, %r554, %r280, %r553;
	shfl.sync.idx.b32	%r556|%p121, %r539, %r338, 31, -1;
	mad.lo.s32 	%r557, %r556, %r285, %r555;
	shfl.sync.idx.b32	%r558|%p122, %r539, %r341, 31, -1;
	mad.lo.s32 	%r559, %r558, %r289, %r557;
	shfl.sync.idx.b32	%r560|%p123, %r539, %r344, 31, -1;
	mad.lo.s32 	%r561, %r560, %r293, %r559;
	shfl.sync.idx.b32	%r562|%p124, %r539, %r347, 31, -1;
	mad.lo.s32 	%r563, %r562, %r297, %r561;
	shfl.sync.idx.b32	%r564|%p125, %r539, %r350, 31, -1;
	mad.lo.s32 	%r565, %r564, %r301, %r563;
	shfl.sync.idx.b32	%r566|%p126, %r539, %r353, 31, -1;
	mad.lo.s32 	%r567, %r566, %r305, %r565;
	shfl.sync.idx.b32	%r568|%p127, %r539, %r356, 31, -1;
	mad.lo.s32 	%r569, %r568, %r309, %r567;
	shfl.sync.idx.b32	%r570|%p128, %r539, %r359, 31, -1;
	mad.lo.s32 	%r571, %r570, %r313, %r569;
	ld.shared.u32 	%r572, [%r36+12288];
	add.s32 	%r573, %r572, %r571;
	st.shared.u32 	[%r36+12288], %r573;
	ld.shared.u32 	%r574, [%r20+7392];
	shfl.sync.idx.b32	%r575|%p129, %r574, %r314, 31, -1;
	mul.lo.s32 	%r576, %r575, %r252;
	shfl.sync.idx.b32	%r577|%p130, %r574, %r317, 31, -1;
	mad.lo.s32 	%r578, %r577, %r256, %r576;
	shfl.sync.idx.b32	%r579|%p131, %r574, %r320, 31, -1;
	mad.lo.s32 	%r580, %r579, %r260, %r578;
	shfl.sync.idx.b32	%r581|%p132, %r574, %r323, 31, -1;
	mad.lo.s32 	%r582, %r581, %r264, %r580;
	shfl.sync.idx.b32	%r583|%p133, %r574, %r326, 31, -1;
	mad.lo.s32 	%r584, %r583, %r268, %r582;
	shfl.sync.idx.b32	%r585|%p134, %r574, %r329, 31, -1;
	mad.lo.s32 	%r586, %r585, %r272, %r584;
	shfl.sync.idx.b32	%r587|%p135, %r574, %r332, 31, -1;
	mad.lo.s32 	%r588, %r587, %r276, %r586;
	shfl.sync.idx.b32	%r589|%p136, %r574, %r335, 31, -1;
	mad.lo.s32 	%r590, %r589, %r280, %r588;
	shfl.sync.idx.b32	%r591|%p137, %r574, %r338, 31, -1;
	mad.lo.s32 	%r592, %r591, %r285, %r590;
	shfl.sync.idx.b32	%r593|%p138, %r574, %r341, 31, -1;
	mad.lo.s32 	%r594, %r593, %r289, %r592;
	shfl.sync.idx.b32	%r595|%p139, %r574, %r344, 31, -1;
	mad.lo.s32 	%r596, %r595, %r293, %r594;
	shfl.sync.idx.b32	%r597|%p140, %r574, %r347, 31, -1;
	mad.lo.s32 	%r598, %r597, %r297, %r596;
	shfl.sync.idx.b32	%r599|%p141, %r574, %r350, 31, -1;
	mad.lo.s32 	%r600, %r599, %r301, %r598;
	shfl.sync.idx.b32	%r601|%p142, %r574, %r353, 31, -1;
	mad.lo.s32 	%r602, %r601, %r305, %r600;
	shfl.sync.idx.b32	%r603|%p143, %r574, %r356, 31, -1;
	mad.lo.s32 	%r604, %r603, %r309, %r602;
	shfl.sync.idx.b32	%r605|%p144, %r574, %r359, 31, -1;
	mad.lo.s32 	%r606, %r605, %r313, %r604;
	ld.shared.u32 	%r607, [%r36+14336];
	add.s32 	%r608, %r607, %r606;
	st.shared.u32 	[%r36+14336], %r608;
	mov.b32 	%r670, 16;
	mov.pred 	%p151, 0;
	@%p2 bra 	$L__BB81_17;
	mov.b32 	%r658, 32;
	mov.pred 	%p150, 0;
	@%p1 bra 	$L__BB81_7;
	ld.param.u64 	%rd34, [_Z9cuda_gemmIiLj512ELj1ELj1ELj4096ELj64ELj64ELj128ELj1ELj1EEvjjjPKT_S2_PS0_jjj_param_5];
	shl.b32 	%r673, %r243, 2;
	cvta.to.global.u64 	%rd2, %rd34;
	bar.sync 	0;
	sub.s32 	%r611, 4095, %r15;
	div.u32 	%r79, %r611, %r5;
	sub.s32 	%r612, 2, %r79;
	and.b32  	%r613, %r612, 3;
	setp.eq.s32 	%p146, %r613, 0;
	@%p146 bra 	$L__BB81_22;
	and.b32  	%r80, %r79, 3;
	mov.b32 	%r672, 0;
$L__BB81_21:
	.pragma "nounroll";
	add.s32 	%r615, %r14, %r673;
	mul.wide.u32 	%rd23, %r615, 4;
	add.s64 	%rd24, %rd2, %rd23;
	shl.b32 	%r616, %r673, 2;
	mov.u32 	%r617, _ZZ9cuda_gemmIiLj512ELj1ELj1ELj4096ELj64ELj64ELj128ELj1ELj1EEvjjjPKT_S2_PS0_jjjE3Csh;
	add.s32 	%r618, %r617, %r616;
	ld.shared.v4.u32 	{%r619, %r620, %r621, %r622}, [%r618];
	st.global.v4.u32 	[%rd24], {%r619, %r620, %r621, %r622};
	add.s32 	%r673, %r673, %r5;
	add.s32 	%r672, %r672, 1;
	xor.b32  	%r623, %r80, %r672;
	setp.ne.s32 	%p147, %r623, 2;
	@%p147 bra 	$L__BB81_21;
$L__BB81_22:
	setp.lt.u32 	%p148, %r79, 2;
	@%p148 bra 	$L__BB81_25;
	add.s32 	%r674, %r673, %r14;
	mov.u32 	%r624, %ntid.x;
	mad.lo.s32 	%r678, %r624, 12, %r674;
	shl.b32 	%r625, %r624, 3;
	add.s32 	%r677, %r674, %r625;
	add.s32 	%r676, %r674, %r5;
	shl.b32 	%r626, %r673, 2;
	mov.u32 	%r627, _ZZ9cuda_gemmIiLj512ELj1ELj1ELj4096ELj64ELj64ELj128ELj1ELj1EEvjjjPKT_S2_PS0_jjjE3Csh;
	add.s32 	%r675, %r627, %r626;
$L__BB81_24:
	mul.wide.u32 	%rd25, %r674, 4;
	add.s64 	%rd26, %rd2, %rd25;
	ld.shared.v4.u32 	{%r628, %r629, %r630, %r631}, [%r675];
	st.global.v4.u32 	[%rd26], {%r628, %r629, %r630, %r631};
	add.s32 	%r632, %r673, %r5;
	mul.wide.u32 	%rd27, %r676, 4;
	add.s64 	%rd28, %rd2, %rd27;
	shl.b32 	%r634, %r624, 4;
	add.s32 	%r635, %r675, %r634;
	ld.shared.v4.u32 	{%r636, %r637, %r638, %r639}, [%r635];
	st.global.v4.u32 	[%rd28], {%r636, %r637, %r638, %r639};
	add.s32 	%r640, %r632, %r5;
	mul.wide.u32 	%rd29, %r677, 4;
	add.s64 	%rd30, %rd2, %rd29;
	shl.b32 	%r641, %r624, 5;
	add.s32 	%r642, %r675, %r641;
	ld.shared.v4.u32 	{%r643, %r644, %r645, %r646}, [%r642];
	st.global.v4.u32 	[%rd30], {%r643, %r644, %r645, %r646};
	add.s32 	%r647, %r640, %r5;
	mul.wide.u32 	%rd31, %r678, 4;
	add.s64 	%rd32, %rd2, %rd31;
	mad.lo.s32 	%r648, %r624, 48, %r675;
	ld.shared.v4.u32 	{%r649, %r650, %r651, %r652}, [%r648];
	st.global.v4.u32 	[%rd32], {%r649, %r650, %r651, %r652};
	add.s32 	%r673, %r647, %r5;
	add.s32 	%r678, %r678, %r634;
	add.s32 	%r677, %r677, %r634;
	add.s32 	%r676, %r676, %r634;
	shl.b32 	%r653, %r624, 6;
	add.s32 	%r675, %r675, %r653;
	add.s32 	%r674, %r674, %r634;
	setp.lt.u32 	%p149, %r673, 4096;
	@%p149 bra 	$L__BB81_24;
$L__BB81_25:
	ret;

}
	// .globl	_Z9cuda_gemmIiLj512ELj1ELj1ELj4096ELj128ELj128ELj128ELj0ELj1EEvjjjPKT_S2_PS0_jjj
.visible .entry _Z9cuda_gemmIiLj512ELj1ELj1ELj4096ELj128ELj128ELj128ELj0ELj1EEvjjjPKT_S2_PS0_jjj(
	.param .u32 _Z9cuda_gemmIiLj512ELj1ELj1ELj4096ELj128ELj128ELj128ELj0ELj1EEvjjjPKT_S2_PS0_jjj_param_0,
	.param .u32 _Z9cuda_gemmIiLj512ELj1ELj1ELj4096ELj128ELj128ELj128ELj0ELj1EEvjjjPKT_S2_PS0_jjj_param_1,
	.param .u32 _Z9cuda_gemmIiLj512ELj1ELj1ELj4096ELj128ELj128ELj128ELj0ELj1EEvjjjPKT_S2_PS0_jjj_param_2,
	.param .u64 .ptr .align 1 _Z9cuda_gemmIiLj512ELj1ELj1ELj4096ELj128ELj128ELj128ELj0ELj1EEvjjjPKT_S2_PS0_jjj_param_3,
	.param .u64 .ptr .align 1 _Z9cuda_gemmIiLj512ELj1ELj1ELj4096ELj128ELj128ELj128ELj0ELj1EEvjjjPKT_S2_PS0_jjj_param_4,
	.param .u64 .ptr .align 1 _Z9cuda_gemmIiLj512ELj1ELj1ELj4096ELj128ELj128ELj128ELj0ELj1EEvjjjPKT_S2_PS0_jjj_param_5,
	.param .u32 _Z9cuda_gemmIiLj512ELj1ELj1ELj4096ELj128ELj128ELj128ELj0ELj1EEvjjjPKT_S2_PS0_jjj_param_6,
	.param .u32 _Z9cuda_gemmIiLj512ELj1ELj1ELj4096ELj128ELj128ELj128ELj0ELj1EEvjjjPKT_S2_PS0_jjj_param_7,
	.param .u32 _Z9cuda_gemmIiLj512ELj1ELj1ELj4096ELj128ELj128ELj128ELj0ELj1EEvjjjPKT_S2_PS0_jjj_param_8
)
.maxntid 512
{
	.reg .pred 	%p<150>;
	.reg .b16 	%rs<6>;
	.reg .b32 	%r<689>;
	.reg .b64 	%rd<34>;
	// demoted variable
	.shared .align 128 .b8 _ZZ9cuda_gemmIiLj512ELj1ELj1ELj4096ELj128ELj128ELj128ELj0ELj1EEvjjjPKT_S2_PS0_jjjE11kron_fac_sh[16896];
	// demoted variable
	.shared .align 128 .b8 _ZZ9cuda_gemmIiLj512ELj1ELj1ELj4096ELj128ELj128ELj128ELj0ELj1EEvjjjPKT_S2_PS0_jjjE3Ash[4096];
	// demoted variable
	.shared .align 128 .b8 _ZZ9cuda_gemmIiLj512ELj1ELj1ELj4096ELj128ELj128ELj128ELj0ELj1EEvjjjPKT_S2_PS0_jjjE3Csh[16384];
	ld.param.u64 	%rd6, [_Z9cuda_gemmIiLj512ELj1ELj1ELj4096ELj128ELj128ELj128ELj0ELj1EEvjjjPKT_S2_PS0_jjj_param_3];
	ld.param.u64 	%rd4, [_Z9cuda_gemmIiLj512ELj1ELj1ELj4096ELj128ELj128ELj128ELj0ELj1EEvjjjPKT_S2_PS0_jjj_param_4];
	cvta.to.global.u64 	%rd1, %rd6;
	mov.u32 	%r1, %tid.x;
	mov.u32 	%r2, %ctaid.y;
	mov.u32 	%r91, %nctaid.y;
	setp.ge.u32 	%p2, %r2, %r91;
	@%p2 bra 	$L__BB82_26;
	ld.param.u32 	%r663, [_Z9cuda_gemmIiLj512ELj1ELj1ELj4096ELj128ELj128ELj128ELj0ELj1EEvjjjPKT_S2_PS0_jjj_param_2];
	mov.u32 	%r92, %ctaid.z;
	mov.u32 	%r3, %ntid.x;
	shl.b32 	%r683, %r1, 2;
	mov.u32 	%r5, %ctaid.x;
	shl.b32 	%r6, %r92, 7;
	shl.b32 	%r7, %r3, 2;
	shr.u32 	%r8, %r663, 7;
	add.s32 	%r93, %r1, %r3;
	cvt.u16.u32 	%rs2, %r93;
	xor.b16  	%rs3, %rs2, 4095;
	cvt.u16.u32 	%rs4, %r3;
	div.u16 	%rs5, %rs3, %rs4;
	and.b16  	%rs1, %rs5, 3;
	setp.eq.s16 	%p3, %rs1, 2;
	mov.u32 	%r667, %r1;
	@%p3 bra 	$L__BB82_4;
	cvt.u32.u16 	%r9, %rs1;
	mov.b32 	%r666, 0;
	mov.u32 	%r667, %r1;
$L__BB82_3:
	.pragma "nounroll";
	shl.b32 	%r95, %r667, 2;
	mov.u32 	%r96, _ZZ9cuda_gemmIiLj512ELj1ELj1ELj4096ELj128ELj128ELj128ELj0ELj1EEvjjjPKT_S2_PS0_jjjE3Csh;
	add.s32 	%r97, %r96, %r95;
	mov.b32 	%r98, 0;
	st.shared.u32 	[%r97], %r98;
	add.s32 	%r667, %r667, %r3;
	add.s32 	%r666, %r666, 1;
	xor.b32  	%r99, %r666, %r9;
	setp.ne.s32 	%p4, %r99, 2;
	@%p4 bra 	$L__BB82_3;
$L__BB82_4:
	mov.u32 	%r101, _ZZ9cuda_gemmIiLj512ELj1ELj1ELj4096ELj128ELj128ELj128ELj0ELj1EEvjjjPKT_S2_PS0_jjjE3Csh;
$L__BB82_5:
	shl.b32 	%r100, %r667, 2;
	add.s32 	%r102, %r101, %r100;
	mov.b32 	%r103, 0;
	st.shared.u32 	[%r102], %r103;
	add.s32 	%r104, %r102, %r7;
	st.shared.u32 	[%r104], %r103;
	add.s32 	%r105, %r104, %r7;
	st.shared.u32 	[%r105], %r103;
	add.s32 	%r106, %r105, %r7;
	st.shared.u32 	[%r106], %r103;
	add.s32 	%r667, %r7, %r667;
	setp.lt.u32 	%p5, %r667, 4096;
	@%p5 bra 	$L__BB82_5;
	add.s32 	%r17, %r683, %r7;
	max.u32 	%r108, %r17, 1024;
	setp.lt.u32 	%p6, %r17, 1024;
	selp.u32 	%r109, 1, 0, %p6;
	add.s32 	%r110, %r17, %r109;
	sub.s32 	%r111, %r108, %r110;
	div.u32 	%r112, %r111, %r7;
	add.s32 	%r18, %r112, %r109;
	shl.b32 	%r113, %r683, 2;
	mov.u32 	%r114, _ZZ9cuda_gemmIiLj512ELj1ELj1ELj4096ELj128ELj128ELj128ELj0ELj1EEvjjjPKT_S2_PS0_jjjE3Ash;
	add.s32 	%r19, %r114, %r113;
	shl.b32 	%r115, %r7, 2;
	add.s32 	%r20, %r19, %r115;
	add.s32 	%r21, %r17, %r7;
	and.b32  	%r117, %r683, 124;
	mov.u32 	%r118, _ZZ9cuda_gemmIiLj512ELj1ELj1ELj4096ELj128ELj128ELj128ELj0ELj1EEvjjjPKT_S2_PS0_jjjE11kron_fac_sh;
	add.s32 	%r119, %r118, %r117;
	shr.u32 	%r120, %r1, 5;
	mad.lo.s32 	%r22, %r120, 132, %r119;
	and.b32  	%r23, %r1, 15;
	add.s32 	%r24, %r101, %r683;
	mul.lo.s32 	%r25, %r3, 12;
	shl.b32 	%r26, %r3, 4;
	mul.lo.s32 	%r27, %r3, 48;
	shl.b32 	%r28, %r3, 6;
	shl.b32 	%r29, %r3, 3;
	shl.b32 	%r30, %r3, 5;
	cvta.to.global.u64 	%rd2, %rd4;
	shr.u32 	%r31, %r3, 5;
	mov.b32 	%r669, 0;
$L__BB82_7:
	setp.gt.u32 	%p7, %r1, 255;
	@%p7 bra 	$L__BB82_15;
	ld.param.u32 	%r664, [_Z9cuda_gemmIiLj512ELj1ELj1ELj4096ELj128ELj128ELj128ELj0ELj1EEvjjjPKT_S2_PS0_jjj_param_2];
	and.b32  	%r33, %r18, 3;
	setp.eq.s32 	%p8, %r33, 3;
	shl.b32 	%r122, %r5, 12;
	add.s32 	%r123, %r6, %r122;
	mad.lo.s32 	%r124, %r2, %r664, %r123;
	add.s32 	%r34, %r124, %r669;
	mov.u32 	%r670, %r683;
	@%p8 bra 	$L__BB82_12;
	setp.eq.s32 	%p9, %r33, 0;
	and.b32  	%r125, %r683, 28;
	shl.b32 	%r126, %r1, 4;
	and.b32  	%r127, %r126, 3968;
	or.b32  	%r128, %r125, %r127;
	add.s32 	%r129, %r34, %r128;
	mul.wide.u32 	%rd7, %r129, 4;
	add.s64 	%rd8, %rd1, %rd7;
	ld.global.nc.v4.u32 	{%r130, %r131, %r132, %r133}, [%rd8];
	st.shared.v4.u32 	[%r19], {%r130, %r131, %r132, %r133};
	mov.u32 	%r670, %r17;
	@%p9 bra 	$L__BB82_12;
	setp.eq.s32 	%p10, %r33, 1;
	and.b32  	%r134, %r17, 28;
	shl.b32 	%r135, %r17, 2;
	and.b32  	%r136, %r135, 3968;
	or.b32  	%r137, %r134, %r136;
	add.s32 	%r138, %r34, %r137;
	mul.wide.u32 	%rd9, %r138, 4;
	add.s64 	%rd10, %rd1, %rd9;
	ld.global.nc.v4.u32 	{%r139, %r140, %r141, %r142}, [%rd10];
	st.shared.v4.u32 	[%r20], {%r139, %r140, %r141, %r142};
	mov.u32 	%r670, %r21;
	@%p10 bra 	$L__BB82_12;
	add.s32 	%r670, %r21, %r7;
	and.b32  	%r143, %r21, 28;
	shl.b32 	%r144, %r21, 2;
	and.b32  	%r145, %r144, 3968;
	or.b32  	%r146, %r143, %r145;
	add.s32 	%r147, %r34, %r146;
	mul.wide.u32 	%rd11, %r147, 4;
	add.s64 	%rd12, %rd1, %rd11;
	ld.global.nc.v4.u32 	{%r148, %r149, %r150, %r151}, [%rd12];
	shl.b32 	%r152, %r7, 2;
	add.s32 	%r153, %r20, %r152;
	st.shared.v4.u32 	[%r153], {%r148, %r149, %r150, %r151};
$L__BB82_12:
	setp.lt.u32 	%p11, %r18, 3;
	@%p11 bra 	$L__BB82_15;
	add.s32 	%r677, %r25, %r670;
	shl.b32 	%r671, %r670, 2;
	add.s32 	%r676, %r27, %r671;
	add.s32 	%r675, %r29, %r670;
	add.s32 	%r674, %r30, %r671;
	add.s32 	%r673, %r7, %r670;
	add.s32 	%r672, %r26, %r671;
$L__BB82_14:
	and.b32  	%r154, %r671, 3968;
	and.b32  	%r155, %r670, 28;
	add.s32 	%r156, %r34, %r155;
	add.s32 	%r157, %r156, %r154;
	mul.wide.u32 	%rd13, %r157, 4;
	add.s64 	%rd14, %rd1, %rd13;
	ld.global.nc.v4.u32 	{%r158, %r159, %r160, %r161}, [%rd14];
	mov.u32 	%r162, _ZZ9cuda_gemmIiLj512ELj1ELj1ELj4096ELj128ELj128ELj128ELj0ELj1EEvjjjPKT_S2_PS0_jjjE3Ash;
	add.s32 	%r163, %r162, %r671;
	st.shared.v4.u32 	[%r163], {%r158, %r159, %r160, %r161};
	add.s32 	%r164, %r670, %r7;
	and.b32  	%r165, %r672, 3968;
	and.b32  	%r166, %r673, 28;
	add.s32 	%r167, %r34, %r166;
	add.s32 	%r168, %r167, %r165;
	mul.wide.u32 	%rd15, %r168, 4;
	add.s64 	%rd16, %rd1, %rd15;
	ld.global.nc.v4.u32 	{%r169, %r170, %r171, %r172}, [%rd16];
	add.s32 	%r173, %r162, %r672;
	st.shared.v4.u32 	[%r173], {%r169, %r170, %r171, %r172};
	add.s32 	%r174, %r164, %r7;
	and.b32  	%r175, %r674, 3968;
	and.b32  	%r176, %r675, 28;
	add.s32 	%r177, %r34, %r176;
	add.s32 	%r178, %r177, %r175;
	mul.wide.u32 	%rd17, %r178, 4;
	add.s64 	%rd18, %rd1, %rd17;
	ld.global.nc.v4.u32 	{%r179, %r180, %r181, %r182}, [%rd18];
	add.s32 	%r183, %r162, %r674;
	st.shared.v4.u32 	[%r183], {%r179, %r180, %r181, %r182};
	add.s32 	%r184, %r174, %r7;
	and.b32  	%r185, %r676, 3968;
	and.b32  	%r186, %r677, 28;
	add.s32 	%r187, %r34, %r186;
	add.s32 	%r188, %r187, %r185;
	mul.wide.u32 	%rd19, %r188, 4;
	add.s64 	%rd20, %rd1, %rd19;
	ld.global.nc.v4.u32 	{%r189, %r190, %r191, %r192}, [%rd20];
	add.s32 	%r193, %r162, %r676;
	st.shared.v4.u32 	[%r193], {%r189, %r190, %r191, %r192};
	add.s32 	%r670, %r184, %r7;
	add.s32 	%r677, %r677, %r26;
	add.s32 	%r676, %r676, %r28;
	add.s32 	%r675, %r675, %r26;
	add.s32 	%r674, %r674, %r28;
	add.s32 	%r673, %r673, %r26;
	add.s32 	%r672, %r672, %r28;
	add.s32 	%r671, %r671, %r28;
	setp.lt.u32 	%p12, %r670, 1024;
	@%p12 bra 	$L__BB82_14;
$L__BB82_15:
	shr.u32 	%r679, %r1, 5;
	add.s32 	%r45, %r669, %r6;
$L__BB82_16:
	add.s32 	%r194, %r45, %r679;
	shl.b32 	%r195, %r194, 7;
	and.b32  	%r196, %r1, 31;
	shl.b32 	%r197, %r1, 2;
	and.b32  	%r198, %r197, 124;
	or.b32  	%r199, %r195, %r198;
	mul.wide.u32 	%rd21, %r199, 4;
	add.s64 	%rd22, %rd2, %rd21;
	ld.global.nc.v4.u32 	{%r200, %r201, %r202, %r203}, [%rd22];
	shl.b32 	%r204, %r679, 2;
	mov.u32 	%r205, _ZZ9cuda_gemmIiLj512ELj1ELj1ELj4096ELj128ELj128ELj128ELj0ELj1EEvjjjPKT_S2_PS0_jjjE11kron_fac_sh;
	add.s32 	%r206, %r205, %r204;
	mad.lo.s32 	%r207, %r196, 528, %r206;
	st.shared.u32 	[%r207], %r200;
	st.shared.u32 	[%r207+132], %r201;
	st.shared.u32 	[%r207+264], %r202;
	st.shared.u32 	[%r207+396], %r203;
	add.s32 	%r679, %r679, %r31;
	setp.lt.u32 	%p13, %r679, 32;
	@%p13 bra 	$L__BB82_16;
	bar.sync 	0;
	ld.shared.u32 	%r64, [%r22];
	mov.b32 	%r680, 0;
	mov.pred 	%p149, -1;
$L__BB82_18:
	mov.pred 	%p1, %p149;
	and.b32  	%r210, %r1, 16;
	add.s32 	%r211, %r680, %r210;
	and.b32  	%r212, %r211, 16;
	shl.b32 	%r213, %r1, 5;
	and.b32  	%r214, %r213, 992;
	or.b32  	%r215, %r212, %r214;
	or.b32  	%r216, %r215, %r23;
	shl.b32 	%r217, %r216, 2;
	mov.u32 	%r218, _ZZ9cuda_gemmIiLj512ELj1ELj1ELj4096ELj128ELj128ELj128ELj0ELj1EEvjjjPKT_S2_PS0_jjjE3Ash;
	add.s32 	%r219, %r218, %r217;
	ld.shared.u32 	%r220, [%r219];
	add.s32 	%r221, %r1, 1;
	and.b32  	%r222, %r221, 15;
	or.b32  	%r223, %r215, %r222;
	shl.b32 	%r224, %r223, 2;
	add.s32 	%r225, %r218, %r224;
	ld.shared.u32 	%r226, [%r225];
	add.s32 	%r227, %r1, 2;
	and.b32  	%r228, %r227, 15;
	or.b32  	%r229, %r215, %r228;
	shl.b32 	%r230, %r229, 2;
	add.s32 	%r231, %r218, %r230;
	ld.shared.u32 	%r232, [%r231];
	add.s32 	%r233, %r1, 3;
	and.b32  	%r234, %r233, 15;
	or.b32  	%r235, %r215, %r234;
	shl.b32 	%r236, %r235, 2;
	add.s32 	%r237, %r218, %r236;
	ld.shared.u32 	%r238, [%r237];
	add.s32 	%r239, %r1, 4;
	and.b32  	%r240, %r239, 15;
	or.b32  	%r241, %r215, %r240;
	shl.b32 	%r242, %r241, 2;
	add.s32 	%r243, %r218, %r242;
	ld.shared.u32 	%r244, [%r243];
	add.s32 	%r245, %r1, 5;
	and.b32  	%r246, %r245, 15;
	or.b32  	%r247, %r215, %r246;
	shl.b32 	%r248, %r247, 2;
	add.s32 	%r249, %r218, %r248;
	ld.shared.u32 	%r250, [%r249];
	add.s32 	%r251, %r1, 6;
	and.b32  	%r252, %r251, 15;
	or.b32  	%r253, %r215, %r252;
	shl.b32 	%r254, %r253, 2;
	add.s32 	%r255, %r218, %r254;
	ld.shared.u32 	%r256, [%r255];
	add.s32 	%r257, %r1, 7;
	and.b32  	%r258, %r257, 15;
	or.b32  	%r259, %r215, %r258;
	shl.b32 	%r260, %r259, 2;
	add.s32 	%r261, %r218, %r260;
	ld.shared.u32 	%r262, [%r261];
	xor.b32  	%r263, %r23, 8;
	or.b32  	%r264, %r215, %r263;
	shl.b32 	%r265, %r264, 2;
	add.s32 	%r266, %r218, %r265;
	ld.shared.u32 	%r267, [%r266];
	add.s32 	%r268, %r1, 9;
	and.b32  	%r269, %r268, 15;
	or.b32  	%r270, %r215, %r269;
	shl.b32 	%r271, %r270, 2;
	add.s32 	%r272, %r218, %r271;
	ld.shared.u32 	%r273, [%r272];
	add.s32 	%r274, %r1, 10;
	and.b32  	%r275, %r274, 15;
	or.b32  	%r276, %r215, %r275;
	shl.b32 	%r277, %r276, 2;
	add.s32 	%r278, %r218, %r277;
	ld.shared.u32 	%r279, [%r278];
	add.s32 	%r280, %r1, 11;
	and.b32  	%r281, %r280, 15;
	or.b32  	%r282, %r215, %r281;
	shl.b32 	%r283, %r282, 2;
	add.s32 	%r284, %r218, %r283;
	ld.shared.u32 	%r285, [%r284];
	add.s32 	%r286, %r1, 12;
	and.b32  	%r287, %r286, 15;
	or.b32  	%r288, %r215, %r287;
	shl.b32 	%r289, %r288, 2;
	add.s32 	%r290, %r218, %r289;
	ld.shared.u32 	%r291, [%r290];
	add.s32 	%r292, %r1, 13;
	and.b32  	%r293, %r292, 15;
	or.b32  	%r294, %r215, %r293;
	shl.b32 	%r295, %r294, 2;
	add.s32 	%r296, %r218, %r295;
	ld.shared.u32 	%r297, [%r296];
	add.s32 	%r298, %r1, 14;
	and.b32  	%r299, %r298, 15;
	or.b32  	%r300, %r215, %r299;
	shl.b32 	%r301, %r300, 2;
	add.s32 	%r302, %r218, %r301;
	ld.shared.u32 	%r303, [%r302];
	add.s32 	%r304, %r1, -1;
	and.b32  	%r305, %r304, 15;
	or.b32  	%r306, %r215, %r305;
	shl.b32 	%r307, %r306, 2;
	add.s32 	%r308, %r218, %r307;
	ld.shared.u32 	%r309, [%r308];
	or.b32  	%r310, %r23, %r212;
	shfl.sync.idx.b32	%r311|%p16, %r64, %r310, 31, -1;
	mul.lo.s32 	%r312, %r311, %r220;
	or.b32  	%r313, %r222, %r212;
	shfl.sync.idx.b32	%r314|%p17, %r64, %r313, 31, -1;
	mad.lo.s32 	%r315, %r314, %r226, %r312;
	or.b32  	%r316, %r228, %r212;
	shfl.sync.idx.b32	%r317|%p18, %r64, %r316, 31, -1;
	mad.lo.s32 	%r318, %r317, %r232, %r315;
	or.b32  	%r319, %r234, %r212;
	shfl.sync.idx.b32	%r320|%p19, %r64, %r319, 31, -1;
	mad.lo.s32 	%r321, %r320, %r238, %r318;
	or.b32  	%r322, %r240, %r212;
	shfl.sync.idx.b32	%r323|%p20, %r64, %r322, 31, -1;
	mad.lo.s32 	%r324, %r323, %r244, %r321;
	or.b32  	%r325, %r246, %r212;
	shfl.sync.idx.b32	%r326|%p21, %r64, %r325, 31, -1;
	mad.lo.s32 	%r327, %r326, %r250, %r324;
	or.b32  	%r328, %r252, %r212;
	shfl.sync.idx.b32	%r329|%p22, %r64, %r328, 31, -1;
	mad.lo.s32 	%r330, %r329, %r256, %r327;
	or.b32  	%r331, %r258, %r212;
	shfl.sync.idx.b32	%r332|%p23, %r64, %r331, 31, -1;
	mad.lo.s32 	%r333, %r332, %r262, %r330;
	or.b32  	%r334, %r263, %r212;
	shfl.sync.idx.b32	%r335|%p24, %r64, %r334, 31, -1;
	mad.lo.s32 	%r336, %r335, %r267, %r333;
	or.b32  	%r337, %r269, %r212;
	shfl.sync.idx.b32	%r338|%p25, %r64, %r337, 31, -1;
	mad.lo.s32 	%r339, %r338, %r273, %r336;
	or.b32  	%r340, %r275, %r212;
	shfl.sync.idx.b32	%r341|%p26, %r64, %r340, 31, -1;
	mad.lo.s32 	%r342, %r341, %r279, %r339;
	or.b32  	%r343, %r281, %r212;
	shfl.sync.idx.b32	%r344|%p27, %r64, %r343, 31, -1;
	mad.lo.s32 	%r345, %r344, %r285, %r342;
	or.b32  	%r346, %r287, %r212;
	shfl.sync.idx.b32	%r347|%p28, %r64, %r346, 31, -1;
	mad.lo.s32 	%r348, %r347, %r291, %r345;
	or.b32  	%r349, %r293, %r212;
	shfl.sync.idx.b32	%r350|%p29, %r64, %r349, 31, -1;
	mad.lo.s32 	%r351, %r350, %r297, %r348;
	or.b32  	%r352, %r299, %r212;
	shfl.sync.idx.b32	%r353|%p30, %r64, %r352, 31, -1;
	mad.lo.s32 	%r354, %r353, %r303, %r351;
	or.b32  	%r355, %r305, %r212;
	shfl.sync.idx.b32	%r356|%p31, %r64, %r355, 31, -1;
	mad.lo.s32 	%r357, %r356, %r309, %r354;
	ld.shared.u32 	%r358, [%r24];
	add.s32 	%r359, %r358, %r357;
	st.shared.u32 	[%r24], %r359;
	ld.shared.u32 	%r360, [%r22+2112];
	shfl.sync.idx.b32	%r361|%p32, %r360, %r310, 31, -1;
	mul.lo.s32 	%r362, %r361, %r220;
	shfl.sync.idx.b32	%r363|%p33, %r360, %r313, 31, -1;
	mad.lo.s32 	%r364, %r363, %r226, %r362;
	shfl.sync.idx.b32	%r365|%p34, %r360, %r316, 31, -1;
	mad.lo.s32 	%r366, %r365, %r232, %r364;
	shfl.sync.idx.b32	%r367|%p35, %r360, %r319, 31, -1;
	mad.lo.s32 	%r368, %r367, %r238, %r366;
	shfl.sync.idx.b32	%r369|%p36, %r360, %r322, 31, -1;
	mad.lo.s32 	%r370, %r369, %r244, %r368;
	shfl.sync.idx.b32	%r371|%p37, %r360, %r325, 31, -1;
	mad.lo.s32 	%r372, %r371, %r250, %r370;
	shfl.sync.idx.b32	%r373|%p38, %r360, %r328, 31, -1;
	mad.lo.s32 	%r374, %r373, %r256, %r372;
	shfl.sync.idx.b32	%r375|%p39, %r360, %r331, 31, -1;
	mad.lo.s32 	%r376, %r375, %r262, %r374;
	shfl.sync.idx.b32	%r377|%p40, %r360, %r334, 31, -1;
	mad.lo.s32 	%r378, %r377, %r267, %r376;
	shfl.sync.idx.b32	%r379|%p41, %r360, %r337, 31, -1;
	mad.lo.s32 	%r380, %r379, %r273, %r378;
	shfl.sync.idx.b32	%r381|%p42, %r360, %r340, 31, -1;
	mad.lo.s32 	%r382, %r381, %r279, %r380;
	shfl.sync.idx.b32	%r383|%p43, %r360, %r343, 31, -1;
	mad.lo.s32 	%r384, %r383, %r285, %r382;
	shfl.sync.idx.b32	%r385|%p44, %r360, %r346, 31, -1;
	mad.lo.s32 	%r386, %r385, %r291, %r384;
	shfl.sync.idx.b32	%r387|%p45, %r360, %r349, 31, -1;
	mad.lo.s32 	%r388, %r387, %r297, %r386;
	shfl.sync.idx.b32	%r389|%p46, %r360, %r352, 31, -1;
	mad.lo.s32 	%r390, %r389, %r303, %r388;
	shfl.sync.idx.b32	%r391|%p47, %r360, %r355, 31, -1;
	mad.lo.s32 	%r392, %r391, %r309, %r390;
	ld.shared.u32 	%r393, [%r24+2048];
	add.s32 	%r394, %r393, %r392;
	st.shared.u32 	[%r24+2048], %r394;
	ld.shared.u32 	%r395, [%r22+4224];
	shfl.sync.idx.b32	%r396|%p48, %r395, %r310, 31, -1;
	mul.lo.s32 	%r397, %r396, %r220;
	shfl.sync.idx.b32	%r398|%p49, %r395, %r313, 31, -1;
	mad.lo.s32 	%r399, %r398, %r226, %r397;
	shfl.sync.idx.b32	%r400|%p50, %r395, %r316, 31, -1;
	mad.lo.s32 	%r401, %r400, %r232, %r399;
	shfl.sync.idx.b32	%r402|%p51, %r395, %r319, 31, -1;
	mad.lo.s32 	%r403, %r402, %r238, %r401;
	shfl.sync.idx.b32	%r404|%p52, %r395, %r322, 31, -1;
	mad.lo.s32 	%r405, %r404, %r244, %r403;
	shfl.sync.idx.b32	%r406|%p53, %r395, %r325, 31, -1;
	mad.lo.s32 	%r407, %r406, %r250, %r405;
	shfl.sync.idx.b32	%r408|%p54, %r395, %r328, 31, -1;
	mad.lo.s32 	%r409, %r408, %r256, %r407;
	shfl.sync.idx.b32	%r410|%p55, %r395, %r331, 31, -1;
	mad.lo.s32 	%r411, %r410, %r262, %r409;
	shfl.sync.idx.b32	%r412|%p56, %r395, %r334, 31, -1;
	mad.lo.s32 	%r413, %r412, %r267, %r411;
	shfl.sync.idx.b32	%r414|%p57, %r395, %r337, 31, -1;
	mad.lo.s32 	%r415, %r414, %r273, %r413;
	shfl.sync.idx.b32	%r416|%p58, %r395, %r340, 31, -1;
	mad.lo.s32 	%r417, %r416, %r279, %r415;
	shfl.sync.idx.b32	%r418|%p59, %r395, %r343, 31, -1;
	mad.lo.s32 	%r419, %r418, %r285, %r417;
	shfl.sync.idx.b32	%r420|%p60, %r395, %r346, 31, -1;
	mad.lo.s32 	%r421, %r420, %r291, %r419;
	shfl.sync.idx.b32	%r422|%p61, %r395, %r349, 31, -1;
	mad.lo.s32 	%r423, %r422, %r297, %r421;
	shfl.sync.idx.b32	%r424|%p62, %r395, %r352, 31, -1;
	mad.lo.s32 	%r425, %r424, %r303, %r423;
	shfl.sync.idx.b32	%r426|%p63, %r395, %r355, 31, -1;
	mad.lo.s32 	%r427, %r426, %r309, %r425;
	ld.shared.u32 	%r428, [%r24+4096];
	add.s32 	%r429, %r428, %r427;
	st.shared.u32 	[%r24+4096], %r429;
	ld.shared.u32 	%r430, [%r22+6336];
	shfl.sync.idx.b32	%r431|%p64, %r430, %r310, 31, -1;
	mul.lo.s32 	%r432, %r431, %r220;
	shfl.sync.idx.b32	%r433|%p65, %r430, %r313, 31, -1;
	mad.lo.s32 	%r434, %r433, %r226, %r432;
	shfl.sync.idx.b32	%r435|%p66, %r430, %r316, 31, -1;
	mad.lo.s32 	%r436, %r435, %r232, %r434;
	shfl.sync.idx.b32	%r437|%p67, %r430, %r319, 31, -1;
	mad.lo.s32 	%r438, %r437, %r238, %r436;
	shfl.sync.idx.b32	%r439|%p68, %r430, %r322, 31, -1;
	mad.lo.s32 	%r440, %r439, %r244, %r438;
	shfl.sync.idx.b32	%r441|%p69, %r430, %r325, 31, -1;
	mad.lo.s32 	%r442, %r441, %r250, %r440;
	shfl.sync.idx.b32	%r443|%p70, %r430, %r328, 31, -1;
	mad.lo.s32 	%r444, %r443, %r256, %r442;
	shfl.sync.idx.b32	%r445|%p71, %r430, %r331, 31, -1;
	mad.lo.s32 	%r446, %r445, %r262, %r444;
	shfl.sync.idx.b32	%r447|%p72, %r430, %r334, 31, -1;
	mad.lo.s32 	%r448, %r447, %r267, %r446;
	shfl.sync.idx.b32	%r449|%p73, %r430, %r337, 31, -1;
	mad.lo.s32 	%r450, %r449, %r273, %r448;
	shfl.sync.idx.b32	%r451|%p74, %r430, %r340, 31, -1;
	mad.lo.s32 	%r452, %r451, %r279, %r450;
	shfl.sync.idx.b32	%r453|%p75, %r430, %r343, 31, -1;
	mad.lo.s32 	%r454, %r453, %r285, %r452;
	shfl.sync.idx.b32	%r455|%p76, %r430, %r346, 31, -1;
	mad.lo.s32 	%r456, %r455, %r291, %r454;
	shfl.sync.idx.b32	%r457|%p77, %r430, %r349, 31, -1;
	mad.lo.s32 	%r458, %r457, %r297, %r456;
	shfl.sync.idx.b32	%r459|%p78, %r430, %r352, 31, -1;
	mad.lo.s32 	%r460, %r459, %r303, %r458;
	shfl.sync.idx.b32	%r461|%p79, %r430, %r355, 31, -1;
	mad.lo.s32 	%r462, %r461, %r309, %r460;
	ld.shared.u32 	%r463, [%r24+6144];
	add.s32 	%r464, %r463, %r462;
	st.shared.u32 	[%r24+6144], %r464;
	ld.shared.u32 	%r465, [%r22+8448];
	shfl.sync.idx.b32	%r466|%p80, %r465, %r310, 31, -1;
	mul.lo.s32 	%r467, %r466, %r220;
	shfl.sync.idx.b32	%r468|%p81, %r465, %r313, 31, -1;
	mad.lo.s32 	%r469, %r468, %r226, %r467;
	shfl.sync.idx.b32	%r470|%p82, %r465, %r316, 31, -1;
	mad.lo.s32 	%r471, %r470, %r232, %r469;
	shfl.sync.idx.b32	%r472|%p83, %r465, %r319, 31, -1;
	mad.lo.s32 	%r473, %r472, %r238, %r471;
	shfl.sync.idx.b32	%r474|%p84, %r465, %r322, 31, -1;
	mad.lo.s32 	%r475, %r474, %r244, %r473;
	shfl.sync.idx.b32	%r476|%p85, %r465, %r325, 31, -1;
	mad.lo.s32 	%r477, %r476, %r250, %r475;
	shfl.sync.idx.b32	%r478|%p86, %r465, %r328, 31, -1;
	mad.lo.s32 	%r479, %r478, %r256, %r477;
	shfl.sync.idx.b32	%r480|%p87, %r465, %r331, 31, -1;
	mad.lo.s32 	%r481, %r480, %r262, %r479;
	shfl.sync.idx.b32	%r482|%p88, %r465, %r334, 31, -1;
	mad.lo.s32 	%r483, %r482, %r267, %r481;
	shfl.sync.idx.b32	%r484|%p89, %r465, %r337, 31, -1;
	mad.lo.s32 	%r485, %r484, %r273, %r483;
	shfl.sync.idx.b32	%r486|%p90, %r465, %r340, 31, -1;
	mad.lo.s32 	%r487, %r486, %r279, %r485;
	shfl.sync.idx.b32	%r488|%p91, %r465, %r343, 31, -1;
	mad.lo.s32 	%r489, %r488, %r285, %r487;
	shfl.sync.idx.b32	%r490|%p92, %r465, %r346, 31, -1;
	mad.lo.s32 	%r491, %r490, %r291, %r489;
	shfl.sync.idx.b32	%r492|%p93, %r465, %r349, 31, -1;
	mad.lo.s32 	%r493, %r492, %r297, %r491;
	shfl.sync.idx.b32	%r494|%p94, %r465, %r352, 31, -1;
	mad.lo.s32 	%r495, %r494, %r303, %r493;
	shfl.sync.idx.b32	%r496|%p95, %r465, %r355, 31, -1;
	mad.lo.s32 	%r497, %r496, %r309, %r495;
	ld.shared.u32 	%r498, [%r24+8192];
	add.s32 	%r499, %r498, %r497;
	st.shared.u32 	[%r24+8192], %r499;
	ld.shared.u32 	%r500, [%r22+10560];
	shfl.sync.idx.b32	%r501|%p96, %r500, %r310, 31, -1;
	mul.lo.s32 	%r502, %r501, %r220;
	shfl.sync.idx.b32	%r503|%p97, %r500, %r313, 31, -1;
	mad.lo.s32 	%r504, %r503, %r226, %r502;
	shfl.sync.idx.b32	%r505|%p98, %r500, %r316, 31, -1;
	mad.lo.s32 	%r506, %r505, %r232, %r504;
	shfl.sync.idx.b32	%r507|%p99, %r500, %r319, 31, -1;
	mad.lo.s32 	%r508, %r507, %r238, %r506;
	shfl.sync.idx.b32	%r509|%p100, %r500, %r322, 31, -1;
	mad.lo.s32 	%r510, %r509, %r244, %r508;
	shfl.sync.idx.b32	%r511|%p101, %r500, %r325, 31, -1;
	mad.lo.s32 	%r512, %r511, %r250, %r510;
	shfl.sync.idx.b32	%r513|%p102, %r500, %r328, 31, -1;
	mad.lo.s32 	%r514, %r513, %r256, %r512;
	shfl.sync.idx.b32	%r515|%p103, %r500, %r331, 31, -1;
	mad.lo.s32 	%r516, %r515, %r262, %r514;
	shfl.sync.idx.b32	%r517|%p104, %r500, %r334, 31, -1;
	mad.lo.s32 	%r518, %r517, %r267, %r516;
	shfl.sync.idx.b32	%r519|%p105, %r500, %r337, 31, -1;
	mad.lo.s32 	%r520, %r519, %r273, %r518;
	shfl.sync.idx.b32	%r521|%p106, %r500, %r340, 31, -1;
	mad.lo.s32 	%r522, %r521, %r279, %r520;
	shfl.sync.idx.b32	%r523|%p107, %r500, %r343, 31, -1;
	mad.lo.s32 	%r524, %r523, %r285, %r522;
	shfl.sync.idx.b32	%r525|%p108, %r500, %r346, 31, -1;
	mad.lo.s32 	%r526, %r525, %r291, %r524;
	shfl.sync.idx.b32	%r527|%p109, %r500, %r349, 31, -1;
	mad.lo.s32 	%r528, %r527, %r297, %r526;
	shfl.sync.idx.b32	%r529|%p110, %r500, %r352, 31, -1;
	mad.lo.s32 	%r530, %r529, %r303, %r528;
	shfl.sync.idx.b32	%r531|%p111, %r500, %r355, 31, -1;
	mad.lo.s32 	%r532, %r531, %r309, %r530;
	ld.shared.u32 	%r533, [%r24+10240];
	add.s32 	%r534, %r533, %r532;
	st.shared.u32 	[%r24+10240], %r534;
	ld.shared.u32 	%r535, [%r22+12672];
	shfl.sync.idx.b32	%r536|%p112, %r535, %r310, 31, -1;
	mul.lo.s32 	%r537, %r536, %r220;
	shfl.sync.idx.b32	%r538|%p113, %r535, %r313, 31, -1;
	mad.lo.s32 	%r539, %r538, %r226, %r537;
	shfl.sync.idx.b32	%r540|%p114, %r535, %r316, 31, -1;
	mad.lo.s32 	%r541, %r540, %r232, %r539;
	shfl.sync.idx.b32	%r542|%p115, %r535, %r319, 31, -1;
	mad.lo.s32 	%r543, %r542, %r238, %r541;
	shfl.sync.idx.b32	%r544|%p116, %r535, %r322, 31, -1;
	mad.lo.s32 	%r545, %r544, %r244, %r543;
	shfl.sync.idx.b32	%r546|%p117, %r535, %r325, 31, -1;
	mad.lo.s32 	%r547, %r546, %r250, %r545;
	shfl.sync.idx.b32	%r548|%p118, %r535, %r328, 31, -1;
	mad.lo.s32 	%r549, %r548, %r256, %r547;
	shfl.sync.idx.b32	%r550|%p119, %r535, %r331, 31, -1;
	mad.lo.s32 	%r551, %r550, %r262, %r549;
	shfl.sync.idx.b32	%r552|%p120, %r535, %r334, 31, -1;
	mad.lo.s32 	%r553, %r552, %r267, %r551;
	shfl.sync.idx.b32	%r554|%p121, %r535, %r337, 31, -1;
	mad.lo.s32 	%r555, %r554, %r273, %r553;
	shfl.sync.idx.b32	%r556|%p122, %r535, %r340, 31, -1;
	mad.lo.s32 	%r557, %r556, %r279, %r555;
	shfl.sync.idx.b32	%r558|%p123, %r535, %r343, 31, -1;
	mad.lo.s32 	%r559, %r558, %r285, %r557;
	shfl.sync.idx.b32	%r560|%p124, %r535, %r346, 31, -1;
	mad.lo.s32 	%r561, %r560, %r291, %r559;
	shfl.sync.idx.b32	%r562|%p125, %r535, %r349, 31, -1;
	mad.lo.s32 	%r563, %r562, %r297, %r561;
	shfl.sync.idx.b32	%r564|%p126, %r535, %r352, 31, -1;
	mad.lo.s32 	%r565, %r564, %r303, %r563;
	shfl.sync.idx.b32	%r566|%p127, %r535, %r355, 31, -1;
	mad.lo.s32 	%r567, %r566, %r309, %r565;
	ld.shared.u32 	%r568, [%r24+12288];
	add.s32 	%r569, %r568, %r567;
	st.shared.u32 	[%r24+12288], %r569;
	ld.shared.u32 	%r570, [%r22+14784];
	shfl.sync.idx.b32	%r571|%p128, %r570, %r310, 31, -1;
	mul.lo.s32 	%r572, %r571, %r220;
	shfl.sync.idx.b32	%r573|%p129, %r570, %r313, 31, -1;
	mad.lo.s32 	%r574, %r573, %r226, %r572;
	shfl.sync.idx.b32	%r575|%p130, %r570, %r316, 31, -1;
	mad.lo.s32 	%r576, %r575, %r232, %r574;
	shfl.sync.idx.b32	%r577|%p131, %r570, %r319, 31, -1;
	mad.lo.s32 	%r578, %r577, %r238, %r576;
	shfl.sync.idx.b32	%r579|%p132, %r570, %r322, 31, -1;
	mad.lo.s32 	%r580, %r579, %r244, %r578;
	shfl.sync.idx.b32	%r581|%p133, %r570, %r325, 31, -1;
	mad.lo.s32 	%r582, %r581, %r250, %r580;
	shfl.sync.idx.b32	%r583|%p134, %r570, %r328, 31, -1;
	mad.lo.s32 	%r584, %r583, %r256, %r582;
	shfl.sync.idx.b32	%r585|%p135, %r570, %r331, 31, -1;
	mad.lo.s32 	%r586, %r585, %r262, %r584;
	shfl.sync.idx.b32	%r587|%p136, %r570, %r334, 31, -1;
	mad.lo.s32 	%r588, %r587, %r267, %r586;
	shfl.sync.idx.b32	%r589|%p137, %r570, %r337, 31, -1;
	mad.lo.s32 	%r590, %r589, %r273, %r588;
	shfl.sync.idx.b32	%r591|%p138, %r570, %r340, 31, -1;
	mad.lo.s32 	%r592, %r591, %r279, %r590;
	shfl.sync.idx.b32	%r593|%p139, %r570, %r343, 31, -1;
	mad.lo.s32 	%r594, %r593, %r285, %r592;
	shfl.sync.idx.b32	%r595|%p140, %r570, %r346, 31, -1;
	mad.lo.s32 	%r596, %r595, %r291, %r594;
	shfl.sync.idx.b32	%r597|%p141, %r570, %r349, 31, -1;
	mad.lo.s32 	%r598, %r597, %r297, %r596;
	shfl.sync.idx.b32	%r599|%p142, %r570, %r352, 31, -1;
	mad.lo.s32 	%r600, %r599, %r303, %r598;
	shfl.sync.idx.b32	%r601|%p143, %r570, %r355, 31, -1;
	mad.lo.s32 	%r602, %r601, %r309, %r600;
	ld.shared.u32 	%r603, [%r24+14336];
	add.s32 	%r604, %r603, %r602;
	st.shared.u32 	[%r24+14336], %r604;
	mov.b32 	%r680, 16;
	mov.pred 	%p149, 0;
	@%p1 bra 	$L__BB82_18;
	add.s32 	%r66, %r669, 32;
	setp.lt.u32 	%p144, %r669, 96;
	mov.u32 	%r669, %r66;
	@%p144 bra 	$L__BB82_7;
	ld.param.u64 	%rd33, [_Z9cuda_gemmIiLj512ELj1ELj1ELj4096ELj128ELj128ELj128ELj0ELj1EEvjjjPKT_S2_PS0_jjj_param_5];
	ld.param.u32 	%r662, [_Z9cuda_gemmIiLj512ELj1ELj1ELj4096ELj128ELj128ELj128ELj0ELj1EEvjjjPKT_S2_PS0_jjj_param_1];
	cvta.to.global.u64 	%rd3, %rd33;
	bar.sync 	0;
	shl.b32 	%r605, %r5, 5;
	mad.lo.s32 	%r67, %r2, %r662, %r605;
	sub.s32 	%r606, 4095, %r17;
	div.u32 	%r68, %r606, %r7;
	sub.s32 	%r607, 2, %r68;
	and.b32  	%r608, %r607, 3;
	setp.eq.s32 	%p145, %r608, 0;
	@%p145 bra 	$L__BB82_23;
	and.b32  	%r69, %r68, 3;
	mov.b32 	%r682, 0;
$L__BB82_22:
	.pragma "nounroll";
	shr.u32 	%r610, %r683, 5;
	and.b32  	%r611, %r683, 28;
	add.s32 	%r612, %r67, %r611;
	mad.lo.s32 	%r613, %r610, %r8, %r612;
	mul.wide.u32 	%rd23, %r613, 4;
	add.s64 	%rd24, %rd3, %rd23;
	shl.b32 	%r614, %r683, 2;
	mov.u32 	%r615, _ZZ9cuda_gemmIiLj512ELj1ELj1ELj4096ELj128ELj128ELj128ELj0ELj1EEvjjjPKT_S2_PS0_jjjE3Csh;
	add.s32 	%r616, %r615, %r614;
	ld.shared.v4.u32 	{%r617, %r618, %r619, %r620}, [%r616];
	st.global.v4.u32 	[%rd24], {%r617, %r618, %r619, %r620};
	add.s32 	%r683, %r683, %r7;
	add.s32 	%r682, %r682, 1;
	xor.b32  	%r621, %r69, %r682;
	setp.ne.s32 	%p146, %r621, 2;
	@%p146 bra 	$L__BB82_22;
$L__BB82_23:
	setp.lt.u32 	%p147, %r68, 2;
	@%p147 bra 	$L__BB82_26;
	add.s32 	%r687, %r683, %r25;
	add.s32 	%r686, %r683, %r29;
	add.s32 	%r685, %r683, %r7;
	shl.b32 	%r622, %r683, 2;
	mov.u32 	%r623, _ZZ9cuda_gemmIiLj512ELj1ELj1ELj4096ELj128ELj128ELj128ELj0ELj1EEvjjjPKT_S2_PS0_jjjE3Csh;
	add.s32 	%r684, %r623, %r622;
$L__BB82_25:
	shr.u32 	%r624, %r683, 5;
	and.b32  	%r625, %r683, 28;
	add.s32 	%r626, %r67, %r625;
	mad.lo.s32 	%r627, %r624, %r8, %r626;
	mul.wide.u32 	%rd25, %r627, 4;
	add.s64 	%rd26, %rd3, %rd25;
	ld.shared.v4.u32 	{%r628, %r629, %r630, %r631}, [%r684];
	st.global.v4.u32 	[%rd26], {%r628, %r629, %r630, %r631};
	add.s32 	%r632, %r683, %r7;
	shr.u32 	%r633, %r685, 5;
	and.b32  	%r634, %r685, 28;
	add.s32 	%r635, %r67, %r634;
	mad.lo.s32 	%r636, %r633, %r8, %r635;
	mul.wide.u32 	%rd27, %r636, 4;
	add.s64 	%rd28, %rd3, %rd27;
	add.s32 	%r637, %r684, %r26;
	ld.shared.v4.u32 	{%r638, %r639, %r640, %r641}, [%r637];
	st.global.v4.u32 	[%rd28], {%r638, %r639, %r640, %r641};
	add.s32 	%r642, %r632, %r7;
	shr.u32 	%r643, %r686, 5;
	and.b32  	%r644, %r686, 28;
	add.s32 	%r645, %r67, %r644;
	mad.lo.s32 	%r646, %r643, %r8, %r645;
	mul.wide.u32 	%rd29, %r646, 4;
	add.s64 	%rd30, %rd3, %rd29;
	add.s32 	%r647, %r684, %r30;
	ld.shared.v4.u32 	{%r648, %r649, %r650, %r651}, [%r647];
	st.global.v4.u32 	[%rd30], {%r648, %r649, %r650, %r651};
	add.s32 	%r652, %r642, %r7;
	shr.u32 	%r653, %r687, 5;
	and.b32  	%r654, %r687, 28;
	add.s32 	%r655, %r67, %r654;
	mad.lo.s32 	%r656, %r653, %r8, %r655;
	mul.wide.u32 	%rd31, %r656, 4;
	add.s64 	%rd32, %rd3, %rd31;
	add.s32 	%r657, %r684, %r27;
	ld.shared.v4.u32 	{%r658, %r659, %r660, %r661}, [%r657];
	st.global.v4.u32 	[%rd32], {%r658, %r659, %r660, %r661};
	add.s32 	%r683, %r652, %r7;
	add.s32 	%r687, %r687, %r26;
	add.s32 	%r686, %r686, %r26;
	add.s32 	%r685, %r685, %r26;
	add.s32 	%r684, %r684, %r28;
	setp.lt.u32 	%p148, %r683, 4096;
	@%p148 bra 	$L__BB82_25;
$L__BB82_26:
	ret;

}
	// .globl	_Z9cuda_gemmIiLj512ELj1ELj1ELj4096ELj128ELj128ELj128ELj1ELj1EEvjjjPKT_S2_PS0_jjj
.visible .entry _Z9cuda_gemmIiLj512ELj1ELj1ELj4096ELj128ELj128ELj128ELj1ELj1EEvjjjPKT_S2_PS0_jjj(
	.param .u32 _Z9cuda_gemmIiLj512ELj1ELj1ELj4096ELj128ELj128ELj128ELj1ELj1EEvjjjPKT_S2_PS0_jjj_param_0,
	.param .u32 _Z9cuda_gemmIiLj512ELj1ELj1ELj4096ELj128ELj128ELj128ELj1ELj1EEvjjjPKT_S2_PS0_jjj_param_1,
	.param .u32 _Z9cuda_gemmIiLj512ELj1ELj1ELj4096ELj128ELj128ELj128ELj1ELj1EEvjjjPKT_S2_PS0_jjj_param_2,
	.param .u64 .ptr .align 1 _Z9cuda_gemmIiLj512ELj1ELj1ELj4096ELj128ELj128ELj128ELj1ELj1EEvjjjPKT_S2_PS0_jjj_param_3,
	.param .u64 .ptr .align 1 _Z9cuda_gemmIiLj512ELj1ELj1ELj4096ELj128ELj128ELj128ELj1ELj1EEvjjjPKT_S2_PS0_jjj_param_4,
	.param .u64 .ptr .align 1 _Z9cuda_gemmIiLj512ELj1ELj1ELj4096ELj128ELj128ELj128ELj1ELj1EEvjjjPKT_S2_PS0_jjj_param_5,
	.param .u32 _Z9cuda_gemmIiLj512ELj1ELj1ELj4096ELj128ELj128ELj128ELj1ELj1EEvjjjPKT_S2_PS0_jjj_param_6,
	.param .u32 _Z9cuda_gemmIiLj512ELj1ELj1ELj4096ELj128ELj128ELj128ELj1ELj1EEvjjjPKT_S2_PS0_jjj_param_7,
	.param .u32 _Z9cuda_gemmIiLj512ELj1ELj1ELj4096ELj128ELj128ELj128ELj1ELj1EEvjjjPKT_S2_PS0_jjj_param_8
)
.maxntid 512
{
	.reg .pred 	%p<150>;
	.reg .b16 	%rs<6>;
	.reg .b32 	%r<664>;
	.reg .b64 	%rd<33>;
	// demoted variable
	.shared .align 128 .b8 _ZZ9cuda_gemmIiLj512ELj1ELj1ELj4096ELj128ELj128ELj128ELj1ELj1EEvjjjPKT_S2_PS0_jjjE11kron_fac_sh[16896];
	// demoted variable
	.shared .align 128 .b8 _ZZ9cuda_gemmIiLj512ELj1ELj1ELj4096ELj128ELj128ELj128ELj1ELj1EEvjjjPKT_S2_PS0_jjjE3Ash[4096];
	// demoted variable
	.shared .align 128 .b8 _ZZ9cuda_gemmIiLj512ELj1ELj1ELj4096ELj128ELj128ELj128ELj1ELj1EEvjjjPKT_S2_PS0_jjjE3Csh[16384];
	ld.param.u64 	%rd5, [_Z9cuda_gemmIiLj512ELj1ELj1ELj4096ELj128ELj128ELj128ELj1ELj1EEvjjjPKT_S2_PS0_jjj_param_3];
	ld.param.u64 	%rd4, [_Z9cuda_gemmIiLj512ELj1ELj1ELj4096ELj128ELj128ELj128ELj1ELj1EEvjjjPKT_S2_PS0_jjj_param_4];
	ld.param.u64 	%rd6, [_Z9cuda_gemmIiLj512ELj1ELj1ELj4096ELj128ELj128ELj128ELj1ELj1EEvjjjPKT_S2_PS0_jjj_param_5];
	cvta.to.global.u64 	%rd1, %rd5;
	cvta.to.global.u64 	%rd2, %rd6;
	mov.u32 	%r1, %tid.x;
	shr.u32 	%r2, %r1, 5;
	mov.u32 	%r3, %ctaid.y;
	mov.u32 	%r91, %nctaid.y;
	setp.ge.u32 	%p2, %r3, %r91;
	@%p2 bra 	$L__BB83_26;
	mov.u32 	%r92, %ctaid.z;
	mov.u32 	%r4, %ntid.x;
	shl.b32 	%r657, %r1, 2;
	shl.b32 	%r6, %r92, 7;
	shl.b32 	%r7, %r4, 2;
	add.s32 	%r93, %r1, %r4;
	cvt.u16.u32 	%rs2, %r93;
	xor.b16  	%rs3, %rs2, 4095;
	cvt.u16.u32 	%rs4, %r4;
	div.u16 	%rs5, %rs3, %rs4;
	and.b16  	%rs1, %rs5, 3;
	setp.eq.s16 	%p3, %rs1, 2;
	mov.u32 	%r641, %r1;
	@%p3 bra 	$L__BB83_4;
	cvt.u32.u16 	%r8, %rs1;
	mov.b32 	%r640, 0;
	mov.u32 	%r641, %r1;
$L__BB83_3:
	.pragma "nounroll";
	shl.b32 	%r95, %r641, 2;
	mov.u32 	%r96, _ZZ9cuda_gemmIiLj512ELj1ELj1ELj4096ELj128ELj128ELj128ELj1ELj1EEvjjjPKT_S2_PS0_jjjE3Csh;
	add.s32 	%r97, %r96, %r95;
	mov.b32 	%r98, 0;
	st.shared.u32 	[%r97], %r98;
	add.s32 	%r641, %r641, %r4;
	add.s32 	%r640, %r640, 1;
	xor.b32  	%r99, %r640, %r8;
	setp.ne.s32 	%p4, %r99, 2;
	@%p4 bra 	$L__BB83_3;
$L__BB83_4:
	mov.u32 	%r101, _ZZ9cuda_gemmIiLj512ELj1ELj1ELj4096ELj128ELj128ELj128ELj1ELj1EEvjjjPKT_S2_PS0_jjjE3Csh;
$L__BB83_5:
	shl.b32 	%r100, %r641, 2;
	add.s32 	%r102, %r101, %r100;
	mov.b32 	%r103, 0;
	st.shared.u32 	[%r102], %r103;
	add.s32 	%r104, %r102, %r7;
	st.shared.u32 	[%r104], %r103;
	add.s32 	%r105, %r104, %r7;
	st.shared.u32 	[%r105], %r103;
	add.s32 	%r106, %r105, %r7;
	st.shared.u32 	[%r106], %r103;
	add.s32 	%r641, %r7, %r641;
	setp.lt.u32 	%p5, %r641, 4096;
	@%p5 bra 	$L__BB83_5;
	shl.b32 	%r16, %r3, 12;
	add.s32 	%r17, %r657, %r7;
	max.u32 	%r108, %r17, 1024;
	setp.lt.u32 	%p6, %r17, 1024;
	selp.u32 	%r109, 1, 0, %p6;
	add.s32 	%r110, %r17, %r109;
	sub.s32 	%r111, %r108, %r110;
	div.u32 	%r112, %r111, %r7;
	add.s32 	%r18, %r112, %r109;
	shl.b32 	%r113, %r657, 2;
	mov.u32 	%r114, _ZZ9cuda_gemmIiLj512ELj1ELj1ELj4096ELj128ELj128ELj128ELj1ELj1EEvjjjPKT_S2_PS0_jjjE3Ash;
	add.s32 	%r19, %r114, %r113;
	shl.b32 	%r115, %r7, 2;
	add.s32 	%r20, %r19, %r115;
	add.s32 	%r21, %r17, %r7;
	and.b32  	%r117, %r657, 124;
	mov.u32 	%r118, _ZZ9cuda_gemmIiLj512ELj1ELj1ELj4096ELj128ELj128ELj128ELj1ELj1EEvjjjPKT_S2_PS0_jjjE11kron_fac_sh;
	add.s32 	%r119, %r118, %r117;
	mad.lo.s32 	%r22, %r2, 132, %r119;
	and.b32  	%r23, %r1, 15;
	add.s32 	%r24, %r101, %r657;
	mul.lo.s32 	%r25, %r4, 12;
	shl.b32 	%r26, %r4, 4;
	mul.lo.s32 	%r27, %r4, 48;
	shl.b32 	%r28, %r4, 6;
	shl.b32 	%r29, %r4, 3;
	shl.b32 	%r30, %r4, 5;
	cvta.to.global.u64 	%rd3, %rd4;
	shr.u32 	%r31, %r4, 5;
	mov.b32 	%r643, 0;
$L__BB83_7:
	setp.gt.u32 	%p7, %r1, 255;
	@%p7 bra 	$L__BB83_15;
	and.b32  	%r33, %r18, 3;
	setp.eq.s32 	%p8, %r33, 3;
	add.s32 	%r121, %r16, %r6;
	add.s32 	%r34, %r121, %r643;
	mov.u32 	%r644, %r657;
	@%p8 bra 	$L__BB83_12;
	setp.eq.s32 	%p9, %r33, 0;
	and.b32  	%r122, %r657, 28;
	shl.b32 	%r123, %r1, 4;
	and.b32  	%r124, %r123, 3968;
	or.b32  	%r125, %r122, %r124;
	add.s32 	%r126, %r34, %r125;
	mul.wide.u32 	%rd7, %r126, 4;
	add.s64 	%rd8, %rd1, %rd7;
	ld.global.nc.v4.u32 	{%r127, %r128, %r129, %r130}, [%rd8];
	st.shared.v4.u32 	[%r19], {%r127, %r128, %r129, %r130};
	mov.u32 	%r644, %r17;
	@%p9 bra 	$L__BB83_12;
	setp.eq.s32 	%p10, %r33, 1;
	and.b32  	%r131, %r17, 28;
	shl.b32 	%r132, %r17, 2;
	and.b32  	%r133, %r132, 3968;
	or.b32  	%r134, %r131, %r133;
	add.s32 	%r135, %r34, %r134;
	mul.wide.u32 	%rd9, %r135, 4;
	add.s64 	%rd10, %rd1, %rd9;
	ld.global.nc.v4.u32 	{%r136, %r137, %r138, %r139}, [%rd10];
	st.shared.v4.u32 	[%r20], {%r136, %r137, %r138, %r139};
	mov.u32 	%r644, %r21;
	@%p10 bra 	$L__BB83_12;
	add.s32 	%r644, %r21, %r7;
	and.b32  	%r140, %r21, 28;
	shl.b32 	%r141, %r21, 2;
	and.b32  	%r142, %r141, 3968;
	or.b32  	%r143, %r140, %r142;
	add.s32 	%r144, %r34, %r143;
	mul.wide.u32 	%rd11, %r144, 4;
	add.s64 	%rd12, %rd1, %rd11;
	ld.global.nc.v4.u32 	{%r145, %r146, %r147, %r148}, [%rd12];
	shl.b32 	%r149, %r7, 2;
	add.s32 	%r150, %r20, %r149;
	st.shared.v4.u32 	[%r150], {%r145, %r146, %r147, %r148};
$L__BB83_12:
	setp.lt.u32 	%p11, %r18, 3;
	@%p11 bra 	$L__BB83_15;
	add.s32 	%r651, %r25, %r644;
	shl.b32 	%r645, %r644, 2;
	add.s32 	%r650, %r27, %r645;
	add.s32 	%r649, %r29, %r644;
	add.s32 	%r648, %r30, %r645;
	add.s32 	%r647, %r7, %r644;
	add.s32 	%r646, %r26, %r645;
$L__BB83_14:
	and.b32  	%r151, %r645, 3968;
	and.b32  	%r152, %r644, 28;
	add.s32 	%r153, %r34, %r152;
	add.s32 	%r154, %r153, %r151;
	mul.wide.u32 	%rd13, %r154, 4;
	add.s64 	%rd14, %rd1, %rd13;
	ld.global.nc.v4.u32 	{%r155, %r156, %r157, %r158}, [%rd14];
	mov.u32 	%r159, _ZZ9cuda_gemmIiLj512ELj1ELj1ELj4096ELj128ELj128ELj128ELj1ELj1EEvjjjPKT_S2_PS0_jjjE3Ash;
	add.s32 	%r160, %r159, %r645;
	st.shared.v4.u32 	[%r160], {%r155, %r156, %r157, %r158};
	add.s32 	%r161, %r644, %r7;
	and.b32  	%r162, %r646, 3968;
	and.b32  	%r163, %r647, 28;
	add.s32 	%r164, %r34, %r163;
	add.s32 	%r165, %r164, %r162;
	mul.wide.u32 	%rd15, %r165, 4;
	add.s64 	%rd16, %rd1, %rd15;
	ld.global.nc.v4.u32 	{%r166, %r167, %r168, %r169}, [%rd16];
	add.s32 	%r170, %r159, %r646;
	st.shared.v4.u32 	[%r170], {%r166, %r167, %r168, %r169};
	add.s32 	%r171, %r161, %r7;
	and.b32  	%r172, %r648, 3968;
	and.b32  	%r173, %r649, 28;
	add.s32 	%r174, %r34, %r173;
	add.s32 	%r175, %r174, %r172;
	mul.wide.u32 	%rd17, %r175, 4;
	add.s64 	%rd18, %rd1, %rd17;
	ld.global.nc.v4.u32 	{%r176, %r177, %r178, %r179}, [%rd18];
	add.s32 	%r180, %r159, %r648;
	st.shared.v4.u32 	[%r180], {%r176, %r177, %r178, %r179};
	add.s32 	%r181, %r171, %r7;
	and.b32  	%r182, %r650, 3968;
	and.b32  	%r183, %r651, 28;
	add.s32 	%r184, %r34, %r183;
	add.s32 	%r185, %r184, %r182;
	mul.wide.u32 	%rd19, %r185, 4;
	add.s64 	%rd20, %rd1, %rd19;
	ld.global.nc.v4.u32 	{%r186, %r187, %r188, %r189}, [%rd20];
	add.s32 	%r190, %r159, %r650;
	st.shared.v4.u32 	[%r190], {%r186, %r187, %r188, %r189};
	add.s32 	%r644, %r181, %r7;
	add.s32 	%r651, %r651, %r26;
	add.s32 	%r650, %r650, %r28;
	add.s32 	%r649, %r649, %r26;
	add.s32 	%r648, %r648, %r28;
	add.s32 	%r647, %r647, %r26;
	add.s32 	%r646, %r646, %r28;
	add.s32 	%r645, %r645, %r28;
	setp.lt.u32 	%p12, %r644, 1024;
	@%p12 bra 	$L__BB83_14;
$L__BB83_15:
	shr.u32 	%r653, %r1, 5;
	add.s32 	%r45, %r643, %r6;
$L__BB83_16:
	add.s32 	%r191, %r45, %r653;
	shl.b32 	%r192, %r191, 7;
	and.b32  	%r193, %r1, 31;
	shl.b32 	%r194, %r1, 2;
	and.b32  	%r195, %r194, 124;
	or.b32  	%r196, %r192, %r195;
	mul.wide.u32 	%rd21, %r196, 4;
	add.s64 	%rd22, %rd3, %rd21;
	ld.global.nc.v4.u32 	{%r197, %r198, %r199, %r200}, [%rd22];
	shl.b32 	%r201, %r653, 2;
	mov.u32 	%r202, _ZZ9cuda_gemmIiLj512ELj1ELj1ELj4096ELj128ELj128ELj128ELj1ELj1EEvjjjPKT_S2_PS0_jjjE11kron_fac_sh;
	add.s32 	%r203, %r202, %r201;
	mad.lo.s32 	%r204, %r193, 528, %r203;
	st.shared.u32 	[%r204], %r197;
	st.shared.u32 	[%r204+132], %r198;
	st.shared.u32 	[%r204+264], %r199;
	st.shared.u32 	[%r204+396], %r200;
	add.s32 	%r653, %r653, %r31;
	setp.lt.u32 	%p13, %r653, 32;
	@%p13 bra 	$L__BB83_16;
	bar.sync 	0;
	ld.shared.u32 	%r64, [%r22];
	mov.b32 	%r654, 0;
	mov.pred 	%p149, -1;
$L__BB83_18:
	mov.pred 	%p1, %p149;
	and.b32  	%r207, %r1, 16;
	add.s32 	%r208, %r654, %r207;
	and.b32  	%r209, %r208, 16;
	shl.b32 	%r210, %r1, 5;
	and.b32  	%r211, %r210, 992;
	or.b32  	%r212, %r209, %r211;
	or.b32  	%r213, %r212, %r23;
	shl.b32 	%r214, %r213, 2;
	mov.u32 	%r215, _ZZ9cuda_gemmIiLj512ELj1ELj1ELj4096ELj128ELj128ELj128ELj1ELj1EEvjjjPKT_S2_PS0_jjjE3Ash;
	add.s32 	%r216, %r215, %r214;
	ld.shared.u32 	%r217, [%r216];
	add.s32 	%r218, %r1, 1;
	and.b32  	%r219, %r218, 15;
	or.b32  	%r220, %r212, %r219;
	shl.b32 	%r221, %r220, 2;
	add.s32 	%r222, %r215, %r221;
	ld.shared.u32 	%r223, [%r222];
	add.s32 	%r224, %r1, 2;
	and.b32  	%r225, %r224, 15;
	or.b32  	%r226, %r212, %r225;
	shl.b32 	%r227, %r226, 2;
	add.s32 	%r228, %r215, %r227;
	ld.shared.u32 	%r229, [%r228];
	add.s32 	%r230, %r1, 3;
	and.b32  	%r231, %r230, 15;
	or.b32  	%r232, %r212, %r231;
	shl.b32 	%r233, %r232, 2;
	add.s32 	%r234, %r215, %r233;
	ld.shared.u32 	%r235, [%r234];
	add.s32 	%r236, %r1, 4;
	and.b32  	%r237, %r236, 15;
	or.b32  	%r238, %r212, %r237;
	shl.b32 	%r239, %r238, 2;
	add.s32 	%r240, %r215, %r239;
	ld.shared.u32 	%r241, [%r240];
	add.s32 	%r242, %r1, 5;
	and.b32  	%r243, %r242, 15;
	or.b32  	%r244, %r212, %r243;
	shl.b32 	%r245, %r244, 2;
	add.s32 	%r246, %r215, %r245;
	ld.shared.u32 	%r247, [%r246];
	add.s32 	%r248, %r1, 6;
	and.b32  	%r249, %r248, 15;
	or.b32  	%r250, %r212, %r249;
	shl.b32 	%r251, %r250, 2;
	add.s32 	%r252, %r215, %r251;
	ld.shared.u32 	%r253, [%r252];
	add.s32 	%r254, %r1, 7;
	and.b32  	%r255, %r254, 15;
	or.b32  	%r256, %r212, %r255;
	shl.b32 	%r257, %r256, 2;
	add.s32 	%r258, %r215, %r257;
	ld.shared.u32 	%r259, [%r258];
	xor.b32  	%r260, %r23, 8;
	or.b32  	%r261, %r212, %r260;
	shl.b32 	%r262, %r261, 2;
	add.s32 	%r263, %r215, %r262;
	ld.shared.u32 	%r264, [%r263];
	add.s32 	%r265, %r1, 9;
	and.b32  	%r266, %r265, 15;
	or.b32  	%r267, %r212, %r266;
	shl.b32 	%r268, %r267, 2;
	add.s32 	%r269, %r215, %r268;
	ld.shared.u32 	%r270, [%r269];
	add.s32 	%r271, %r1, 10;
	and.b32  	%r272, %r271, 15;
	or.b32  	%r273, %r212, %r272;
	shl.b32 	%r274, %r273, 2;
	add.s32 	%r275, %r215, %r274;
	ld.shared.u32 	%r276, [%r275];
	add.s32 	%r277, %r1, 11;
	and.b32  	%r278, %r277, 15;
	or.b32  	%r279, %r212, %r278;
	shl.b32 	%r280, %r279, 2;
	add.s32 	%r281, %r215, %r280;
	ld.shared.u32 	%r282, [%r281];
	add.s32 	%r283, %r1, 12;
	and.b32  	%r284, %r283, 15;
	or.b32  	%r285, %r212, %r284;
	shl.b32 	%r286, %r285, 2;
	add.s32 	%r287, %r215, %r286;
	ld.shared.u32 	%r288, [%r287];
	add.s32 	%r289, %r1, 13;
	and.b32  	%r290, %r289, 15;
	or.b32  	%r291, %r212, %r290;
	shl.b32 	%r292, %r291, 2;
	add.s32 	%r293, %r215, %r292;
	ld.shared.u32 	%r294, [%r293];
	add.s32 	%r295, %r1, 14;
	and.b32  	%r296, %r295, 15;
	or.b32  	%r297, %r212, %r296;
	shl.b32 	%r298, %r297, 2;
	add.s32 	%r299, %r215, %r298;
	ld.shared.u32 	%r300, [%r299];
	add.s32 	%r301, %r1, -1;
	and.b32  	%r302, %r301, 15;
	or.b32  	%r303, %r212, %r302;
	shl.b32 	%r304, %r303, 2;
	add.s32 	%r305, %r215, %r304;
	ld.shared.u32 	%r306, [%r305];
	or.b32  	%r307, %r23, %r209;
	shfl.sync.idx.b32	%r308|%p16, %r64, %r307, 31, -1;
	mul.lo.s32 	%r309, %r308, %r217;
	or.b32  	%r310, %r219, %r209;
	shfl.sync.idx.b32	%r311|%p17, %r64, %r310, 31, -1;
	mad.lo.s32 	%r312, %r311, %r223, %r309;
	or.b32  	%r313, %r225, %r209;
	shfl.sync.idx.b32	%r314|%p18, %r64, %r313, 31, -1;
	mad.lo.s32 	%r315, %r314, %r229, %r312;
	or.b32  	%r316, %r231, %r209;
	shfl.sync.idx.b32	%r317|%p19, %r64, %r316, 31, -1;
	mad.lo.s32 	%r318, %r317, %r235, %r315;
	or.b32  	%r319, %r237, %r209;
	shfl.sync.idx.b32	%r320|%p20, %r64, %r319, 31, -1;
	mad.lo.s32 	%r321, %r320, %r241, %r318;
	or.b32  	%r322, %r243, %r209;
	shfl.sync.idx.b32	%r323|%p21, %r64, %r322, 31, -1;
	mad.lo.s32 	%r324, %r323, %r247, %r321;
	or.b32  	%r325, %r249, %r209;
	shfl.sync.idx.b32	%r326|%p22, %r64, %r325, 31, -1;
	mad.lo.s32 	%r327, %r326, %r253, %r324;
	or.b32  	%r328, %r255, %r209;
	shfl.sync.idx.b32	%r329|%p23, %r64, %r328, 31, -1;
	mad.lo.s32 	%r330, %r329, %r259, %r327;
	or.b32  	%r331, %r260, %r209;
	shfl.sync.idx.b32	%r332|%p24, %r64, %r331, 31, -1;
	mad.lo.s32 	%r333, %r332, %r264, %r330;
	or.b32  	%r334, %r266, %r209;
	shfl.sync.idx.b32	%r335|%p25, %r64, %r334, 31, -1;
	mad.lo.s32 	%r336, %r335, %r270, %r333;
	or.b32  	%r337, %r272, %r209;
	shfl.sync.idx.b32	%r338|%p26, %r64, %r337, 31, -1;
	mad.lo.s32 	%r339, %r338, %r276, %r336;
	or.b32  	%r340, %r278, %r209;
	shfl.sync.idx.b32	%r341|%p27, %r64, %r340, 31, -1;
	mad.lo.s32 	%r342, %r341, %r282, %r339;
	or.b32  	%r343, %r284, %r209;
	shfl.sync.idx.b32	%r344|%p28, %r64, %r343, 31, -1;
	mad.lo.s32 	%r345, %r344, %r288, %r342;
	or.b32  	%r346, %r290, %r209;
	shfl.sync.idx.b32	%r347|%p29, %r64, %r346, 31, -1;
	mad.lo.s32 	%r348, %r347, %r294, %r345;
	or.b32  	%r349, %r296, %r209;
	shfl.sync.idx.b32	%r350|%p30, %r64, %r349, 31, -1;
	mad.lo.s32 	%r351, %r350, %r300, %r348;
	or.b32  	%r352, %r302, %r209;
	shfl.sync.idx.b32	%r353|%p31, %r64, %r352, 31, -1;
	mad.lo.s32 	%r354, %r353, %r306, %r351;
	ld.shared.u32 	%r355, [%r24];
	add.s32 	%r356, %r355, %r354;
	st.shared.u32 	[%r24], %r356;
	ld.shared.u32 	%r357, [%r22+2112];
	shfl.sync.idx.b32	%r358|%p32, %r357, %r307, 31, -1;
	mul.lo.s32 	%r359, %r358, %r217;
	shfl.sync.idx.b32	%r360|%p33, %r357, %r310, 31, -1;
	mad.lo.s32 	%r361, %r360, %r223, %r359;
	shfl.sync.idx.b32	%r362|%p34, %r357, %r313, 31, -1;
	mad.lo.s32 	%r363, %r362, %r229, %r361;
	shfl.sync.idx.b32	%r364|%p35, %r357, %r316, 31, -1;
	mad.lo.s32 	%r365, %r364, %r235, %r363;
	shfl.sync.idx.b32	%r366|%p36, %r357, %r319, 31, -1;
	mad.lo.s32 	%r367, %r366, %r241, %r365;
	shfl.sync.idx.b32	%r368|%p37, %r357, %r322, 31, -1;
	mad.lo.s32 	%r369, %r368, %r247, %r367;
	shfl.sync.idx.b32	%r370|%p38, %r357, %r325, 31, -1;
	mad.lo.s32 	%r371, %r370, %r253, %r369;
	shfl.sync.idx.b32	%r372|%p39, %r357, %r328, 31, -1;
	mad.lo.s32 	%r373, %r372, %r259, %r371;
	shfl.sync.idx.b32	%r374|%p40, %r357, %r331, 31, -1;
	mad.lo.s32 	%r375, %r374, %r264, %r373;
	shfl.sync.idx.b32	%r376|%p41, %r357, %r334, 31, -1;
	mad.lo.s32 	%r377, %r376, %r270, %r375;
	shfl.sync.idx.b32	%r378|%p42, %r357, %r337, 31, -1;
	mad.lo.s32 	%r379, %r378, %r276, %r377;
	shfl.sync.idx.b32	%r380|%p43, %r357, %r340, 31, -1;
	mad.lo.s32 	%r381, %r380, %r282, %r379;
	shfl.sync.idx.b32	%r382|%p44, %r357, %r343, 31, -1;
	mad.lo.s32 	%r383, %r382, %r288, %r381;
	shfl.sync.idx.b32	%r384|%p45, %r357, %r346, 31, -1;
	mad.lo.s32 	%r385, %r384, %r294, %r383;
	shfl.sync.idx.b32	%r386|%p46, %r357, %r349, 31, -1;
	mad.lo.s32 	%r387, %r386, %r300, %r385;
	shfl.sync.idx.b32	%r388|%p47, %r357, %r352, 31, -1;
	mad.lo.s32 	%r389, %r388, %r306, %r387;
	ld.shared.u32 	%r390, [%r24+2048];
	add.s32 	%r391, %r390, %r389;
	st.shared.u32 	[%r24+2048], %r391;
	ld.shared.u32 	%r392, [%r22+4224];
	shfl.sync.idx.b32	%r393|%p48, %r392, %r307, 31, -1;
	mul.lo.s32 	%r394, %r393, %r217;
	shfl.sync.idx.b32	%r395|%p49, %r392, %r310, 31, -1;
	mad.lo.s32 	%r396, %r395, %r223, %r394;
	shfl.sync.idx.b32	%r397|%p50, %r392, %r313, 31, -1;
	mad.lo.s32 	%r398, %r397, %r229, %r396;
	shfl.sync.idx.b32	%r399|%p51, %r392, %r316, 31, -1;
	mad.lo.s32 	%r400, %r399, %r235, %r398;
	shfl.sync.idx.b32	%r401|%p52, %r392, %r319, 31, -1;
	mad.lo.s32 	%r402, %r401, %r241, %r400;
	shfl.sync.idx.b32	%r403|%p53, %r392, %r322, 31, -1;
	mad.lo.s32 	%r404, %r403, %r247, %r402;
	shfl.sync.idx.b32	%r405|%p54, %r392, %r325, 31, -1;
	mad.lo.s32 	%r406, %r405, %r253, %r404;
	shfl.sync.idx.b32	%r407|%p55, %r392, %r328, 31, -1;
	mad.lo.s32 	%r408, %r407, %r259, %r406;
	shfl.sync.idx.b32	%r409|%p56, %r392, %r331, 31, -1;
	mad.lo.s32 	%r410, %r409, %r264, %r408;
	shfl.sync.idx.b32	%r411|%p57, %r392, %r334, 31, -1;
	mad.lo.s32 	%r412, %r411, %r270, %r410;
	shfl.sync.idx.b32	%r413|%p58, %r392, %r337, 31, -1;
	mad.lo.s32 	%r414, %r413, %r276, %r412;
	shfl.sync.idx.b32	%r415|%p59, %r392, %r340, 31, -1;
	mad.lo.s32 	%r416, %r415, %r282, %r414;
	shfl.sync.idx.b32	%r417|%p60, %r392, %r343, 31, -1;
	mad.lo.s32 	%r418, %r417, %r288, %r416;
	shfl.sync.idx.b32	%r419|%p61, %r392, %r346, 31, -1;
	mad.lo.s32 	%r420, %r419, %r294, %r418;
	shfl.sync.idx.b32	%r421|%p62, %r392, %r349, 31, -1;
	mad.lo.s32 	%r422, %r421, %r300, %r420;
	shfl.sync.idx.b32	%r423|%p63, %r392, %r352, 31, -1;
	mad.lo.s32 	%r424, %r423, %r306, %r422;
	ld.shared.u32 	%r425, [%r24+4096];
	add.s32 	%r426, %r425, %r424;
	st.shared.u32 	[%r24+4096], %r426;
	ld.shared.u32 	%r427, [%r22+6336];
	shfl.sync.idx.b32	%r428|%p64, %r427, %r307, 31, -1;
	mul.lo.s32 	%r429, %r428, %r217;
	shfl.sync.idx.b32	%r430|%p65, %r427, %r310, 31, -1;
	mad.lo.s32 	%r431, %r430, %r223, %r429;
	shfl.sync.idx.b32	%r432|%p66, %r427, %r313, 31, -1;
	mad.lo.s32 	%r433, %r432, %r229, %r431;
	shfl.sync.idx.b32	%r434|%p67, %r427, %r316, 31, -1;
	mad.lo.s32 	%r435, %r434, %r235, %r433;
	shfl.sync.idx.b32	%r436|%p68, %r427, %r319, 31, -1;
	mad.lo.s32 	%r437, %r436, %r241, %r435;
	shfl.sync.idx.b32	%r438|%p69, %r427, %r322, 31, -1;
	mad.lo.s32 	%r439, %r438, %r247, %r437;
	shfl.sync.idx.b32	%r440|%p70, %r427, %r325, 31, -1;
	mad.lo.s32 	%r441, %r440, %r253, %r439;
	shfl.sync.idx.b32	%r442|%p71, %r427, %r328, 31, -1;
	mad.lo.s32 	%r443, %r442, %r259, %r441;
	shfl.sync.idx.b32	%r444|%p72, %r427, %r331, 31, -1;
	mad.lo.s32 	%r445, %r444, %r264, %r443;
	shfl.sync.idx.b32	%r446|%p73, %r427, %r334, 31, -1;
	mad.lo.s32 	%r447, %r446, %r270, %r445;
	shfl.sync.idx.b32	%r448|%p74, %r427, %r337, 31, -1;
	mad.lo.s32 	%r449, %r448, %r276, %r447;
	shfl.sync.idx.b32	%r450|%p75, %r427, %r340, 31, -1;
	mad.lo.s32 	%r451, %r450, %r282, %r449;
	shfl.sync.idx.b32	%r452|%p76, %r427, %r343, 31, -1;
	mad.lo.s32 	%r453, %r452, %r288, %r451;
	shfl.sync.idx.b32	%r454|%p77, %r427, %r346, 31, -1;
	mad.lo.s32 	%r455, %r454, %r294, %r453;
	shfl.sync.idx.b32	%r456|%p78, %r427, %r349, 31, -1;
	mad.lo.s32 	%r457, %r456, %r300, %r455;
	shfl.sync.idx.b32	%r458|%p79, %r427, %r352, 31, -1;
	mad.lo.s32 	%r459, %r458, %r306, %r457;
	ld.shared.u32 	%r460, [%r24+6144];
	add.s32 	%r461, %r460, %r459;
	st.shared.u32 	[%r24+6144], %r461;
	ld.shared.u32 	%r462, [%r22+8448];
	shfl.sync.idx.b32	%r463|%p80, %r462, %r307, 31, -1;
	mul.lo.s32 	%r464, %r463, %r217;
	shfl.sync.idx.b32	%r465|%p81, %r462, %r310, 31, -1;
	mad.lo.s32 	%r466, %r465, %r223, %r464;
	shfl.sync.idx.b32	%r467|%p82, %r462, %r313, 31, -1;
	mad.lo.s32 	%r468, %r467, %r229, %r466;
	shfl.sync.idx.b32	%r469|%p83, %r462, %r316, 31, -1;
	mad.lo.s32 	%r470, %r469, %r235, %r468;
	shfl.sync.idx.b32	%r471|%p84, %r462, %r319, 31, -1;
	mad.lo.s32 	%r472, %r471, %r241, %r470;
	shfl.sync.idx.b32	%r473|%p85, %r462, %r322, 31, -1;
	mad.lo.s32 	%r474, %r473, %r247, %r472;
	shfl.sync.idx.b32	%r475|%p86, %r462, %r325, 31, -1;
	mad.lo.s32 	%r476, %r475, %r253, %r474;
	shfl.sync.idx.b32	%r477|%p87, %r462, %r328, 31, -1;
	mad.lo.s32 	%r478, %r477, %r259, %r476;
	shfl.sync.idx.b32	%r479|%p88, %r462, %r331, 31, -1;
	mad.lo.s32 	%r480, %r479, %r264, %r478;
	shfl.sync.idx.b32	%r481|%p89, %r462, %r334, 31, -1;
	mad.lo.s32 	%r482, %r481, %r270, %r480;
	shfl.sync.idx.b32	%r483|%p90, %r462, %r337, 31, -1;
	mad.lo.s32 	%r484, %r483, %r276, %r482;
	shfl.sync.idx.b32	%r485|%p91, %r462, %r340, 31, -1;
	mad.lo.s32 	%r486, %r485, %r282, %r484;
	shfl.sync.idx.b32	%r487|%p92, %r462, %r343, 31, -1;
	mad.lo.s32 	%r488, %r487, %r288, %r486;
	shfl.sync.idx.b32	%r489|%p93, %r462, %r346, 31, -1;
	mad.lo.s32 	%r490, %r489, %r294, %r488;
	shfl.sync.idx.b32	%r491|%p94, %r462, %r349, 31, -1;
	mad.lo.s32 	%r492, %r491, %r300, %r490;
	shfl.sync.idx.b32	%r493|%p95, %r462, %r352, 31, -1;
	mad.lo.s32 	%r494, %r493, %r306, %r492;
	ld.shared.u32 	%r495, [%r24+8192];
	add.s32 	%r496, %r495, %r494;
	st.shared.u32 	[%r24+8192], %r496;
	ld.shared.u32 	%r497, [%r22+10560];
	shfl.sync.idx.b32	%r498|%p96, %r497, %r307, 31, -1;
	mul.lo.s32 	%r499, %r498, %r217;
	shfl.sync.idx.b32	%r500|%p97, %r497, %r310, 31, -1;
	mad.lo.s32 	%r501, %r500, %r223, %r499;
	shfl.sync.idx.b32	%r502|%p98, %r497, %r313, 31, -1;
	mad.lo.s32 	%r503, %r502, %r229, %r501;
	shfl.sync.idx.b32	%r504|%p99, %r497, %r316, 31, -1;
	mad.lo.s32 	%r505, %r504, %r235, %r503;
	shfl.sync.idx.b32	%r506|%p100, %r497, %r319, 31, -1;
	mad.lo.s32 	%r507, %r506, %r241, %r505;
	shfl.sync.idx.b32	%r508|%p101, %r497, %r322, 31, -1;
	mad.lo.s32 	%r509, %r508, %r247, %r507;
	shfl.sync.idx.b32	%r510|%p102, %r497, %r325, 31, -1;
	mad.lo.s32 	%r511, %r510, %r253, %r509;
	shfl.sync.idx.b32	%r512|%p103, %r497, %r328, 31, -1;
	mad.lo.s32 	%r513, %r512, %r259, %r511;
	shfl.sync.idx.b32	%r514|%p104, %r497, %r331, 31, -1;
	mad.lo.s32 	%r515, %r514, %r264, %r513;
	shfl.sync.idx.b32	%r516|%p105, %r497, %r334, 31, -1;
	mad.lo.s32 	%r517, %r516, %r270, %r515;
	shfl.sync.idx.b32	%r518|%p106, %r497, %r337, 31, -1;
	mad.lo.s32 	%r519, %r518, %r276, %r517;
	shfl.sync.idx.b32	%r520|%p107, %r497, %r340, 31, -1;
	mad.lo.s32 	%r521, %r520, %r282, %r519;
	shfl.sync.idx.b32	%r522|%p108, %r497, %r343, 31, -1;
	mad.lo.s32 	%r523, %r522, %r288, %r521;
	shfl.sync.idx.b32	%r524|%p109, %r497, %r346, 31, -1;
	mad.lo.s32 	%r525, %r524, %r294, %r523;
	shfl.sync.idx.b32	%r526|%p110, %r497, %r349, 31, -1;
	mad.lo.s32 	%r527, %r526, %r300, %r525;
	shfl.sync.idx.b32	%r528|%p111, %r497, %r352, 31, -1;
	mad.lo.s32 	%r529, %r528, %r306, %r527;
	ld.shared.u32 	%r530, [%r24+10240];
	add.s32 	%r531, %r530, %r529;
	st.shared.u32 	[%r24+10240], %r531;
	ld.shared.u32 	%r532, [%r22+12672];
	shfl.sync.idx.b32	%r533|%p112, %r532, %r307, 31, -1;
	mul.lo.s32 	%r534, %r533, %r217;
	shfl.sync.idx.b32	%r535|%p113, %r532, %r310, 31, -1;
	mad.lo.s32 	%r536, %r535, %r223, %r534;
	shfl.sync.idx.b32	%r537|%p114, %r532, %r313, 31, -1;
	mad.lo.s32 	%r538, %r537, %r229, %r536;
	shfl.sync.idx.b32	%r539|%p115, %r532, %r316, 31, -1;
	mad.lo.s32 	%r540, %r539, %r235, %r538;
	shfl.sync.idx.b32	%r541|%p116, %r532, %r319, 31, -1;
	mad.lo.s32 	%r542, %r541, %r241, %r540;
	shfl.sync.idx.b32	%r543|%p117, %r532, %r322, 31, -1;
	mad.lo.s32 	%r544, %r543, %r247, %r542;
	shfl.sync.idx.b32	%r545|%p118, %r532, %r325, 31, -1;
	mad.lo.s32 	%r546, %r545, %r253, %r544;
	shfl.sync.idx.b32	%r547|%p119, %r532, %r328, 31, -1;
	mad.lo.s32 	%r548, %r547, %r259, %r546;
	shfl.sync.idx.b32	%r549|%p120, %r532, %r331, 31, -1;
	mad.lo.s32 	%r550, %r549, %r264, %r548;
	shfl.sync.idx.b32	%r551|%p121, %r532, %r334, 31, -1;
	mad.lo.s32 	%r552, %r551, %r270, %r550;
	shfl.sync.idx.b32	%r553|%p122, %r532, %r337, 31, -1;
	mad.lo.s32 	%r554, %r553, %r276, %r552;
	shfl.sync.idx.b32	%r555|%p123, %r532, %r340, 31, -1;
	mad.lo.s32 	%r556, %r555, %r282, %r554;
	shfl.sync.idx.b32	%r557|%p124, %r532, %r343, 31, -1;
	mad.lo.s32 	%r558, %r557, %r288, %r556;
	shfl.sync.idx.b32	%r559|%p125, %r532, %r346, 31, -1;
	mad.lo.s32 	%r560, %r559, %r294, %r558;
	shfl.sync.idx.b32	%r561|%p126, %r532, %r349, 31, -1;
	mad.lo.s32 	%r562, %r561, %r300, %r560;
	shfl.sync.idx.b32	%r563|%p127, %r532, %r352, 31, -1;
	mad.lo.s32 	%r564, %r563, %r306, %r562;
	ld.shared.u32 	%r565, [%r24+12288];
	add.s32 	%r566, %r565, %r564;
	st.shared.u32 	[%r24+12288], %r566;
	ld.shared.u32 	%r567, [%r22+14784];
	shfl.sync.idx.b32	%r568|%p128, %r567, %r307, 31, -1;
	mul.lo.s32 	%r569, %r568, %r217;
	shfl.sync.idx.b32	%r570|%p129, %r567, %r310, 31, -1;
	mad.lo.s32 	%r571, %r570, %r223, %r569;
	shfl.sync.idx.b32	%r572|%p130, %r567, %r313, 31, -1;
	mad.lo.s32 	%r573, %r572, %r229, %r571;
	shfl.sync.idx.b32	%r574|%p131, %r567, %r316, 31, -1;
	mad.lo.s32 	%r575, %r574, %r235, %r573;
	shfl.sync.idx.b32	%r576|%p132, %r567, %r319, 31, -1;
	mad.lo.s32 	%r577, %r576, %r241, %r575;
	shfl.sync.idx.b32	%r578|%p133, %r567, %r322, 31, -1;
	mad.lo.s32 	%r579, %r578, %r247, %r577;
	shfl.sync.idx.b32	%r580|%p134, %r567, %r325, 31, -1;
	mad.lo.s32 	%r581, %r580, %r253, %r579;
	shfl.sync.idx.b32	%r582|%p135, %r567, %r328, 31, -1;
	mad.lo.s32 	%r583, %r582, %r259, %r581;
	shfl.sync.idx.b32	%r584|%p136, %r567, %r331, 31, -1;
	mad.lo.s32 	%r585, %r584, %r264, %r583;
	shfl.sync.idx.b32	%r586|%p137, %r567, %r334, 31, -1;
	mad.lo.s32 	%r587, %r586, %r270, %r585;
	shfl.sync.idx.b32	%r588|%p138, %r567, %r337, 31, -1;
	mad.lo.s32 	%r589, %r588, %r276, %r587;
	shfl.sync.idx.b32	%r590|%p139, %r567, %r340, 31, -1;
	mad.lo.s32 	%r591, %r590, %r282, %r589;
	shfl.sync.idx.b32	%r592|%p140, %r567, %r343, 31, -1;
	mad.lo.s32 	%r593, %r592, %r288, %r591;
	shfl.sync.idx.b32	%r594|%p141, %r567, %r346, 31, -1;
	mad.lo.s32 	%r595, %r594, %r294, %r593;
	shfl.sync.idx.b32	%r596|%p142, %r567, %r349, 31, -1;
	mad.lo.s32 	%r597, %r596, %r300, %r595;
	shfl.sync.idx.b32	%r598|%p143, %r567, %r352, 31, -1;
	mad.lo.s32 	%r599, %r598, %r306, %r597;
	ld.shared.u32 	%r600, [%r24+14336];
	add.s32 	%r601, %r600, %r599;
	st.shared.u32 	[%r24+14336], %r601;
	mov.b32 	%r654, 16;
	mov.pred 	%p149, 0;
	@%p1 bra 	$L__BB83_18;
	add.s32 	%r66, %r643, 32;
	setp.lt.u32 	%p144, %r643, 96;
	mov.u32 	%r643, %r66;
	@%p144 bra 	$L__BB83_7;
	bar.sync 	0;
	sub.s32 	%r602, 4095, %r17;
	div.u32 	%r67, %r602, %r7;
	sub.s32 	%r603, 2, %r67;
	and.b32  	%r604, %r603, 3;
	setp.eq.s32 	%p145, %r604, 0;
	@%p145 bra 	$L__BB83_23;
	and.b32  	%r68, %r67, 3;
	mov.b32 	%r656, 0;
	mov.u32 	%r608, _ZZ9cuda_gemmIiLj512ELj1ELj1ELj4096ELj128ELj128ELj128ELj1ELj1EEvjjjPKT_S2_PS0_jjjE3Csh;
$L__BB83_22:
	.pragma "nounroll";
	add.s32 	%r606, %r16, %r657;
	mul.wide.u32 	%rd23, %r606, 4;
	add.s64 	%rd24, %rd2, %rd23;
	shl.b32 	%r607, %r657, 2;
	add.s32 	%r609, %r608, %r607;
	ld.shared.v4.u32 	{%r610, %r611, %r612, %r613}, [%r609];
	st.global.v4.u32 	[%rd24], {%r610, %r611, %r612, %r613};
	add.s32 	%r657, %r657, %r7;
	add.s32 	%r656, %r656, 1;
	xor.b32  	%r614, %r68, %r656;
	setp.ne.s32 	%p146, %r614, 2;
	@%p146 bra 	$L__BB83_22;
$L__BB83_23:
	setp.lt.u32 	%p147, %r67, 2;
	@%p147 bra 	$L__BB83_26;
	add.s32 	%r658, %r657, %r16;
	add.s32 	%r662, %r658, %r25;
	add.s32 	%r661, %r658, %r29;
	add.s32 	%r660, %r658, %r7;
	shl.b32 	%r615, %r657, 2;
	mov.u32 	%r616, _ZZ9cuda_gemmIiLj512ELj1ELj1ELj4096ELj128ELj128ELj128ELj1ELj1EEvjjjPKT_S2_PS0_jjjE3Csh;
	add.s32 	%r659, %r616, %r615;
$L__BB83_25:
	mul.wide.u32 	%rd25, %r658, 4;
	add.s64 	%rd26, %rd2, %rd25;
	ld.shared.v4.u32 	{%r617, %r618, %r619, %r620}, [%r659];
	st.global.v4.u32 	[%rd26], {%r617, %r618, %r619, %r620};
	add.s32 	%r621, %r657, %r7;
	mul.wide.u32 	%rd27, %r660, 4;
	add.s64 	%rd28, %rd2, %rd27;
	add.s32 	%r622, %r659, %r26;
	ld.shared.v4.u32 	{%r623, %r624, %r625, %r626}, [%r622];
	st.global.v4.u32 	[%rd28], {%r623, %r624, %r625, %r626};
	add.s32 	%r627, %r621, %r7;
	mul.wide.u32 	%rd29, %r661, 4;
	add.s64 	%rd30, %rd2, %rd29;
	add.s32 	%r628, %r659, %r30;
	ld.shared.v4.u32 	{%r629, %r630, %r631, %r632}, [%r628];
	st.global.v4.u32 	[%rd30], {%r629, %r630, %r631, %r632};
	add.s32 	%r633, %r627, %r7;
	mul.wide.u32 	%rd31, %r662, 4;
	add.s64 	%rd32, %rd2, %rd31;
	add.s32 	%r634, %r659, %r27;
	ld.shared.v4.u32 	{%r635, %r636, %r637, %r638}, [%r634];
	st.global.v4.u32 	[%rd32], {%r635, %r636, %r637, %r638};
	add.s32 	%r657, %r633, %r7;
	add.s32 	%r662, %r662, %r26;
	add.s32 	%r661, %r661, %r26;
	add.s32 	%r660, %r660, %r26;
	add.s32 	%r659, %r659, %r28;
	add.s32 	%r658, %r658, %r26;
	setp.lt.u32 	%p148, %r657, 4096;
	@%p148 bra 	$L__BB83_25;
$L__BB83_26:
	ret;

}


// ===== COMPILED SASS (sm_100) =====

	.target	sm_100

	.elftype	@"ET_EXEC"


//--------------------- .note.nv.tkinfo           --------------------------
	.section	.note.nv.tkinfo,"",@"SHT_NOTE"
	.sectionflags	@"SHF_NOTE_NV_TKINFO"
	.tkinfo
        /*0018*/ 	.word	0x00000002
        /*0030*/ 	.string	""
        /*0030*/ 	.string	"ptxas"
        /*0030*/ 	.string	"Cuda compilation tools, release 13.0, V13.0.88"
        /*0030*/ 	.string	"Build cuda_13.0.r13.0/compiler.36424714_0"
        /*0030*/ 	.string	"-arch sm_100 -m 64 "



//--------------------- .note.nv.cuinfo           --------------------------
	.section	.note.nv.cuinfo,"",@"SHT_NOTE"
	.sectionflags	@"SHF_NOTE_NV_CUINFO"
        /*0018*/ 	.short	0x0002
        /*001a*/ 	.short	0x0064
        /*001c*/ 	.short	0x0082
	.zero		2


//--------------------- .nv.info                  --------------------------
	.section	.nv.info,"",@"SHT_CUDA_INFO"
	.align	4


	//----- nvinfo : EIATTR_REGCOUNT
	.align		4
        /*0000*/ 	.byte	0x04, 0x2f
        /*0002*/ 	.short	(.L_1 - .L_0)
	.align		4
.L_0:
        /*0004*/ 	.word	index@(_Z9cuda_gemmIiLj512ELj1ELj1ELj128ELj2ELj2ELj128ELj0ELj1EEvjjjPKT_S2_PS0_jjj)
        /*0008*/ 	.word	0x00000020


	//----- nvinfo : EIATTR_FRAME_SIZE
	.align		4
.L_1:
        /*000c*/ 	.byte	0x04, 0x11
        /*000e*/ 	.short	(.L_3 - .L_2)
	.align		4
.L_2:
        /*0010*/ 	.word	index@(_Z9cuda_gemmIiLj512ELj1ELj1ELj128ELj2ELj2ELj128ELj0ELj1EEvjjjPKT_S2_PS0_jjj)
        /*0014*/ 	.word	0x00000000


	//----- nvinfo : EIATTR_REGCOUNT
	.align		4
.L_3:
        /*0018*/ 	.byte	0x04, 0x2f
        /*001a*/ 	.short	(.L_5 - .L_4)
	.align		4
.L_4:
        /*001c*/ 	.word	index@(_Z9cuda_gemmIiLj512ELj1ELj1ELj128ELj2ELj2ELj128ELj1ELj1EEvjjjPKT_S2_PS0_jjj)
        /*0020*/ 	.word	0x00000020


	//----- nvinfo : EIATTR_FRAME_SIZE
	.align		4
.L_5:
        /*0024*/ 	.byte	0x04, 0x11
        /*0026*/ 	.short	(.L_7 - .L_6)
	.align		4
.L_6:
        /*0028*/ 	.word	index@(_Z9cuda_gemmIiLj512ELj1ELj1ELj128ELj2ELj2ELj128ELj1ELj1EEvjjjPKT_S2_PS0_jjj)
        /*002c*/ 	.word	0x00000000


	//----- nvinfo : EIATTR_REGCOUNT
	.align		4
.L_7:
        /*0030*/ 	.byte	0x04, 0x2f
        /*0032*/ 	.short	(.L_9 - .L_8)
	.align		4
.L_8:
        /*0034*/ 	.word	index@(_Z9cuda_gemmIiLj512ELj1ELj1ELj128ELj4ELj4ELj128ELj0ELj1EEvjjjPKT_S2_PS0_jjj)
        /*0038*/ 	.word	0x00000020


	//----- nvinfo : EIATTR_FRAME_SIZE
	.align		4
.L_9:
        /*003c*/ 	.byte	0x04, 0x11
        /*003e*/ 	.short	(.L_11 - .L_10)
	.align		4
.L_10:
        /*0040*/ 	.word	index@(_Z9cuda_gemmIiLj512ELj1ELj1ELj128ELj4ELj4ELj128ELj0ELj1EEvjjjPKT_S2_PS0_jjj)
        /*0044*/ 	.word	0x00000000


	//----- nvinfo : EIATTR_REGCOUNT
	.align		4
.L_11:
        /*0048*/ 	.byte	0x04, 0x2f
        /*004a*/ 	.short	(.L_13 - .L_12)
	.align		4
.L_12:
        /*004c*/ 	.word	index@(_Z9cuda_gemmIiLj512ELj1ELj1ELj128ELj4ELj4ELj128ELj1ELj1EEvjjjPKT_S2_PS0_jjj)
        /*0050*/ 	.word	0x00000020


	//----- nvinfo : EIATTR_FRAME_SIZE
	.align		4
.L_13:
        /*0054*/ 	.byte	0x04, 0x11
        /*0056*/ 	.short	(.L_15 - .L_14)
	.align		4
.L_14:
        /*0058*/ 	.word	index@(_Z9cuda_gemmIiLj512ELj1ELj1ELj128ELj4ELj4ELj128ELj1ELj1EEvjjjPKT_S2_PS0_jjj)
        /*005c*/ 	.word	0x00000000


	//----- nvinfo : EIATTR_REGCOUNT
	.align		4
.L_15:
        /*0060*/ 	.byte	0x04, 0x2f
        /*0062*/ 	.short	(.L_17 - .L_16)
	.align		4
.L_16:
        /*0064*/ 	.word	index@(_Z9cuda_gemmIiLj512ELj1ELj1ELj128ELj8ELj8ELj128ELj0ELj1EEvjjjPKT_S2_PS0_jjj)
        /*0068*/ 	.word	0x00000020


	//----- nvinfo : EIATTR_FRAME_SIZE
	.align		4
.L_17:
        /*006c*/ 	.byte	0x04, 0x11
        /*006e*/ 	.short	(.L_19 - .L_18)
	.align		4
.L_18:
        /*0070*/ 	.word	index@(_Z9cuda_gemmIiLj512ELj1ELj1ELj128ELj8ELj8ELj128ELj0ELj1EEvjjjPKT_S2_PS0_jjj)
        /*0074*/ 	.word	0x00000000


	//----- nvinfo : EIATTR_REGCOUNT
	.align		4
.L_19:
        /*0078*/ 	.byte	0x04, 0x2f
        /*007a*/ 	.short	(.L_21 - .L_20)
	.align		4
.L_20:
        /*007c*/ 	.word	index@(_Z9cuda_gemmIiLj512ELj1ELj1ELj128ELj8ELj8ELj128ELj1ELj1EEvjjjPKT_S2_PS0_jjj)
        /*0080*/ 	.word	0x00000020


	//----- nvinfo : EIATTR_FRAME_SIZE
	.align		4
.L_21:
        /*0084*/ 	.byte	0x04, 0x11
        /*0086*/ 	.short	(.L_23 - .L_22)
	.align		4
.L_22:
        /*0088*/ 	.word	index@(_Z9cuda_gemmIiLj512ELj1ELj1ELj128ELj8ELj8ELj128ELj1ELj1EEvjjjPKT_S2_PS0_jjj)
        /*008c*/ 	.word	0x00000000


	//----- nvinfo : EIATTR_REGCOUNT
	.align		4
.L_23:
        /*0090*/ 	.byte	0x04, 0x2f
        /*0092*/ 	.short	(.L_25 - .L_24)
	.align		4
.L_24:
        /*0094*/ 	.word	index@(_Z9cuda_gemmIiLj512ELj1ELj1ELj128ELj16ELj16ELj128ELj0ELj1EEvjjjPKT_S2_PS0_jjj)
        /*0098*/ 	.word	0x00000028


	//----- nvinfo : EIATTR_FRAME_SIZE
	.align		4
.L_25:
        /*009c*/ 	.byte	0x04, 0x11
        /*009e*/ 	.short	(.L_27 - .L_26)
	.align		4
.L_26:
        /*00a0*/ 	.word	index@(_Z9cuda_gemmIiLj512ELj1ELj1ELj128ELj16ELj16ELj128ELj0ELj1EEvjjjPKT_S2_PS0_jjj)
        /*00a4*/ 	.word	0x00000000


	//----- nvinfo : EIATTR_REGCOUNT
	.align		4
.L_27:
        /*00a8*/ 	.byte	0x04, 0x2f
        /*00aa*/ 	.short	(.L_29 - .L_28)
	.align		4
.L_28:
        /*00ac*/ 	.word	index@(_Z9cuda_gemmIiLj512ELj1ELj1ELj128ELj16ELj16ELj128ELj1ELj1EEvjjjPKT_S2_PS0_jjj)
        /*00b0*/ 	.word	0x00000028


	//----- nvinfo : EIATTR_FRAME_SIZE
	.align		4
.L_29:
        /*00b4*/ 	.byte	0x04, 0x11
        /*00b6*/ 	.short	(.L_31 - .L_30)
	.align		4
.L_30:
        /*00b8*/ 	.word	index@(_Z9cuda_gemmIiLj512ELj1ELj1ELj128ELj16ELj16ELj128ELj1ELj1EEvjjjPKT_S2_PS0_jjj)
        /*00bc*/ 	.word	0x00000000


	//----- nvinfo : EIATTR_REGCOUNT
	.align		4
.L_31:
        /*00c0*/ 	.byte	0x04, 0x2f
        /*00c2*/ 	.short	(.L_33 - .L_32)
	.align		4
.L_32:
        /*00c4*/ 	.word	index@(_Z9cuda_gemmIiLj512ELj1ELj1ELj128ELj32ELj32ELj128ELj0ELj1EEvjjjPKT_S2_PS0_jjj)
        /*00c8*/ 	.word	0x00000028


	//----- nvinfo : EIATTR_FRAME_SIZE
	.align		4
.L_33:
        /*00cc*/ 	.byte	0x04, 0x11
        /*00ce*/ 	.short	(.L_35 - .L_34)
	.align		4
.L_34:
        /*00d0*/ 	.word	index@(_Z9cuda_gemmIiLj512ELj1ELj1ELj128ELj32ELj32ELj128ELj0ELj1EEvjjjPKT_S2_PS0_jjj)
        /*00d4*/ 	.word	0x00000000


	//----- nvinfo : EIATTR_REGCOUNT
	.align		4
.L_35:
        /*00d8*/ 	.byte	0x04, 0x2f
        /*00da*/ 	.short	(.L_37 - .L_36)
	.align		4
.L_36:
        /*00dc*/ 	.word	index@(_Z9cuda_gemmIiLj512ELj1ELj1ELj128ELj32ELj32ELj128ELj1ELj1EEvjjjPKT_S2_PS0_jjj)
        /*00e0*/ 	.word	0x00000028


	//----- nvinfo : EIATTR_FRAME_SIZE
	.align		4
.L_37:
        /*00e4*/ 	.byte	0x04, 0x11
        /*00e6*/ 	.short	(.L_39 - .L_38)
	.align		4
.L_38:
        /*00e8*/ 	.word	index@(_Z9cuda_gemmIiLj512ELj1ELj1ELj128ELj32ELj32ELj128ELj1ELj1EEvjjjPKT_S2_PS0_jjj)
        /*00ec*/ 	.word	0x00000000


	//----- nvinfo : EIATTR_REGCOUNT
	.align		4
.L_39:
        /*00f0*/ 	.byte	0x04, 0x2f
        /*00f2*/ 	.short	(.L_41 - .L_40)
	.align		4
.L_40:
        /*00f4*/ 	.word	index@(_Z9cuda_gemmIiLj512ELj1ELj1ELj128ELj64ELj64ELj128ELj0ELj1EEvjjjPKT_S2_PS0_jjj)
        /*00f8*/ 	.word	0x00000040


	//----- nvinfo : EIATTR_FRAME_SIZE
	.align		4
.L_41:
        /*00fc*/ 	.byte	0x04, 0x11
        /*00fe*/ 	.short	(.L_43 - .L_42)
	.align		4
.L_42:
        /*0100*/ 	.word	index@(_Z9cuda_gemmIiLj512ELj1ELj1ELj128ELj64ELj64ELj128ELj0ELj1EEvjjjPKT_S2_PS0_jjj)
        /*0104*/ 	.word	0x00000000


	//----- nvinfo : EIATTR_REGCOUNT
	.align		4
.L_43:
        /*0108*/ 	.byte	0x04, 0x2f
        /*010a*/ 	.short	(.L_45 - .L_44)
	.align		4
.L_44:
        /*010c*/ 	.word	index@(_Z9cuda_gemmIiLj512ELj1ELj1ELj128ELj64ELj64ELj128ELj1ELj1EEvjjjPKT_S2_PS0_jjj)
        /*0110*/ 	.word	0x00000040


	//----- nvinfo : EIATTR_FRAME_SIZE
	.align		4
.L_45:
        /*0114*/ 	.byte	0x04, 0x11
        /*0116*/ 	.short	(.L_47 - .L_46)
	.align		4
.L_46:
        /*0118*/ 	.word	index@(_Z9cuda_gemmIiLj512ELj1ELj1ELj128ELj64ELj64ELj128ELj1ELj1EEvjjjPKT_S2_PS0_jjj)
        /*011c*/ 	.word	0x00000000


	//----- nvinfo : EIATTR_REGCOUNT
	.align		4
.L_47:
        /*0120*/ 	.byte	0x04, 0x2f
        /*0122*/ 	.short	(.L_49 - .L_48)
	.align		4
.L_48:
        /*0124*/ 	.word	index@(_Z9cuda_gemmIiLj512ELj1ELj1ELj128ELj128ELj128ELj128ELj0ELj1EEvjjjPKT_S2_PS0_jjj)
        /*0128*/ 	.word	0x00000040


	//----- nvinfo : EIATTR_FRAME_SIZE
	.align		4
.L_49:
        /*012c*/ 	.byte	0x04, 0x11
        /*012e*/ 	.short	(.L_51 - .L_50)
	.align		4
.L_50:
        /*0130*/ 	.word	index@(_Z9cuda_gemmIiLj512ELj1ELj1ELj128ELj128ELj128ELj128ELj0ELj1EEvjjjPKT_S2_PS0_jjj)
        /*0134*/ 	.word	0x00000000


	//----- nvinfo : EIATTR_REGCOUNT
	.align		4
.L_51:
        /*0138*/ 	.byte	0x04, 0x2f
        /*013a*/ 	.short	(.L_53 - .L_52)
	.align		4
.L_52:
        /*013c*/ 	.word	index@(_Z9cuda_gemmIiLj512ELj1ELj1ELj128ELj128ELj128ELj128ELj1ELj1EEvjjjPKT_S2_PS0_jjj)
        /*0140*/ 	.word	0x00000040


	//----- nvinfo : EIATTR_FRAME_SIZE
	.align		4
.L_53:
        /*0144*/ 	.byte	0x04, 0x11
        /*0146*/ 	.short	(.L_55 - .L_54)
	.align		4
.L_54:
        /*0148*/ 	.word	index@(_Z9cuda_gemmIiLj512ELj1ELj1ELj128ELj128ELj128ELj128ELj1ELj1EEvjjjPKT_S2_PS0_jjj)
        /*014c*/ 	.word	0x00000000


	//----- nvinfo : EIATTR_REGCOUNT
	.align		4
.L_55:
        /*0150*/ 	.byte	0x04, 0x2f
        /*0152*/ 	.short	(.L_57 - .L_56)
	.align		4
.L_56:
        /*0154*/ 	.word	index@(_Z9cuda_gemmIiLj512ELj1ELj1ELj256ELj2ELj2ELj128ELj0ELj1EEvjjjPKT_S2_PS0_jjj)
        /*0158*/ 	.word	0x00000020


	//----- nvinfo : EIATTR_FRAME_SIZE
	.align		4
.L_57:
        /*015c*/ 	.byte	0x04, 0x11
        /*015e*/ 	.short	(.L_59 - .L_58)
	.align		4
.L_58:
        /*0160*/ 	.word	index@(_Z9cuda_gemmIiLj512ELj1ELj1ELj256ELj2ELj2ELj128ELj0ELj1EEvjjjPKT_S2_PS0_jjj)
        /*0164*/ 	.word	0x00000000


	//----- nvinfo : EIATTR_REGCOUNT
	.align		4
.L_59:
        /*0168*/ 	.byte	0x04, 0x2f
        /*016a*/ 	.short	(.L_61 - .L_60)
	.align		4
.L_60:
        /*016c*/ 	.word	index@(_Z9cuda_gemmIiLj512ELj1ELj1ELj256ELj2ELj2ELj128ELj1ELj1EEvjjjPKT_S2_PS0_jjj)
        /*0170*/ 	.word	0x00000020


	//----- nvinfo : EIATTR_FRAME_SIZE
	.align		4
.L_61:
        /*0174*/ 	.byte	0x04, 0x11
        /*0176*/ 	.short	(.L_63 - .L_62)
	.align		4
.L_62:
        /*0178*/ 	.word	index@(_Z9cuda_gemmIiLj512ELj1ELj1ELj256ELj2ELj2ELj128ELj1ELj1EEvjjjPKT_S2_PS0_jjj)
        /*017c*/ 	.word	0x00000000


	//----- nvinfo : EIATTR_REGCOUNT
	.align		4
.L_63:
        /*0180*/ 	.byte	0x04, 0x2f
        /*0182*/ 	.short	(.L_65 - .L_64)
	.align		4
.L_64:
        /*0184*/ 	.word	index@(_Z9cuda_gemmIiLj512ELj1ELj1ELj256ELj4ELj4ELj128ELj0ELj1EEvjjjPKT_S2_PS0_jjj)
        /*0188*/ 	.word	0x00000020


	//----- nvinfo : EIATTR_FRAME_SIZE
	.align		4
.L_65:
        /*018c*/ 	.byte	0x04, 0x11
        /*018e*/ 	.short	(.L_67 - .L_66)
	.align		4
.L_66:
        /*0190*/ 	.word	index@(_Z9cuda_gemmIiLj512ELj1ELj1ELj256ELj4ELj4ELj128ELj0ELj1EEvjjjPKT_S2_PS0_jjj)
        /*0194*/ 	.word	0x00000000


	//----- nvinfo : EIATTR_REGCOUNT
	.align		4
.L_67:
        /*0198*/ 	.byte	0x04, 0x2f
        /*019a*/ 	.short	(.L_69 - .L_68)
	.align		4
.L_68:
        /*019c*/ 	.word	index@(_Z9cuda_gemmIiLj512ELj1ELj1ELj256ELj4ELj4ELj128ELj1ELj1EEvjjjPKT_S2_PS0_jjj)
        /*01a0*/ 	.word	0x00000020


	//----- nvinfo : EIATTR_FRAME_SIZE
	.align		4
.L_69:
        /*01a4*/ 	.byte	0x04, 0x11
        /*01a6*/ 	.short	(.L_71 - .L_70)
	.align		4
.L_70:
        /*01a8*/ 	.word	index@(_Z9cuda_gemmIiLj512ELj1ELj1ELj256ELj4ELj4ELj128ELj1ELj1EEvjjjPKT_S2_PS0_jjj)
        /*01ac*/ 	.word	0x00000000


	//----- nvinfo : EIATTR_REGCOUNT
	.align		4
.L_71:
        /*01b0*/ 	.byte	0x04, 0x2f
        /*01b2*/ 	.short	(.L_73 - .L_72)
	.align		4
.L_72:
        /*01b4*/ 	.word	index@(_Z9cuda_gemmIiLj512ELj1ELj1ELj256ELj8ELj8ELj128ELj0ELj1EEvjjjPKT_S2_PS0_jjj)
        /*01b8*/ 	.word	0x00000020


	//----- nvinfo : EIATTR_FRAME_SIZE
	.align		4
.L_73:
        /*01bc*/ 	.byte	0x04, 0x11
        /*01be*/ 	.short	(.L_75 - .L_74)
	.align		4
.L_74:
        /*01c0*/ 	.word	index@(_Z9cuda_gemmIiLj512ELj1ELj1ELj256ELj8ELj8ELj128ELj0ELj1EEvjjjPKT_S2_PS0_jjj)
        /*01c4*/ 	.word	0x00000000


	//----- nvinfo : EIATTR_REGCOUNT
	.align		4
.L_75:
        /*01c8*/ 	.byte	0x04, 0x2f
        /*01ca*/ 	.short	(.L_77 - .L_76)
	.align		4
.L_76:
        /*01cc*/ 	.word	index@(_Z9cuda_gemmIiLj512ELj1ELj1ELj256ELj8ELj8ELj128ELj1ELj1EEvjjjPKT_S2_PS0_jjj)
        /*01d0*/ 	.word	0x00000020


	//----- nvinfo : EIATTR_FRAME_SIZE
	.align		4
.L_77:
        /*01d4*/ 	.byte	0x04, 0x11
        /*01d6*/ 	.short	(.L_79 - .L_78)
	.align		4
.L_78:
        /*01d8*/ 	.word	index@(_Z9cuda_gemmIiLj512ELj1ELj1ELj256ELj8ELj8ELj128ELj1ELj1EEvjjjPKT_S2_PS0_jjj)
        /*01dc*/ 	.word	0x00000000


	//----- nvinfo : EIATTR_REGCOUNT
	.align		4
.L_79:
        /*01e0*/ 	.byte	0x04, 0x2f
        /*01e2*/ 	.short	(.L_81 - .L_80)
	.align		4
.L_80:
        /*01e4*/ 	.word	index@(_Z9cuda_gemmIiLj512ELj1ELj1ELj256ELj16ELj16ELj128ELj0ELj1EEvjjjPKT_S2_PS0_jjj)
        /*01e8*/ 	.word	0x00000028


	//----- nvinfo : EIATTR_FRAME_SIZE
	.align		4
.L_81:
        /*01ec*/ 	.byte	0x04, 0x11
        /*01ee*/ 	.short	(.L_83 - .L_82)
	.align		4
.L_82:
        /*01f0*/ 	.word	index@(_Z9cuda_gemmIiLj512ELj1ELj1ELj256ELj16ELj16ELj128ELj0ELj1EEvjjjPKT_S2_PS0_jjj)
        /*01f4*/ 	.word	0x00000000


	//----- nvinfo : EIATTR_REGCOUNT
	.align		4
.L_83:
        /*01f8*/ 	.byte	0x04, 0x2f
        /*01fa*/ 	.short	(.L_85 - .L_84)
	.align		4
.L_84:
        /*01fc*/ 	.word	index@(_Z9cuda_gemmIiLj512ELj1ELj1ELj256ELj16ELj16ELj128ELj1ELj1EEvjjjPKT_S2_PS0_jjj)
        /*0200*/ 	.word	0x00000028


	//----- nvinfo : EIATTR_FRAME_SIZE
	.align		4
.L_85:
        /*0204*/ 	.byte	0x04, 0x11
        /*0206*/ 	.short	(.L_87 - .L_86)
	.align		4
.L_86:
        /*0208*/ 	.word	index@(_Z9cuda_gemmIiLj512ELj1ELj1ELj256ELj16ELj16ELj128ELj1ELj1EEvjjjPKT_S2_PS0_jjj)
        /*020c*/ 	.word	0x00000000


	//----- nvinfo : EIATTR_REGCOUNT
	.align		4
.L_87:
        /*0210*/ 	.byte	0x04, 0x2f
        /*0212*/ 	.short	(.L_89 - .L_88)
	.align		4
.L_88:
        /*0214*/ 	.word	index@(_Z9cuda_gemmIiLj512ELj1ELj1ELj256ELj32ELj32ELj128ELj0ELj1EEvjjjPKT_S2_PS0_jjj)
        /*0218*/ 	.word	0x00000028


	//----- nvinfo : EIATTR_FRAME_SIZE
	.align		4
.L_89:
        /*021c*/ 	.byte	0x04, 0x11
        /*021e*/ 	.short	(.L_91 - .L_90)
	.align		4
.L_90:
        /*0220*/ 	.word	index@(_Z9cuda_gemmIiLj512ELj1ELj1ELj256ELj32ELj32ELj128ELj0ELj1EEvjjjPKT_S2_PS0_jjj)
        /*0224*/ 	.word	0x00000000


	//----- nvinfo : EIATTR_REGCOUNT
	.align		4
.L_91:
        /*0228*/ 	.byte	0x04, 0x2f
        /*022a*/ 	.short	(.L_93 - .L_92)
	.align		4
.L_92:
        /*022c*/ 	.word	index@(_Z9cuda_gemmIiLj512ELj1ELj1ELj256ELj32ELj32ELj128ELj1ELj1EEvjjjPKT_S2_PS0_jjj)
        /*0230*/ 	.word	0x00000028


	//----- nvinfo : EIATTR_FRAME_SIZE
	.align		4
.L_93:
        /*0234*/ 	.byte	0x04, 0x11
        /*0236*/ 	.short	(.L_95 - .L_94)
	.align		4
.L_94:
        /*0238*/ 	.word	index@(_Z9cuda_gemmIiLj512ELj1ELj1ELj256ELj32ELj32ELj128ELj1ELj1EEvjjjPKT_S2_PS0_jjj)
        /*023c*/ 	.word	0x00000000


	//----- nvinfo : EIATTR_REGCOUNT
	.align		4
.L_95:
        /*0240*/ 	.byte	0x04, 0x2f
        /*0242*/ 	.short	(.L_97 - .L_96)
	.align		4
.L_96:
        /*0244*/ 	.word	index@(_Z9cuda_gemmIiLj512ELj1ELj1ELj256ELj64ELj64ELj128ELj0ELj1EEvjjjPKT_S2_PS0_jjj)
        /*0248*/ 	.word	0x00000040


	//----- nvinfo : EIATTR_FRAME_SIZE
	.align		4
.L_97:
        /*024c*/ 	.byte	0x04, 0x11
        /*024e*/ 	.short	(.L_99 - .L_98)
	.align		4
.L_98:
        /*0250*/ 	.word	index@(_Z9cuda_gemmIiLj512ELj1ELj1ELj256ELj64ELj64ELj128ELj0ELj1EEvjjjPKT_S2_PS0_jjj)
        /*0254*/ 	.word	0x00000000


	//----- nvinfo : EIATTR_REGCOUNT
	.align		4
.L_99:
        /*0258*/ 	.byte	0x04, 0x2f
        /*025a*/ 	.short	(.L_101 - .L_100)
	.align		4
.L_100:
        /*025c*/ 	.word	index@(_Z9cuda_gemmIiLj512ELj1ELj1ELj256ELj64ELj64ELj128ELj1ELj1EEvjjjPKT_S2_PS0_jjj)
        /*0260*/ 	.word	0x00000040


	//----- nvinfo : EIATTR_FRAME_SIZE
	.align		4
.L_101:
        /*0264*/ 	.byte	0x04, 0x11
        /*0266*/ 	.short	(.L_103 - .L_102)
	.align		4
.L_102:
        /*0268*/ 	.word	index@(_Z9cuda_gemmIiLj512ELj1ELj1ELj256ELj64ELj64ELj128ELj1ELj1EEvjjjPKT_S2_PS0_jjj)
        /*026c*/ 	.word	0x00000000


	//----- nvinfo : EIATTR_REGCOUNT
	.align		4
.L_103:
        /*0270*/ 	.byte	0x04, 0x2f
        /*0272*/ 	.short	(.L_105 - .L_104)
	.align		4
.L_104:
        /*0274*/ 	.word	index@(_Z9cuda_gemmIiLj512ELj1ELj1ELj256ELj128ELj128ELj128ELj0ELj1EEvjjjPKT_S2_PS0_jjj)
        /*0278*/ 	.word	0x00000040


	//----- nvinfo : EIATTR_FRAME_SIZE
	.align		4
.L_105:
        /*027c*/ 	.byte	0x04, 0x11
        /*027e*/ 	.short	(.L_107 - .L_106)
	.align		4
.L_106:
        /*0280*/ 	.word	index@(_Z9cuda_gemmIiLj512ELj1ELj1ELj256ELj128ELj128ELj128ELj0ELj1EEvjjjPKT_S2_PS0_jjj)
        /*0284*/ 	.word	0x00000000


	//----- nvinfo : EIATTR_REGCOUNT
	.align		4
.L_107:
        /*0288*/ 	.byte	0x04, 0x2f
        /*028a*/ 	.short	(.L_109 - .L_108)
	.align		4
.L_108:
        /*028c*/ 	.word	index@(_Z9cuda_gemmIiLj512ELj1ELj1ELj256ELj128ELj128ELj128ELj1ELj1EEvjjjPKT_S2_PS0_jjj)
        /*0290*/ 	.word	0x00000040


	//----- nvinfo : EIATTR_FRAME_SIZE
	.align		4
.L_109:
        /*0294*/ 	.byte	0x04, 0x11
        /*0296*/ 	.short	(.L_111 - .L_110)
	.align		4
.L_110:
        /*0298*/ 	.word	index@(_Z9cuda_gemmIiLj512ELj1ELj1ELj256ELj128ELj128ELj128ELj1ELj1EEvjjjPKT_S2_PS0_jjj)
        /*029c*/ 	.word	0x00000000


	//----- nvinfo : EIATTR_REGCOUNT
	.align		4
.L_111:
        /*02a0*/ 	.byte	0x04, 0x2f
        /*02a2*/ 	.short	(.L_113 - .L_112)
	.align		4
.L_112:
        /*02a4*/ 	.word	index@(_Z9cuda_gemmIiLj512ELj1ELj1ELj512ELj2ELj2ELj128ELj0ELj1EEvjjjPKT_S2_PS0_jjj)
        /*02a8*/ 	.word	0x00000020


	//----- nvinfo : EIATTR_FRAME_SIZE
	.align		4
.L_113:
        /*02ac*/ 	.byte	0x04, 0x11
        /*02ae*/ 	.short	(.L_115 - .L_114)
	.align		4
.L_114:
        /*02b0*/ 	.word	index@(_Z9cuda_gemmIiLj512ELj1ELj1ELj512ELj2ELj2ELj128ELj0ELj1EEvjjjPKT_S2_PS0_jjj)
        /*02b4*/ 	.word	0x00000000


	//----- nvinfo : EIATTR_REGCOUNT
	.align		4
.L_115:
        /*02b8*/ 	.byte	0x04, 0x2f
        /*02ba*/ 	.short	(.L_117 - .L_116)
	.align		4
.L_116:
        /*02bc*/ 	.word	index@(_Z9cuda_gemmIiLj512ELj1ELj1ELj512ELj2ELj2ELj128ELj1ELj1EEvjjjPKT_S2_PS0_jjj)
        /*02c0*/ 	.word	0x00000020


	//----- nvinfo : EIATTR_FRAME_SIZE
	.align		4
.L_117:
        /*02c4*/ 	.byte	0x04, 0x11
        /*02c6*/ 	.short	(.L_119 - .L_118)
	.align		4
.L_118:
        /*02c8*/ 	.word	index@(_Z9cuda_gemmIiLj512ELj1ELj1ELj512ELj2ELj2ELj128ELj1ELj1EEvjjjPKT_S2_PS0_jjj)
        /*02cc*/ 	.word	0x00000000


	//----- nvinfo : EIATTR_REGCOUNT
	.align		4
.L_119:
        /*02d0*/ 	.byte	0x04, 0x2f
        /*02d2*/ 	.short	(.L_121 - .L_120)
	.align		4
.L_120:
        /*02d4*/ 	.word	index@(_Z9cuda_gemmIiLj512ELj1ELj1ELj512ELj4ELj4ELj128ELj0ELj1EEvjjjPKT_S2_PS0_jjj)
        /*02d8*/ 	.word	0x00000020


	//----- nvinfo : EIATTR_FRAME_SIZE
	.align		4
.L_121:
        /*02dc*/ 	.byte	0x04, 0x11
        /*02de*/ 	.short	(.L_123 - .L_122)
	.align		4
.L_122:
        /*02e0*/ 	.word	index@(_Z9cuda_gemmIiLj512ELj1ELj1ELj512ELj4ELj4ELj128ELj0ELj1EEvjjjPKT_S2_PS0_jjj)
        /*02e4*/ 	.word	0x00000000


	//----- nvinfo : EIATTR_REGCOUNT
	.align		4
.L_123:
        /*02e8*/ 	.byte	0x04, 0x2f
        /*02ea*/ 	.short	(.L_125 - .L_124)
	.align		4
.L_124:
        /*02ec*/ 	.word	index@(_Z9cuda_gemmIiLj512ELj1ELj1ELj512ELj4ELj4ELj128ELj1ELj1EEvjjjPKT_S2_PS0_jjj)
        /*02f0*/ 	.word	0x00000020


	//----- nvinfo : EIATTR_FRAME_SIZE
	.align		4
.L_125:
        /*02f4*/ 	.byte	0x04, 0x11
        /*02f6*/ 	.short	(.L_127 - .L_126)
	.align		4
.L_126:
        /*02f8*/ 	.word	index@(_Z9cuda_gemmIiLj512ELj1ELj1ELj512ELj4ELj4ELj128ELj1ELj1EEvjjjPKT_S2_PS0_jjj)
        /*02fc*/ 	.word	0x00000000


	//----- nvinfo : EIATTR_REGCOUNT
	.align		4
.L_127:
        /*0300*/ 	.byte	0x04, 0x2f
        /*0302*/ 	.short	(.L_129 - .L_128)
	.align		4
.L_128:
        /*0304*/ 	.word	index@(_Z9cuda_gemmIiLj512ELj1ELj1ELj512ELj8ELj8ELj128ELj0ELj1EEvjjjPKT_S2_PS0_jjj)
        /*0308*/ 	.word	0x00000020


	//----- nvinfo : EIATTR_FRAME_SIZE
	.align		4
.L_129:
        /*030c*/ 	.byte	0x04, 0x11
        /*030e*/ 	.short	(.L_131 - .L_130)
	.align		4
.L_130:
        /*0310*/ 	.word	index@(_Z9cuda_gemmIiLj512ELj1ELj1ELj512ELj8ELj8ELj128ELj0ELj1EEvjjjPKT_S2_PS0_jjj)
        /*0314*/ 	.word	0x00000000


	//----- nvinfo : EIATTR_REGCOUNT
	.align		4
.L_131:
        /*0318*/ 	.byte	0x04, 0x2f
        /*031a*/ 	.short	(.L_133 - .L_132)
	.align		4
.L_132:
        /*031c*/ 	.word	index@(_Z9cuda_gemmIiLj512ELj1ELj1ELj512ELj8ELj8ELj128ELj1ELj1EEvjjjPKT_S2_PS0_jjj)
        /*0320*/ 	.word	0x00000020


	//----- nvinfo : EIATTR_FRAME_SIZE
	.align		4
.L_133:
        /*0324*/ 	.byte	0x04, 0x11
        /*0326*/ 	.short	(.L_135 - .L_134)
	.align		4
.L_134:
        /*0328*/ 	.word	index@(_Z9cuda_gemmIiLj512ELj1ELj1ELj512ELj8ELj8ELj128ELj1ELj1EEvjjjPKT_S2_PS0_jjj)
        /*032c*/ 	.word	0x00000000


	//----- nvinfo : EIATTR_REGCOUNT
	.align		4
.L_135:
        /*0330*/ 	.byte	0x04, 0x2f
        /*0332*/ 	.short	(.L_137 - .L_136)
	.align		4
.L_136:
        /*0334*/ 	.word	index@(_Z9cuda_gemmIiLj512ELj1ELj1ELj512ELj16ELj16ELj128ELj0ELj1EEvjjjPKT_S2_PS0_jjj)
        /*0338*/ 	.word	0x00000020


	//----- nvinfo : EIATTR_FRAME_SIZE
	.align		4
.L_137:
        /*033c*/ 	.byte	0x04, 0x11
        /*033e*/ 	.short	(.L_139 - .L_138)
	.align		4
.L_138:
        /*0340*/ 	.word	index@(_Z9cuda_gemmIiLj512ELj1ELj1ELj512ELj16ELj16ELj128ELj0ELj1EEvjjjPKT_S2_PS0_jjj)
        /*0344*/ 	.word	0x00000000


	//----- nvinfo : EIATTR_REGCOUNT
	.align		4
.L_139:
        /*0348*/ 	.byte	0x04, 0x2f
        /*034a*/ 	.short	(.L_141 - .L_140)
	.align		4
.L_140:
        /*034c*/ 	.word	index@(_Z9cuda_gemmIiLj512ELj1ELj1ELj512ELj16ELj16ELj128ELj1ELj1EEvjjjPKT_S2_PS0_jjj)
        /*0350*/ 	.word	0x00000020


	//----- nvinfo : EIATTR_FRAME_SIZE
	.align		4
.L_141:
        /*0354*/ 	.byte	0x04, 0x11
        /*0356*/ 	.short	(.L_143 - .L_142)
	.align		4
.L_142:
        /*0358*/ 	.word	index@(_Z9cuda_gemmIiLj512ELj1ELj1ELj512ELj16ELj16ELj128ELj1ELj1EEvjjjPKT_S2_PS0_jjj)
        /*035c*/ 	.word	0x00000000


	//----- nvinfo : EIATTR_REGCOUNT
	.align		4
.L_143:
        /*0360*/ 	.byte	0x04, 0x2f
        /*0362*/ 	.short	(.L_145 - .L_144)
	.align		4
.L_144:
        /*0364*/ 	.word	index@(_Z9cuda_gemmIiLj512ELj1ELj1ELj512ELj32ELj32ELj128ELj0ELj1EEvjjjPKT_S2_PS0_jjj)
        /*0368*/ 	.word	0x00000028


	//----- nvinfo : EIATTR_FRAME_SIZE
	.align		4
.L_145:
        /*036c*/ 	.byte	0x04, 0x11
        /*036e*/ 	.short	(.L_147 - .L_146)
	.align		4
.L_146:
        /*0370*/ 	.word	index@(_Z9cuda_gemmIiLj512ELj1ELj1ELj512ELj32ELj32ELj128ELj0ELj1EEvjjjPKT_S2_PS0_jjj)
        /*0374*/ 	.word	0x00000000


	//----- nvinfo : EIATTR_REGCOUNT
	.align		4
.L_147:
        /*0378*/ 	.byte	0x04, 0x2f
        /*037a*/ 	.short	(.L_149 - .L_148)
	.align		4
.L_148:
        /*037c*/ 	.word	index@(_Z9cuda_gemmIiLj512ELj1ELj1ELj512ELj32ELj32ELj128ELj1ELj1EEvjjjPKT_S2_PS0_jjj)
        /*0380*/ 	.word	0x00000028


	//----- nvinfo : EIATTR_FRAME_SIZE
	.align		4
.L_149:
        /*0384*/ 	.byte	0x04, 0x11
        /*0386*/ 	.short	(.L_151 - .L_150)
	.align		4
.L_150:
        /*0388*/ 	.word	index@(_Z9cuda_gemmIiLj512ELj1ELj1ELj512ELj32ELj32ELj128ELj1ELj1EEvjjjPKT_S2_PS0_jjj)
        /*038c*/ 	.word	0x00000000


	//----- nvinfo : EIATTR_REGCOUNT
	.align		4
.L_151:
        /*0390*/ 	.byte	0x04, 0x2f
        /*0392*/ 	.short	(.L_153 - .L_152)
	.align		4
.L_152:
        /*0394*/ 	.word	index@(_Z9cuda_gemmIiLj512ELj1ELj1ELj512ELj64ELj64ELj128ELj0ELj1EEvjjjPKT_S2_PS0_jjj)
        /*0398*/ 	.word	0x00000028


	//----- nvinfo : EIATTR_FRAME_SIZE
	.align		4
.L_153:
        /*039c*/ 	.byte	0x04, 0x11
        /*039e*/ 	.short	(.L_155 - .L_154)
	.align		4
.L_154:
        /*03a0*/ 	.word	index@(_Z9cuda_gemmIiLj512ELj1ELj1ELj512ELj64ELj64ELj128ELj0ELj1EEvjjjPKT_S2_PS0_jjj)
        /*03a4*/ 	.word	0x00000000


	//----- nvinfo : EIATTR_REGCOUNT
	.align		4
.L_155:
        /*03a8*/ 	.byte	0x04, 0x2f
        /*03aa*/ 	.short	(.L_157 - .L_156)
	.align		4
.L_156:
        /*03ac*/ 	.word	index@(_Z9cuda_gemmIiLj512ELj1ELj1ELj512ELj64ELj64ELj128ELj1ELj1EEvjjjPKT_S2_PS0_jjj)
        /*03b0*/ 	.word	0x00000037


	//----- nvinfo : EIATTR_FRAME_SIZE
	.align		4
.L_157:
        /*03b4*/ 	.byte	0x04, 0x11
        /*03b6*/ 	.short	(.L_159 - .L_158)
	.align		4
.L_158:
        /*03b8*/ 	.word	index@(_Z9cuda_gemmIiLj512ELj1ELj1ELj512ELj64ELj64ELj128ELj1ELj1EEvjjjPKT_S2_PS0_jjj)
        /*03bc*/ 	.word	0x00000000


	//----- nvinfo : EIATTR_REGCOUNT
	.align		4
.L_159:
        /*03c0*/ 	.byte	0x04, 0x2f
        /*03c2*/ 	.short	(.L_161 - .L_160)
	.align		4
.L_160:
        /*03c4*/ 	.word	index@(_Z9cuda_gemmIiLj512ELj1ELj1ELj512ELj128ELj128ELj128ELj0ELj1EEvjjjPKT_S2_PS0_jjj)
        /*03c8*/ 	.word	0x00000028


	//----- nvinfo : EIATTR_FRAME_SIZE
	.align		4
.L_161:
        /*03cc*/ 	.byte	0x04, 0x11
        /*03ce*/ 	.short	(.L_163 - .L_162)
	.align		4
.L_162:
        /*03d0*/ 	.word	index@(_Z9cuda_gemmIiLj512ELj1ELj1ELj512ELj128ELj128ELj128ELj0ELj1EEvjjjPKT_S2_PS0_jjj)
        /*03d4*/ 	.word	0x00000000


	//----- nvinfo : EIATTR_REGCOUNT
	.align		4
.L_163:
        /*03d8*/ 	.byte	0x04, 0x2f
        /*03da*/ 	.short	(.L_165 - .L_164)
	.align		4
.L_164:
        /*03dc*/ 	.word	index@(_Z9cuda_gemmIiLj512ELj1ELj1ELj512ELj128ELj128ELj128ELj1ELj1EEvjjjPKT_S2_PS0_jjj)
        /*03e0*/ 	.word	0x0000003a


	//----- nvinfo : EIATTR_FRAME_SIZE
	.align		4
.L_165:
        /*03e4*/ 	.byte	0x04, 0x11
        /*03e6*/ 	.short	(.L_167 - .L_166)
	.align		4
.L_166:
        /*03e8*/ 	.word	index@(_Z9cuda_gemmIiLj512ELj1ELj1ELj512ELj128ELj128ELj128ELj1ELj1EEvjjjPKT_S2_PS0_jjj)
        /*03ec*/ 	.word	0x00000000


	//----- nvinfo : EIATTR_REGCOUNT
	.align		4
.L_167:
        /*03f0*/ 	.byte	0x04, 0x2f
        /*03f2*/ 	.short	(.L_169 - .L_168)
	.align		4
.L_168:
        /*03f4*/ 	.word	index@(_Z9cuda_gemmIiLj512ELj1ELj1ELj1024ELj2ELj2ELj128ELj0ELj1EEvjjjPKT_S2_PS0_jjj)
        /*03f8*/ 	.word	0x00000020


	//----- nvinfo : EIATTR_FRAME_SIZE
	.align		4
.L_169:
        /*03fc*/ 	.byte	0x04, 0x11
        /*03fe*/ 	.short	(.L_171 - .L_170)
	.align		4
.L_170:
        /*0400*/ 	.word	index@($__internal_41_$__cuda_sm20_div_u16)
        /*0404*/ 	.word	0x00000000


	//----- nvinfo : EIATTR_FRAME_SIZE
	.align		4
.L_171:
        /*0408*/ 	.byte	0x04, 0x11
        /*040a*/ 	.short	(.L_173 - .L_172)
	.align		4
.L_172:
        /*040c*/ 	.word	index@(_Z9cuda_gemmIiLj512ELj1ELj1ELj1024ELj2ELj2ELj128ELj0ELj1EEvjjjPKT_S2_PS0_jjj)
        /*0410*/ 	.word	0x00000000


	//----- nvinfo : EIATTR_REGCOUNT
	.align		4
.L_173:
        /*0414*/ 	.byte	0x04, 0x2f
        /*0416*/ 	.short	(.L_175 - .L_174)
	.align		4
.L_174:
        /*0418*/ 	.word	index@(_Z9cuda_gemmIiLj512ELj1ELj1ELj1024ELj2ELj2ELj128ELj1ELj1EEvjjjPKT_S2_PS0_jjj)
        /*041c*/ 	.word	0x00000020


	//----- nvinfo : EIATTR_FRAME_SIZE
	.align		4
.L_175:
        /*0420*/ 	.byte	0x04, 0x11
        /*0422*/ 	.short	(.L_177 - .L_176)
	.align		4
.L_176:
        /*0424*/ 	.word	index@($__internal_40_$__cuda_sm20_div_u16)
        /*0428*/ 	.word	0x00000000


	//----- nvinfo : EIATTR_FRAME_SIZE
	.align		4
.L_177:
        /*042c*/ 	.byte	0x04, 0x11
        /*042e*/ 	.short	(.L_179 - .L_178)
	.align		4
.L_178:
        /*0430*/ 	.word	index@(_Z9cuda_gemmIiLj512ELj1ELj1ELj1024ELj2ELj2ELj128ELj1ELj1EEvjjjPKT_S2_PS0_jjj)
        /*0434*/ 	.word	0x00000000


	//----- nvinfo : EIATTR_REGCOUNT
	.align		4
.L_179:
        /*0438*/ 	.byte	0x04, 0x2f
        /*043a*/ 	.short	(.L_181 - .L_180)
	.align		4
.L_180:
        /*043c*/ 	.word	index@(_Z9cuda_gemmIiLj512ELj1ELj1ELj1024ELj4ELj4ELj128ELj0ELj1EEvjjjPKT_S2_PS0_jjj)
        /*0440*/ 	.word	0x00000020


	//----- nvinfo : EIATTR_FRAME_SIZE
	.align		4
.L_181:
        /*0444*/ 	.byte	0x04, 0x11
        /*0446*/ 	.short	(.L_183 - .L_182)
	.align		4
.L_182:
        /*0448*/ 	.word	index@($__internal_39_$__cuda_sm20_div_u16)
        /*044c*/ 	.word	0x00000000


	//----- nvinfo : EIATTR_FRAME_SIZE
	.align		4
.L_183:
        /*0450*/ 	.byte	0x04, 0x11
        /*0452*/ 	.short	(.L_185 - .L_184)
	.align		4
.L_184:
        /*0454*/ 	.word	index@(_Z9cuda_gemmIiLj512ELj1ELj1ELj1024ELj4ELj4ELj128ELj0ELj1EEvjjjPKT_S2_PS0_jjj)
        /*0458*/ 	.word	0x00000000


	//----- nvinfo : EIATTR_REGCOUNT
	.align		4
.L_185:
        /*045c*/ 	.byte	0x04, 0x2f
        /*045e*/ 	.short	(.L_187 - .L_186)
	.align		4
.L_186:
        /*0460*/ 	.word	index@(_Z9cuda_gemmIiLj512ELj1ELj1ELj1024ELj4ELj4ELj128ELj1ELj1EEvjjjPKT_S2_PS0_jjj)
        /*0464*/ 	.word	0x00000020


	//----- nvinfo : EIATTR_FRAME_SIZE
	.align		4
.L_187:
        /*0468*/ 	.byte	0x04, 0x11
        /*046a*/ 	.short	(.L_189 - .L_188)
	.align		4
.L_188:
        /*046c*/ 	.word	index@($__internal_38_$__cuda_sm20_div_u16)
        /*0470*/ 	.word	0x00000000


	//----- nvinfo : EIATTR_FRAME_SIZE
	.align		4
.L_189:
        /*0474*/ 	.byte	0x04, 0x11
        /*0476*/ 	.short	(.L_191 - .L_190)
	.align		4
.L_190:
        /*0478*/ 	.word	index@(_Z9cuda_gemmIiLj512ELj1ELj1ELj1024ELj4ELj4ELj128ELj1ELj1EEvjjjPKT_S2_PS0_jjj)
        /*047c*/ 	.word	0x00000000


	//----- nvinfo : EIATTR_REGCOUNT
	.align		4
.L_191:
        /*0480*/ 	.byte	0x04, 0x2f
        /*0482*/ 	.short	(.L_193 - .L_192)
	.align		4
.L_192:
        /*0484*/ 	.word	index@(_Z9cuda_gemmIiLj512ELj1ELj1ELj1024ELj8ELj8ELj128ELj0ELj1EEvjjjPKT_S2_PS0_jjj)
        /*0488*/ 	.word	0x00000020


	//----- nvinfo : EIATTR_FRAME_SIZE
	.align		4
.L_193:
        /*048c*/ 	.byte	0x04, 0x11
        /*048e*/ 	.short	(.L_195 - .L_194)
	.align		4
.L_194:
        /*0490*/ 	.word	index@($__internal_37_$__cuda_sm20_div_u16)
        /*0494*/ 	.word	0x00000000


	//----- nvinfo : EIATTR_FRAME_SIZE
	.align		4
.L_195:
        /*0498*/ 	.byte	0x04, 0x11
        /*049a*/ 	.short	(.L_197 - .L_196)
	.align		4
.L_196:
        /*049c*/ 	.word	index@(_Z9cuda_gemmIiLj512ELj1ELj1ELj1024ELj8ELj8ELj128ELj0ELj1EEvjjjPKT_S2_PS0_jjj)
        /*04a0*/ 	.word	0x00000000


	//----- nvinfo : EIATTR_REGCOUNT
	.align		4
.L_197:
        /*04a4*/ 	.byte	0x04, 0x2f
        /*04a6*/ 	.short	(.L_199 - .L_198)
	.align		4
.L_198:
        /*04a8*/ 	.word	index@(_Z9cuda_gemmIiLj512ELj1ELj1ELj1024ELj8ELj8ELj128ELj1ELj1EEvjjjPKT_S2_PS0_jjj)
        /*04ac*/ 	.word	0x00000020


	//----- nvinfo : EIATTR_FRAME_SIZE
	.align		4
.L_199:
        /*04b0*/ 	.byte	0x04, 0x11
        /*04b2*/ 	.short	(.L_201 - .L_200)
	.align		4
.L_200:
        /*04b4*/ 	.word	index@($__internal_36_$__cuda_sm20_div_u16)
        /*04b8*/ 	.word	0x00000000


	//----- nvinfo : EIATTR_FRAME_SIZE
	.align		4
.L_201:
        /*04bc*/ 	.byte	0x04, 0x11
        /*04be*/ 	.short	(.L_203 - .L_202)
	.align		4
.L_202:
        /*04c0*/ 	.word	index@(_Z9cuda_gemmIiLj512ELj1ELj1ELj1024ELj8ELj8ELj128ELj1ELj1EEvjjjPKT_S2_PS0_jjj)
        /*04c4*/ 	.word	0x00000000


	//----- nvinfo : EIATTR_REGCOUNT
	.align		4
.L_203:
        /*04c8*/ 	.byte	0x04, 0x2f
        /*04ca*/ 	.short	(.L_205 - .L_204)
	.align		4
.L_204:
        /*04cc*/ 	.word	index@(_Z9cuda_gemmIiLj512ELj1ELj1ELj1024ELj16ELj16ELj128ELj0ELj1EEvjjjPKT_S2_PS0_jjj)
        /*04d0*/ 	.word	0x00000028


	//----- nvinfo : EIATTR_FRAME_SIZE
	.align		4
.L_205:
        /*04d4*/ 	.byte	0x04, 0x11
        /*04d6*/ 	.short	(.L_207 - .L_206)
	.align		4
.L_206:
        /*04d8*/ 	.word	index@($__internal_35_$__cuda_sm20_div_u16)
        /*04dc*/ 	.word	0x00000000


	//----- nvinfo : EIATTR_FRAME_SIZE
	.align		4
.L_207:
        /*04e0*/ 	.byte	0x04, 0x11
        /*04e2*/ 	.short	(.L_209 - .L_208)
	.align		4
.L_208:
        /*04e4*/ 	.word	index@(_Z9cuda_gemmIiLj512ELj1ELj1ELj1024ELj16ELj16ELj128ELj0ELj1EEvjjjPKT_S2_PS0_jjj)
        /*04e8*/ 	.word	0x00000000


	//----- nvinfo : EIATTR_REGCOUNT
	.align		4
.L_209:
        /*04ec*/ 	.byte	0x04, 0x2f
        /*04ee*/ 	.short	(.L_211 - .L_210)
	.align		4
.L_210:
        /*04f0*/ 	.word	index@(_Z9cuda_gemmIiLj512ELj1ELj1ELj1024ELj16ELj16ELj128ELj1ELj1EEvjjjPKT_S2_PS0_jjj)
        /*04f4*/ 	.word	0x00000028


	//----- nvinfo : EIATTR_FRAME_SIZE
	.align		4
.L_211:
        /*04f8*/ 	.byte	0x04, 0x11
        /*04fa*/ 	.short	(.L_213 - .L_212)
	.align		4
.L_212:
        /*04fc*/ 	.word	index@($__internal_34_$__cuda_sm20_div_u16)
        /*0500*/ 	.word	0x00000000


	//----- nvinfo : EIATTR_FRAME_SIZE
	.align		4
.L_213:
        /*0504*/ 	.byte	0x04, 0x11
        /*0506*/ 	.short	(.L_215 - .L_214)
	.align		4
.L_214:
        /*0508*/ 	.word	index@(_Z9cuda_gemmIiLj512ELj1ELj1ELj1024ELj16ELj16ELj128ELj1ELj1EEvjjjPKT_S2_PS0_jjj)
        /*050c*/ 	.word	0x00000000


	//----- nvinfo : EIATTR_REGCOUNT
	.align		4
.L_215:
        /*0510*/ 	.byte	0x04, 0x2f
        /*0512*/ 	.short	(.L_217 - .L_216)
	.align		4
.L_216:
        /*0514*/ 	.word	index@(_Z9cuda_gemmIiLj512ELj1ELj1ELj1024ELj32ELj32ELj128ELj0ELj1EEvjjjPKT_S2_PS0_jjj)
        /*0518*/ 	.word	0x0000003f


	//----- nvinfo : EIATTR_FRAME_SIZE
	.align		4
.L_217:
        /*051c*/ 	.byte	0x04, 0x11
        /*051e*/ 	.short	(.L_219 - .L_218)
	.align		4
.L_218:
        /*0520*/ 	.word	index@($__internal_33_$__cuda_sm20_div_u16)
        /*0524*/ 	.word	0x00000000


	//----- nvinfo : EIATTR_FRAME_SIZE
	.align		4
.L_219:
        /*0528*/ 	.byte	0x04, 0x11
        /*052a*/ 	.short	(.L_221 - .L_220)
	.align		4
.L_220:
        /*052c*/ 	.word	index@(_Z9cuda_gemmIiLj512ELj1ELj1ELj1024ELj32ELj32ELj128ELj0ELj1EEvjjjPKT_S2_PS0_jjj)
        /*0530*/ 	.word	0x00000000


	//----- nvinfo : EIATTR_REGCOUNT
	.align		4
.L_221:
        /*0534*/ 	.byte	0x04, 0x2f
        /*0536*/ 	.short	(.L_223 - .L_222)
	.align		4
.L_222:
        /*0538*/ 	.word	index@(_Z9cuda_gemmIiLj512ELj1ELj1ELj1024ELj32ELj32ELj128ELj1ELj1EEvjjjPKT_S2_PS0_jjj)
        /*053c*/ 	.word	0x00000040


	//----- nvinfo : EIATTR_FRAME_SIZE
	.align		4
.L_223:
        /*0540*/ 	.byte	0x04, 0x11
        /*0542*/ 	.short	(.L_225 - .L_224)
	.align		4
.L_224:
        /*0544*/ 	.word	index@($__internal_32_$__cuda_sm20_div_u16)
        /*0548*/ 	.word	0x00000000


	//----- nvinfo : EIATTR_FRAME_SIZE
	.align		4
.L_225:
        /*054c*/ 	.byte	0x04, 0x11
        /*054e*/ 	.short	(.L_227 - .L_226)
	.align		4
.L_226:
        /*0550*/ 	.word	index@(_Z9cuda_gemmIiLj512ELj1ELj1ELj1024ELj32ELj32ELj128ELj1ELj1EEvjjjPKT_S2_PS0_jjj)
        /*0554*/ 	.word	0x00000000


	//----- nvinfo : EIATTR_REGCOUNT
	.align		4
.L_227:
        /*0558*/ 	.byte	0x04, 0x2f
        /*055a*/ 	.short	(.L_229 - .L_228)
	.align		4
.L_228:
        /*055c*/ 	.word	index@(_Z9cuda_gemmIiLj512ELj1ELj1ELj1024ELj64ELj64ELj128ELj0ELj1EEvjjjPKT_S2_PS0_jjj)
        /*0560*/ 	.word	0x0000003f


	//----- nvinfo : EIATTR_FRAME_SIZE
	.align		4
.L_229:
        /*0564*/ 	.byte	0x04, 0x11
        /*0566*/ 	.short	(.L_231 - .L_230)
	.align		4
.L_230:
        /*0568*/ 	.word	index@($__internal_31_$__cuda_sm20_div_u16)
        /*056c*/ 	.word	0x00000000


	//----- nvinfo : EIATTR_FRAME_SIZE
	.align		4
.L_231:
        /*0570*/ 	.byte	0x04, 0x11
        /*0572*/ 	.short	(.L_233 - .L_232)
	.align		4
.L_232:
        /*0574*/ 	.word	index@(_Z9cuda_gemmIiLj512ELj1ELj1ELj1024ELj64ELj64ELj128ELj0ELj1EEvjjjPKT_S2_PS0_jjj)
        /*0578*/ 	.word	0x00000000


	//----- nvinfo : EIATTR_REGCOUNT
	.align		4
.L_233:
        /*057c*/ 	.byte	0x04, 0x2f
        /*057e*/ 	.short	(.L_235 - .L_234)
	.align		4
.L_234:
        /*0580*/ 	.word	index@(_Z9cuda_gemmIiLj512ELj1ELj1ELj1024ELj64ELj64ELj128ELj1ELj1EEvjjjPKT_S2_PS0_jjj)
        /*0584*/ 	.word	0x00000040


	//----- nvinfo : EIATTR_FRAME_SIZE
	.align		4
.L_235:
        /*0588*/ 	.byte	0x04, 0x11
        /*058a*/ 	.short	(.L_237 - .L_236)
	.align		4
.L_236:
        /*058c*/ 	.word	index@($__internal_30_$__cuda_sm20_div_u16)
        /*0590*/ 	.word	0x00000000


	//----- nvinfo : EIATTR_FRAME_SIZE
	.align		4
.L_237:
        /*0594*/ 	.byte	0x04, 0x11
        /*0596*/ 	.short	(.L_239 - .L_238)
	.align		4
.L_238:
        /*0598*/ 	.word	index@(_Z9cuda_gemmIiLj512ELj1ELj1ELj1024ELj64ELj64ELj128ELj1ELj1EEvjjjPKT_S2_PS0_jjj)
        /*059c*/ 	.word	0x00000000


	//----- nvinfo : EIATTR_REGCOUNT
	.align		4
.L_239:
        /*05a0*/ 	.byte	0x04, 0x2f
        /*05a2*/ 	.short	(.L_241 - .L_240)
	.align		4
.L_240:
        /*05a4*/ 	.word	index@(_Z9cuda_gemmIiLj512ELj1ELj1ELj1024ELj128ELj128ELj128ELj0ELj1EEvjjjPKT_S2_PS0_jjj)
        /*05a8*/ 	.word	0x00000040


	//----- nvinfo : EIATTR_FRAME_SIZE
	.align		4
.L_241:
        /*05ac*/ 	.byte	0x04, 0x11
        /*05ae*/ 	.short	(.L_243 - .L_242)
	.align		4
.L_242:
        /*05b0*/ 	.word	index@($__internal_29_$__cuda_sm20_div_u16)
        /*05b4*/ 	.word	0x00000000


	//----- nvinfo : EIATTR_FRAME_SIZE
	.align		4
.L_243:
        /*05b8*/ 	.byte	0x04, 0x11
        /*05ba*/ 	.short	(.L_245 - .L_244)
	.align		4
.L_244:
        /*05bc*/ 	.word	index@(_Z9cuda_gemmIiLj512ELj1ELj1ELj1024ELj128ELj128ELj128ELj0ELj1EEvjjjPKT_S2_PS0_jjj)
        /*05c0*/ 	.word	0x00000000


	//----- nvinfo : EIATTR_REGCOUNT
	.align		4
.L_245:
        /*05c4*/ 	.byte	0x04, 0x2f
        /*05c6*/ 	.short	(.L_247 - .L_246)
	.align		4
.L_246:
        /*05c8*/ 	.word	index@(_Z9cuda_gemmIiLj512ELj1ELj1ELj1024ELj128ELj128ELj128ELj1ELj1EEvjjjPKT_S2_PS0_jjj)
        /*05cc*/ 	.word	0x00000040


	//----- nvinfo : EIATTR_FRAME_SIZE
	.align		4
.L_247:
        /*05d0*/ 	.byte	0x04, 0x11
        /*05d2*/ 	.short	(.L_249 - .L_248)
	.align		4
.L_248:
        /*05d4*/ 	.word	index@($__internal_28_$__cuda_sm20_div_u16)
        /*05d8*/ 	.word	0x00000000


	//----- nvinfo : EIATTR_FRAME_SIZE
	.align		4
.L_249:
        /*05dc*/ 	.byte	0x04, 0x11
        /*05de*/ 	.short	(.L_251 - .L_250)
	.align		4
.L_250:
        /*05e0*/ 	.word	index@(_Z9cuda_gemmIiLj512ELj1ELj1ELj1024ELj128ELj128ELj128ELj1ELj1EEvjjjPKT_S2_PS0_jjj)
        /*05e4*/ 	.word	0x00000000


	//----- nvinfo : EIATTR_REGCOUNT
	.align		4
.L_251:
        /*05e8*/ 	.byte	0x04, 0x2f
        /*05ea*/ 	.short	(.L_253 - .L_252)
	.align		4
.L_252:
        /*05ec*/ 	.word	index@(_Z9cuda_gemmIiLj512ELj1ELj1ELj2048ELj2ELj2ELj128ELj0ELj1EEvjjjPKT_S2_PS0_jjj)
        /*05f0*/ 	.word	0x00000020


	//----- nvinfo : EIATTR_FRAME_SIZE
	.align		4
.L_253:
        /*05f4*/ 	.byte	0x04, 0x11
        /*05f6*/ 	.short	(.L_255 - .L_254)
	.align		4
.L_254:
        /*05f8*/ 	.word	index@($__internal_27_$__cuda_sm20_div_u16)
        /*05fc*/ 	.word	0x00000000


	//----- nvinfo : EIATTR_FRAME_SIZE
	.align		4
.L_255:
        /*0600*/ 	.byte	0x04, 0x11
        /*0602*/ 	.short	(.L_257 - .L_256)
	.align		4
.L_256:
        /*0604*/ 	.word	index@(_Z9cuda_gemmIiLj512ELj1ELj1ELj2048ELj2ELj2ELj128ELj0ELj1EEvjjjPKT_S2_PS0_jjj)
        /*0608*/ 	.word	0x00000000


	//----- nvinfo : EIATTR_REGCOUNT
	.align		4
.L_257:
        /*060c*/ 	.byte	0x04, 0x2f
        /*060e*/ 	.short	(.L_259 - .L_258)
	.align		4
.L_258:
        /*0610*/ 	.word	index@(_Z9cuda_gemmIiLj512ELj1ELj1ELj2048ELj2ELj2ELj128ELj1ELj1EEvjjjPKT_S2_PS0_jjj)
        /*0614*/ 	.word	0x00000020


	//----- nvinfo : EIATTR_FRAME_SIZE
	.align		4
.L_259:
        /*0618*/ 	.byte	0x04, 0x11
        /*061a*/ 	.short	(.L_261 - .L_260)
	.align		4
.L_260:
        /*061c*/ 	.word	index@($__internal_26_$__cuda_sm20_div_u16)
        /*0620*/ 	.word	0x00000000


	//----- nvinfo : EIATTR_FRAME_SIZE
	.align		4
.L_261:
        /*0624*/ 	.byte	0x04, 0x11
        /*0626*/ 	.short	(.L_263 - .L_262)
	.align		4
.L_262:
        /*0628*/ 	.word	index@(_Z9cuda_gemmIiLj512ELj1ELj1ELj2048ELj2ELj2ELj128ELj1ELj1EEvjjjPKT_S2_PS0_jjj)
        /*062c*/ 	.word	0x00000000


	//----- nvinfo : EIATTR_REGCOUNT
	.align		4
.L_263:
        /*0630*/ 	.byte	0x04, 0x2f
        /*0632*/ 	.short	(.L_265 - .L_264)
	.align		4
.L_264:
        /*0634*/ 	.word	index@(_Z9cuda_gemmIiLj512ELj1ELj1ELj2048ELj4ELj4ELj128ELj0ELj1EEvjjjPKT_S2_PS0_jjj)
        /*0638*/ 	.word	0x00000020


	//----- nvinfo : EIATTR_FRAME_SIZE
	.align		4
.L_265:
        /*063c*/ 	.byte	0x04, 0x11
        /*063e*/ 	.short	(.L_267 - .L_266)
	.align		4
.L_266:
        /*0640*/ 	.word	index@($__internal_25_$__cuda_sm20_div_u16)
        /*0644*/ 	.word	0x00000000


	//----- nvinfo : EIATTR_FRAME_SIZE
	.align		4
.L_267:
        /*0648*/ 	.byte	0x04, 0x11
        /*064a*/ 	.short	(.L_269 - .L_268)
	.align		4
.L_268:
        /*064c*/ 	.word	index@(_Z9cuda_gemmIiLj512ELj1ELj1ELj2048ELj4ELj4ELj128ELj0ELj1EEvjjjPKT_S2_PS0_jjj)
        /*0650*/ 	.word	0x00000000


	//----- nvinfo : EIATTR_REGCOUNT
	.align		4
.L_269:
        /*0654*/ 	.byte	0x04, 0x2f
        /*0656*/ 	.short	(.L_271 - .L_270)
	.align		4
.L_270:
        /*0658*/ 	.word	index@(_Z9cuda_gemmIiLj512ELj1ELj1ELj2048ELj4ELj4ELj128ELj1ELj1EEvjjjPKT_S2_PS0_jjj)
        /*065c*/ 	.word	0x00000020


	//----- nvinfo : EIATTR_FRAME_SIZE
	.align		4
.L_271:
        /*0660*/ 	.byte	0x04, 0x11
        /*0662*/ 	.short	(.L_273 - .L_272)
	.align		4
.L_272:
        /*0664*/ 	.word	index@($__internal_24_$__cuda_sm20_div_u16)
        /*0668*/ 	.word	0x00000000


	//----- nvinfo : EIATTR_FRAME_SIZE
	.align		4
.L_273:
        /*066c*/ 	.byte	0x04, 0x11
        /*066e*/ 	.short	(.L_275 - .L_274)
	.align		4
.L_274:
        /*0670*/ 	.word	index@(_Z9cuda_gemmIiLj512ELj1ELj1ELj2048ELj4ELj4ELj128ELj1ELj1EEvjjjPKT_S2_PS0_jjj)
        /*0674*/ 	.word	0x00000000


	//----- nvinfo : EIATTR_REGCOUNT
	.align		4
.L_275:
        /*0678*/ 	.byte	0x04, 0x2f
        /*067a*/ 	.short	(.L_277 - .L_276)
	.align		4
.L_276:
        /*067c*/ 	.word	index@(_Z9cuda_gemmIiLj512ELj1ELj1ELj2048ELj8ELj8ELj128ELj0ELj1EEvjjjPKT_S2_PS0_jjj)
        /*0680*/ 	.word	0x00000020


	//----- nvinfo : EIATTR_FRAME_SIZE
	.align		4
.L_277:
        /*0684*/ 	.byte	0x04, 0x11
        /*0686*/ 	.short	(.L_279 - .L_278)
	.align		4
.L_278:
        /*0688*/ 	.word	index@($__internal_23_$__cuda_sm20_div_u16)
        /*068c*/ 	.word	0x00000000


	//----- nvinfo : EIATTR_FRAME_SIZE
	.align		4
.L_279:
        /*0690*/ 	.byte	0x04, 0x11
        /*0692*/ 	.short	(.L_281 - .L_280)
	.align		4
.L_280:
        /*0694*/ 	.word	index@(_Z9cuda_gemmIiLj512ELj1ELj1ELj2048ELj8ELj8ELj128ELj0ELj1EEvjjjPKT_S2_PS0_jjj)
        /*0698*/ 	.word	0x00000000


	//----- nvinfo : EIATTR_REGCOUNT
	.align		4
.L_281:
        /*069c*/ 	.byte	0x04, 0x2f
        /*069e*/ 	.short	(.L_283 - .L_282)
	.align		4
.L_282:
        /*06a0*/ 	.word	index@(_Z9cuda_gemmIiLj512ELj1ELj1ELj2048ELj8ELj8ELj128ELj1ELj1EEvjjjPKT_S2_PS0_jjj)
        /*06a4*/ 	.word	0x00000020


	//----- nvinfo : EIATTR_FRAME_SIZE
	.align		4
.L_283:
        /*06a8*/ 	.byte	0x04, 0x11
        /*06aa*/ 	.short	(.L_285 - .L_284)
	.align		4
.L_284:
        /*06ac*/ 	.word	index@($__internal_22_$__cuda_sm20_div_u16)
        /*06b0*/ 	.word	0x00000000


	//----- nvinfo : EIATTR_FRAME_SIZE
	.align		4
.L_285:
        /*06b4*/ 	.byte	0x04, 0x11
        /*06b6*/ 	.short	(.L_287 - .L_286)
	.align		4
.L_286:
        /*06b8*/ 	.word	index@(_Z9cuda_gemmIiLj512ELj1ELj1ELj2048ELj8ELj8ELj128ELj1ELj1EEvjjjPKT_S2_PS0_jjj)
        /*06bc*/ 	.word	0x00000000


	//----- nvinfo : EIATTR_REGCOUNT
	.align		4
.L_287:
        /*06c0*/ 	.byte	0x04, 0x2f
        /*06c2*/ 	.short	(.L_289 - .L_288)
	.align		4
.L_288:
        /*06c4*/ 	.word	index@(_Z9cuda_gemmIiLj512ELj1ELj1ELj2048ELj16ELj16ELj128ELj0ELj1EEvjjjPKT_S2_PS0_jjj)
        /*06c8*/ 	.word	0x00000028


	//----- nvinfo : EIATTR_FRAME_SIZE
	.align		4
.L_289:
        /*06cc*/ 	.byte	0x04, 0x11
        /*06ce*/ 	.short	(.L_291 - .L_290)
	.align		4
.L_290:
        /*06d0*/ 	.word	index@($__internal_21_$__cuda_sm20_div_u16)
        /*06d4*/ 	.word	0x00000000


	//----- nvinfo : EIATTR_FRAME_SIZE
	.align		4
.L_291:
        /*06d8*/ 	.byte	0x04, 0x11
        /*06da*/ 	.short	(.L_293 - .L_292)
	.align		4
.L_292:
        /*06dc*/ 	.word	index@(_Z9cuda_gemmIiLj512ELj1ELj1ELj2048ELj16ELj16ELj128ELj0ELj1EEvjjjPKT_S2_PS0_jjj)
        /*06e0*/ 	.word	0x00000000


	//----- nvinfo : EIATTR_REGCOUNT
	.align		4
.L_293:
        /*06e4*/ 	.byte	0x04, 0x2f
        /*06e6*/ 	.short	(.L_295 - .L_294)
	.align		4
.L_294:
        /*06e8*/ 	.word	index@(_Z9cuda_gemmIiLj512ELj1ELj1ELj2048ELj16ELj16ELj128ELj1ELj1EEvjjjPKT_S2_PS0_jjj)
        /*06ec*/ 	.word	0x00000028


	//----- nvinfo : EIATTR_FRAME_SIZE
	.align		4
.L_295:
        /*06f0*/ 	.byte	0x04, 0x11
        /*06f2*/ 	.short	(.L_297 - .L_296)
	.align		4
.L_296:
        /*06f4*/ 	.word	index@($__internal_20_$__cuda_sm20_div_u16)
        /*06f8*/ 	.word	0x00000000


	//----- nvinfo : EIATTR_FRAME_SIZE
	.align		4
.L_297:
        /*06fc*/ 	.byte	0x04, 0x11
        /*06fe*/ 	.short	(.L_299 - .L_298)
	.align		4
.L_298:
        /*0700*/ 	.word	index@(_Z9cuda_gemmIiLj512ELj1ELj1ELj2048ELj16ELj16ELj128ELj1ELj1EEvjjjPKT_S2_PS0_jjj)
        /*0704*/ 	.word	0x00000000


	//----- nvinfo : EIATTR_REGCOUNT
	.align		4
.L_299:
        /*0708*/ 	.byte	0x04, 0x2f
        /*070a*/ 	.short	(.L_301 - .L_300)
	.align		4
.L_300:
        /*070c*/ 	.word	index@(_Z9cuda_gemmIiLj512ELj1ELj1ELj2048ELj32ELj32ELj128ELj0ELj1EEvjjjPKT_S2_PS0_jjj)
        /*0710*/ 	.word	0x00000040


	//----- nvinfo : EIATTR_FRAME_SIZE
	.align		4
.L_301:
        /*0714*/ 	.byte	0x04, 0x11
        /*0716*/ 	.short	(.L_303 - .L_302)
	.align		4
.L_302:
        /*0718*/ 	.word	index@($__internal_19_$__cuda_sm20_div_u16)
        /*071c*/ 	.word	0x00000000


	//----- nvinfo : EIATTR_FRAME_SIZE
	.align		4
.L_303:
        /*0720*/ 	.byte	0x04, 0x11
        /*0722*/ 	.short	(.L_305 - .L_304)
	.align		4
.L_304:
        /*0724*/ 	.word	index@(_Z9cuda_gemmIiLj512ELj1ELj1ELj2048ELj32ELj32ELj128ELj0ELj1EEvjjjPKT_S2_PS0_jjj)
        /*0728*/ 	.word	0x00000000


	//----- nvinfo : EIATTR_REGCOUNT
	.align		4
.L_305:
        /*072c*/ 	.byte	0x04, 0x2f
        /*072e*/ 	.short	(.L_307 - .L_306)
	.align		4
.L_306:
        /*0730*/ 	.word	index@(_Z9cuda_gemmIiLj512ELj1ELj1ELj2048ELj32ELj32ELj128ELj1ELj1EEvjjjPKT_S2_PS0_jjj)
        /*0734*/ 	.word	0x0000003f


	//----- nvinfo : EIATTR_FRAME_SIZE
	.align		4
.L_307:
        /*0738*/ 	.byte	0x04, 0x11
        /*073a*/ 	.short	(.L_309 - .L_308)
	.align		4
.L_308:
        /*073c*/ 	.word	index@($__internal_18_$__cuda_sm20_div_u16)
        /*0740*/ 	.word	0x00000000


	//----- nvinfo : EIATTR_FRAME_SIZE
	.align		4
.L_309:
        /*0744*/ 	.byte	0x04, 0x11
        /*0746*/ 	.short	(.L_311 - .L_310)
	.align		4
.L_310:
        /*0748*/ 	.word	index@(_Z9cuda_gemmIiLj512ELj1ELj1ELj2048ELj32ELj32ELj128ELj1ELj1EEvjjjPKT_S2_PS0_jjj)
        /*074c*/ 	.word	0x00000000


	//----- nvinfo : EIATTR_REGCOUNT
	.align		4
.L_311:
        /*0750*/ 	.byte	0x04, 0x2f
        /*0752*/ 	.short	(.L_313 - .L_312)
	.align		4
.L_312:
        /*0754*/ 	.word	index@(_Z9cuda_gemmIiLj512ELj1ELj1ELj2048ELj64ELj64ELj128ELj0ELj1EEvjjjPKT_S2_PS0_jjj)
        /*0758*/ 	.word	0x0000003f


	//----- nvinfo : EIATTR_FRAME_SIZE
	.align		4
.L_313:
        /*075c*/ 	.byte	0x04, 0x11
        /*075e*/ 	.short	(.L_315 - .L_314)
	.align		4
.L_314:
        /*0760*/ 	.word	index@($__internal_17_$__cuda_sm20_div_u16)
        /*0764*/ 	.word	0x00000000


	//----- nvinfo : EIATTR_FRAME_SIZE
	.align		4
.L_315:
        /*0768*/ 	.byte	0x04, 0x11
        /*076a*/ 	.short	(.L_317 - .L_316)
	.align		4
.L_316:
        /*076c*/ 	.word	index@(_Z9cuda_gemmIiLj512ELj1ELj1ELj2048ELj64ELj64ELj128ELj0ELj1EEvjjjPKT_S2_PS0_jjj)
        /*0770*/ 	.word	0x00000000


	//----- nvinfo : EIATTR_REGCOUNT
	.align		4
.L_317:
        /*0774*/ 	.byte	0x04, 0x2f
        /*0776*/ 	.short	(.L_319 - .L_318)
	.align		4
.L_318:
        /*0778*/ 	.word	index@(_Z9cuda_gemmIiLj512ELj1ELj1ELj2048ELj64ELj64ELj128ELj1ELj1EEvjjjPKT_S2_PS0_jjj)
        /*077c*/ 	.word	0x00000040


	//----- nvinfo : EIATTR_FRAME_SIZE
	.align		4
.L_319:
        /*0780*/ 	.byte	0x04, 0x11
        /*0782*/ 	.short	(.L_321 - .L_320)
	.align		4
.L_320:
        /*0784*/ 	.word	index@($__internal_16_$__cuda_sm20_div_u16)
        /*0788*/ 	.word	0x00000000


	//----- nvinfo : EIATTR_FRAME_SIZE
	.align		4
.L_321:
        /*078c*/ 	.byte	0x04, 0x11
        /*078e*/ 	.short	(.L_323 - .L_322)
	.align		4
.L_322:
        /*0790*/ 	.word	index@(_Z9cuda_gemmIiLj512ELj1ELj1ELj2048ELj64ELj64ELj128ELj1ELj1EEvjjjPKT_S2_PS0_jjj)
        /*0794*/ 	.word	0x00000000


	//----- nvinfo : EIATTR_REGCOUNT
	.align		4
.L_323:
        /*0798*/ 	.byte	0x04, 0x2f
        /*079a*/ 	.short	(.L_325 - .L_324)
	.align		4
.L_324:
        /*079c*/ 	.word	index@(_Z9cuda_gemmIiLj512ELj1ELj1ELj2048ELj128ELj128ELj128ELj0ELj1EEvjjjPKT_S2_PS0_jjj)
        /*07a0*/ 	.word	0x00000040


	//----- nvinfo : EIATTR_FRAME_SIZE
	.align		4
.L_325:
        /*07a4*/ 	.byte	0x04, 0x11
        /*07a6*/ 	.short	(.L_327 - .L_326)
	.align		4
.L_326:
        /*07a8*/ 	.word	index@($__internal_15_$__cuda_sm20_div_u16)
        /*07ac*/ 	.word	0x00000000


	//----- nvinfo : EIATTR_FRAME_SIZE
	.align		4
.L_327:
        /*07b0*/ 	.byte	0x04, 0x11
        /*07b2*/ 	.short	(.L_329 - .L_328)
	.align		4
.L_328:
        /*07b4*/ 	.word	index@(_Z9cuda_gemmIiLj512ELj1ELj1ELj2048ELj128ELj128ELj128ELj0ELj1EEvjjjPKT_S2_PS0_jjj)
        /*07b8*/ 	.word	0x00000000


	//----- nvinfo : EIATTR_REGCOUNT
	.align		4
.L_329:
        /*07bc*/ 	.byte	0x04, 0x2f
        /*07be*/ 	.short	(.L_331 - .L_330)
	.align		4
.L_330:
        /*07c0*/ 	.word	index@(_Z9cuda_gemmIiLj512ELj1ELj1ELj2048ELj128ELj128ELj128ELj1ELj1EEvjjjPKT_S2_PS0_jjj)
        /*07c4*/ 	.word	0x00000040


	//----- nvinfo : EIATTR_FRAME_SIZE
	.align		4
.L_331:
        /*07c8*/ 	.byte	0x04, 0x11
        /*07ca*/ 	.short	(.L_333 - .L_332)
	.align		4
.L_332:
        /*07cc*/ 	.word	index@($__internal_14_$__cuda_sm20_div_u16)
        /*07d0*/ 	.word	0x00000000


	//----- nvinfo : EIATTR_FRAME_SIZE
	.align		4
.L_333:
        /*07d4*/ 	.byte	0x04, 0x11
        /*07d6*/ 	.short	(.L_335 - .L_334)
	.align		4
.L_334:
        /*07d8*/ 	.word	index@(_Z9cuda_gemmIiLj512ELj1ELj1ELj2048ELj128ELj128ELj128ELj1ELj1EEvjjjPKT_S2_PS0_jjj)
        /*07dc*/ 	.word	0x00000000


	//----- nvinfo : EIATTR_REGCOUNT
	.align		4
.L_335:
        /*07e0*/ 	.byte	0x04, 0x2f
        /*07e2*/ 	.short	(.L_337 - .L_336)
	.align		4
.L_336:
        /*07e4*/ 	.word	index@(_Z9cuda_gemmIiLj512ELj1ELj1ELj4096ELj2ELj2ELj128ELj0ELj1EEvjjjPKT_S2_PS0_jjj)
        /*07e8*/ 	.word	0x00000020


	//----- nvinfo : EIATTR_FRAME_SIZE
	.align		4
.L_337:
        /*07ec*/ 	.byte	0x04, 0x11
        /*07ee*/ 	.short	(.L_339 - .L_338)
	.align		4
.L_338:
        /*07f0*/ 	.word	index@($__internal_13_$__cuda_sm20_div_u16)
        /*07f4*/ 	.word	0x00000000


	//----- nvinfo : EIATTR_FRAME_SIZE
	.align		4
.L_339:
        /*07f8*/ 	.byte	0x04, 0x11
        /*07fa*/ 	.short	(.L_341 - .L_340)
	.align		4
.L_340:
        /*07fc*/ 	.word	index@(_Z9cuda_gemmIiLj512ELj1ELj1ELj4096ELj2ELj2ELj128ELj0ELj1EEvjjjPKT_S2_PS0_jjj)
        /*0800*/ 	.word	0x00000000


	//----- nvinfo : EIATTR_REGCOUNT
	.align		4
.L_341:
        /*0804*/ 	.byte	0x04, 0x2f
        /*0806*/ 	.short	(.L_343 - .L_342)
	.align		4
.L_342:
        /*0808*/ 	.word	index@(_Z9cuda_gemmIiLj512ELj1ELj1ELj4096ELj2ELj2ELj128ELj1ELj1EEvjjjPKT_S2_PS0_jjj)
        /*080c*/ 	.word	0x00000020


	//----- nvinfo : EIATTR_FRAME_SIZE
	.align		4
.L_343:
        /*0810*/ 	.byte	0x04, 0x11
        /*0812*/ 	.short	(.L_345 - .L_344)
	.align		4
.L_344:
        /*0814*/ 	.word	index@($__internal_12_$__cuda_sm20_div_u16)
        /*0818*/ 	.word	0x00000000


	//----- nvinfo : EIATTR_FRAME_SIZE
	.align		4
.L_345:
        /*081c*/ 	.byte	0x04, 0x11
        /*081e*/ 	.short	(.L_347 - .L_346)
	.align		4
.L_346:
        /*0820*/ 	.word	index@(_Z9cuda_gemmIiLj512ELj1ELj1ELj4096ELj2ELj2ELj128ELj1ELj1EEvjjjPKT_S2_PS0_jjj)
        /*0824*/ 	.word	0x00000000


	//----- nvinfo : EIATTR_REGCOUNT
	.align		4
.L_347:
        /*0828*/ 	.byte	0x04, 0x2f
        /*082a*/ 	.short	(.L_349 - .L_348)
	.align		4
.L_348:
        /*082c*/ 	.word	index@(_Z9cuda_gemmIiLj512ELj1ELj1ELj4096ELj4ELj4ELj128ELj0ELj1EEvjjjPKT_S2_PS0_jjj)
        /*0830*/ 	.word	0x00000027


	//----- nvinfo : EIATTR_FRAME_SIZE
	.align		4
.L_349:
        /*0834*/ 	.byte	0x04, 0x11
        /*0836*/ 	.short	(.L_351 - .L_350)
	.align		4
.L_350:
        /*0838*/ 	.word	index@($__internal_11_$__cuda_sm20_div_u16)
        /*083c*/ 	.word	0x00000000


	//----- nvinfo : EIATTR_FRAME_SIZE
	.align		4
.L_351:
        /*0840*/ 	.byte	0x04, 0x11
        /*0842*/ 	.short	(.L_353 - .L_352)
	.align		4
.L_352:
        /*0844*/ 	.word	index@(_Z9cuda_gemmIiLj512ELj1ELj1ELj4096ELj4ELj4ELj128ELj0ELj1EEvjjjPKT_S2_PS0_jjj)
        /*0848*/ 	.word	0x00000000


	//----- nvinfo : EIATTR_REGCOUNT
	.align		4
.L_353:
        /*084c*/ 	.byte	0x04, 0x2f
        /*084e*/ 	.short	(.L_355 - .L_354)
	.align		4
.L_354:
        /*0850*/ 	.word	index@(_Z9cuda_gemmIiLj512ELj1ELj1ELj4096ELj4ELj4ELj128ELj1ELj1EEvjjjPKT_S2_PS0_jjj)
        /*0854*/ 	.word	0x00000028


	//----- nvinfo : EIATTR_FRAME_SIZE
	.align		4
.L_355:
        /*0858*/ 	.byte	0x04, 0x11
        /*085a*/ 	.short	(.L_357 - .L_356)
	.align		4
.L_356:
        /*085c*/ 	.word	index@($__internal_10_$__cuda_sm20_div_u16)
        /*0860*/ 	.word	0x00000000


	//----- nvinfo : EIATTR_FRAME_SIZE
	.align		4
.L_357:
        /*0864*/ 	.byte	0x04, 0x11
        /*0866*/ 	.short	(.L_359 - .L_358)
	.align		4
.L_358:
        /*0868*/ 	.word	index@(_Z9cuda_gemmIiLj512ELj1ELj1ELj4096ELj4ELj4ELj128ELj1ELj1EEvjjjPKT_S2_PS0_jjj)
        /*086c*/ 	.word	0x00000000


	//----- nvinfo : EIATTR_REGCOUNT
	.align		4
.L_359:
        /*0870*/ 	.byte	0x04, 0x2f
        /*0872*/ 	.short	(.L_361 - .L_360)
	.align		4
.L_360:
        /*0874*/ 	.word	index@(_Z9cuda_gemmIiLj512ELj1ELj1ELj4096ELj8ELj8ELj128ELj0ELj1EEvjjjPKT_S2_PS0_jjj)
        /*0878*/ 	.word	0x00000020


	//----- nvinfo : EIATTR_FRAME_SIZE
	.align		4
.L_361:
        /*087c*/ 	.byte	0x04, 0x11
        /*087e*/ 	.short	(.L_363 - .L_362)
	.align		4
.L_362:
        /*0880*/ 	.word	index@($__internal_9_$__cuda_sm20_div_u16)
        /*0884*/ 	.word	0x00000000


	//----- nvinfo : EIATTR_FRAME_SIZE
	.align		4
.L_363:
        /*0888*/ 	.byte	0x04, 0x11
        /*088a*/ 	.short	(.L_365 - .L_364)
	.align		4
.L_364:
        /*088c*/ 	.word	index@(_Z9cuda_gemmIiLj512ELj1ELj1ELj4096ELj8ELj8ELj128ELj0ELj1EEvjjjPKT_S2_PS0_jjj)
        /*0890*/ 	.word	0x00000000


	//----- nvinfo : EIATTR_REGCOUNT
	.align		4
.L_365:
        /*0894*/ 	.byte	0x04, 0x2f
        /*0896*/ 	.short	(.L_367 - .L_366)
	.align		4
.L_366:
        /*0898*/ 	.word	index@(_Z9cuda_gemmIiLj512ELj1ELj1ELj4096ELj8ELj8ELj128ELj1ELj1EEvjjjPKT_S2_PS0_jjj)
        /*089c*/ 	.word	0x00000020


	//----- nvinfo : EIATTR_FRAME_SIZE
	.align		4
.L_367:
        /*08a0*/ 	.byte	0x04, 0x11
        /*08a2*/ 	.short	(.L_369 - .L_368)
	.align		4
.L_368:
        /*08a4*/ 	.word	index@($__internal_8_$__cuda_sm20_div_u16)
        /*08a8*/ 	.word	0x00000000


	//----- nvinfo : EIATTR_FRAME_SIZE
	.align		4
.L_369:
        /*08ac*/ 	.byte	0x04, 0x11
        /*08ae*/ 	.short	(.L_371 - .L_370)
	.align		4
.L_370:
        /*08b0*/ 	.word	index@(_Z9cuda_gemmIiLj512ELj1ELj1ELj4096ELj8ELj8ELj128ELj1ELj1EEvjjjPKT_S2_PS0_jjj)
        /*08b4*/ 	.word	0x00000000


	//----- nvinfo : EIATTR_REGCOUNT
	.align		4
.L_371:
        /*08b8*/ 	.byte	0x04, 0x2f
        /*08ba*/ 	.short	(.L_373 - .L_372)
	.align		4
.L_372:
        /*08bc*/ 	.word	index@(_Z9cuda_gemmIiLj512ELj1ELj1ELj4096ELj16ELj16ELj128ELj0ELj1EEvjjjPKT_S2_PS0_jjj)
        /*08c0*/ 	.word	0x00000028


	//----- nvinfo : EIATTR_FRAME_SIZE
	.align		4
.L_373:
        /*08c4*/ 	.byte	0x04, 0x11
        /*08c6*/ 	.short	(.L_375 - .L_374)
	.align		4
.L_374:
        /*08c8*/ 	.word	index@($__internal_7_$__cuda_sm20_div_u16)
        /*08cc*/ 	.word	0x00000000


	//----- nvinfo : EIATTR_FRAME_SIZE
	.align		4
.L_375:
        /*08d0*/ 	.byte	0x04, 0x11
        /*08d2*/ 	.short	(.L_377 - .L_376)
	.align		4
.L_376:
        /*08d4*/ 	.word	index@(_Z9cuda_gemmIiLj512ELj1ELj1ELj4096ELj16ELj16ELj128ELj0ELj1EEvjjjPKT_S2_PS0_jjj)
        /*08d8*/ 	.word	0x00000000


	//----- nvinfo : EIATTR_REGCOUNT
	.align		4
.L_377:
        /*08dc*/ 	.byte	0x04, 0x2f
        /*08de*/ 	.short	(.L_379 - .L_378)
	.align		4
.L_378:
        /*08e0*/ 	.word	index@(_Z9cuda_gemmIiLj512ELj1ELj1ELj4096ELj16ELj16ELj128ELj1ELj1EEvjjjPKT_S2_PS0_jjj)
        /*08e4*/ 	.word	0x00000028


	//----- nvinfo : EIATTR_FRAME_SIZE
	.align		4
.L_379:
        /*08e8*/ 	.byte	0x04, 0x11
        /*08ea*/ 	.short	(.L_381 - .L_380)
	.align		4
.L_380:
        /*08ec*/ 	.word	index@($__internal_6_$__cuda_sm20_div_u16)
        /*08f0*/ 	.word	0x00000000


	//----- nvinfo : EIATTR_FRAME_SIZE
	.align		4
.L_381:
        /*08f4*/ 	.byte	0x04, 0x11
        /*08f6*/ 	.short	(.L_383 - .L_382)
	.align		4
.L_382:
        /*08f8*/ 	.word	index@(_Z9cuda_gemmIiLj512ELj1ELj1ELj4096ELj16ELj16ELj128ELj1ELj1EEvjjjPKT_S2_PS0_jjj)
        /*08fc*/ 	.word	0x00000000


	//----- nvinfo : EIATTR_REGCOUNT
	.align		4
.L_383:
        /*0900*/ 	.byte	0x04, 0x2f
        /*0902*/ 	.short	(.L_385 - .L_384)
	.align		4
.L_384:
        /*0904*/ 	.word	index@(_Z9cuda_gemmIiLj512ELj1ELj1ELj4096ELj32ELj32ELj128ELj0ELj1EEvjjjPKT_S2_PS0_jjj)
        /*0908*/ 	.word	0x0000003f


	//----- nvinfo : EIATTR_FRAME_SIZE
	.align		4
.L_385:
        /*090c*/ 	.byte	0x04, 0x11
        /*090e*/ 	.short	(.L_387 - .L_386)
	.align		4
.L_386:
        /*0910*/ 	.word	index@($__internal_5_$__cuda_sm20_div_u16)
        /*0914*/ 	.word	0x00000000


	//----- nvinfo : EIATTR_FRAME_SIZE
	.align		4
.L_387:
        /*0918*/ 	.byte	0x04, 0x11
        /*091a*/ 	.short	(.L_389 - .L_388)
	.align		4
.L_388:
        /*091c*/ 	.word	index@(_Z9cuda_gemmIiLj512ELj1ELj1ELj4096ELj32ELj32ELj128ELj0ELj1EEvjjjPKT_S2_PS0_jjj)
        /*0920*/ 	.word	0x00000000


	//----- nvinfo : EIATTR_REGCOUNT
	.align		4
.L_389:
        /*0924*/ 	.byte	0x04, 0x2f
        /*0926*/ 	.short	(.L_391 - .L_390)
	.align		4
.L_390:
        /*0928*/ 	.word	index@(_Z9cuda_gemmIiLj512ELj1ELj1ELj4096ELj32ELj32ELj128ELj1ELj1EEvjjjPKT_S2_PS0_jjj)
        /*092c*/ 	.word	0x0000003f


	//----- nvinfo : EIATTR_FRAME_SIZE
	.align		4
.L_391:
        /*0930*/ 	.byte	0x04, 0x11
        /*0932*/ 	.short	(.L_393 - .L_392)
	.align		4
.L_392:
        /*0934*/ 	.word	index@($__internal_4_$__cuda_sm20_div_u16)
        /*0938*/ 	.word	0x00000000


	//----- nvinfo : EIATTR_FRAME_SIZE
	.align		4
.L_393:
        /*093c*/ 	.byte	0x04, 0x11
        /*093e*/ 	.short	(.L_395 - .L_394)
	.align		4
.L_394:
        /*0940*/ 	.word	index@(_Z9cuda_gemmIiLj512ELj1ELj1ELj4096ELj32ELj32ELj128ELj1ELj1EEvjjjPKT_S2_PS0_jjj)
        /*0944*/ 	.word	0x00000000


	//----- nvinfo : EIATTR_REGCOUNT
	.align		4
.L_395:
        /*0948*/ 	.byte	0x04, 0x2f
        /*094a*/ 	.short	(.L_397 - .L_396)
	.align		4
.L_396:
        /*094c*/ 	.word	index@(_Z9cuda_gemmIiLj512ELj1ELj1ELj4096ELj64ELj64ELj128ELj0ELj1EEvjjjPKT_S2_PS0_jjj)
        /*0950*/ 	.word	0x00000040


	//----- nvinfo : EIATTR_FRAME_SIZE
	.align		4
.L_397:
        /*0954*/ 	.byte	0x04, 0x11
        /*0956*/ 	.short	(.L_399 - .L_398)
	.align		4
.L_398:
        /*0958*/ 	.word	index@($__internal_3_$__cuda_sm20_div_u16)
        /*095c*/ 	.word	0x00000000


	//----- nvinfo : EIATTR_FRAME_SIZE
	.align		4
.L_399:
        /*0960*/ 	.byte	0x04, 0x11
        /*0962*/ 	.short	(.L_401 - .L_400)
	.align		4
.L_400:
        /*0964*/ 	.word	index@(_Z9cuda_gemmIiLj512ELj1ELj1ELj4096ELj64ELj64ELj128ELj0ELj1EEvjjjPKT_S2_PS0_jjj)
        /*0968*/ 	.word	0x00000000


	//----- nvinfo : EIATTR_REGCOUNT
	.align		4
.L_401:
        /*096c*/ 	.byte	0x04, 0x2f
        /*096e*/ 	.short	(.L_403 - .L_402)
	.align		4
.L_402:
        /*0970*/ 	.word	index@(_Z9cuda_gemmIiLj512ELj1ELj1ELj4096ELj64ELj64ELj128ELj1ELj1EEvjjjPKT_S2_PS0_jjj)
        /*0974*/ 	.word	0x00000040


	//----- nvinfo : EIATTR_FRAME_SIZE
	.align		4
.L_403:
        /*0978*/ 	.byte	0x04, 0x11
        /*097a*/ 	.short	(.L_405 - .L_404)
	.align		4
.L_404:
        /*097c*/ 	.word	index@($__internal_2_$__cuda_sm20_div_u16)
        /*0980*/ 	.word	0x00000000


	//----- nvinfo : EIATTR_FRAME_SIZE
	.align		4
.L_405:
        /*0984*/ 	.byte	0x04, 0x11
        /*0986*/ 	.short	(.L_407 - .L_406)
	.align		4
.L_406:
        /*0988*/ 	.word	index@(_Z9cuda_gemmIiLj512ELj1ELj1ELj4096ELj64ELj64ELj128ELj1ELj1EEvjjjPKT_S2_PS0_jjj)
        /*098c*/ 	.word	0x00000000


	//----- nvinfo : EIATTR_REGCOUNT
	.align		4
.L_407:
        /*0990*/ 	.byte	0x04, 0x2f
        /*0992*/ 	.short	(.L_409 - .L_408)
	.align		4
.L_408:
        /*0994*/ 	.word	index@(_Z9cuda_gemmIiLj512ELj1ELj1ELj4096ELj128ELj128ELj128ELj0ELj1EEvjjjPKT_S2_PS0_jjj)
        /*0998*/ 	.word	0x00000040


	//----- nvinfo : EIATTR_FRAME_SIZE
	.align		4
.L_409:
        /*099c*/ 	.byte	0x04, 0x11
        /*099e*/ 	.short	(.L_411 - .L_410)
	.align		4
.L_410:
        /*09a0*/ 	.word	index@($__internal_1_$__cuda_sm20_div_u16)
        /*09a4*/ 	.word	0x00000008


	//----- nvinfo : EIATTR_FRAME_SIZE
	.align		4
.L_411:
        /*09a8*/ 	.byte	0x04, 0x11
        /*09aa*/ 	.short	(.L_413 - .L_412)
	.align		4
.L_412:
        /*09ac*/ 	.word	index@(_Z9cuda_gemmIiLj512ELj1ELj1ELj4096ELj128ELj128ELj128ELj0ELj1EEvjjjPKT_S2_PS0_jjj)
        /*09b0*/ 	.word	0x00000008


	//----- nvinfo : EIATTR_REGCOUNT
	.align		4
.L_413:
        /*09b4*/ 	.byte	0x04, 0x2f
        /*09b6*/ 	.short	(.L_415 - .L_414)
	.align		4
.L_414:
        /*09b8*/ 	.word	index@(_Z9cuda_gemmIiLj512ELj1ELj1ELj4096ELj128ELj128ELj128ELj1ELj1EEvjjjPKT_S2_PS0_jjj)
        /*09bc*/ 	.word	0x00000040


	//----- nvinfo : EIATTR_FRAME_SIZE
	.align		4
.L_415:
        /*09c0*/ 	.byte	0x04, 0x11
        /*09c2*/ 	.short	(.L_417 - .L_416)
	.align		4
.L_416:
        /*09c4*/ 	.word	index@($__internal_0_$__cuda_sm20_div_u16)
        /*09c8*/ 	.word	0x00000000


	//----- nvinfo : EIATTR_FRAME_SIZE
	.align		4
.L_417:
        /*09cc*/ 	.byte	0x04, 0x11
        /*09ce*/ 	.short	(.L_419 - .L_418)
	.align		4
.L_418:
        /*09d0*/ 	.word	index@(_Z9cuda_gemmIiLj512ELj1ELj1ELj4096ELj128ELj128ELj128ELj1ELj1EEvjjjPKT_S2_PS0_jjj)
        /*09d4*/ 	.word	0x00000000


	//----- nvinfo : EIATTR_MIN_STACK_SIZE
	.align		4
.L_419:
        /*09d8*/ 	.byte	0x04, 0x12
        /*09da*/ 	.short	(.L_421 - .L_420)
	.align		4
.L_420:
        /*09dc*/ 	.word	index@(_Z9cuda_gemmIiLj512ELj1ELj1ELj4096ELj128ELj128ELj128ELj1ELj1EEvjjjPKT_S2_PS0_jjj)
        /*09e0*/ 	.word	0x00000000


	//----- nvinfo : EIATTR_MIN_STACK_SIZE
	.align		4
.L_421:
        /*09e4*/ 	.byte	0x04, 0x12
        /*09e6*/ 	.short	(.L_423 - .L_422)
	.align		4
.L_422:
        /*09e8*/ 	.word	index@(_Z9cuda_gemmIiLj512ELj1ELj1ELj4096ELj128ELj128ELj128ELj0ELj1EEvjjjPKT_S2_PS0_jjj)
        /*09ec*/ 	.word	0x00000008


	//----- nvinfo : EIATTR_MIN_STACK_SIZE
	.align		4
.L_423:
        /*09f0*/ 	.byte	0x04, 0x12
        /*09f2*/ 	.short	(.L_425 - .L_424)
	.align		4
.L_424:
        /*09f4*/ 	.word	index@(_Z9cuda_gemmIiLj512ELj1ELj1ELj4096ELj64ELj64ELj128ELj1ELj1EEvjjjPKT_S2_PS0_jjj)
        /*09f8*/ 	.word	0x00000000


	//----- nvinfo : EIATTR_MIN_STACK_SIZE
	.align		4
.L_425:
        /*09fc*/ 	.byte	0x04, 0x12
        /*09fe*/ 	.short	(.L_427 - .L_426)
	.align		4
.L_426:
        /*0a00*/ 	.word	index@(_Z9cuda_gemmIiLj512ELj1ELj1ELj4096ELj64ELj64ELj128ELj0ELj1EEvjjjPKT_S2_PS0_jjj)
        /*0a04*/ 	.word	0x00000000


	//----- nvinfo : EIATTR_MIN_STACK_SIZE
	.align		4
.L_427:
        /*0a08*/ 	.byte	0x04, 0x12
        /*0a0a*/ 	.short	(.L_429 - .L_428)
	.align		4
.L_428:
        /*0a0c*/ 	.word	index@(_Z9cuda_gemmIiLj512ELj1ELj1ELj4096ELj32ELj32ELj128ELj1ELj1EEvjjjPKT_S2_PS0_jjj)
        /*0a10*/ 	.word	0x00000000


	//----- nvinfo : EIATTR_MIN_STACK_SIZE
	.align		4
.L_429:
        /*0a14*/ 	.byte	0x04, 0x12
        /*0a16*/ 	.short	(.L_431 - .L_430)
	.align		4
.L_430:
        /*0a18*/ 	.word	index@(_Z9cuda_gemmIiLj512ELj1ELj1ELj4096ELj32ELj32ELj128ELj0ELj1EEvjjjPKT_S2_PS0_jjj)
        /*0a1c*/ 	.word	0x00000000


	//----- nvinfo : EIATTR_MIN_STACK_SIZE
	.align		4
.L_431:
        /*0a20*/ 	.byte	0x04, 0x12
        /*0a22*/ 	.short	(.L_433 - .L_432)
	.align		4
.L_432:
        /*0a24*/ 	.word	index@(_Z9cuda_gemmIiLj512ELj1ELj1ELj4096ELj16ELj16ELj128ELj1ELj1EEvjjjPKT_S2_PS0_jjj)
        /*0a28*/ 	.word	0x00000000


	//----- nvinfo : EIATTR_MIN_STACK_SIZE
	.align		4
.L_433:
        /*0a2c*/ 	.byte	0x04, 0x12
        /*0a2e*/ 	.short	(.L_435 - .L_434)
	.align		4
.L_434:
        /*0a30*/ 	.word	index@(_Z9cuda_gemmIiLj512ELj1ELj1ELj4096ELj16ELj16ELj128ELj0ELj1EEvjjjPKT_S2_PS0_jjj)
        /*0a34*/ 	.word	0x00000000


	//----- nvinfo : EIATTR_MIN_STACK_SIZE
	.align		4
.L_435:
        /*0a38*/ 	.byte	0x04, 0x12
        /*0a3a*/ 	.short	(.L_437 - .L_436)
	.align		4
.L_436:
        /*0a3c*/ 	.word	index@(_Z9cuda_gemmIiLj512ELj1ELj1ELj4096ELj8ELj8ELj128ELj1ELj1EEvjjjPKT_S2_PS0_jjj)
        /*0a40*/ 	.word	0x00000000


	//----- nvinfo : EIATTR_MIN_STACK_SIZE
	.align		4
.L_437:
        /*0a44*/ 	.byte	0x04, 0x12
        /*0a46*/ 	.short	(.L_439 - .L_438)
	.align		4
.L_438:
        /*0a48*/ 	.word	index@(_Z9cuda_gemmIiLj512ELj1ELj1ELj4096ELj8ELj8ELj128ELj0ELj1EEvjjjPKT_S2_PS0_jjj)
        /*0a4c*/ 	.word	0x00000000


	//----- nvinfo : EIATTR_MIN_STACK_SIZE
	.align		4
.L_439:
        /*0a50*/ 	.byte	0x04, 0x12
        /*0a52*/ 	.short	(.L_441 - .L_440)
	.align		4
.L_440:
        /*0a54*/ 	.word	index@(_Z9cuda_gemmIiLj512ELj1ELj1ELj4096ELj4ELj4ELj128ELj1ELj1EEvjjjPKT_S2_PS0_jjj)
        /*0a58*/ 	.word	0x00000000


	//----- nvinfo : EIATTR_MIN_STACK_SIZE
	.align		4
.L_441:
        /*0a5c*/ 	.byte	0x04, 0x12
        /*0a5e*/ 	.short	(.L_443 - .L_442)
	.align		4
.L_442:
        /*0a60*/ 	.word	index@(_Z9cuda_gemmIiLj512ELj1ELj1ELj4096ELj4ELj4ELj128ELj0ELj1EEvjjjPKT_S2_PS0_jjj)
        /*0a64*/ 	.word	0x00000000


	//----- nvinfo : EIATTR_MIN_STACK_SIZE
	.align		4
.L_443:
        /*0a68*/ 	.byte	0x04, 0x12
        /*0a6a*/ 	.short	(.L_445 - .L_444)
	.align		4
.L_444:
        /*0a6c*/ 	.word	index@(_Z9cuda_gemmIiLj512ELj1ELj1ELj4096ELj2ELj2ELj128ELj1ELj1EEvjjjPKT_S2_PS0_jjj)
        /*0a70*/ 	.word	0x00000000


	//----- nvinfo : EIATTR_MIN_STACK_SIZE
	.align		4
.L_445:
        /*0a74*/ 	.byte	0x04, 0x12
        /*0a76*/ 	.short	(.L_447 - .L_446)
	.align		4
.L_446:
        /*0a78*/ 	.word	index@(_Z9cuda_gemmIiLj512ELj1ELj1ELj4096ELj2ELj2ELj128ELj0ELj1EEvjjjPKT_S2_PS0_jjj)
        /*0a7c*/ 	.word	0x00000000


	//----- nvinfo : EIATTR_MIN_STACK_SIZE
	.align		4
.L_447:
        /*0a80*/ 	.byte	0x04, 0x12
        /*0a82*/ 	.short	(.L_449 - .L_448)
	.align		4
.L_448:
        /*0a84*/ 	.word	index@(_Z9cuda_gemmIiLj512ELj1ELj1ELj2048ELj128ELj128ELj128ELj1ELj1EEvjjjPKT_S2_PS0_jjj)
        /*0a88*/ 	.word	0x00000000


	//----- nvinfo : EIATTR_MIN_STACK_SIZE
	.align		4
.L_449:
        /*0a8c*/ 	.byte	0x04, 0x12
        /*0a8e*/ 	.short	(.L_451 - .L_450)
	.align		4
.L_450:
        /*0a90*/ 	.word	index@(_Z9cuda_gemmIiLj512ELj1ELj1ELj2048ELj128ELj128ELj128ELj0ELj1EEvjjjPKT_S2_PS0_jjj)
        /*0a94*/ 	.word	0x00000000


	//----- nvinfo : EIATTR_MIN_STACK_SIZE
	.align		4
.L_451:
        /*0a98*/ 	.byte	0x04, 0x12
        /*0a9a*/ 	.short	(.L_453 - .L_452)
	.align		4
.L_452:
        /*0a9c*/ 	.word	index@(_Z9cuda_gemmIiLj512ELj1ELj1ELj2048ELj64ELj64ELj128ELj1ELj1EEvjjjPKT_S2_PS0_jjj)
        /*0aa0*/ 	.word	0x00000000


	//----- nvinfo : EIATTR_MIN_STACK_SIZE
	.align		4
.L_453:
        /*0aa4*/ 	.byte	0x04, 0x12
        /*0aa6*/ 	.short	(.L_455 - .L_454)
	.align		4
.L_454:
        /*0aa8*/ 	.word	index@(_Z9cuda_gemmIiLj512ELj1ELj1ELj2048ELj64ELj64ELj128ELj0ELj1EEvjjjPKT_S2_PS0_jjj)
        /*0aac*/ 	.word	0x00000000


	//----- nvinfo : EIATTR_MIN_STACK_SIZE
	.align		4
.L_455:
        /*0ab0*/ 	.byte	0x04, 0x12
        /*0ab2*/ 	.short	(.L_457 - .L_456)
	.align		4
.L_456:
        /*0ab4*/ 	.word	index@(_Z9cuda_gemmIiLj512ELj1ELj1ELj2048ELj32ELj32ELj128ELj1ELj1EEvjjjPKT_S2_PS0_jjj)
        /*0ab8*/ 	.word	0x00000000


	//----- nvinfo : EIATTR_MIN_STACK_SIZE
	.align		4
.L_457:
        /*0abc*/ 	.byte	0x04, 0x12
        /*0abe*/ 	.short	(.L_459 - .L_458)
	.align		4
.L_458:
        /*0ac0*/ 	.word	index@(_Z9cuda_gemmIiLj512ELj1ELj1ELj2048ELj32ELj32ELj128ELj0ELj1EEvjjjPKT_S2_PS0_jjj)
        /*0ac4*/ 	.word	0x00000000


	//----- nvinfo : EIATTR_MIN_STACK_SIZE
	.align		4
.L_459:
        /*0ac8*/ 	.byte	0x04, 0x12
        /*0aca*/ 	.short	(.L_461 - .L_460)
	.align		4
.L_460:
        /*0acc*/ 	.word	index@(_Z9cuda_gemmIiLj512ELj1ELj1ELj2048ELj16ELj16ELj128ELj1ELj1EEvjjjPKT_S2_PS0_jjj)
        /*0ad0*/ 	.word	0x00000000


	//----- nvinfo : EIATTR_MIN_STACK_SIZE
	.align		4
.L_461:
        /*0ad4*/ 	.byte	0x04, 0x12
        /*0ad6*/ 	.short	(.L_463 - .L_462)
	.align		4
.L_462:
        /*0ad8*/ 	.word	index@(_Z9cuda_gemmIiLj512ELj1ELj1ELj2048ELj16ELj16ELj128ELj0ELj1EEvjjjPKT_S2_PS0_jjj)
        /*0adc*/ 	.word	0x00000000


	//----- nvinfo : EIATTR_MIN_STACK_SIZE
	.align		4
.L_463:
        /*0ae0*/ 	.byte	0x04, 0x12
        /*0ae2*/ 	.short	(.L_465 - .L_464)
	.align		4
.L_464:
        /*0ae4*/ 	.word	index@(_Z9cuda_gemmIiLj512ELj1ELj1ELj2048ELj8ELj8ELj128ELj1ELj1EEvjjjPKT_S2_PS0_jjj)
        /*0ae8*/ 	.word	0x00000000


	//----- nvinfo : EIATTR_MIN_STACK_SIZE
	.align		4
.L_465:
        /*0aec*/ 	.byte	0x04, 0x12
        /*0aee*/ 	.short	(.L_467 - .L_466)
	.align		4
.L_466:
        /*0af0*/ 	.word	index@(_Z9cuda_gemmIiLj512ELj1ELj1ELj2048ELj8ELj8ELj128ELj0ELj1EEvjjjPKT_S2_PS0_jjj)
        /*0af4*/ 	.word	0x00000000


	//----- nvinfo : EIATTR_MIN_STACK_SIZE
	.align		4
.L_467:
        /*0af8*/ 	.byte	0x04, 0x12
        /*0afa*/ 	.short	(.L_469 - .L_468)
	.align		4
.L_468:
        /*0afc*/ 	.word	index@(_Z9cuda_gemmIiLj512ELj1ELj1ELj2048ELj4ELj4ELj128ELj1ELj1EEvjjjPKT_S2_PS0_jjj)
        /*0b00*/ 	.word	0x00000000


	//----- nvinfo : EIATTR_MIN_STACK_SIZE
	.align		4
.L_469:
        /*0b04*/ 	.byte	0x04, 0x12
        /*0b06*/ 	.short	(.L_471 - .L_470)
	.align		4
.L_470:
        /*0b08*/ 	.word	index@(_Z9cuda_gemmIiLj512ELj1ELj1ELj2048ELj4ELj4ELj128ELj0ELj1EEvjjjPKT_S2_PS0_jjj)
        /*0b0c*/ 	.word	0x00000000


	//----- nvinfo : EIATTR_MIN_STACK_SIZE
	.align		4
.L_471:
        /*0b10*/ 	.byte	0x04, 0x12
        /*0b12*/ 	.short	(.L_473 - .L_472)
	.align		4
.L_472:
        /*0b14*/ 	.word	index@(_Z9cuda_gemmIiLj512ELj1ELj1ELj2048ELj2ELj2ELj128ELj1ELj1EEvjjjPKT_S2_PS0_jjj)
        /*0b18*/ 	.word	0x00000000


	//----- nvinfo : EIATTR_MIN_STACK_SIZE
	.align		4
.L_473:
        /*0b1c*/ 	.byte	0x04, 0x12
        /*0b1e*/ 	.short	(.L_475 - .L_474)
	.align		4
.L_474:
        /*0b20*/ 	.word	index@(_Z9cuda_gemmIiLj512ELj1ELj1ELj2048ELj2ELj2ELj128ELj0ELj1EEvjjjPKT_S2_PS0_jjj)
        /*0b24*/ 	.word	0x00000000


	//----- nvinfo : EIATTR_MIN_STACK_SIZE
	.align		4
.L_475:
        /*0b28*/ 	.byte	0x04, 0x12
        /*0b2a*/ 	.short	(.L_477 - .L_476)
	.align		4
.L_476:
        /*0b2c*/ 	.word	index@(_Z9cuda_gemmIiLj512ELj1ELj1ELj1024ELj128ELj128ELj128ELj1ELj1EEvjjjPKT_S2_PS0_jjj)
        /*0b30*/ 	.word	0x00000000


	//----- nvinfo : EIATTR_MIN_STACK_SIZE
	.align		4
.L_477:
        /*0b34*/ 	.byte	0x04, 0x12
        /*0b36*/ 	.short	(.L_479 - .L_478)
	.align		4
.L_478:
        /*0b38*/ 	.word	index@(_Z9cuda_gemmIiLj512ELj1ELj1ELj1024ELj128ELj128ELj128ELj0ELj1EEvjjjPKT_S2_PS0_jjj)
        /*0b3c*/ 	.word	0x00000000


	//----- nvinfo : EIATTR_MIN_STACK_SIZE
	.align		4
.L_479:
        /*0b40*/ 	.byte	0x04, 0x12
        /*0b42*/ 	.short	(.L_481 - .L_480)
	.align		4
.L_480:
        /*0b44*/ 	.word	index@(_Z9cuda_gemmIiLj512ELj1ELj1ELj1024ELj64ELj64ELj128ELj1ELj1EEvjjjPKT_S2_PS0_jjj)
        /*0b48*/ 	.word	0x00000000


	//----- nvinfo : EIATTR_MIN_STACK_SIZE
	.align		4
.L_481:
        /*0b4c*/ 	.byte	0x04, 0x12
        /*0b4e*/ 	.short	(.L_483 - .L_482)
	.align		4
.L_482:
        /*0b50*/ 	.word	index@(_Z9cuda_gemmIiLj512ELj1ELj1ELj1024ELj64ELj64ELj128ELj0ELj1EEvjjjPKT_S2_PS0_jjj)
        /*0b54*/ 	.word	0x00000000


	//----- nvinfo : EIATTR_MIN_STACK_SIZE
	.align		4
.L_483:
        /*0b58*/ 	.byte	0x04, 0x12
        /*0b5a*/ 	.short	(.L_485 - .L_484)
	.align		4
.L_484:
        /*0b5c*/ 	.word	index@(_Z9cuda_gemmIiLj512ELj1ELj1ELj1024ELj32ELj32ELj128ELj1ELj1EEvjjjPKT_S2_PS0_jjj)
        /*0b60*/ 	.word	0x00000000


	//----- nvinfo : EIATTR_MIN_STACK_SIZE
	.align		4
.L_485:
        /*0b64*/ 	.byte	0x04, 0x12
        /*0b66*/ 	.short	(.L_487 - .L_486)
	.align		4
.L_486:
        /*0b68*/ 	.word	index@(_Z9cuda_gemmIiLj512ELj1ELj1ELj1024ELj32ELj32ELj128ELj0ELj1EEvjjjPKT_S2_PS0_jjj)
        /*0b6c*/ 	.word	0x00000000


	//----- nvinfo : EIATTR_MIN_STACK_SIZE
	.align		4
.L_487:
        /*0b70*/ 	.byte	0x04, 0x12
        /*0b72*/ 	.short	(.L_489 - .L_488)
	.align		4
.L_488:
        /*0b74*/ 	.word	index@(_Z9cuda_gemmIiLj512ELj1ELj1ELj1024ELj16ELj16ELj128ELj1ELj1EEvjjjPKT_S2_PS0_jjj)
        /*0b78*/ 	.word	0x00000000


	//----- nvinfo : EIATTR_MIN_STACK_SIZE
	.align		4
.L_489:
        /*0b7c*/ 	.byte	0x04, 0x12
        /*0b7e*/ 	.short	(.L_491 - .L_490)
	.align		4
.L_490:
        /*0b80*/ 	.word	index@(_Z9cuda_gemmIiLj512ELj1ELj1ELj1024ELj16ELj16ELj128ELj0ELj1EEvjjjPKT_S2_PS0_jjj)
        /*0b84*/ 	.word	0x00000000


	//----- nvinfo : EIATTR_MIN_STACK_SIZE
	.align		4
.L_491:
        /*0b88*/ 	.byte	0x04, 0x12
        /*0b8a*/ 	.short	(.L_493 - .L_492)
	.align		4
.L_492:
        /*0b8c*/ 	.word	index@(_Z9cuda_gemmIiLj512ELj1ELj1ELj1024ELj8ELj8ELj128ELj1ELj1EEvjjjPKT_S2_PS0_jjj)
        /*0b90*/ 	.word	0x00000000


	//----- nvinfo : EIATTR_MIN_STACK_SIZE
	.align		4
.L_493:
        /*0b94*/ 	.byte	0x04, 0x12
        /*0b96*/ 	.short	(.L_495 - .L_494)
	.align		4
.L_494:
        /*0b98*/ 	.word	index@(_Z9cuda_gemmIiLj512ELj1ELj1ELj1024ELj8ELj8ELj128ELj0ELj1EEvjjjPKT_S2_PS0_jjj)
        /*0b9c*/ 	.word	0x00000000


	//----- nvinfo : EIATTR_MIN_STACK_SIZE
	.align		4
.L_495:
        /*0ba0*/ 	.byte	0x04, 0x12
        /*0ba2*/ 	.short	(.L_497 - .L_496)
	.align		4
.L_496:
        /*0ba4*/ 	.word	index@(_Z9cuda_gemmIiLj512ELj1ELj1ELj1024ELj4ELj4ELj128ELj1ELj1EEvjjjPKT_S2_PS0_jjj)
        /*0ba8*/ 	.word	0x00000000


	//----- nvinfo : EIATTR_MIN_STACK_SIZE
	.align		4
.L_497:
        /*0bac*/ 	.byte	0x04, 0x12
        /*0bae*/ 	.short	(.L_499 - .L_498)
	.align		4
.L_498:
        /*0bb0*/ 	.word	index@(_Z9cuda_gemmIiLj512ELj1ELj1ELj1024ELj4ELj4ELj128ELj0ELj1EEvjjjPKT_S2_PS0_jjj)
        /*0bb4*/ 	.word	0x00000000


	//----- nvinfo : EIATTR_MIN_STACK_SIZE
	.align		4
.L_499:
        /*0bb8*/ 	.byte	0x04, 0x12
        /*0bba*/ 	.short	(.L_501 - .L_500)
	.align		4
.L_500:
        /*0bbc*/ 	.word	index@(_Z9cuda_gemmIiLj512ELj1ELj1ELj1024ELj2ELj2ELj128ELj1ELj1EEvjjjPKT_S2_PS0_jjj)
        /*0bc0*/ 	.word	0x00000000


	//----- nvinfo : EIATTR_MIN_STACK_SIZE
	.align		4
.L_501:
        /*0bc4*/ 	.byte	0x04, 0x12
        /*0bc6*/ 	.short	(.L_503 - .L_502)
	.align		4
.L_502:
        /*0bc8*/ 	.word	index@(_Z9cuda_gemmIiLj512ELj1ELj1ELj1024ELj2ELj2ELj128ELj0ELj1EEvjjjPKT_S2_PS0_jjj)
        /*0bcc*/ 	.word	0x00000000


	//----- nvinfo : EIATTR_MIN_STACK_SIZE
	.align		4
.L_503:
        /*0bd0*/ 	.byte	0x04, 0x12
        /*0bd2*/ 	.short	(.L_505 - .L_504)
	.align		4
.L_504:
        /*0bd4*/ 	.word	index@(_Z9cuda_gemmIiLj512ELj1ELj1ELj512ELj128ELj128ELj128ELj1ELj1EEvjjjPKT_S2_PS0_jjj)
        /*0bd8*/ 	.word	0x00000000


	//----- nvinfo : EIATTR_MIN_STACK_SIZE
	.align		4
.L_505:
        /*0bdc*/ 	.byte	0x04, 0x12
        /*0bde*/ 	.short	(.L_507 - .L_506)
	.align		4
.L_506:
        /*0be0*/ 	.word	index@(_Z9cuda_gemmIiLj512ELj1ELj1ELj512ELj128ELj128ELj128ELj0ELj1EEvjjjPKT_S2_PS0_jjj)
        /*0be4*/ 	.word	0x00000000


	//----- nvinfo : EIATTR_MIN_STACK_SIZE
	.align		4
.L_507:
        /*0be8*/ 	.byte	0x04, 0x12
        /*0bea*/ 	.short	(.L_509 - .L_508)
	.align		4
.L_508:
        /*0bec*/ 	.word	index@(_Z9cuda_gemmIiLj512ELj1ELj1ELj512ELj64ELj64ELj128ELj1ELj1EEvjjjPKT_S2_PS0_jjj)
        /*0bf0*/ 	.word	0x00000000


	//----- nvinfo : EIATTR_MIN_STACK_SIZE
	.align		4
.L_509:
        /*0bf4*/ 	.byte	0x04, 0x12
        /*0bf6*/ 	.short	(.L_511 - .L_510)
	.align		4
.L_510:
        /*0bf8*/ 	.word	index@(_Z9cuda_gemmIiLj512ELj1ELj1ELj512ELj64ELj64ELj128ELj0ELj1EEvjjjPKT_S2_PS0_jjj)
        /*0bfc*/ 	.word	0x00000000


	//----- nvinfo : EIATTR_MIN_STACK_SIZE
	.align		4
.L_511:
        /*0c00*/ 	.byte	0x04, 0x12
        /*0c02*/ 	.short	(.L_513 - .L_512)
	.align		4
.L_512:
        /*0c04*/ 	.word	index@(_Z9cuda_gemmIiLj512ELj1ELj1ELj512ELj32ELj32ELj128ELj1ELj1EEvjjjPKT_S2_PS0_jjj)
        /*0c08*/ 	.word	0x00000000


	//----- nvinfo : EIATTR_MIN_STACK_SIZE
	.align		4
.L_513:
        /*0c0c*/ 	.byte	0x04, 0x12
        /*0c0e*/ 	.short	(.L_515 - .L_514)
	.align		4
.L_514:
        /*0c10*/ 	.word	index@(_Z9cuda_gemmIiLj512ELj1ELj1ELj512ELj32ELj32ELj128ELj0ELj1EEvjjjPKT_S2_PS0_jjj)
        /*0c14*/ 	.word	0x00000000


	//----- nvinfo : EIATTR_MIN_STACK_SIZE
	.align		4
.L_515:
        /*0c18*/ 	.byte	0x04, 0x12
        /*0c1a*/ 	.short	(.L_517 - .L_516)
	.align		4
.L_516:
        /*0c1c*/ 	.word	index@(_Z9cuda_gemmIiLj512ELj1ELj1ELj512ELj16ELj16ELj128ELj1ELj1EEvjjjPKT_S2_PS0_jjj)
        /*0c20*/ 	.word	0x00000000


	//----- nvinfo : EIATTR_MIN_STACK_SIZE
	.align		4
.L_517:
        /*0c24*/ 	.byte	0x04, 0x12
        /*0c26*/ 	.short	(.L_519 - .L_518)
	.align		4
.L_518:
        /*0c28*/ 	.word	index@(_Z9cuda_gemmIiLj512ELj1ELj1ELj512ELj16ELj16ELj128ELj0ELj1EEvjjjPKT_S2_PS0_jjj)
        /*0c2c*/ 	.word	0x00000000


	//----- nvinfo : EIATTR_MIN_STACK_SIZE
	.align		4
.L_519:
        /*0c30*/ 	.byte	0x04, 0x12
        /*0c32*/ 	.short	(.L_521 - .L_520)
	.align		4
.L_520:
        /*0c34*/ 	.word	index@(_Z9cuda_gemmIiLj512ELj1ELj1ELj512ELj8ELj8ELj128ELj1ELj1EEvjjjPKT_S2_PS0_jjj)
        /*0c38*/ 	.word	0x00000000


	//----- nvinfo : EIATTR_MIN_STACK_SIZE
	.align		4
.L_521:
        /*0c3c*/ 	.byte	0x04, 0x12
        /*0c3e*/ 	.short	(.L_523 - .L_522)
	.align		4
.L_522:
        /*0c40*/ 	.word	index@(_Z9cuda_gemmIiLj512ELj1ELj1ELj512ELj8ELj8ELj128ELj0ELj1EEvjjjPKT_S2_PS0_jjj)
        /*0c44*/ 	.word	0x00000000


	//----- nvinfo : EIATTR_MIN_STACK_SIZE
	.align		4
.L_523:
        /*0c48*/ 	.byte	0x04, 0x12
        /*0c4a*/ 	.short	(.L_525 - .L_524)
	.align		4
.L_524:
        /*0c4c*/ 	.word	index@(_Z9cuda_gemmIiLj512ELj1ELj1ELj512ELj4ELj4ELj128ELj1ELj1EEvjjjPKT_S2_PS0_jjj)
        /*0c50*/ 	.word	0x00000000


	//----- nvinfo : EIATTR_MIN_STACK_SIZE
	.align		4
.L_525:
        /*0c54*/ 	.byte	0x04, 0x12
        /*0c56*/ 	.short	(.L_527 - .L_526)
	.align		4
.L_526:
        /*0c58*/ 	.word	index@(_Z9cuda_gemmIiLj512ELj1ELj1ELj512ELj4ELj4ELj128ELj0ELj1EEvjjjPKT_S2_PS0_jjj)
        /*0c5c*/ 	.word	0x00000000


	//----- nvinfo : EIATTR_MIN_STACK_SIZE
	.align		4
.L_527:
        /*0c60*/ 	.byte	0x04, 0x12
        /*0c62*/ 	.short	(.L_529 - .L_528)
	.align		4
.L_528:
        /*0c64*/ 	.word	index@(_Z9cuda_gemmIiLj512ELj1ELj1ELj512ELj2ELj2ELj128ELj1ELj1EEvjjjPKT_S2_PS0_jjj)
        /*0c68*/ 	.word	0x00000000


	//----- nvinfo : EIATTR_MIN_STACK_SIZE
	.align		4
.L_529:
        /*0c6c*/ 	.byte	0x04, 0x12
        /*0c6e*/ 	.short	(.L_531 - .L_530)
	.align		4
.L_530:
        /*0c70*/ 	.word	index@(_Z9cuda_gemmIiLj512ELj1ELj1ELj512ELj2ELj2ELj128ELj0ELj1EEvjjjPKT_S2_PS0_jjj)
        /*0c74*/ 	.word	0x00000000


	//----- nvinfo : EIATTR_MIN_STACK_SIZE
	.align		4
.L_531:
        /*0c78*/ 	.byte	0x04, 0x12
        /*0c7a*/ 	.short	(.L_533 - .L_532)
	.align		4
.L_532:
        /*0c7c*/ 	.word	index@(_Z9cuda_gemmIiLj512ELj1ELj1ELj256ELj128ELj128ELj128ELj1ELj1EEvjjjPKT_S2_PS0_jjj)
        /*0c80*/ 	.word	0x00000000


	//----- nvinfo : EIATTR_MIN_STACK_SIZE
	.align		4
.L_533:
        /*0c84*/ 	.byte	0x04, 0x12
        /*0c86*/ 	.short	(.L_535 - .L_534)
	.align		4
.L_534:
        /*0c88*/ 	.word	index@(_Z9cuda_gemmIiLj512ELj1ELj1ELj256ELj128ELj128ELj128ELj0ELj1EEvjjjPKT_S2_PS0_jjj)
        /*0c8c*/ 	.word	0x00000000


	//----- nvinfo : EIATTR_MIN_STACK_SIZE
	.align		4
.L_535:
        /*0c90*/ 	.byte	0x04, 0x12
        /*0c92*/ 	.short	(.L_537 - .L_536)
	.align		4
.L_536:
        /*0c94*/ 	.word	index@(_Z9cuda_gemmIiLj512ELj1ELj1ELj256ELj64ELj64ELj128ELj1ELj1EEvjjjPKT_S2_PS0_jjj)
        /*0c98*/ 	.word	0x00000000


	//----- nvinfo : EIATTR_MIN_STACK_SIZE
	.align		4
.L_537:
        /*0c9c*/ 	.byte	0x04, 0x12
        /*0c9e*/ 	.short	(.L_539 - .L_538)
	.align		4
.L_538:
        /*0ca0*/ 	.word	index@(_Z9cuda_gemmIiLj512ELj1ELj1ELj256ELj64ELj64ELj128ELj0ELj1EEvjjjPKT_S2_PS0_jjj)
        /*0ca4*/ 	.word	0x00000000


	//----- nvinfo : EIATTR_MIN_STACK_SIZE
	.align		4
.L_539:
        /*0ca8*/ 	.byte	0x04, 0x12
        /*0caa*/ 	.short	(.L_541 - .L_540)
	.align		4
.L_540:
        /*0cac*/ 	.word	index@(_Z9cuda_gemmIiLj512ELj1ELj1ELj256ELj32ELj32ELj128ELj1ELj1EEvjjjPKT_S2_PS0_jjj)
        /*0cb0*/ 	.word	0x00000000


	//----- nvinfo : EIATTR_MIN_STACK_SIZE
	.align		4
.L_541:
        /*0cb4*/ 	.byte	0x04, 0x12
        /*0cb6*/ 	.short	(.L_543 - .L_542)
	.align		4
.L_542:
        /*0cb8*/ 	.word	index@(_Z9cuda_gemmIiLj512ELj1ELj1ELj256ELj32ELj32ELj128ELj0ELj1EEvjjjPKT_S2_PS0_jjj)
        /*0cbc*/ 	.word	0x00000000


	//----- nvinfo : EIATTR_MIN_STACK_SIZE
	.align		4
.L_543:
        /*0cc0*/ 	.byte	0x04, 0x12
        /*0cc2*/ 	.short	(.L_545 - .L_544)
	.align		4
.L_544:
        /*0cc4*/ 	.word	index@(_Z9cuda_gemmIiLj512ELj1ELj1ELj256ELj16ELj16ELj128ELj1ELj1EEvjjjPKT_S2_PS0_jjj)
        /*0cc8*/ 	.word	0x00000000


	//----- nvinfo : EIATTR_MIN_STACK_SIZE
	.align		4
.L_545:
        /*0ccc*/ 	.byte	0x04, 0x12
        /*0cce*/ 	.short	(.L_547 - .L_546)
	.align		4
.L_546:
        /*0cd0*/ 	.word	index@(_Z9cuda_gemmIiLj512ELj1ELj1ELj256ELj16ELj16ELj128ELj0ELj1EEvjjjPKT_S2_PS0_jjj)
        /*0cd4*/ 	.word	0x00000000


	//----- nvinfo : EIATTR_MIN_STACK_SIZE
	.align		4
.L_547:
        /*0cd8*/ 	.byte	0x04, 0x12
        /*0cda*/ 	.short	(.L_549 - .L_548)
	.align		4
.L_548:
        /*0cdc*/ 	.word	index@(_Z9cuda_gemmIiLj512ELj1ELj1ELj256ELj8ELj8ELj128ELj1ELj1EEvjjjPKT_S2_PS0_jjj)
        /*0ce0*/ 	.word	0x00000000


	//----- nvinfo : EIATTR_MIN_STACK_SIZE
	.align		4
.L_549:
        /*0ce4*/ 	.byte	0x04, 0x12
        /*0ce6*/ 	.short	(.L_551 - .L_550)
	.align		4
.L_550:
        /*0ce8*/ 	.word	index@(_Z9cuda_gemmIiLj512ELj1ELj1ELj256ELj8ELj8ELj128ELj0ELj1EEvjjjPKT_S2_PS0_jjj)
        /*0cec*/ 	.word	0x00000000


	//----- nvinfo : EIATTR_MIN_STACK_SIZE
	.align		4
.L_551:
        /*0cf0*/ 	.byte	0x04, 0x12
        /*0cf2*/ 	.short	(.L_553 - .L_552)
	.align		4
.L_552:
        /*0cf4*/ 	.word	index@(_Z9cuda_gemmIiLj512ELj1ELj1ELj256ELj4ELj4ELj128ELj1ELj1EEvjjjPKT_S2_PS0_jjj)
        /*0cf8*/ 	.word	0x00000000


	//----- nvinfo : EIATTR_MIN_STACK_SIZE
	.align		4
.L_553:
        /*0cfc*/ 	.byte	0x04, 0x12
        /*0cfe*/ 	.short	(.L_555 - .L_554)
	.align		4
.L_554:
        /*0d00*/ 	.word	index@(_Z9cuda_gemmIiLj512ELj1ELj1ELj256ELj4ELj4ELj128ELj0ELj1EEvjjjPKT_S2_PS0_jjj)
        /*0d04*/ 	.word	0x00000000


	//----- nvinfo : EIATTR_MIN_STACK_SIZE
	.align		4
.L_555:
        /*0d08*/ 	.byte	0x04, 0x12
        /*0d0a*/ 	.short	(.L_557 - .L_556)
	.align		4
.L_556:
        /*0d0c*/ 	.word	index@(_Z9cuda_gemmIiLj512ELj1ELj1ELj256ELj2ELj2ELj128ELj1ELj1EEvjjjPKT_S2_PS0_jjj)
        /*0d10*/ 	.word	0x00000000


	//----- nvinfo : EIATTR_MIN_STACK_SIZE
	.align		4
.L_557:
        /*0d14*/ 	.byte	0x04, 0x12
        /*0d16*/ 	.short	(.L_559 - .L_558)
	.align		4
.L_558:
        /*0d18*/ 	.word	index@(_Z9cuda_gemmIiLj512ELj1ELj1ELj256ELj2ELj2ELj128ELj0ELj1EEvjjjPKT_S2_PS0_jjj)
        /*0d1c*/ 	.word	0x00000000


	//----- nvinfo : EIATTR_MIN_STACK_SIZE
	.align		4
.L_559:
        /*0d20*/ 	.byte	0x04, 0x12
        /*0d22*/ 	.short	(.L_561 - .L_560)
	.align		4
.L_560:
        /*0d24*/ 	.word	index@(_Z9cuda_gemmIiLj512ELj1ELj1ELj128ELj128ELj128ELj128ELj1ELj1EEvjjjPKT_S2_PS0_jjj)
        /*0d28*/ 	.word	0x00000000


	//----- nvinfo : EIATTR_MIN_STACK_SIZE
	.align		4
.L_561:
        /*0d2c*/ 	.byte	0x04, 0x12
        /*0d2e*/ 	.short	(.L_563 - .L_562)
	.align		4
.L_562:
        /*0d30*/ 	.word	index@(_Z9cuda_gemmIiLj512ELj1ELj1ELj128ELj128ELj128ELj128ELj0ELj1EEvjjjPKT_S2_PS0_jjj)
        /*0d34*/ 	.word	0x00000000


	//----- nvinfo : EIATTR_MIN_STACK_SIZE
	.align		4
.L_563:
        /*0d38*/ 	.byte	0x04, 0x12
        /*0d3a*/ 	.short	(.L_565 - .L_564)
	.align		4
.L_564:
        /*0d3c*/ 	.word	index@(_Z9cuda_gemmIiLj512ELj1ELj1ELj128ELj64ELj64ELj128ELj1ELj1EEvjjjPKT_S2_PS0_jjj)
        /*0d40*/ 	.word	0x00000000


	//----- nvinfo : EIATTR_MIN_STACK_SIZE
	.align		4
.L_565:
        /*0d44*/ 	.byte	0x04, 0x12
        /*0d46*/ 	.short	(.L_567 - .L_566)
	.align		4
.L_566:
        /*0d48*/ 	.word	index@(_Z9cuda_gemmIiLj512ELj1ELj1ELj128ELj64ELj64ELj128ELj0ELj1EEvjjjPKT_S2_PS0_jjj)
        /*0d4c*/ 	.word	0x00000000


	//----- nvinfo : EIATTR_MIN_STACK_SIZE
	.align		4
.L_567:
        /*0d50*/ 	.byte	0x04, 0x12
        /*0d52*/ 	.short	(.L_569 - .L_568)
	.align		4
.L_568:
        /*0d54*/ 	.word	index@(_Z9cuda_gemmIiLj512ELj1ELj1ELj128ELj32ELj32ELj128ELj1ELj1EEvjjjPKT_S2_PS0_jjj)
        /*0d58*/ 	.word	0x00000000


	//----- nvinfo : EIATTR_MIN_STACK_SIZE
	.align		4
.L_569:
        /*0d5c*/ 	.byte	0x04, 0x12
        /*0d5e*/ 	.short	(.L_571 - .L_570)
	.align		4
.L_570:
        /*0d60*/ 	.word	index@(_Z9cuda_gemmIiLj512ELj1ELj1ELj128ELj32ELj32ELj128ELj0ELj1EEvjjjPKT_S2_PS0_jjj)
        /*0d64*/ 	.word	0x00000000


	//----- nvinfo : EIATTR_MIN_STACK_SIZE
	.align		4
.L_571:
        /*0d68*/ 	.byte	0x04, 0x12
        /*0d6a*/ 	.short	(.L_573 - .L_572)
	.align		4
.L_572:
        /*0d6c*/ 	.word	index@(_Z9cuda_gemmIiLj512ELj1ELj1ELj128ELj16ELj16ELj128ELj1ELj1EEvjjjPKT_S2_PS0_jjj)
        /*0d70*/ 	.word	0x00000000


	//----- nvinfo : EIATTR_MIN_STACK_SIZE
	.align		4
.L_573:
        /*0d74*/ 	.byte	0x04, 0x12
        /*0d76*/ 	.short	(.L_575 - .L_574)
	.align		4
.L_574:
        /*0d78*/ 	.word	index@(_Z9cuda_gemmIiLj512ELj1ELj1ELj128ELj16ELj16ELj128ELj0ELj1EEvjjjPKT_S2_PS0_jjj)
        /*0d7c*/ 	.word	0x00000000


	//----- nvinfo : EIATTR_MIN_STACK_SIZE
	.align		4
.L_575:
        /*0d80*/ 	.byte	0x04, 0x12
        /*0d82*/ 	.short	(.L_577 - .L_576)
	.align		4
.L_576:
        /*0d84*/ 	.word	index@(_Z9cuda_gemmIiLj512ELj1ELj1ELj128ELj8ELj8ELj128ELj1ELj1EEvjjjPKT_S2_PS0_jjj)
        /*0d88*/ 	.word	0x00000000


	//----- nvinfo : EIATTR_MIN_STACK_SIZE
	.align		4
.L_577:
        /*0d8c*/ 	.byte	0x04, 0x12
        /*0d8e*/ 	.short	(.L_579 - .L_578)
	.align		4
.L_578:
        /*0d90*/ 	.word	index@(_Z9cuda_gemmIiLj512ELj1ELj1ELj128ELj8ELj8ELj128ELj0ELj1EEvjjjPKT_S2_PS0_jjj)
        /*0d94*/ 	.word	0x00000000


	//----- nvinfo : EIATTR_MIN_STACK_SIZE
	.align		4
.L_579:
        /*0d98*/ 	.byte	0x04, 0x12
        /*0d9a*/ 	.short	(.L_581 - .L_580)
	.align		4
.L_580:
        /*0d9c*/ 	.word	index@(_Z9cuda_gemmIiLj512ELj1ELj1ELj128ELj4ELj4ELj128ELj1ELj1EEvjjjPKT_S2_PS0_jjj)
        /*0da0*/ 	.word	0x00000000


	//----- nvinfo : EIATTR_MIN_STACK_SIZE
	.align		4
.L_581:
        /*0da4*/ 	.byte	0x04, 0x12
        /*0da6*/ 	.short	(.L_583 - .L_582)
	.align		4
.L_582:
        /*0da8*/ 	.word	index@(_Z9cuda_gemmIiLj512ELj1ELj1ELj128ELj4ELj4ELj128ELj0ELj1EEvjjjPKT_S2_PS0_jjj)
        /*0dac*/ 	.word	0x00000000


	//----- nvinfo : EIATTR_MIN_STACK_SIZE
	.align		4
.L_583:
        /*0db0*/ 	.byte	0x04, 0x12
        /*0db2*/ 	.short	(.L_585 - .L_584)
	.align		4
.L_584:
        /*0db4*/ 	.word	index@(_Z9cuda_gemmIiLj512ELj1ELj1ELj128ELj2ELj2ELj128ELj1ELj1EEvjjjPKT_S2_PS0_jjj)
        /*0db8*/ 	.word	0x00000000


	//----- nvinfo : EIATTR_MIN_STACK_SIZE
	.align		4
.L_585:
        /*0dbc*/ 	.byte	0x04, 0x12
        /*0dbe*/ 	.short	(.L_587 - .L_586)
	.align		4
.L_586:
        /*0dc0*/ 	.word	index@(_Z9cuda_gemmIiLj512ELj1ELj1ELj128ELj2ELj2ELj128ELj0ELj1EEvjjjPKT_S2_PS0_jjj)
        /*0dc4*/ 	.word	0x00000000
.L_587:


//--------------------- .nv.compat                --------------------------
	.section	.nv.compat,"",@"SHT_CUDA_COMPAT_INFO"
	.align	4
        /*0000*/ 	.byte	0x02, 0x09, 0x00, 0x00, 0x02, 0x02, 0x01, 0x00, 0x02, 0x05, 0x05, 0x00, 0x03, 0x07, 0x01, 0x01
        /*0010*/ 	.byte	0x02, 0x03, 0x00, 0x00, 0x02, 0x06, 0x01, 0x00, 0x04, 0x0b, 0x08, 0x00, 0x01, 0x00, 0x00, 0x00
        /*0020*/ 	.byte	0x00, 0x00, 0x00, 0x00


//--------------------- .nv.info._Z9cuda_gemmIiLj512ELj1ELj1ELj4096ELj128ELj128ELj128ELj1ELj1EEvjjjPKT_S2_PS0_jjj --------------------------
	.section	.nv.info._Z9cuda_gemmIiLj512ELj1ELj1ELj4096ELj128ELj128ELj128ELj1ELj1EEvjjjPKT_S2_PS0_jjj,"",@"SHT_CUDA_INFO"
	.sectionflags	@""
	.align	4


	//----- nvinfo : EIATTR_CUDA_API_VERSION
	.align		4
        /*0000*/ 	.byte	0x04, 0x37
        /*0002*/ 	.short	(.L_589 - .L_588)
.L_588:
        /*0004*/ 	.word	0x00000082


	//----- nvinfo : EIATTR_KPARAM_INFO
	.align		4
.L_589:
        /*0008*/ 	.byte	0x04, 0x17
        /*000a*/ 	.short	(.L_591 - .L_590)
.L_590:
        /*000c*/ 	.word	0x00000000
        /*0010*/ 	.short	0x0008
        /*0012*/ 	.short	0x0030
        /*0014*/ 	.byte	0x00, 0xf0, 0x11, 0x00


	//----- nvinfo : EIATTR_KPARAM_INFO
	.align		4
.L_591:
        /*0018*/ 	.byte	0x04, 0x17
        /*001a*/ 	.short	(.L_593 - .L_592)
.L_592:
        /*001c*/ 	.word	0x00000000
        /*0020*/ 	.short	0x0007
        /*0022*/ 	.short	0x002c
        /*0024*/ 	.byte	0x00, 0xf0, 0x11, 0x00


	//----- nvinfo : EIATTR_KPARAM_INFO
	.align		4
.L_593:
        /*0028*/ 	.byte	0x04, 0x17
        /*002a*/ 	.short	(.L_595 - .L_594)
.L_594:
        /*002c*/ 	.word	0x00000000
        /*0030*/ 	.short	0x0006
        /*0032*/ 	.short	0x0028
        /*0034*/ 	.byte	0x00, 0xf0, 0x11, 0x00


	//----- nvinfo : EIATTR_KPARAM_INFO
	.align		4
.L_595:
        /*0038*/ 	.byte	0x04, 0x17
        /*003a*/ 	.short	(.L_597 - .L_596)
.L_596:
        /*003c*/ 	.word	0x00000000
        /*0040*/ 	.short	0x0005
        /*0042*/ 	.short	0x0020
        /*0044*/ 	.byte	0x00, 0xf5, 0x21, 0x00


	//----- nvinfo : EIATTR_KPARAM_INFO
	.align		4
.L_597:
        /*0048*/ 	.byte	0x04, 0x17
        /*004a*/ 	.short	(.L_599 - .L_598)
.L_598:
        /*004c*/ 	.word	0x00000000
        /*0050*/ 	.short	0x0004
        /*0052*/ 	.short	0x0018
        /*0054*/ 	.byte	0x00, 0xf5, 0x21, 0x00


	//----- nvinfo : EIATTR_KPARAM_INFO
	.align		4
.L_599:
        /*0058*/ 	.byte	0x04, 0x17
        /*005a*/ 	.short	(.L_601 - .L_600)
.L_600:
        /*005c*/ 	.word	0x00000000
        /*0060*/ 	.short	0x0003
        /*0062*/ 	.short	0x0010
        /*0064*/ 	.byte	0x00, 0xf5, 0x21, 0x00


	//----- nvinfo : EIATTR_KPARAM_INFO
	.align		4
.L_601:
        /*0068*/ 	.byte	0x04, 0x17
        /*006a*/ 	.short	(.L_603 - .L_602)
.L_602:
        /*006c*/ 	.word	0x00000000
        /*0070*/ 	.short	0x0002
        /*0072*/ 	.short	0x0008
        /*0074*/ 	.byte	0x00, 0xf0, 0x11, 0x00


	//----- nvinfo : EIATTR_KPARAM_INFO
	.align		4
.L_603:
        /*0078*/ 	.byte	0x04, 0x17
        /*007a*/ 	.short	(.L_605 - .L_604)
.L_604:
        /*007c*/ 	.word	0x00000000
        /*0080*/ 	.short	0x0001
        /*0082*/ 	.short	0x0004
        /*0084*/ 	.byte	0x00, 0xf0, 0x11, 0x00


	//----- nvinfo : EIATTR_KPARAM_INFO
	.align		4
.L_605:
        /*0088*/ 	.byte	0x04, 0x17
        /*008a*/ 	.short	(.L_607 - .L_606)
.L_606:
        /*008c*/ 	.word	0x00000000
        /*0090*/ 	.short	0x0000
        /*0092*/ 	.short	0x0000
        /*0094*/ 	.byte	0x00, 0xf0, 0x11, 0x00


	//----- nvinfo : EIATTR_SPARSE_MMA_MASK
	.align		4
.L_607:
        /*0098*/ 	.byte	0x03, 0x50
        /*009a*/ 	.short	0x0000


	//----- nvinfo : EIATTR_MAXREG_COUNT
	.align		4
        /*009c*/ 	.byte	0x03, 0x1b
        /*009e*/ 	.short	0x0080


	//----- nvinfo : EIATTR_NUM_BARRIERS
	.align		4
        /*00a0*/ 	.byte	0x02, 0x4c
        /*00a2*/ 	.byte	0x01
	.zero		1


	//----- nvinfo : EIATTR_MERCURY_ISA_VERSION
	.align		4
        /*00a4*/ 	.byte	0x03, 0x5f
        /*00a6*/ 	.short	0x0101


	//----- nvinfo : EIATTR_COOP_GROUP_MASK_REGIDS
	.align		4
        /*00a8*/ 	.byte	0x04, 0x29
        /*00aa*/ 	.short	(.L_609 - .L_608)


	//   ....[0]....
.L_608:
        /*00ac*/ 	.word	0xffffffff


	//   ....[1]....
        /*00b0*/ 	.word	0xffffffff


	//   ....[2]....
        /*00b4*/ 	.word	0xffffffff


	//   ....[3]....
        /*00b8*/ 	.word	0xffffffff


	//   ....[4]....
        /*00bc*/ 	.word	0xffffffff


	//   ....[5]....
        /*00c0*/ 	.word	0xffffffff


	//   ....[6]....
        /*00c4*/ 	.word	0xffffffff


	//   ....[7]....
        /*00c8*/ 	.word	0xffffffff


	//   ....[8]....
        /*00cc*/ 	.word	0xffffffff


	//   ....[9]....
        /*00d0*/ 	.word	0xffffffff


	//   ....[10]....
        /*00d4*/ 	.word	0xffffffff


	//   ....[11]....
        /*00d8*/ 	.word	0xffffffff


	//   ....[12]....
        /*00dc*/ 	.word	0xffffffff


	//   ....[13]....
        /*00e0*/ 	.word	0xffffffff


	//   ....[14]....
        /*00e4*/ 	.word	0xffffffff


	//   ....[15]....
        /*00e8*/ 	.word	0xffffffff


	//   ....[16]....
        /*00ec*/ 	.word	0xffffffff


	//   ....[17]....
        /*00f0*/ 	.word	0xffffffff


	//   ....[18]....
        /*00f4*/ 	.word	0xffffffff


	//   ....[19]....
        /*00f8*/ 	.word	0xffffffff


	//   ....[20]....
        /*00fc*/ 	.word	0xffffffff


	//   ....[21]....
        /*0100*/ 	.word	0xffffffff


	//   ....[22]....
        /*0104*/ 	.word	0xffffffff


	//   ....[23]....
        /*0108*/ 	.word	0xffffffff


	//   ....[24]....
        /*010c*/ 	.word	0xffffffff


	//   ....[25]....
        /*0110*/ 	.word	0xffffffff


	//   ....[26]....
        /*0114*/ 	.word	0xffffffff


	//   ....[27]....
        /*0118*/ 	.word	0xffffffff


	//   ....[28]....
        /*011c*/ 	.word	0xffffffff


	//   ....[29]....
        /*0120*/ 	.word	0xffffffff


	//   ....[30]....
        /*0124*/ 	.word	0xffffffff


	//   ....[31]....
        /*0128*/ 	.word	0xffffffff


	//   ....[32]....
        /*012c*/ 	.word	0xffffffff


	//   ....[33]....
        /*0130*/ 	.word	0xffffffff


	//   ....[34]....
        /*0134*/ 	.word	0xffffffff


	//   ....[35]....
        /*0138*/ 	.word	0xffffffff


	//   ....[36]....
        /*013c*/ 	.word	0xffffffff


	//   ....[37]....
        /*0140*/ 	.word	0xffffffff


	//   ....[38]....
        /*0144*/ 	.word	0xffffffff


	//   ....[39]....
        /*0148*/ 	.word	0xffffffff


	//   ....[40]....
        /*014c*/ 	.word	0xffffffff


	//   ....[41]....
        /*0150*/ 	.word	0xffffffff


	//   ....[42]....
        /*0154*/ 	.word	0xffffffff


	//   ....[43]....
        /*0158*/ 	.word	0xffffffff


	//   ....[44]....
        /*015c*/ 	.word	0xffffffff


	//   ....[45]....
        /*0160*/ 	.word	0xffffffff


	//   ....[46]....
        /*0164*/ 	.word	0xffffffff


	//   ....[47]....
        /*0168*/ 	.word	0xffffffff


	//   ....[48]....
        /*016c*/ 	.word	0xffffffff


	//   ....[49]....
        /*0170*/ 	.word	0xffffffff


	//   ....[50]....
        /*0174*/ 	.word	0xffffffff


	//   ....[51]....
        /*0178*/ 	.word	0xffffffff


	//   ....[52]....
        /*017c*/ 	.word	0xffffffff


	//   ....[53]....
        /*0180*/ 	.word	0xffffffff


	//   ....[54]....
        /*0184*/ 	.word	0xffffffff


	//   ....[55]....
        /*0188*/ 	.word	0xffffffff


	//   ....[56]....
        /*018c*/ 	.word	0xffffffff


	//   ....[57]....
        /*0190*/ 	.word	0xffffffff


	//   ....[58]....
        /*0194*/ 	.word	0xffffffff


	//   ....[59]....
        /*0198*/ 	.word	0xffffffff


	//   ....[60]....
        /*019c*/ 	.word	0xffffffff


	//   ....[61]....
        /*01a0*/ 	.word	0xffffffff


	//   ....[62]....
        /*01a4*/ 	.word	0xffffffff


	//   ....[63]....
        /*01a8*/ 	.word	0xffffffff


	//   ....[64]....
        /*01ac*/ 	.word	0xffffffff


	//   ....[65]....
        /*01b0*/ 	.word	0xffffffff


	//   ....[66]....
        /*01b4*/ 	.word	0xffffffff


	//   ....[67]....
        /*01b8*/ 	.word	0xffffffff


	//   ....[68]....
        /*01bc*/ 	.word	0xffffffff


	//   ....[69]....
        /*01c0*/ 	.word	0xffffffff


	//   ....[70]....
        /*01c4*/ 	.word	0xffffffff


	//   ....[71]....
        /*01c8*/ 	.word	0xffffffff


	//   ....[72]....
        /*01cc*/ 	.word	0xffffffff


	//   ....[73]....
        /*01d0*/ 	.word	0xffffffff


	//   ....[74]....
        /*01d4*/ 	.word	0xffffffff


	//   ....[75]....
        /*01d8*/ 	.word	0xffffffff


	//   ....[76]....
        /*01dc*/ 	.word	0xffffffff


	//   ....[77]....
        /*01e0*/ 	.word	0xffffffff


	//   ....[78]....
        /*01e4*/ 	.word	0xffffffff


	//   ....[79]....
        /*01e8*/ 	.word	0xffffffff


	//   ....[80]....
        /*01ec*/ 	.word	0xffffffff


	//   ....[81]....
        /*01f0*/ 	.word	0xffffffff


	//   ....[82]....
        /*01f4*/ 	.word	0xffffffff


	//   ....[83]....
        /*01f8*/ 	.word	0xffffffff


	//   ....[84]....
        /*01fc*/ 	.word	0xffffffff


	//   ....[85]....
        /*0200*/ 	.word	0xffffffff


	//   ....[86]....
        /*0204*/ 	.word	0xffffffff


	//   ....[87]....
        /*0208*/ 	.word	0xffffffff


	//   ....[88]....
        /*020c*/ 	.word	0xffffffff


	//   ....[89]....
        /*0210*/ 	.word	0xffffffff


	//   ....[90]....
        /*0214*/ 	.word	0xffffffff


	//   ....[91]....
        /*0218*/ 	.word	0xffffffff


	//   ....[92]....
        /*021c*/ 	.word	0xffffffff


	//   ....[93]....
        /*0220*/ 	.word	0xffffffff


	//   ....[94]....
        /*0224*/ 	.word	0xffffffff


	//   ....[95]....
        /*0228*/ 	.word	0xffffffff


	//   ....[96]....
        /*022c*/ 	.word	0xffffffff


	//   ....[97]....
        /*0230*/ 	.word	0xffffffff


	//   ....[98]....
        /*0234*/ 	.word	0xffffffff


	//   ....[99]....
        /*0238*/ 	.word	0xffffffff


	//   ....[100]....
        /*023c*/ 	.word	0xffffffff


	//   ....[101]....
        /*0240*/ 	.word	0xffffffff


	//   ....[102]....
        /*0244*/ 	.word	0xffffffff


	//   ....[103]....
        /*0248*/ 	.word	0xffffffff


	//   ....[104]....
        /*024c*/ 	.word	0xffffffff


	//   ....[105]....
        /*0250*/ 	.word	0xffffffff


	//   ....[106]....
        /*0254*/ 	.word	0xffffffff


	//   ....[107]....
        /*0258*/ 	.word	0xffffffff


	//   ....[108]....
        /*025c*/ 	.word	0xffffffff


	//   ....[109]....
        /*0260*/ 	.word	0xffffffff


	//   ....[110]....
        /*0264*/ 	.word	0xffffffff


	//   ....[111]....
        /*0268*/ 	.word	0xffffffff


	//   ....[112]....
        /*026c*/ 	.word	0xffffffff


	//   ....[113]....
        /*0270*/ 	.word	0xffffffff


	//   ....[114]....
        /*0274*/ 	.word	0xffffffff


	//   ....[115]....
        /*0278*/ 	.word	0xffffffff


	//   ....[116]....
        /*027c*/ 	.word	0xffffffff


	//   ....[117]....
        /*0280*/ 	.word	0xffffffff


	//   ....[118]....
        /*0284*/ 	.word	0xffffffff


	//   ....[119]....
        /*0288*/ 	.word	0xffffffff


	//   ....[120]....
        /*028c*/ 	.word	0xffffffff


	//   ....[121]....
        /*0290*/ 	.word	0xffffffff


	//   ....[122]....
        /*0294*/ 	.word	0xffffffff


	//   ....[123]....
        /*0298*/ 	.word	0xffffffff


	//   ....[124]....
        /*029c*/ 	.word	0xffffffff


	//   ....[125]....
        /*02a0*/ 	.word	0xffffffff


	//   ....[126]....
        /*02a4*/ 	.word	0xffffffff


	//   ....[127]....
        /*02a8*/ 	.word	0xffffffff


	//----- nvinfo : EIATTR_COOP_GROUP_INSTR_OFFSETS
	.align		4
.L_609:
        /*02ac*/ 	.byte	0x04, 0x28
        /*02ae*/ 	.short	(.L_611 - .L_610)


	//   ....[0]....
.L_610:
        /*02b0*/ 	.word	0x00001010


	//   ....[1]....
        /*02b4*/ 	.word	0x00001110


	//   ....[2]....
        /*02b8*/ 	.word	0x000011a0


	//   ....[3]....
        /*02bc*/ 	.word	0x00001200


	//   ....[4]....
        /*02c0*/ 	.word	0x00001230


	//   ....[5]....
        /*02c4*/ 	.word	0x00001260


	//   ....[6]....
        /*02c8*/ 	.word	0x000012c0


	//   ....[7]....
        /*02cc*/ 	.word	0x00001350


	//   ....[8]....
        /*02d0*/ 	.word	0x00001380


	//   ....[9]....
        /*02d4*/ 	.word	0x000013b0


	//   ....[10]....
        /*02d8*/ 	.word	0x00001400


	//   ....[11]....
        /*02dc*/ 	.word	0x000014a0


	//   ....[12]....
        /*02e0*/ 	.word	0x000014d0


	//   ....[13]....
        /*02e4*/ 	.word	0x00001500


	//   ....[14]....
        /*02e8*/ 	.word	0x00001530


	//   ....[15]....
        /*02ec*/ 	.word	0x00001540


	//   ....[16]....
        /*02f0*/ 	.word	0x00001620


	//   ....[17]....
        /*02f4*/ 	.word	0x00001630


	//   ....[18]....
        /*02f8*/ 	.word	0x00001660


	//   ....[19]....
        /*02fc*/ 	.word	0x00001680


	//   ....[20]....
        /*0300*/ 	.word	0x000016a0


	//   ....[21]....
        /*0304*/ 	.word	0x000016c0


	//   ....[22]....
        /*0308*/ 	.word	0x000016e0


	//   ....[23]....
        /*030c*/ 	.word	0x00001700


	//   ....[24]....
        /*0310*/ 	.word	0x00001720


	//   ....[25]....
        /*0314*/ 	.word	0x00001740


	//   ....[26]....
        /*0318*/ 	.word	0x00001760


	//   ....[27]....
        /*031c*/ 	.word	0x00001780


	//   ....[28]....
        /*0320*/ 	.word	0x000017a0


	//   ....[29]....
        /*0324*/ 	.word	0x000017c0


	//   ....[30]....
        /*0328*/ 	.word	0x000017e0


	//   ....[31]....
        /*032c*/ 	.word	0x00001800


	//   ....[32]....
        /*0330*/ 	.word	0x00001860


	//   ....[33]....
        /*0334*/ 	.word	0x00001870


	//   ....[34]....
        /*0338*/ 	.word	0x000018a0


	//   ....[35]....
        /*033c*/ 	.word	0x000018c0


	//   ....[36]....
        /*0340*/ 	.word	0x000018e0


	//   ....[37]....
        /*0344*/ 	.word	0x00001900


	//   ....[38]....
        /*0348*/ 	.word	0x00001920


	//   ....[39]....
        /*034c*/ 	.word	0x00001940


	//   ....[40]....
        /*0350*/ 	.word	0x00001960


	//   ....[41]....
        /*0354*/ 	.word	0x00001980


	//   ....[42]....
        /*0358*/ 	.word	0x000019a0


	//   ....[43]....
        /*035c*/ 	.word	0x000019c0


	//   ....[44]....
        /*0360*/ 	.word	0x000019e0


	//   ....[45]....
        /*0364*/ 	.word	0x00001a00


	//   ....[46]....
        /*0368*/ 	.word	0x00001a20


	//   ....[47]....
        /*036c*/ 	.word	0x00001a40


	//   ....[48]....
        /*0370*/ 	.word	0x00001aa0


	//   ....[49]....
        /*0374*/ 	.word	0x00001ab0


	//   ....[50]....
        /*0378*/ 	.word	0x00001ae0


	//   ....[51]....
        /*037c*/ 	.word	0x00001b00


	//   ....[52]....
        /*0380*/ 	.word	0x00001b20


	//   ....[53]....
        /*0384*/ 	.word	0x00001b40


	//   ....[54]....
        /*0388*/ 	.word	0x00001b60


	//   ....[55]....
        /*038c*/ 	.word	0x00001b80


	//   ....[56]....
        /*0390*/ 	.word	0x00001ba0


	//   ....[57]....
        /*0394*/ 	.word	0x00001bc0


	//   ....[58]....
        /*0398*/ 	.word	0x00001be0


	//   ....[59]....
        /*039c*/ 	.word	0x00001c00


	//   ....[60]....
        /*03a0*/ 	.word	0x00001c20


	//   ....[61]....
        /*03a4*/ 	.word	0x00001c40


	//   ....[62]....
        /*03a8*/ 	.word	0x00001c60


	//   ....[63]....
        /*03ac*/ 	.word	0x00001c80


	//   ....[64]....
        /*03b0*/ 	.word	0x00001ce0


	//   ....[65]....
        /*03b4*/ 	.word	0x00001cf0


	//   ....[66]....
        /*03b8*/ 	.word	0x00001d20


	//   ....[67]....
        /*03bc*/ 	.word	0x00001d40


	//   ....[68]....
        /*03c0*/ 	.word	0x00001d60


	//   ....[69]....
        /*03c4*/ 	.word	0x00001d80


	//   ....[70]....
        /*03c8*/ 	.word	0x00001da0


	//   ....[71]....
        /*03cc*/ 	.word	0x00001dc0


	//   ....[72]....
        /*03d0*/ 	.word	0x00001de0


	//   ....[73]....
        /*03d4*/ 	.word	0x00001e00


	//   ....[74]....
        /*03d8*/ 	.word	0x00001e20


	//   ....[75]....
        /*03dc*/ 	.word	0x00001e40


	//   ....[76]....
        /*03e0*/ 	.word	0x00001e60


	//   ....[77]....
        /*03e4*/ 	.word	0x00001e80


	//   ....[78]....
        /*03e8*/ 	.word	0x00001ea0


	//   ....[79]....
        /*03ec*/ 	.word	0x00001ec0


	//   ....[80]....
        /*03f0*/ 	.word	0x00001f20


	//   ....[81]....
        /*03f4*/ 	.word	0x00001f30


	//   ....[82]....
        /*03f8*/ 	.word	0x00001f60


	//   ....[83]....
        /*03fc*/ 	.word	0x00001f80


	//   ....[84]....
        /*0400*/ 	.word	0x00001fa0


	//   ....[85]....
        /*0404*/ 	.word	0x00001fc0


	//   ....[86]....
        /*0408*/ 	.word	0x00001fe0


	//   ....[87]....
        /*040c*/ 	.word	0x00002000


	//   ....[88]....
        /*0410*/ 	.word	0x00002020


	//   ....[89]....
        /*0414*/ 	.word	0x00002040


	//   ....[90]....
        /*0418*/ 	.word	0x00002060


	//   ....[91]....
        /*041c*/ 	.word	0x00002080


	//   ....[92]....
        /*0420*/ 	.word	0x000020a0


	//   ....[93]....
        /*0424*/ 	.word	0x000020c0


	//   ....[94]....
        /*0428*/ 	.word	0x000020e0


	//   ....[95]....
        /*042c*/ 	.word	0x00002100


	//   ....[96]....
        /*0430*/ 	.word	0x00002160


	//   ....[97]....
        /*0434*/ 	.word	0x00002170


	//   ....[98]....
        /*0438*/ 	.word	0x000021a0


	//   ....[99]....
        /*043c*/ 	.word	0x000021c0


	//   ....[100]....
        /*0440*/ 	.word	0x000021e0


	//   ....[101]....
        /*0444*/ 	.word	0x00002200


	//   ....[102]....
        /*0448*/ 	.word	0x00002220


	//   ....[103]....
        /*044c*/ 	.word	0x00002240


	//   ....[104]....
        /*0450*/ 	.word	0x00002260


	//   ....[105]....
        /*0454*/ 	.word	0x00002280


	//   ....[106]....
        /*0458*/ 	.word	0x000022a0


	//   ....[107]....
        /*045c*/ 	.word	0x000022c0


	//   ....[108]....
        /*0460*/ 	.word	0x000022e0


	//   ....[109]....
        /*0464*/ 	.word	0x00002300


	//   ....[110]....
        /*0468*/ 	.word	0x00002320


	//   ....[111]....
        /*046c*/ 	.word	0x00002340


	//   ....[112]....
        /*0470*/ 	.word	0x000023a0


	//   ....[113]....
        /*0474*/ 	.word	0x000023b0


	//   ....[114]....
        /*0478*/ 	.word	0x000023c0


	//   ....[115]....
        /*047c*/ 	.word	0x000023d0


	//   ....[116]....
        /*0480*/ 	.word	0x000023e0


	//   ....[117]....
        /*0484*/ 	.word	0x000023f0


	//   ....[118]....
        /*0488*/ 	.word	0x00002410


	//   ....[119]....
        /*048c*/ 	.word	0x00002430


	//   ....[120]....
        /*0490*/ 	.word	0x00002450


	//   ....[121]....
        /*0494*/ 	.word	0x00002470


	//   ....[122]....
        /*0498*/ 	.word	0x00002490


	//   ....[123]....
        /*049c*/ 	.word	0x000024b0


	//   ....[124]....
        /*04a0*/ 	.word	0x000024c0


	//   ....[125]....
        /*04a4*/ 	.word	0x000024e0


	//   ....[126]....
        /*04a8*/ 	.word	0x00002500


	//   ....[127]....
        /*04ac*/ 	.word	0x00002520


	//----- nvinfo : EIATTR_VRC_CTA_INIT_COUNT
	.align		4
.L_611:
        /*04b0*/ 	.byte	0x02, 0x4a
	.zero		1
	.zero		1


	//----- nvinfo : EIATTR_EXIT_INSTR_OFFSETS
	.align		4
        /*04b4*/ 	.byte	0x04, 0x1c
        /*04b6*/ 	.short	(.L_613 - .L_612)


	//   ....[0]....
.L_612:
        /*04b8*/ 	.word	0x00000040


	//   ....[1]....
        /*04bc*/ 	.word	0x000028d0


	//   ....[2]....
        /*04c0*/ 	.word	0x00002af0


	//----- nvinfo : EIATTR_MAX_THREADS
	.align		4
.L_613:
        /*04c4*/ 	.byte	0x04, 0x05
        /*04c6*/ 	.short	(.L_615 - .L_614)
.L_614:
        /*04c8*/ 	.word	0x00000200
        /*04cc*/ 	.word	0x00000001
        /*04d0*/ 	.word	0x00000001


	//----- nvinfo : EIATTR_CRS_STACK_SIZE
	.align		4
.L_615:
        /*04d4*/ 	.byte	0x04, 0x1e
        /*04d6*/ 	.short	(.L_617 - .L_616)
.L_616:
        /*04d8*/ 	.word	0x00000000


	//----- nvinfo : EIATTR_CBANK_PARAM_SIZE
	.align		4
.L_617:
        /*04dc*/ 	.byte	0x03, 0x19
        /*04de*/ 	.short	0x0034


	//----- nvinfo : EIATTR_PARAM_CBANK
	.align		4
        /*04e0*/ 	.byte	0x04, 0x0a
        /*04e2*/ 	.short	(.L_619 - .L_618)
	.align		4
.L_618:
        /*04e4*/ 	.word	index@(.nv.constant0._Z9cuda_gemmIiLj512ELj1ELj1ELj4096ELj128ELj128ELj128ELj1ELj1EEvjjjPKT_S2_PS0_jjj)
        /*04e8*/ 	.short	0x0380
        /*04ea*/ 	.short	0x0034


	//----- nvinfo : EIATTR_SW_WAR
	.align		4
.L_619:
        /*04ec*/ 	.byte	0x04, 0x36
        /*04ee*/ 	.short	(.L_621 - .L_620)
.L_620:
        /*04f0*/ 	.word	0x00000008
.L_621:


//--------------------- .nv.info._Z9cuda_gemmIiLj512ELj1ELj1ELj4096ELj128ELj128ELj128ELj0ELj1EEvjjjPKT_S2_PS0_jjj --------------------------
	.section	.nv.info._Z9cuda_gemmIiLj512ELj1ELj1ELj4096ELj128ELj128ELj128ELj0ELj1EEvjjjPKT_S2_PS0_jjj,"",@"SHT_CUDA_INFO"
	.sectionflags	@""
	.align	4


	//----- nvinfo : EIATTR_CUDA_API_VERSION
	.align		4
        /*0000*/ 	.byte	0x04, 0x37
        /*0002*/ 	.short	(.L_623 - .L_622)
.L_622:
        /*0004*/ 	.word	0x00000082


	//----- nvinfo : EIATTR_KPARAM_INFO
	.align		4
.L_623:
        /*0008*/ 	.byte	0x04, 0x17
        /*000a*/ 	.short	(.L_625 - .L_624)
.L_624:
        /*000c*/ 	.word	0x00000000
        /*0010*/ 	.short	0x0008
        /*0012*/ 	.short	0x0030
        /*0014*/ 	.byte	0x00, 0xf0, 0x11, 0x00


	//----- nvinfo : EIATTR_KPARAM_INFO
	.align		4
.L_625:
        /*0018*/ 	.byte	0x04, 0x17
        /*001a*/ 	.short	(.L_627 - .L_626)
.L_626:
        /*001c*/ 	.word	0x00000000
        /*0020*/ 	.short	0x0007
        /*0022*/ 	.short	0x002c
        /*0024*/ 	.byte	0x00, 0xf0, 0x11, 0x00


	//----- nvinfo : EIATTR_KPARAM_INFO
	.align		4
.L_627:
        /*0028*/ 	.byte	0x04, 0x17
        /*002a*/ 	.short	(.L_629 - .L_628)
.L_628:
        /*002c*/ 	.word	0x00000000
        /*0030*/ 	.short	0x0006
        /*0032*/ 	.short	0x0028
        /*0034*/ 	.byte	0x00, 0xf0, 0x11, 0x00


	//----- nvinfo : EIATTR_KPARAM_INFO
	.align		4
.L_629:
        /*0038*/ 	.byte	0x04, 0x17
        /*003a*/ 	.short	(.L_631 - .L_630)
.L_630:
        /*003c*/ 	.word	0x00000000
        /*0040*/ 	.short	0x0005
        /*0042*/ 	.short	0x0020
        /*0044*/ 	.byte	0x00, 0xf5, 0x21, 0x00


	//----- nvinfo : EIATTR_KPARAM_INFO
	.align		4
.L_631:
        /*0048*/ 	.byte	0x04, 0x17
        /*004a*/ 	.short	(.L_633 - .L_632)
.L_632:
        /*004c*/ 	.word	0x00000000
        /*0050*/ 	.short	0x0004
        /*0052*/ 	.short	0x0018
        /*0054*/ 	.byte	0x00, 0xf5, 0x21, 0x00


	//----- nvinfo : EIATTR_KPARAM_INFO
	.align		4
.L_633:
        /*0058*/ 	.byte	0x04, 0x17
        /*005a*/ 	.short	(.L_635 - .L_634)
.L_634:
        /*005c*/ 	.word	0x00000000
        /*0060*/ 	.short	0x0003
        /*0062*/ 	.short	0x0010
        /*0064*/ 	.byte	0x00, 0xf5, 0x21, 0x00


	//----- nvinfo : EIATTR_KPARAM_INFO
	.align		4
.L_635:
        /*0068*/ 	.byte	0x04, 0x17
        /*006a*/ 	.short	(.L_637 - .L_636)
.L_636:
        /*006c*/ 	.word	0x00000000
        /*0070*/ 	.short	0x0002
        /*0072*/ 	.short	0x0008
        /*0074*/ 	.byte	0x00, 0xf0, 0x11, 0x00


	//----- nvinfo : EIATTR_KPARAM_INFO
	.align		4
.L_637:
        /*0078*/ 	.byte	0x04, 0x17
        /*007a*/ 	.short	(.L_639 - .L_638)
.L_638:
        /*007c*/ 	.word	0x00000000
        /*0080*/ 	.short	0x0001
        /*0082*/ 	.short	0x0004
        /*0084*/ 	.byte	0x00, 0xf0, 0x11, 0x00


	//----- nvinfo : EIATTR_KPARAM_INFO
	.align		4
.L_639:
        /*0088*/ 	.byte	0x04, 0x17
        /*008a*/ 	.short	(.L_641 - .L_640)
.L_640:
        /*008c*/ 	.word	0x00000000
        /*0090*/ 	.short	0x0000
        /*0092*/ 	.short	0x0000
        /*0094*/ 	.byte	0x00, 0xf0, 0x11, 0x00


	//----- nvinfo : EIATTR_SPARSE_MMA_MASK
	.align		4
.L_641:
        /*0098*/ 	.byte	0x03, 0x50
        /*009a*/ 	.short	0x0000


	//----- nvinfo : EIATTR_MAXREG_COUNT
	.align		4
        /*009c*/ 	.byte	0x03, 0x1b
        /*009e*/ 	.short	0x0080


	//----- nvinfo : EIATTR_NUM_BARRIERS
	.align		4
        /*00a0*/ 	.byte	0x02, 0x4c
        /*00a2*/ 	.byte	0x01
	.zero		1


	//----- nvinfo : EIATTR_ANNOTATIONS
	.align		4
        /*00a4*/ 	.byte	0x04, 0x55
        /*00a6*/ 	.short	(.L_643 - .L_642)


	//   ....[0]....
.L_642:
        /*00a8*/ 	.word	0x00000001
        /*00ac*/ 	.byte	0x50, 0x04, 0x00, 0x00, 0x01, 0x00, 0x00, 0x00, 0xe0, 0x06, 0x00, 0x00


	//----- nvinfo : EIATTR_MERCURY_ISA_VERSION
	.align		4
.L_643:
        /*00b8*/ 	.byte	0x03, 0x5f
        /*00ba*/ 	.short	0x0101


	//----- nvinfo : EIATTR_COOP_GROUP_MASK_REGIDS
	.align		4
        /*00bc*/ 	.byte	0x04, 0x29
        /*00be*/ 	.short	(.L_645 - .L_644)


	//   ....[0]....
.L_644:
        /*00c0*/ 	.word	0xffffffff


	//   ....[1]....
        /*00c4*/ 	.word	0xffffffff


	//   ....[2]....
        /*00c8*/ 	.word	0xffffffff


	//   ....[3]....
        /*00cc*/ 	.word	0xffffffff


	//   ....[4]....
        /*00d0*/ 	.word	0xffffffff


	//   ....[5]....
        /*00d4*/ 	.word	0xffffffff


	//   ....[6]....
        /*00d8*/ 	.word	0xffffffff


	//   ....[7]....
        /*00dc*/ 	.word	0xffffffff


	//   ....[8]....
        /*00e0*/ 	.word	0xffffffff


	//   ....[9]....
        /*00e4*/ 	.word	0xffffffff


	//   ....[10]....
        /*00e8*/ 	.word	0xffffffff


	//   ....[11]....
        /*00ec*/ 	.word	0xffffffff


	//   ....[12]....
        /*00f0*/ 	.word	0xffffffff


	//   ....[13]....
        /*00f4*/ 	.word	0xffffffff


	//   ....[14]....
        /*00f8*/ 	.word	0xffffffff


	//   ....[15]....
        /*00fc*/ 	.word	0xffffffff


	//   ....[16]....
        /*0100*/ 	.word	0xffffffff


	//   ....[17]....
        /*0104*/ 	.word	0xffffffff


	//   ....[18]....
        /*0108*/ 	.word	0xffffffff


	//   ....[19]....
        /*010c*/ 	.word	0xffffffff


	//   ....[20]....
        /*0110*/ 	.word	0xffffffff


	//   ....[21]....
        /*0114*/ 	.word	0xffffffff


	//   ....[22]....
        /*0118*/ 	.word	0xffffffff


	//   ....[23]....
        /*011c*/ 	.word	0xffffffff


	//   ....[24]....
        /*0120*/ 	.word	0xffffffff


	//   ....[25]....
        /*0124*/ 	.word	0xffffffff


	//   ....[26]....
        /*0128*/ 	.word	0xffffffff


	//   ....[27]....
        /*012c*/ 	.word	0xffffffff


	//   ....[28]....
        /*0130*/ 	.word	0xffffffff


	//   ....[29]....
        /*0134*/ 	.word	0xffffffff


	//   ....[30]....
        /*0138*/ 	.word	0xffffffff


	//   ....[31]....
        /*013c*/ 	.word	0xffffffff


	//   ....[32]....
        /*0140*/ 	.word	0xffffffff


	//   ....[33]....
        /*0144*/ 	.word	0xffffffff


	//   ....[34]....
        /*0148*/ 	.word	0xffffffff


	//   ....[35]....
        /*014c*/ 	.word	0xffffffff


	//   ....[36]....
        /*0150*/ 	.word	0xffffffff


	//   ....[37]....
        /*0154*/ 	.word	0xffffffff


	//   ....[38]....
        /*0158*/ 	.word	0xffffffff


	//   ....[39]....
        /*015c*/ 	.word	0xffffffff


	//   ....[40]....
        /*0160*/ 	.word	0xffffffff


	//   ....[41]....
        /*0164*/ 	.word	0xffffffff


	//   ....[42]....
        /*0168*/ 	.word	0xffffffff


	//   ....[43]....
        /*016c*/ 	.word	0xffffffff


	//   ....[44]....
        /*0170*/ 	.word	0xffffffff


	//   ....[45]....
        /*0174*/ 	.word	0xffffffff


	//   ....[46]....
        /*0178*/ 	.word	0xffffffff


	//   ....[47]....
        /*017c*/ 	.word	0xffffffff


	//   ....[48]....
        /*0180*/ 	.word	0xffffffff


	//   ....[49]....
        /*0184*/ 	.word	0xffffffff


	//   ....[50]....
        /*0188*/ 	.word	0xffffffff


	//   ....[51]....
        /*018c*/ 	.word	0xffffffff


	//   ....[52]....
        /*0190*/ 	.word	0xffffffff


	//   ....[53]....
        /*0194*/ 	.word	0xffffffff


	//   ....[54]....
        /*0198*/ 	.word	0xffffffff


	//   ....[55]....
        /*019c*/ 	.word	0xffffffff


	//   ....[56]....
        /*01a0*/ 	.word	0xffffffff


	//   ....[57]....
        /*01a4*/ 	.word	0xffffffff


	//   ....[58]....
        /*01a8*/ 	.word	0xffffffff


	//   ....[59]....
        /*01ac*/ 	.word	0xffffffff


	//   ....[60]....
        /*01b0*/ 	.word	0xffffffff


	//   ....[61]....
        /*01b4*/ 	.word	0xffffffff


	//   ....[62]....
        /*01b8*/ 	.word	0xffffffff


	//   ....[63]....
        /*01bc*/ 	.word	0xffffffff


	//   ....[64]....
        /*01c0*/ 	.word	0xffffffff


	//   ....[65]....
        /*01c4*/ 	.word	0xffffffff


	//   ....[66]....
        /*01c8*/ 	.word	0xffffffff


	//   ....[67]....
        /*01cc*/ 	.word	0xffffffff


	//   ....[68]....
        /*01d0*/ 	.word	0xffffffff


	//   ....[69]....
        /*01d4*/ 	.word	0xffffffff


	//   ....[70]....
        /*01d8*/ 	.word	0xffffffff


	//   ....[71]....
        /*01dc*/ 	.word	0xffffffff


	//   ....[72]....
        /*01e0*/ 	.word	0xffffffff


	//   ....[73]....
        /*01e4*/ 	.word	0xffffffff


	//   ....[74]....
        /*01e8*/ 	.word	0xffffffff


	//   ....[75]....
        /*01ec*/ 	.word	0xffffffff


	//   ....[76]....
        /*01f0*/ 	.word	0xffffffff


	//   ....[77]....
        /*01f4*/ 	.word	0xffffffff


	//   ....[78]....
        /*01f8*/ 	.word	0xffffffff


	//   ....[79]....
        /*01fc*/ 	.word	0xffffffff


	//   ....[80]....
        /*0200*/ 	.word	0xffffffff


	//   ....[81]....
        /*0204*/ 	.word	0xffffffff


	//   ....[82]....
        /*0208*/ 	.word	0xffffffff


	//   ....[83]....
        /*020c*/ 	.word	0xffffffff


	//   ....[84]....
        /*0210*/ 	.word	0xffffffff


	//   ....[85]....
        /*0214*/ 	.word	0xffffffff


	//   ....[86]....
        /*0218*/ 	.word	0xffffffff


	//   ....[87]....
        /*021c*/ 	.word	0xffffffff


	//   ....[88]....
        /*0220*/ 	.word	0xffffffff


	//   ....[89]....
        /*0224*/ 	.word	0xffffffff


	//   ....[90]....
        /*0228*/ 	.word	0xffffffff


	//   ....[91]....
        /*022c*/ 	.word	0xffffffff


	//   ....[92]....
        /*0230*/ 	.word	0xffffffff


	//   ....[93]....
        /*0234*/ 	.word	0xffffffff


	//   ....[94]....
        /*0238*/ 	.word	0xffffffff


	//   ....[95]....
        /*023c*/ 	.word	0xffffffff


	//   ....[96]....
        /*0240*/ 	.word	0xffffffff


	//   ....[97]....
        /*0244*/ 	.word	0xffffffff


	//   ....[98]....
        /*0248*/ 	.word	0xffffffff


	//   ....[99]....
        /*024c*/ 	.word	0xffffffff


	//   ....[100]....
        /*0250*/ 	.word	0xffffffff


	//   ....[101]....
        /*0254*/ 	.word	0xffffffff


	//   ....[102]....
        /*0258*/ 	.word	0xffffffff


	//   ....[103]....
        /*025c*/ 	.word	0xffffffff


	//   ....[104]....
        /*0260*/ 	.word	0xffffffff


	//   ....[105]....
        /*0264*/ 	.word	0xffffffff


	//   ....[106]....
        /*0268*/ 	.word	0xffffffff


	//   ....[107]....
        /*026c*/ 	.word	0xffffffff


	//   ....[108]....
        /*0270*/ 	.word	0xffffffff


	//   ....[109]....
        /*0274*/ 	.word	0xffffffff


	//   ....[110]....
        /*0278*/ 	.word	0xffffffff


	//   ....[111]....
        /*027c*/ 	.word	0xffffffff


	//   ....[112]....
        /*0280*/ 	.word	0xffffffff


	//   ....[113]....
        /*0284*/ 	.word	0xffffffff


	//   ....[114]....
        /*0288*/ 	.word	0xffffffff


	//   ....[115]....
        /*028c*/ 	.word	0xffffffff


	//   ....[116]....
        /*0290*/ 	.word	0xffffffff


	//   ....[117]....
        /*0294*/ 	.word	0xffffffff


	//   ....[118]....
        /*0298*/ 	.word	0xffffffff


	//   ....[119]....
        /*029c*/ 	.word	0xffffffff


	//   ....[120]....
        /*02a0*/ 	.word	0xffffffff


	//   ....[121]....
        /*02a4*/ 	.word	0xffffffff


	//   ....[122]....
        /*02a8*/ 	.word	0xffffffff


	//   ....[123]....
        /*02ac*/ 	.word	0xffffffff


	//   ....[124]....
        /*02b0*/ 	.word	0xffffffff


	//   ....[125]....
        /*02b4*/ 	.word	0xffffffff


	//   ....[126]....
        /*02b8*/ 	.word	0xffffffff


	//   ....[127]....
        /*02bc*/ 	.word	0xffffffff


	//----- nvinfo : EIATTR_COOP_GROUP_INSTR_OFFSETS
	.align		4
.L_645:
        /*02c0*/ 	.byte	0x04, 0x28
        /*02c2*/ 	.short	(.L_647 - .L_646)


	//   ....[0]....
.L_646:
        /*02c4*/ 	.word	0x00001080


	//   ....[1]....
        /*02c8*/ 	.word	0x000011b0


	//   ....[2]....
        /*02cc*/ 	.word	0x000011e0


	//   ....[3]....
        /*02d0*/ 	.word	0x00001240


	//   ....[4]....
        /*02d4*/ 	.word	0x000012a0


	//   ....[5]....
        /*02d8*/ 	.word	0x00001330


	//   ....[6]....
        /*02dc*/ 	.word	0x00001390


	//   ....[7]....
        /*02e0*/ 	.word	0x000013b0


	//   ....[8]....
        /*02e4*/ 	.word	0x000013e0


	//   ....[9]....
        /*02e8*/ 	.word	0x00001410


	//   ....[10]....
        /*02ec*/ 	.word	0x000014c0


	//   ....[11]....
        /*02f0*/ 	.word	0x00001520


	//   ....[12]....
        /*02f4*/ 	.word	0x00001570


	//   ....[13]....
        /*02f8*/ 	.word	0x000015c0


	//   ....[14]....
        /*02fc*/ 	.word	0x00001600


	//   ....[15]....
        /*0300*/ 	.word	0x00001640


	//   ....[16]....
        /*0304*/ 	.word	0x00001690


	//   ....[17]....
        /*0308*/ 	.word	0x000016a0


	//   ....[18]....
        /*030c*/ 	.word	0x000016d0


	//   ....[19]....
        /*0310*/ 	.word	0x000016f0


	//   ....[20]....
        /*0314*/ 	.word	0x00001710


	//   ....[21]....
        /*0318*/ 	.word	0x00001730


	//   ....[22]....
        /*031c*/ 	.word	0x00001750


	//   ....[23]....
        /*0320*/ 	.word	0x00001770


	//   ....[24]....
        /*0324*/ 	.word	0x00001790


	//   ....[25]....
        /*0328*/ 	.word	0x000017b0


	//   ....[26]....
        /*032c*/ 	.word	0x000017d0


	//   ....[27]....
        /*0330*/ 	.word	0x000017f0


	//   ....[28]....
        /*0334*/ 	.word	0x00001810


	//   ....[29]....
        /*0338*/ 	.word	0x00001830


	//   ....[30]....
        /*033c*/ 	.word	0x00001850


	//   ....[31]....
        /*0340*/ 	.word	0x00001860


	//   ....[32]....
        /*0344*/ 	.word	0x000018d0


	//   ....[33]....
        /*0348*/ 	.word	0x000018e0


	//   ....[34]....
        /*034c*/ 	.word	0x00001910


	//   ....[35]....
        /*0350*/ 	.word	0x00001930


	//   ....[36]....
        /*0354*/ 	.word	0x00001950


	//   ....[37]....
        /*0358*/ 	.word	0x00001970


	//   ....[38]....
        /*035c*/ 	.word	0x00001990


	//   ....[39]....
        /*0360*/ 	.word	0x000019b0


	//   ....[40]....
        /*0364*/ 	.word	0x000019d0


	//   ....[41]....
        /*0368*/ 	.word	0x000019f0


	//   ....[42]....
        /*036c*/ 	.word	0x00001a10


	//   ....[43]....
        /*0370*/ 	.word	0x00001a30


	//   ....[44]....
        /*0374*/ 	.word	0x00001a50


	//   ....[45]....
        /*0378*/ 	.word	0x00001a70


	//   ....[46]....
        /*037c*/ 	.word	0x00001a90


	//   ....[47]....
        /*0380*/ 	.word	0x00001aa0


	//   ....[48]....
        /*0384*/ 	.word	0x00001b10


	//   ....[49]....
        /*0388*/ 	.word	0x00001b20


	//   ....[50]....
        /*038c*/ 	.word	0x00001b50


	//   ....[51]....
        /*0390*/ 	.word	0x00001b70


	//   ....[52]....
        /*0394*/ 	.word	0x00001b90


	//   ....[53]....
        /*0398*/ 	.word	0x00001bb0


	//   ....[54]....
        /*039c*/ 	.word	0x00001bd0


	//   ....[55]....
        /*03a0*/ 	.word	0x00001bf0


	//   ....[56]....
        /*03a4*/ 	.word	0x00001c10


	//   ....[57]....
        /*03a8*/ 	.word	0x00001c30


	//   ....[58]....
        /*03ac*/ 	.word	0x00001c50


	//   ....[59]....
        /*03b0*/ 	.word	0x00001c70


	//   ....[60]....
        /*03b4*/ 	.word	0x00001c90


	//   ....[61]....
        /*03b8*/ 	.word	0x00001cb0


	//   ....[62]....
        /*03bc*/ 	.word	0x00001cd0


	//   ....[63]....
        /*03c0*/ 	.word	0x00001ce0


	//   ....[64]....
        /*03c4*/ 	.word	0x00001d50


	//   ....[65]....
        /*03c8*/ 	.word	0x00001d60


	//   ....[66]....
        /*03cc*/ 	.word	0x00001d90


	//   ....[67]....
        /*03d0*/ 	.word	0x00001db0


	//   ....[68]....
        /*03d4*/ 	.word	0x00001dd0


	//   ....[69]....
        /*03d8*/ 	.word	0x00001df0


	//   ....[70]....
        /*03dc*/ 	.word	0x00001e10


	//   ....[71]....
        /*03e0*/ 	.word	0x00001e30


	//   ....[72]....
        /*03e4*/ 	.word	0x00001e50


	//   ....[73]....
        /*03e8*/ 	.word	0x00001e70


	//   ....[74]....
        /*03ec*/ 	.word	0x00001e90


	//   ....[75]....
        /*03f0*/ 	.word	0x00001eb0


	//   ....[76]....
        /*03f4*/ 	.word	0x00001ed0


	//   ....[77]....
        /*03f8*/ 	.word	0x00001ef0


	//   ....[78]....
        /*03fc*/ 	.word	0x00001f10


	//   ....[79]....
        /*0400*/ 	.word	0x00001f20


	//   ....[80]....
        /*0404*/ 	.word	0x00001f90


	//   ....[81]....
        /*0408*/ 	.word	0x00001fa0


	//   ....[82]....
        /*040c*/ 	.word	0x00001fd0


	//   ....[83]....
        /*0410*/ 	.word	0x00001ff0


	//   ....[84]....
        /*0414*/ 	.word	0x00002010


	//   ....[85]....
        /*0418*/ 	.word	0x00002030


	//   ....[86]....
        /*041c*/ 	.word	0x00002050


	//   ....[87]....
        /*0420*/ 	.word	0x00002070


	//   ....[88]....
        /*0424*/ 	.word	0x00002090


	//   ....[89]....
        /*0428*/ 	.word	0x000020b0


	//   ....[90]....
        /*042c*/ 	.word	0x000020d0


	//   ....[91]....
        /*0430*/ 	.word	0x000020f0


	//   ....[92]....
        /*0434*/ 	.word	0x00002110


	//   ....[93]....
        /*0438*/ 	.word	0x00002130


	//   ....[94]....
        /*043c*/ 	.word	0x00002150


	//   ....[95]....
        /*0440*/ 	.word	0x00002160


	//   ....[96]....
        /*0444*/ 	.word	0x000021d0


	//   ....[97]....
        /*0448*/ 	.word	0x000021e0


	//   ....[98]....
        /*044c*/ 	.word	0x00002210


	//   ....[99]....
        /*0450*/ 	.word	0x00002230


	//   ....[100]....
        /*0454*/ 	.word	0x00002250


	//   ....[101]....
        /*0458*/ 	.word	0x00002270


	//   ....[102]....
        /*045c*/ 	.word	0x00002290


	//   ....[103]....
        /*0460*/ 	.word	0x000022b0


	//   ....[104]....
        /*0464*/ 	.word	0x000022d0


	//   ....[105]....
        /*0468*/ 	.word	0x000022f0


	//   ....[106]....
        /*046c*/ 	.word	0x00002310


	//   ....[107]....
        /*0470*/ 	.word	0x00002330


	//   ....[108]....
        /*0474*/ 	.word	0x00002350


	//   ....[109]....
        /*0478*/ 	.word	0x00002370


	//   ....[110]....
        /*047c*/ 	.word	0x00002390


	//   ....[111]....
        /*0480*/ 	.word	0x000023a0


	//   ....[112]....
        /*0484*/ 	.word	0x00002410


	//   ....[113]....
        /*0488*/ 	.word	0x00002420


	//   ....[114]....
        /*048c*/ 	.word	0x00002430


	//   ....[115]....
        /*0490*/ 	.word	0x00002440


	//   ....[116]....
        /*0494*/ 	.word	0x00002450


	//   ....[117]....
        /*0498*/ 	.word	0x00002460


	//   ....[118]....
        /*049c*/ 	.word	0x00002480


	//   ....[119]....
        /*04a0*/ 	.word	0x000024a0


	//   ....[120]....
        /*04a4*/ 	.word	0x000024c0


	//   ....[121]....
        /*04a8*/ 	.word	0x000024e0


	//   ....[122]....
        /*04ac*/ 	.word	0x00002500


	//   ....[123]....
        /*04b0*/ 	.word	0x00002520


	//   ....[124]....
        /*04b4*/ 	.word	0x00002540


	//   ....[125]....
        /*04b8*/ 	.word	0x00002580


	//   ....[126]....
        /*04bc*/ 	.word	0x000025a0


	//   ....[127]....
        /*04c0*/ 	.word	0x000025c0


	//----- nvinfo : EIATTR_VRC_CTA_INIT_COUNT
	.align		4
.L_647:
        /*04c4*/ 	.byte	0x02, 0x4a
	.zero		1
	.zero		1


	//----- nvinfo : EIATTR_EXIT_INSTR_OFFSETS
	.align		4
        /*04c8*/ 	.byte	0x04, 0x1c
        /*04ca*/ 	.short	(.L_649 - .L_648)


	//   ....[0]....
.L_648:
        /*04cc*/ 	.word	0x00000050


	//   ....[1]....
        /*04d0*/ 	.word	0x000029d0


	//   ....[2]....
        /*04d4*/ 	.word	0x00002ce0


	//----- nvinfo : EIATTR_MAX_THREADS
	.align		4
.L_649:
        /*04d8*/ 	.byte	0x04, 0x05
        /*04da*/ 	.short	(.L_651 - .L_650)
.L_650:
        /*04dc*/ 	.word	0x00000200
        /*04e0*/ 	.word	0x00000001
        /*04e4*/ 	.word	0x00000001


	//----- nvinfo : EIATTR_CRS_STACK_SIZE
	.align		4
.L_651:
        /*04e8*/ 	.byte	0x04, 0x1e
        /*04ea*/ 	.short	(.L_653 - .L_652)
.L_652:
        /*04ec*/ 	.word	0x00000000


	//----- nvinfo : EIATTR_CBANK_PARAM_SIZE
	.align		4
.L_653:
        /*04f0*/ 	.byte	0x03, 0x19
        /*04f2*/ 	.short	0x0034


	//----- nvinfo : EIATTR_PARAM_CBANK
	.align		4
        /*04f4*/ 	.byte	0x04, 0x0a
        /*04f6*/ 	.short	(.L_655 - .L_654)
	.align		4
.L_654:
        /*04f8*/ 	.word	index@(.nv.constant0._Z9cuda_gemmIiLj512ELj1ELj1ELj4096ELj128ELj128ELj128ELj0ELj1EEvjjjPKT_S2_PS0_jjj)
        /*04fc*/ 	.short	0x0380
        /*04fe*/ 	.short	0x0034


	//----- nvinfo : EIATTR_SW_WAR
	.align		4
.L_655:
        /*0500*/ 	.byte	0x04, 0x36
        /*0502*/ 	.short	(.L_657 - .L_656)
.L_656:
        /*0504*/ 	.word	0x00000008
.L_657:


//--------------------- .nv.info._Z9cuda_gemmIiLj512ELj1ELj1ELj4096ELj64ELj64ELj128ELj1ELj1EEvjjjPKT_S2_PS0_jjj --------------------------
	.section	.nv.info._Z9cuda_gemmIiLj512ELj1ELj1ELj4096ELj64ELj64ELj128ELj1ELj1EEvjjjPKT_S2_PS0_jjj,"",@"SHT_CUDA_INFO"
	.sectionflags	@""
	.align	4


	//----- nvinfo : EIATTR_CUDA_API_VERSION
	.align		4
        /*0000*/ 	.byte	0x04, 0x37
        /*0002*/ 	.short	(.L_659 - .L_658)
.L_658:
        /*0004*/ 	.word	0x00000082


	//----- nvinfo : EIATTR_KPARAM_INFO
	.align		4
.L_659:
        /*0008*/ 	.byte	0x04, 0x17
        /*000a*/ 	.short	(.L_661 - .L_660)
.L_660:
        /*000c*/ 	.word	0x00000000
        /*0010*/ 	.short	0x0008
        /*0012*/ 	.short	0x0030
        /*0014*/ 	.byte	0x00, 0xf0, 0x11, 0x00


	//----- nvinfo : EIATTR_KPARAM_INFO
	.align		4
.L_661:
        /*0018*/ 	.byte	0x04, 0x17
        /*001a*/ 	.short	(.L_663 - .L_662)
.L_662:
        /*001c*/ 	.word	0x00000000
        /*0020*/ 	.short	0x0007
        /*0022*/ 	.short	0x002c
        /*0024*/ 	.byte	0x00, 0xf0, 0x11, 0x00


	//----- nvinfo : EIATTR_KPARAM_INFO
	.align		4
.L_663:
        /*0028*/ 	.byte	0x04, 0x17
        /*002a*/ 	.short	(.L_665 - .L_664)
.L_664:
        /*002c*/ 	.word	0x00000000
        /*0030*/ 	.short	0x0006
        /*0032*/ 	.short	0x0028
        /*0034*/ 	.byte	0x00, 0xf0, 0x11, 0x00


	//----- nvinfo : EIATTR_KPARAM_INFO
	.align		4
.L_665:
        /*0038*/ 	.byte	0x04, 0x17
        /*003a*/ 	.short	(.L_667 - .L_666)
.L_666:
        /*003c*/ 	.word	0x00000000
        /*0040*/ 	.short	0x0005
        /*0042*/ 	.short	0x0020
        /*0044*/ 	.byte	0x00, 0xf5, 0x21, 0x00


	//----- nvinfo : EIATTR_KPARAM_INFO
	.align		4
.L_667:
        /*0048*/ 	.byte	0x04, 0x17
        /*004a*/ 	.short	(.L_669 - .L_668)
.L_668:
        /*004c*/ 	.word	0x00000000
        /*0050*/ 	.short	0x0004
        /*0052*/ 	.short	0x0018
        /*0054*/ 	.byte	0x00, 0xf5, 0x21, 0x00


	//----- nvinfo : EIATTR_KPARAM_INFO
	.align		4
.L_669:
        /*0058*/ 	.byte	0x04, 0x17
        /*005a*/ 	.short	(.L_671 - .L_670)
.L_670:
        /*005c*/ 	.word	0x00000000
        /*0060*/ 	.short	0x0003
        /*0062*/ 	.short	0x0010
        /*0064*/ 	.byte	0x00, 0xf5, 0x21, 0x00


	//----- nvinfo : EIATTR_KPARAM_INFO
	.align		4
.L_671:
        /*0068*/ 	.byte	0x04, 0x17
        /*006a*/ 	.short	(.L_673 - .L_672)
.L_672:
        /*006c*/ 	.word	0x00000000
        /*0070*/ 	.short	0x0002
        /*0072*/ 	.short	0x0008
        /*0074*/ 	.byte	0x00, 0xf0, 0x11, 0x00


	//----- nvinfo : EIATTR_KPARAM_INFO
	.align		4
.L_673:
        /*0078*/ 	.byte	0x04, 0x17
        /*007a*/ 	.short	(.L_675 - .L_674)
.L_674:
        /*007c*/ 	.word	0x00000000
        /*0080*/ 	.short	0x0001
        /*0082*/ 	.short	0x0004
        /*0084*/ 	.byte	0x00, 0xf0, 0x11, 0x00


	//----- nvinfo : EIATTR_KPARAM_INFO
	.align		4
.L_675:
        /*0088*/ 	.byte	0x04, 0x17
        /*008a*/ 	.short	(.L_677 - .L_676)
.L_676:
        /*008c*/ 	.word	0x00000000
        /*0090*/ 	.short	0x0000
        /*0092*/ 	.short	0x0000
        /*0094*/ 	.byte	0x00, 0xf0, 0x11, 0x00


	//----- nvinfo : EIATTR_SPARSE_MMA_MASK
	.align		4
.L_677:
        /*0098*/ 	.byte	0x03, 0x50
        /*009a*/ 	.short	0x0000


	//----- nvinfo : EIATTR_MAXREG_COUNT
	.align		4
        /*009c*/ 	.byte	0x03, 0x1b
        /*009e*/ 	.short	0x0080


	//----- nvinfo : EIATTR_NUM_BARRIERS
	.align		4
        /*00a0*/ 	.byte	0x02, 0x4c
        /*00a2*/ 	.byte	0x01
	.zero		1


	//----- nvinfo : EIATTR_MERCURY_ISA_VERSION
	.align		4
        /*00a4*/ 	.byte	0x03, 0x5f
        /*00a6*/ 	.short	0x0101


	//----- nvinfo : EIATTR_COOP_GROUP_MASK_REGIDS
	.align		4
        /*00a8*/ 	.byte	0x04, 0x29
        /*00aa*/ 	.short	(.L_679 - .L_678)


	//   ....[0]....
.L_678:
        /*00ac*/ 	.word	0xffffffff


	//   ....[1]....
        /*00b0*/ 	.word	0xffffffff


	//   ....[2]....
        /*00b4*/ 	.word	0xffffffff


	//   ....[3]....
        /*00b8*/ 	.word	0xffffffff


	//   ....[4]....
        /*00bc*/ 	.word	0xffffffff


	//   ....[5]....
        /*00c0*/ 	.word	0xffffffff


	//   ....[6]....
        /*00c4*/ 	.word	0xffffffff


	//   ....[7]....
        /*00c8*/ 	.word	0xffffffff


	//   ....[8]....
        /*00cc*/ 	.word	0xffffffff


	//   ....[9]....
        /*00d0*/ 	.word	0xffffffff


	//   ....[10]....
        /*00d4*/ 	.word	0xffffffff


	//   ....[11]....
        /*00d8*/ 	.word	0xffffffff


	//   ....[12]....
        /*00dc*/ 	.word	0xffffffff


	//   ....[13]....
        /*00e0*/ 	.word	0xffffffff


	//   ....[14]....
        /*00e4*/ 	.word	0xffffffff


	//   ....[15]....
        /*00e8*/ 	.word	0xffffffff


	//   ....[16]....
        /*00ec*/ 	.word	0xffffffff


	//   ....[17]....
        /*00f0*/ 	.word	0xffffffff


	//   ....[18]....
        /*00f4*/ 	.word	0xffffffff


	//   ....[19]....
        /*00f8*/ 	.word	0xffffffff


	//   ....[20]....
        /*00fc*/ 	.word	0xffffffff


	//   ....[21]....
        /*0100*/ 	.word	0xffffffff


	//   ....[22]....
        /*0104*/ 	.word	0xffffffff


	//   ....[23]....
        /*0108*/ 	.word	0xffffffff


	//   ....[24]....
        /*010c*/ 	.word	0xffffffff


	//   ....[25]....
        /*0110*/ 	.word	0xffffffff


	//   ....[26]....
        /*0114*/ 	.word	0xffffffff


	//   ....[27]....
        /*0118*/ 	.word	0xffffffff


	//   ....[28]....
        /*011c*/ 	.word	0xffffffff


	//   ....[29]....
        /*0120*/ 	.word	0xffffffff


	//   ....[30]....
        /*0124*/ 	.word	0xffffffff


	//   ....[31]....
        /*0128*/ 	.word	0xffffffff


	//   ....[32]....
        /*012c*/ 	.word	0xffffffff


	//   ....[33]....
        /*0130*/ 	.word	0xffffffff


	//   ....[34]....
        /*0134*/ 	.word	0xffffffff


	//   ....[35]....
        /*0138*/ 	.word	0xffffffff


	//   ....[36]....
        /*013c*/ 	.word	0xffffffff


	//   ....[37]....
        /*0140*/ 	.word	0xffffffff


	//   ....[38]....
        /*0144*/ 	.word	0xffffffff


	//   ....[39]....
        /*0148*/ 	.word	0xffffffff


	//   ....[40]....
        /*014c*/ 	.word	0xffffffff


	//   ....[41]....
        /*0150*/ 	.word	0xffffffff


	//   ....[42]....
        /*0154*/ 	.word	0xffffffff


	//   ....[43]....
        /*0158*/ 	.word	0xffffffff


	//   ....[44]....
        /*015c*/ 	.word	0xffffffff


	//   ....[45]....
        /*0160*/ 	.word	0xffffffff


	//   ....[46]....
        /*0164*/ 	.word	0xffffffff


	//   ....[47]....
        /*0168*/ 	.word	0xffffffff


	//   ....[48]....
        /*016c*/ 	.word	0xffffffff


	//   ....[49]....
        /*0170*/ 	.word	0xffffffff


	//   ....[50]....
        /*0174*/ 	.word	0xffffffff


	//   ....[51]....
        /*0178*/ 	.word	0xffffffff


	//   ....[52]....
        /*017c*/ 	.word	0xffffffff


	//   ....[53]....
        /*0180*/ 	.word	0xffffffff


	//   ....[54]....
        /*0184*/ 	.word	0xffffffff


	//   ....[55]....
        /*0188*/ 	.word	0xffffffff


	//   ....[56]....
        /*018c*/ 	.word	0xffffffff


	//   ....[57]....
        /*0190*/ 	.word	0xffffffff


	//   ....[58]....
        /*0194*/ 	.word	0xffffffff


	//   ....[59]....
        /*0198*/ 	.word	0xffffffff


	//   ....[60]....
        /*019c*/ 	.word	0xffffffff


	//   ....[61]....
        /*01a0*/ 	.word	0xffffffff


	//   ....[62]....
        /*01a4*/ 	.word	0xffffffff


	//   ....[63]....
        /*01a8*/ 	.word	0xffffffff


	//   ....[64]....
        /*01ac*/ 	.word	0xffffffff


	//   ....[65]....
        /*01b0*/ 	.word	0xffffffff


	//   ....[66]....
        /*01b4*/ 	.word	0xffffffff


	//   ....[67]....
        /*01b8*/ 	.word	0xffffffff


	//   ....[68]....
        /*01bc*/ 	.word	0xffffffff


	//   ....[69]....
        /*01c0*/ 	.word	0xffffffff


	//   ....[70]....
        /*01c4*/ 	.word	0xffffffff


	//   ....[71]....
        /*01c8*/ 	.word	0xffffffff


	//   ....[72]....
        /*01cc*/ 	.word	0xffffffff


	//   ....[73]....
        /*01d0*/ 	.word	0xffffffff


	//   ....[74]....
        /*01d4*/ 	.word	0xffffffff


	//   ....[75]....
        /*01d8*/ 	.word	0xffffffff


	//   ....[76]....
        /*01dc*/ 	.word	0xffffffff


	//   ....[77]....
        /*01e0*/ 	.word	0xffffffff


	//   ....[78]....
        /*01e4*/ 	.word	0xffffffff


	//   ....[79]....
        /*01e8*/ 	.word	0xffffffff


	//   ....[80]....
        /*01ec*/ 	.word	0xffffffff


	//   ....[81]....
        /*01f0*/ 	.word	0xffffffff


	//   ....[82]....
        /*01f4*/ 	.word	0xffffffff


	//   ....[83]....
        /*01f8*/ 	.word	0xffffffff


	//   ....[84]....
        /*01fc*/ 	.word	0xffffffff


	//   ....[85]....
        /*0200*/ 	.word	0xffffffff


	//   ....[86]....
        /*0204*/ 	.word	0xffffffff


	//   ....[87]....
        /*0208*/ 	.word	0xffffffff


	//   ....[88]....
        /*020c*/ 	.word	0xffffffff


	//   ....[89]....
        /*0210*/ 	.word	0xffffffff


	//   ....[90]....
        /*0214*/ 	.word	0xffffffff


	//   ....[91]....
        /*0218*/ 	.word	0xffffffff


	//   ....[92]....
        /*021c*/ 	.word	0xffffffff


	//   ....[93]....
        /*0220*/ 	.word	0xffffffff


	//   ....[94]....
        /*0224*/ 	.word	0xffffffff


	//   ....[95]....
        /*0228*/ 	.word	0xffffffff


	//   ....[96]....
        /*022c*/ 	.word	0xffffffff


	//   ....[97]....
        /*0230*/ 	.word	0xffffffff


	//   ....[98]....
        /*0234*/ 	.word	0xffffffff


	//   ....[99]....
        /*0238*/ 	.word	0xffffffff


	//   ....[100]....
        /*023c*/ 	.word	0xffffffff


	//   ....[101]....
        /*0240*/ 	.word	0xffffffff


	//   ....[102]....
        /*0244*/ 	.word	0xffffffff


	//   ....[103]....
        /*0248*/ 	.word	0xffffffff


	//   ....[104]....
        /*024c*/ 	.word	0xffffffff


	//   ....[105]....
        /*0250*/ 	.word	0xffffffff


	//   ....[106]....
        /*0254*/ 	.word	0xffffffff


	//   ....[107]....
        /*0258*/ 	.word	0xffffffff


	//   ....[108]....
        /*025c*/ 	.word	0xffffffff


	//   ....[109]....
        /*0260*/ 	.word	0xffffffff


	//   ....[110]....
        /*0264*/ 	.word	0xffffffff


	//   ....[111]....
        /*0268*/ 	.word	0xffffffff


	//   ....[112]....
        /*026c*/ 	.word	0xffffffff


	//   ....[113]....
        /*0270*/ 	.word	0xffffffff


	//   ....[114]....
        /*0274*/ 	.word	0xffffffff


	//   ....[115]....
        /*0278*/ 	.word	0xffffffff


	//   ....[116]....
        /*027c*/ 	.word	0xffffffff


	//   ....[117]....
        /*0280*/ 	.word	0xffffffff


	//   ....[118]....
        /*0284*/ 	.word	0xffffffff


	//   ....[119]....
        /*0288*/ 	.word	0xffffffff


	//   ....[120]....
        /*028c*/ 	.word	0xffffffff


	//   ....[121]....
        /*0290*/ 	.word	0xffffffff


	//   ....[122]....
        /*0294*/ 	.word	0xffffffff


	//   ....[123]....
        /*0298*/ 	.word	0xffffffff


	//   ....[124]....
        /*029c*/ 	.word	0xffffffff


	//   ....[125]....
        /*02a0*/ 	.word	0xffffffff


	//   ....[126]....
        /*02a4*/ 	.word	0xffffffff


	//   ....[127]....
        /*02a8*/ 	.word	0xffffffff


	//----- nvinfo : EIATTR_COOP_GROUP_INSTR_OFFSETS
	.align		4
.L_679:
        /*02ac*/ 	.byte	0x04, 0x28
        /*02ae*/ 	.short	(.L_681 - .L_680)


	//   ....[0]....
.L_680:
        /*02b0*/ 	.word	0x000010c0


	//   ....[1]....
        /*02b4*/ 	.word	0x000011b0


	//   ....[2]....
        /*02b8*/ 	.word	0x00001240


	//   ....[3]....
        /*02bc*/ 	.word	0x00001270


	//   ....[4]....
        /*02c0*/ 	.word	0x000012a0


	//   ....[5]....
        /*02c4*/ 	.word	0x000012f0


	//   ....[6]....
        /*02c8*/ 	.word	0x000013a0


	//   ....[7]....
        /*02cc*/ 	.word	0x00001420


	//   ....[8]....
        /*02d0*/ 	.word	0x00001450


	//   ....[9]....
        /*02d4*/ 	.word	0x00001480


	//   ....[10]....
        /*02d8*/ 	.word	0x000014a0


	//   ....[11]....
        /*02dc*/ 	.word	0x00001510


	//   ....[12]....
        /*02e0*/ 	.word	0x00001540


	//   ....[13]....
        /*02e4*/ 	.word	0x00001560


	//   ....[14]....
        /*02e8*/ 	.word	0x00001630


	//   ....[15]....
        /*02ec*/ 	.word	0x00001640


	//   ....[16]....
        /*02f0*/ 	.word	0x000016a0


	//   ....[17]....
        /*02f4*/ 	.word	0x000016b0


	//   ....[18]....
        /*02f8*/ 	.word	0x000016c0


	//   ....[19]....
        /*02fc*/ 	.word	0x000016e0


	//   ....[20]....
        /*0300*/ 	.word	0x00001700


	//   ....[21]....
        /*0304*/ 	.word	0x00001720


	//   ....[22]....
        /*0308*/ 	.word	0x00001740


	//   ....[23]....
        /*030c*/ 	.word	0x00001760


	//   ....[24]....
        /*0310*/ 	.word	0x00001780


	//   ....[25]....
        /*0314*/ 	.word	0x000017a0


	//   ....[26]....
        /*0318*/ 	.word	0x000017c0


	//   ....[27]....
        /*031c*/ 	.word	0x000017f0


	//   ....[28]....
        /*0320*/ 	.word	0x00001810


	//   ....[29]....
        /*0324*/ 	.word	0x00001820


	//   ....[30]....
        /*0328*/ 	.word	0x00001860


	//   ....[31]....
        /*032c*/ 	.word	0x00001880


	//   ....[32]....
        /*0330*/ 	.word	0x000018e0


	//   ....[33]....
        /*0334*/ 	.word	0x000018f0


	//   ....[34]....
        /*0338*/ 	.word	0x00001900


	//   ....[35]....
        /*033c*/ 	.word	0x00001910


	//   ....[36]....
        /*0340*/ 	.word	0x00001930


	//   ....[37]....
        /*0344*/ 	.word	0x00001950


	//   ....[38]....
        /*0348*/ 	.word	0x00001980


	//   ....[39]....
        /*034c*/ 	.word	0x000019a0


	//   ....[40]....
        /*0350*/ 	.word	0x000019c0


	//   ....[41]....
        /*0354*/ 	.word	0x000019e0


	//   ....[42]....
        /*0358*/ 	.word	0x00001a00


	//   ....[43]....
        /*035c*/ 	.word	0x00001a30


	//   ....[44]....
        /*0360*/ 	.word	0x00001a50


	//   ....[45]....
        /*0364*/ 	.word	0x00001a60


	//   ....[46]....
        /*0368*/ 	.word	0x00001aa0


	//   ....[47]....
        /*036c*/ 	.word	0x00001ac0


	//   ....[48]....
        /*0370*/ 	.word	0x00001b20


	//   ....[49]....
        /*0374*/ 	.word	0x00001b30


	//   ....[50]....
        /*0378*/ 	.word	0x00001b40


	//   ....[51]....
        /*037c*/ 	.word	0x00001b50


	//   ....[52]....
        /*0380*/ 	.word	0x00001b70


	//   ....[53]....
        /*0384*/ 	.word	0x00001b90


	//   ....[54]....
        /*0388*/ 	.word	0x00001bc0


	//   ....[55]....
        /*038c*/ 	.word	0x00001be0


	//   ....[56]....
        /*0390*/ 	.word	0x00001c00


	//   ....[57]....
        /*0394*/ 	.word	0x00001c20


	//   ....[58]....
        /*0398*/ 	.word	0x00001c40


	//   ....[59]....
        /*039c*/ 	.word	0x00001c70


	//   ....[60]....
        /*03a0*/ 	.word	0x00001c90


	//   ....[61]....
        /*03a4*/ 	.word	0x00001ca0


	//   ....[62]....
        /*03a8*/ 	.word	0x00001ce0


	//   ....[63]....
        /*03ac*/ 	.word	0x00001d00


	//   ....[64]....
        /*03b0*/ 	.word	0x00001d60


	//   ....[65]....
        /*03b4*/ 	.word	0x00001d70


	//   ....[66]....
        /*03b8*/ 	.word	0x00001d80


	//   ....[67]....
        /*03bc*/ 	.word	0x00001d90


	//   ....[68]....
        /*03c0*/ 	.word	0x00001db0


	//   ....[69]....
        /*03c4*/ 	.word	0x00001dd0


	//   ....[70]....
        /*03c8*/ 	.word	0x00001e00


	//   ....[71]....
        /*03cc*/ 	.word	0x00001e20


	//   ....[72]....
        /*03d0*/ 	.word	0x00001e40


	//   ....[73]....
        /*03d4*/ 	.word	0x00001e60


	//   ....[74]....
        /*03d8*/ 	.word	0x00001e80


	//   ....[75]....
        /*03dc*/ 	.word	0x00001eb0


	//   ....[76]....
        /*03e0*/ 	.word	0x00001ed0


	//   ....[77]....
        /*03e4*/ 	.word	0x00001ee0


	//   ....[78]....
        /*03e8*/ 	.word	0x00001f20


	//   ....[79]....
        /*03ec*/ 	.word	0x00001f40


	//   ....[80]....
        /*03f0*/ 	.word	0x00001fa0


	//   ....[81]....
        /*03f4*/ 	.word	0x00001fb0


	//   ....[82]....
        /*03f8*/ 	.word	0x00001fc0


	//   ....[83]....
        /*03fc*/ 	.word	0x00001fd0


	//   ....[84]....
        /*0400*/ 	.word	0x00001ff0


	//   ....[85]....
        /*0404*/ 	.word	0x00002010


	//   ....[86]....
        /*0408*/ 	.word	0x00002040


	//   ....[87]....
        /*040c*/ 	.word	0x00002060


	//   ....[88]....
        /*0410*/ 	.word	0x00002080


	//   ....[89]....
        /*0414*/ 	.word	0x000020a0


	//   ....[90]....
        /*0418*/ 	.word	0x000020c0


	//   ....[91]....
        /*041c*/ 	.word	0x000020f0


	//   ....[92]....
        /*0420*/ 	.word	0x00002110


	//   ....[93]....
        /*0424*/ 	.word	0x00002120


	//   ....[94]....
        /*0428*/ 	.word	0x00002160


	//   ....[95]....
        /*042c*/ 	.word	0x00002180


	//   ....[96]....
        /*0430*/ 	.word	0x000021e0


	//   ....[97]....
        /*0434*/ 	.word	0x000021f0


	//   ....[98]....
        /*0438*/ 	.word	0x00002200


	//   ....[99]....
        /*043c*/ 	.word	0x00002210


	//   ....[100]....
        /*0440*/ 	.word	0x00002230


	//   ....[101]....
        /*0444*/ 	.word	0x00002250


	//   ....[102]....
        /*0448*/ 	.word	0x00002280


	//   ....[103]....
        /*044c*/ 	.word	0x000022a0


	//   ....[104]....
        /*0450*/ 	.word	0x000022c0


	//   ....[105]....
        /*0454*/ 	.word	0x000022e0


	//   ....[106]....
        /*0458*/ 	.word	0x00002300


	//   ....[107]....
        /*045c*/ 	.word	0x00002330


	//   ....[108]....
        /*0460*/ 	.word	0x00002350


	//   ....[109]....
        /*0464*/ 	.word	0x00002360


	//   ....[110]....
        /*0468*/ 	.word	0x000023a0


	//   ....[111]....
        /*046c*/ 	.word	0x000023c0


	//   ....[112]....
        /*0470*/ 	.word	0x00002420


	//   ....[113]....
        /*0474*/ 	.word	0x00002430


	//   ....[114]....
        /*0478*/ 	.word	0x00002440


	//   ....[115]....
        /*047c*/ 	.word	0x00002450


	//   ....[116]....
        /*0480*/ 	.word	0x00002460


	//   ....[117]....
        /*0484*/ 	.word	0x00002470


	//   ....[118]....
        /*0488*/ 	.word	0x00002490


	//   ....[119]....
        /*048c*/ 	.word	0x000024b0


	//   ....[120]....
        /*0490*/ 	.word	0x000024d0


	//   ....[121]....
        /*0494*/ 	.word	0x000024f0


	//   ....[122]....
        /*0498*/ 	.word	0x00002510


	//   ....[123]....
        /*049c*/ 	.word	0x00002530


	//   ....[124]....
        /*04a0*/ 	.word	0x00002550


	//   ....[125]....
        /*04a4*/ 	.word	0x00002590


	//   ....[126]....
        /*04a8*/ 	.word	0x000025b0


	//   ....[127]....
        /*04ac*/ 	.word	0x000025d0


	//----- nvinfo : EIATTR_VRC_CTA_INIT_COUNT
	.align		4
.L_681:
        /*04b0*/ 	.byte	0x02, 0x4a
	.zero		1
	.zero		1


	//----- nvinfo : EIATTR_EXIT_INSTR_OFFSETS
	.align		4
        /*04b4*/ 	.byte	0x04, 0x1c
        /*04b6*/ 	.short	(.L_683 - .L_682)


	//   ....[0]....
.L_682:
        /*04b8*/ 	.word	0x00000040


	//   ....[1]....
        /*04bc*/ 	.word	0x000029a0


	//   ....[2]....
        /*04c0*/ 	.word	0x00002bd0


	//----- nvinfo : EIATTR_MAX_THREADS
	.align		4
.L_683:
        /*04c4*/ 	.byte	0x04, 0x05
        /*04c6*/ 	.short	(.L_685 - .L_684)
.L_684:
        /*04c8*/ 	.word	0x00000200
        /*04cc*/ 	.word	0x00000001
        /*04d0*/ 	.word	0x00000001


	//----- nvinfo : EIATTR_CRS_STACK_SIZE
	.align		4
.L_685:
        /*04d4*/ 	.byte	0x04, 0x1e
        /*04d6*/ 	.short	(.L_687 - .L_686)
.L_686:
        /*04d8*/ 	.word	0x00000000


	//----- nvinfo : EIATTR_CBANK_PARAM_SIZE
	.align		4
.L_687:
        /*04dc*/ 	.byte	0x03, 0x19
        /*04de*/ 	.short	0x0034


	//----- nvinfo : EIATTR_PARAM_CBANK
	.align		4
        /*04e0*/ 	.byte	0x04, 0x0a
        /*04e2*/ 	.short	(.L_689 - .L_688)
	.align		4
.L_688:
        /*04e4*/ 	.word	index@(.nv.constant0._Z9cuda_gemmIiLj512ELj1ELj1ELj4096ELj64ELj64ELj128ELj1ELj1EEvjjjPKT_S2_PS0_jjj)
        /*04e8*/ 	.short	0x0380
        /*04ea*/ 	.short	0x0034


	//----- nvinfo : EIATTR_SW_WAR
	.align		4
.L_689:
        /*04ec*/ 	.byte	0x04, 0x36
        /*04ee*/ 	.short	(.L_691 - .L_690)
.L_690:
        /*04f0*/ 	.word	0x00000008
.L_691:


//--------------------- .nv.info._Z9cuda_gemmIiLj512ELj1ELj1ELj4096ELj64ELj64ELj128ELj0ELj1EEvjjjPKT_S2_PS0_jjj --------------------------
	.section	.nv.info._Z9cuda_gemmIiLj512ELj1ELj1ELj4096ELj64ELj64ELj128ELj0ELj1EEvjjjPKT_S2_PS0_jjj,"",@"SHT_CUDA_INFO"
	.sectionflags	@""
	.align	4


	//----- nvinfo : EIATTR_CUDA_API_VERSION
	.align		4
        /*0000*/ 	.byte	0x04, 0x37
        /*0002*/ 	.short	(.L_693 - .L_692)
.L_692:
        /*0004*/ 	.word	0x00000082


	//----- nvinfo : EIATTR_KPARAM_INFO
	.align		4
.L_693:
        /*0008*/ 	.byte	0x04, 0x17
        /*000a*/ 	.short	(.L_695 - .L_694)
.L_694:
        /*000c*/ 	.word	0x00000000
        /*0010*/ 	.short	0x0008
        /*0012*/ 	.short	0x0030
        /*0014*/ 	.byte	0x00, 0xf0, 0x11, 0x00


	//----- nvinfo : EIATTR_KPARAM_INFO
	.align		4
.L_695:
        /*0018*/ 	.byte	0x04, 0x17
        /*001a*/ 	.short	(.L_697 - .L_696)
.L_696:
        /*001c*/ 	.word	0x00000000
        /*0020*/ 	.short	0x0007
        /*0022*/ 	.short	0x002c
        /*0024*/ 	.byte	0x00, 0xf0, 0x11, 0x00


	//----- nvinfo : EIATTR_KPARAM_INFO
	.align		4
.L_697:
        /*0028*/ 	.byte	0x04, 0x17
        /*002a*/ 	.short	(.L_699 - .L_698)
.L_698:
        /*002c*/ 	.word	0x00000000
        /*0030*/ 	.short	0x0006
        /*0032*/ 	.short	0x0028
        /*0034*/ 	.byte	0x00, 0xf0, 0x11, 0x00


	//----- nvinfo : EIATTR_KPARAM_INFO
	.align		4
.L_699:
        /*0038*/ 	.byte	0x04, 0x17
        /*003a*/ 	.short	(.L_701 - .L_700)
.L_700:
        /*003c*/ 	.word	0x00000000
        /*0040*/ 	.short	0x0005
        /*0042*/ 	.short	0x0020
        /*0044*/ 	.byte	0x00, 0xf5, 0x21, 0x00


	//----- nvinfo : EIATTR_KPARAM_INFO
	.align		4
.L_701:
        /*0048*/ 	.byte	0x04, 0x17
        /*004a*/ 	.short	(.L_703 - .L_702)
.L_702:
        /*004c*/ 	.word	0x00000000
        /*0050*/ 	.short	0x0004
        /*0052*/ 	.short	0x0018
        /*0054*/ 	.byte	0x00, 0xf5, 0x21, 0x00


	//----- nvinfo : EIATTR_KPARAM_INFO
	.align		4
.L_703:
        /*0058*/ 	.byte	0x04, 0x17
        /*005a*/ 	.short	(.L_705 - .L_704)
.L_704:
        /*005c*/ 	.word	0x00000000
        /*0060*/ 	.short	0x0003
        /*0062*/ 	.short	0x0010
        /*0064*/ 	.byte	0x00, 0xf5, 0x21, 0x00


	//----- nvinfo : EIATTR_KPARAM_INFO
	.align		4
.L_705:
        /*0068*/ 	.byte	0x04, 0x17
        /*006a*/ 	.short	(.L_707 - .L_706)
.L_706:
        /*006c*/ 	.word	0x00000000
        /*0070*/ 	.short	0x0002
        /*0072*/ 	.short	0x0008
        /*0074*/ 	.byte	0x00, 0xf0, 0x11, 0x00


	//----- nvinfo : EIATTR_KPARAM_INFO
	.align		4
.L_707:
        /*0078*/ 	.byte	0x04, 0x17
        /*007a*/ 	.short	(.L_709 - .L_708)
.L_708:
        /*007c*/ 	.word	0x00000000
        /*0080*/ 	.short	0x0001
        /*0082*/ 	.short	0x0004
        /*0084*/ 	.byte	0x00, 0xf0, 0x11, 0x00


	//----- nvinfo : EIATTR_KPARAM_INFO
	.align		4
.L_709:
        /*0088*/ 	.byte	0x04, 0x17
        /*008a*/ 	.short	(.L_711 - .L_710)
.L_710:
        /*008c*/ 	.word	0x00000000
        /*0090*/ 	.short	0x0000
        /*0092*/ 	.short	0x0000
        /*0094*/ 	.byte	0x00, 0xf0, 0x11, 0x00


	//----- nvinfo : EIATTR_SPARSE_MMA_MASK
	.align		4
.L_711:
        /*0098*/ 	.byte	0x03, 0x50
        /*009a*/ 	.short	0x0000


	//----- nvinfo : EIATTR_MAXREG_COUNT
	.align		4
        /*009c*/ 	.byte	0x03, 0x1b
        /*009e*/ 	.short	0x0080


	//----- nvinfo : EIATTR_NUM_BARRIERS
	.align		4
        /*00a0*/ 	.byte	0x02, 0x4c
        /*00a2*/ 	.byte	0x01
	.zero		1


	//----- nvinfo : EIATTR_MERCURY_ISA_VERSION
	.align		4
        /*00a4*/ 	.byte	0x03, 0x5f
        /*00a6*/ 	.short	0x0101


	//----- nvinfo : EIATTR_COOP_GROUP_MASK_REGIDS
	.align		4
        /*00a8*/ 	.byte	0x04, 0x29
        /*00aa*/ 	.short	(.L_713 - .L_712)


	//   ....[0]....
.L_712:
        /*00ac*/ 	.word	0xffffffff


	//   ....[1]....
        /*00b0*/ 	.word	0xffffffff


	//   ....[2]....
        /*00b4*/ 	.word	0xffffffff


	//   ....[3]....
        /*00b8*/ 	.word	0xffffffff


	//   ....[4]....
        /*00bc*/ 	.word	0xffffffff


	//   ....[5]....
        /*00c0*/ 	.word	0xffffffff


	//   ....[6]....
        /*00c4*/ 	.word	0xffffffff


	//   ....[7]....
        /*00c8*/ 	.word	0xffffffff


	//   ....[8]....
        /*00cc*/ 	.word	0xffffffff


	//   ....[9]....
        /*00d0*/ 	.word	0xffffffff


	//   ....[10]....
        /*00d4*/ 	.word	0xffffffff


	//   ....[11]....
        /*00d8*/ 	.word	0xffffffff


	//   ....[12]....
        /*00dc*/ 	.word	0xffffffff


	//   ....[13]....
        /*00e0*/ 	.word	0xffffffff


	//   ....[14]....
        /*00e4*/ 	.word	0xffffffff


	//   ....[15]....
        /*00e8*/ 	.word	0xffffffff


	//   ....[16]....
        /*00ec*/ 	.word	0xffffffff


	//   ....[17]....
        /*00f0*/ 	.word	0xffffffff


	//   ....[18]....
        /*00f4*/ 	.word	0xffffffff


	//   ....[19]....
        /*00f8*/ 	.word	0xffffffff


	//   ....[20]....
        /*00fc*/ 	.word	0xffffffff


	//   ....[21]....
        /*0100*/ 	.word	0xffffffff


	//   ....[22]....
        /*0104*/ 	.word	0xffffffff


	//   ....[23]....
        /*0108*/ 	.word	0xffffffff


	//   ....[24]....
        /*010c*/ 	.word	0xffffffff


	//   ....[25]....
        /*0110*/ 	.word	0xffffffff


	//   ....[26]....
        /*0114*/ 	.word	0xffffffff


	//   ....[27]....
        /*0118*/ 	.word	0xffffffff


	//   ....[28]....
        /*011c*/ 	.word	0xffffffff


	//   ....[29]....
        /*0120*/ 	.word	0xffffffff


	//   ....[30]....
        /*0124*/ 	.word	0xffffffff


	//   ....[31]....
        /*0128*/ 	.word	0xffffffff


	//   ....[32]....
        /*012c*/ 	.word	0xffffffff


	//   ....[33]....
        /*0130*/ 	.word	0xffffffff


	//   ....[34]....
        /*0134*/ 	.word	0xffffffff


	//   ....[35]....
        /*0138*/ 	.word	0xffffffff


	//   ....[36]....
        /*013c*/ 	.word	0xffffffff


	//   ....[37]....
        /*0140*/ 	.word	0xffffffff


	//   ....[38]....
        /*0144*/ 	.word	0xffffffff


	//   ....[39]....
        /*0148*/ 	.word	0xffffffff


	//   ....[40]....
        /*014c*/ 	.word	0xffffffff


	//   ....[41]....
        /*0150*/ 	.word	0xffffffff


	//   ....[42]....
        /*0154*/ 	.word	0xffffffff


	//   ....[43]....
        /*0158*/ 	.word	0xffffffff


	//   ....[44]....
        /*015c*/ 	.word	0xffffffff


	//   ....[45]....
        /*0160*/ 	.word	0xffffffff


	//   ....[46]....
        /*0164*/ 	.word	0xffffffff


	//   ....[47]....
        /*0168*/ 	.word	0xffffffff


	//   ....[48]....
        /*016c*/ 	.word	0xffffffff


	//   ....[49]....
        /*0170*/ 	.word	0xffffffff


	//   ....[50]....
        /*0174*/ 	.word	0xffffffff


	//   ....[51]....
        /*0178*/ 	.word	0xffffffff


	//   ....[52]....
        /*017c*/ 	.word	0xffffffff


	//   ....[53]....
        /*0180*/ 	.word	0xffffffff


	//   ....[54]....
        /*0184*/ 	.word	0xffffffff


	//   ....[55]....
        /*0188*/ 	.word	0xffffffff


	//   ....[56]....
        /*018c*/ 	.word	0xffffffff


	//   ....[57]....
        /*0190*/ 	.word	0xffffffff


	//   ....[58]....
        /*0194*/ 	.word	0xffffffff


	//   ....[59]....
        /*0198*/ 	.word	0xffffffff


	//   ....[60]....
        /*019c*/ 	.word	0xffffffff


	//   ....[61]....
        /*01a0*/ 	.word	0xffffffff


	//   ....[62]....
        /*01a4*/ 	.word	0xffffffff


	//   ....[63]....
        /*01a8*/ 	.word	0xffffffff


	//   ....[64]....
        /*01ac*/ 	.word	0xffffffff


	//   ....[65]....
        /*01b0*/ 	.word	0xffffffff


	//   ....[66]....
        /*01b4*/ 	.word	0xffffffff


	//   ....[67]....
        /*01b8*/ 	.word	0xffffffff


	//   ....[68]....
        /*01bc*/ 	.word	0xffffffff


	//   ....[69]....
        /*01c0*/ 	.word	0xffffffff


	//   ....[70]....
        /*01c4*/ 	.word	0xffffffff


	//   ....[71]....
        /*01c8*/ 	.word	0xffffffff


	//   ....[72]....
        /*01cc*/ 	.word	0xffffffff


	//   ....[73]....
        /*01d0*/ 	.word	0xffffffff


	//   ....[74]....
        /*01d4*/ 	.word	0xffffffff


	//   ....[75]....
        /*01d8*/ 	.word	0xffffffff


	//   ....[76]....
        /*01dc*/ 	.word	0xffffffff


	//   ....[77]....
        /*01e0*/ 	.word	0xffffffff


	//   ....[78]....
        /*01e4*/ 	.word	0xffffffff


	//   ....[79]....
        /*01e8*/ 	.word	0xffffffff


	//   ....[80]....
        /*01ec*/ 	.word	0xffffffff


	//   ....[81]....
        /*01f0*/ 	.word	0xffffffff


	//   ....[82]....
        /*01f4*/ 	.word	0xffffffff


	//   ....[83]....
        /*01f8*/ 	.word	0xffffffff


	//   ....[84]....
        /*01fc*/ 	.word	0xffffffff


	//   ....[85]....
        /*0200*/ 	.word	0xffffffff


	//   ....[86]....
        /*0204*/ 	.word	0xffffffff


	//   ....[87]....
        /*0208*/ 	.word	0xffffffff


	//   ....[88]....
        /*020c*/ 	.word	0xffffffff


	//   ....[89]....
        /*0210*/ 	.word	0xffffffff


	//   ....[90]....
        /*0214*/ 	.word	0xffffffff


	//   ....[91]....
        /*0218*/ 	.word	0xffffffff


	//   ....[92]....
        /*021c*/ 	.word	0xffffffff


	//   ....[93]....
        /*0220*/ 	.word	0xffffffff


	//   ....[94]....
        /*0224*/ 	.word	0xffffffff


	//   ....[95]....
        /*0228*/ 	.word	0xffffffff


	//   ....[96]....
        /*022c*/ 	.word	0xffffffff


	//   ....[97]....
        /*0230*/ 	.word	0xffffffff


	//   ....[98]....
        /*0234*/ 	.word	0xffffffff


	//   ....[99]....
        /*0238*/ 	.word	0xffffffff


	//   ....[100]....
        /*023c*/ 	.word	0xffffffff


	//   ....[101]....
        /*0240*/ 	.word	0xffffffff


	//   ....[102]....
        /*0244*/ 	.word	0xffffffff


	//   ....[103]....
        /*0248*/ 	.word	0xffffffff


	//   ....[104]....
        /*024c*/ 	.word	0xffffffff


	//   ....[105]....
        /*0250*/ 	.word	0xffffffff


	//   ....[106]....
        /*0254*/ 	.word	0xffffffff


	//   ....[107]....
        /*0258*/ 	.word	0xffffffff


	//   ....[108]....
        /*025c*/ 	.word	0xffffffff


	//   ....[109]....
        /*0260*/ 	.word	0xffffffff


	//   ....[110]....
        /*0264*/ 	.word	0xffffffff


	//   ....[111]....
        /*0268*/ 	.word	0xffffffff


	//   ....[112]....
        /*026c*/ 	.word	0xffffffff


	//   ....[113]....
        /*0270*/ 	.word	0xffffffff


	//   ....[114]....
        /*0274*/ 	.word	0xffffffff


	//   ....[115]....
        /*0278*/ 	.word	0xffffffff


	//   ....[116]....
        /*027c*/ 	.word	0xffffffff


	//   ....[117]....
        /*0280*/ 	.word	0xffffffff


	//   ....[118]....
        /*0284*/ 	.word	0xffffffff


	//   ....[119]....
        /*0288*/ 	.word	0xffffffff


	//   ....[120]....
        /*028c*/ 	.word	0xffffffff


	//   ....[121]....
        /*0290*/ 	.word	0xffffffff


	//   ....[122]....
        /*0294*/ 	.word	0xffffffff


	//   ....[123]....
        /*0298*/ 	.word	0xffffffff


	//   ....[124]....
        /*029c*/ 	.word	0xffffffff


	//   ....[125]....
        /*02a0*/ 	.word	0xffffffff


	//   ....[126]....
        /*02a4*/ 	.word	0xffffffff


	//   ....[127]....
        /*02a8*/ 	.word	0xffffffff


	//----- nvinfo : EIATTR_COOP_GROUP_INSTR_OFFSETS
	.align		4
.L_713:
        /*02ac*/ 	.byte	0x04, 0x28
        /*02ae*/ 	.short	(.L_715 - .L_714)


	//   ....[0]....
.L_714:
        /*02b0*/ 	.word	0x00001120


	//   ....[1]....
        /*02b4*/ 	.word	0x00001220


	//   ....[2]....
        /*02b8*/ 	.word	0x000012b0


	//   ....[3]....
        /*02bc*/ 	.word	0x000012e0


	//   ....[4]....
        /*02c0*/ 	.word	0x00001310


	//   ....[5]....
        /*02c4*/ 	.word	0x00001350


	//   ....[6]....
        /*02c8*/ 	.word	0x00001420


	//   ....[7]....
        /*02cc*/ 	.word	0x00001480


	//   ....[8]....
        /*02d0*/ 	.word	0x000014b0


	//   ....[9]....
        /*02d4*/ 	.word	0x000014e0


	//   ....[10]....
        /*02d8*/ 	.word	0x00001500


	//   ....[11]....
        /*02dc*/ 	.word	0x00001570


	//   ....[12]....
        /*02e0*/ 	.word	0x000015a0


	//   ....[13]....
        /*02e4*/ 	.word	0x000015c0


	//   ....[14]....
        /*02e8*/ 	.word	0x00001690


	//   ....[15]....
        /*02ec*/ 	.word	0x000016a0


	//   ....[16]....
        /*02f0*/ 	.word	0x00001700


	//   ....[17]....
        /*02f4*/ 	.word	0x00001710


	//   ....[18]....
        /*02f8*/ 	.word	0x00001720


	//   ....[19]....
        /*02fc*/ 	.word	0x00001730


	//   ....[20]....
        /*0300*/ 	.word	0x00001750


	//   ....[21]....
        /*0304*/ 	.word	0x00001770


	//   ....[22]....
        /*0308*/ 	.word	0x000017a0


	//   ....[23]....
        /*030c*/ 	.word	0x000017c0


	//   ....[24]....
        /*0310*/ 	.word	0x000017e0


	//   ....[25]....
        /*0314*/ 	.word	0x00001800


	//   ....[26]....
        /*0318*/ 	.word	0x00001820


	//   ....[27]....
        /*031c*/ 	.word	0x00001850


	//   ....[28]....
        /*0320*/ 	.word	0x00001870


	//   ....[29]....
        /*0324*/ 	.word	0x00001880


	//   ....[30]....
        /*0328*/ 	.word	0x000018c0


	//   ....[31]....
        /*032c*/ 	.word	0x000018e0


	//   ....[32]....
        /*0330*/ 	.word	0x00001940


	//   ....[33]....
        /*0334*/ 	.word	0x00001950


	//   ....[34]....
        /*0338*/ 	.word	0x00001960


	//   ....[35]....
        /*033c*/ 	.word	0x00001970


	//   ....[36]....
        /*0340*/ 	.word	0x00001980


	//   ....[37]....
        /*0344*/ 	.word	0x000019a0


	//   ....[38]....
        /*0348*/ 	.word	0x000019e0


	//   ....[39]....
        /*034c*/ 	.word	0x00001a00


	//   ....[40]....
        /*0350*/ 	.word	0x00001a20


	//   ....[41]....
        /*0354*/ 	.word	0x00001a40


	//   ....[42]....
        /*0358*/ 	.word	0x00001a60


	//   ....[43]....
        /*035c*/ 	.word	0x00001a90


	//   ....[44]....
        /*0360*/ 	.word	0x00001ab0


	//   ....[45]....
        /*0364*/ 	.word	0x00001ac0


	//   ....[46]....
        /*0368*/ 	.word	0x00001b00


	//   ....[47]....
        /*036c*/ 	.word	0x00001b20


	//   ....[48]....
        /*0370*/ 	.word	0x00001b80


	//   ....[49]....
        /*0374*/ 	.word	0x00001b90


	//   ....[50]....
        /*0378*/ 	.word	0x00001ba0


	//   ....[51]....
        /*037c*/ 	.word	0x00001bb0


	//   ....[52]....
        /*0380*/ 	.word	0x00001bc0


	//   ....[53]....
        /*0384*/ 	.word	0x00001be0


	//   ....[54]....
        /*0388*/ 	.word	0x00001c20


	//   ....[55]....
        /*038c*/ 	.word	0x00001c40


	//   ....[56]....
        /*0390*/ 	.word	0x00001c60


	//   ....[57]....
        /*0394*/ 	.word	0x00001c80


	//   ....[58]....
        /*0398*/ 	.word	0x00001ca0


	//   ....[59]....
        /*039c*/ 	.word	0x00001cd0


	//   ....[60]....
        /*03a0*/ 	.word	0x00001cf0


	//   ....[61]....
        /*03a4*/ 	.word	0x00001d00


	//   ....[62]....
        /*03a8*/ 	.word	0x00001d40


	//   ....[63]....
        /*03ac*/ 	.word	0x00001d60


	//   ....[64]....
        /*03b0*/ 	.word	0x00001dc0


	//   ....[65]....
        /*03b4*/ 	.word	0x00001dd0


	//   ....[66]....
        /*03b8*/ 	.word	0x00001de0


	//   ....[67]....
        /*03bc*/ 	.word	0x00001df0


	//   ....[68]....
        /*03c0*/ 	.word	0x00001e00


	//   ....[69]....
        /*03c4*/ 	.word	0x00001e20


	//   ....[70]....
        /*03c8*/ 	.word	0x00001e60


	//   ....[71]....
        /*03cc*/ 	.word	0x00001e80


	//   ....[72]....
        /*03d0*/ 	.word	0x00001ea0


	//   ....[73]....
        /*03d4*/ 	.word	0x00001ec0


	//   ....[74]....
        /*03d8*/ 	.word	0x00001ee0


	//   ....[75]....
        /*03dc*/ 	.word	0x00001f10


	//   ....[76]....
        /*03e0*/ 	.word	0x00001f30


	//   ....[77]....
        /*03e4*/ 	.word	0x00001f40


	//   ....[78]....
        /*03e8*/ 	.word	0x00001f80


	//   ....[79]....
        /*03ec*/ 	.word	0x00001fa0


	//   ....[80]....
        /*03f0*/ 	.word	0x00002000


	//   ....[81]....
        /*03f4*/ 	.word	0x00002010


	//   ....[82]....
        /*03f8*/ 	.word	0x00002020


	//   ....[83]....
        /*03fc*/ 	.word	0x00002030


	//   ....[84]....
        /*0400*/ 	.word	0x00002040


	//   ....[85]....
        /*0404*/ 	.word	0x00002060


	//   ....[86]....
        /*0408*/ 	.word	0x000020a0


	//   ....[87]....
        /*040c*/ 	.word	0x000020c0


	//   ....[88]....
        /*0410*/ 	.word	0x000020e0


	//   ....[89]....
        /*0414*/ 	.word	0x00002100


	//   ....[90]....
        /*0418*/ 	.word	0x00002120


	//   ....[91]....
        /*041c*/ 	.word	0x00002150


	//   ....[92]....
        /*0420*/ 	.word	0x00002170


	//   ....[93]....
        /*0424*/ 	.word	0x00002180


	//   ....[94]....
        /*0428*/ 	.word	0x000021c0


	//   ....[95]....
        /*042c*/ 	.word	0x000021e0


	//   ....[96]....
        /*0430*/ 	.word	0x00002240


	//   ....[97]....
        /*0434*/ 	.word	0x00002250


	//   ....[98]....
        /*0438*/ 	.word	0x00002260


	//   ....[99]....
        /*043c*/ 	.word	0x00002270


	//   ....[100]....
        /*0440*/ 	.word	0x00002280


	//   ....[101]....
        /*0444*/ 	.word	0x000022a0


	//   ....[102]....
        /*0448*/ 	.word	0x000022e0


	//   ....[103]....
        /*044c*/ 	.word	0x00002300


	//   ....[104]....
        /*0450*/ 	.word	0x00002320


	//   ....[105]....
        /*0454*/ 	.word	0x00002340


	//   ....[106]....
        /*0458*/ 	.word	0x00002360


	//   ....[107]....
        /*045c*/ 	.word	0x00002390


	//   ....[108]....
        /*0460*/ 	.word	0x000023b0


	//   ....[109]....
        /*0464*/ 	.word	0x000023c0


	//   ....[110]....
        /*0468*/ 	.word	0x00002400


	//   ....[111]....
        /*046c*/ 	.word	0x00002420


	//   ....[112]....
        /*0470*/ 	.word	0x00002480


	//   ....[113]....
        /*0474*/ 	.word	0x00002490


	//   ....[114]....
        /*0478*/ 	.word	0x000024a0


	//   ....[115]....
        /*047c*/ 	.word	0x000024b0


	//   ....[116]....
        /*0480*/ 	.word	0x000024c0


	//   ....[117]....
        /*0484*/ 	.word	0x000024d0


	//   ....[118]....
        /*0488*/ 	.word	0x000024f0


	//   ....[119]....
        /*048c*/ 	.word	0x00002510


	//   ....[120]....
        /*0490*/ 	.word	0x00002530


	//   ....[121]....
        /*0494*/ 	.word	0x00002550


	//   ....[122]....
        /*0498*/ 	.word	0x00002570


	//   ....[123]....
        /*049c*/ 	.word	0x00002590


	//   ....[124]....
        /*04a0*/ 	.word	0x000025b0


	//   ....[125]....
        /*04a4*/ 	.word	0x000025f0


	//   ....[126]....
        /*04a8*/ 	.word	0x00002610


	//   ....[127]....
        /*04ac*/ 	.word	0x00002630


	//----- nvinfo : EIATTR_VRC_CTA_INIT_COUNT
	.align		4
.L_715:
        /*04b0*/ 	.byte	0x02, 0x4a
	.zero		1
	.zero		1


	//----- nvinfo : EIATTR_EXIT_INSTR_OFFSETS
	.align		4
        /*04b4*/ 	.byte	0x04, 0x1c
        /*04b6*/ 	.short	(.L_717 - .L_716)


	//   ....[0]....
.L_716:
        /*04b8*/ 	.word	0x00000040


	//   ....[1]....
        /*04bc*/ 	.word	0x00002a80


	//   ....[2]....
        /*04c0*/ 	.word	0x00002d90


	//----- nvinfo : EIATTR_MAX_THREADS
	.align		4
.L_717:
        /*04c4*/ 	.byte	0x04, 0x05
        /*04c6*/ 	.short	(.L_719 - .L_718)
.L_718:
        /*04c8*/ 	.word	0x00000200
        /*04cc*/ 	.word	0x00000001
        /*04d0*/ 	.word	0x00000001


	//----- nvinfo : EIATTR_CRS_STACK_SIZE
	.align		4
.L_719:
        /*04d4*/ 	.byte	0x04, 0x1e
        /*04d6*/ 	.short	(.L_721 - .L_720)
.L_720:
        /*04d8*/ 	.word	0x00000000


	//----- nvinfo : EIATTR_CBANK_PARAM_SIZE
	.align		4
.L_721:
        /*04dc*/ 	.byte	0x03, 0x19
        /*04de*/ 	.short	0x0034


	//----- nvinfo : EIATTR_PARAM_CBANK
	.align		4
        /*04e0*/ 	.byte	0x04, 0x0a
        /*04e2*/ 	.short	(.L_723 - .L_722)
	.align		4
.L_722:
        /*04e4*/ 	.word	index@(.nv.constant0._Z9cuda_gemmIiLj512ELj1ELj1ELj4096ELj64ELj64ELj128ELj0ELj1EEvjjjPKT_S2_PS0_jjj)
        /*04e8*/ 	.short	0x0380
        /*04ea*/ 	.short	0x0034


	//----- nvinfo : EIATTR_SW_WAR
	.align		4
.L_723:
        /*04ec*/ 	.byte	0x04, 0x36
        /*04ee*/ 	.short	(.L_725 - .L_724)
.L_724:
        /*04f0*/ 	.word	0x00000008
.L_725:


//--------------------- .nv.info._Z9cuda_gemmIiLj512ELj1ELj1ELj4096ELj32ELj32ELj128ELj1ELj1EEvjjjPKT_S2_PS0_jjj --------------------------
	.section	.nv.info._Z9cuda_gemmIiLj512ELj1ELj1ELj4096ELj32ELj32ELj128ELj1ELj1EEvjjjPKT_S2_PS0_jjj,"",@"SHT_CUDA_INFO"
	.sectionflags	@""
	.align	4


	//----- nvinfo : EIATTR_CUDA_API_VERSION
	.align		4
        /*0000*/ 	.byte	0x04, 0x37
        /*0002*/ 	.short	(.L_727 - .L_726)
.L_726:
        /*0004*/ 	.word	0x00000082


	//----- nvinfo : EIATTR_KPARAM_INFO
	.align		4
.L_727:
        /*0008*/ 	.byte	0x04, 0x17
        /*000a*/ 	.short	(.L_729 - .L_728)
.L_728:
        /*000c*/ 	.word	0x00000000
        /*0010*/ 	.short	0x0008
        /*0012*/ 	.short	0x0030
        /*0014*/ 	.byte	0x00, 0xf0, 0x11, 0x00


	//----- nvinfo : EIATTR_KPARAM_INFO
	.align		4
.L_729:
        /*0018*/ 	.byte	0x04, 0x17
        /*001a*/ 	.short	(.L_731 - .L_730)
.L_730:
        /*001c*/ 	.word	0x00000000
        /*0020*/ 	.short	0x0007
        /*0022*/ 	.short	0x002c
        /*0024*/ 	.byte	0x00, 0xf0, 0x11, 0x00


	//----- nvinfo : EIATTR_KPARAM_INFO
	.align		4
.L_731:
        /*0028*/ 	.byte	0x04, 0x17
        /*002a*/ 	.short	(.L_733 - .L_732)
.L_732:
        /*002c*/ 	.word	0x00000000
        /*0030*/ 	.short	0x0006
        /*0032*/ 	.short	0x0028
        /*0034*/ 	.byte	0x00, 0xf0, 0x11, 0x00


	//----- nvinfo : EIATTR_KPARAM_INFO
	.align		4
.L_733:
        /*0038*/ 	.byte	0x04, 0x17
        /*003a*/ 	.short	(.L_735 - .L_734)
.L_734:
        /*003c*/ 	.word	0x00000000
        /*0040*/ 	.short	0x0005
        /*0042*/ 	.short	0x0020
        /*0044*/ 	.byte	0x00, 0xf5, 0x21, 0x00


	//----- nvinfo : EIATTR_KPARAM_INFO
	.align		4
.L_735:
        /*0048*/ 	.byte	0x04, 0x17
        /*004a*/ 	.short	(.L_737 - .L_736)
.L_736:
        /*004c*/ 	.word	0x00000000
        /*0050*/ 	.short	0x0004
        /*0052*/ 	.short	0x0018
        /*0054*/ 	.byte	0x00, 0xf5, 0x21, 0x00


	//----- nvinfo : EIATTR_KPARAM_INFO
	.align		4
.L_737:
        /*0058*/ 	.byte	0x04, 0x17
        /*005a*/ 	.short	(.L_739 - .L_738)
.L_738:
        /*005c*/ 	.word	0x00000000
        /*0060*/ 	.short	0x0003
        /*0062*/ 	.short	0x0010
        /*0064*/ 	.byte	0x00, 0xf5, 0x21, 0x00


	//----- nvinfo : EIATTR_KPARAM_INFO
	.align		4
.L_739:
        /*0068*/ 	.byte	0x04, 0x17
        /*006a*/ 	.short	(.L_741 - .L_740)
.L_740:
        /*006c*/ 	.word	0x00000000
        /*0070*/ 	.short	0x0002
        /*0072*/ 	.short	0x0008
        /*0074*/ 	.byte	0x00, 0xf0, 0x11, 0x00


	//----- nvinfo : EIATTR_KPARAM_INFO
	.align		4
.L_741:
        /*0078*/ 	.byte	0x04, 0x17
        /*007a*/ 	.short	(.L_743 - .L_742)
.L_742:
        /*007c*/ 	.word	0x00000000
        /*0080*/ 	.short	0x0001
        /*0082*/ 	.short	0x0004
        /*0084*/ 	.byte	0x00, 0xf0, 0x11, 0x00


	//----- nvinfo : EIATTR_KPARAM_INFO
	.align		4
.L_743:
        /*0088*/ 	.byte	0x04, 0x17
        /*008a*/ 	.short	(.L_745 - .L_744)
.L_744:
        /*008c*/ 	.word	0x00000000
        /*0090*/ 	.short	0x0000
        /*0092*/ 	.short	0x0000
        /*0094*/ 	.byte	0x00, 0xf0, 0x11, 0x00


	//----- nvinfo : EIATTR_SPARSE_MMA_MASK
	.align		4
.L_745:
        /*0098*/ 	.byte	0x03, 0x50
        /*009a*/ 	.short	0x0000


	//----- nvinfo : EIATTR_MAXREG_COUNT
	.align		4
        /*009c*/ 	.byte	0x03, 0x1b
        /*009e*/ 	.short	0x0080


	//----- nvinfo : EIATTR_NUM_BARRIERS
	.align		4
        /*00a0*/ 	.byte	0x02, 0x4c
        /*00a2*/ 	.byte	0x01
	.zero		1


	//----- nvinfo : EIATTR_MERCURY_ISA_VERSION
	.align		4
        /*00a4*/ 	.byte	0x03, 0x5f
        /*00a6*/ 	.short	0x0101


	//----- nvinfo : EIATTR_COOP_GROUP_MASK_REGIDS
	.align		4
        /*00a8*/ 	.byte	0x04, 0x29
        /*00aa*/ 	.short	(.L_747 - .L_746)


	//   ....[0]....
.L_746:
        /*00ac*/ 	.word	0xffffffff


	//   ....[1]....
        /*00b0*/ 	.word	0xffffffff


	//   ....[2]....
        /*00b4*/ 	.word	0xffffffff


	//   ....[3]....
        /*00b8*/ 	.word	0xffffffff


	//   ....[4]....
        /*00bc*/ 	.word	0xffffffff


	//   ....[5]....
        /*00c0*/ 	.word	0xffffffff


	//   ....[6]....
        /*00c4*/ 	.word	0xffffffff


	//   ....[7]....
        /*00c8*/ 	.word	0xffffffff


	//   ....[8]....
        /*00cc*/ 	.word	0xffffffff


	//   ....[9]....
        /*00d0*/ 	.word	0xffffffff


	//   ....[10]....
        /*00d4*/ 	.word	0xffffffff


	//   ....[11]....
        /*00d8*/ 	.word	0xffffffff


	//   ....[12]....
        /*00dc*/ 	.word	0xffffffff


	//   ....[13]....
        /*00e0*/ 	.word	0xffffffff


	//   ....[14]....
        /*00e4*/ 	.word	0xffffffff


	//   ....[15]....
        /*00e8*/ 	.word	0xffffffff


	//   ....[16]....
        /*00ec*/ 	.word	0xffffffff


	//   ....[17]....
        /*00f0*/ 	.word	0xffffffff


	//   ....[18]....
        /*00f4*/ 	.word	0xffffffff


	//   ....[19]....
        /*00f8*/ 	.word	0xffffffff


	//   ....[20]....
        /*00fc*/ 	.word	0xffffffff


	//   ....[21]....
        /*0100*/ 	.word	0xffffffff


	//   ....[22]....
        /*0104*/ 	.word	0xffffffff


	//   ....[23]....
        /*0108*/ 	.word	0xffffffff


	//   ....[24]....
        /*010c*/ 	.word	0xffffffff


	//   ....[25]....
        /*0110*/ 	.word	0xffffffff


	//   ....[26]....
        /*0114*/ 	.word	0xffffffff


	//   ....[27]....
        /*0118*/ 	.word	0xffffffff


	//   ....[28]....
        /*011c*/ 	.word	0xffffffff


	//   ....[29]....
        /*0120*/ 	.word	0xffffffff


	//   ....[30]....
        /*0124*/ 	.word	0xffffffff


	//   ....[31]....
        /*0128*/ 	.word	0xffffffff


	//   ....[32]....
        /*012c*/ 	.word	0xffffffff


	//   ....[33]....
        /*0130*/ 	.word	0xffffffff


	//   ....[34]....
        /*0134*/ 	.word	0xffffffff


	//   ....[35]....
        /*0138*/ 	.word	0xffffffff


	//   ....[36]....
        /*013c*/ 	.word	0xffffffff


	//   ....[37]....
        /*0140*/ 	.word	0xffffffff


	//   ....[38]....
        /*0144*/ 	.word	0xffffffff


	//   ....[39]....
        /*0148*/ 	.word	0xffffffff


	//   ....[40]....
        /*014c*/ 	.word	0xffffffff


	//   ....[41]....
        /*0150*/ 	.word	0xffffffff


	//   ....[42]....
        /*0154*/ 	.word	0xffffffff


	//   ....[43]....
        /*0158*/ 	.word	0xffffffff


	//   ....[44]....
        /*015c*/ 	.word	0xffffffff


	//   ....[45]....
        /*0160*/ 	.word	0xffffffff


	//   ....[46]....
        /*0164*/ 	.word	0xffffffff


	//   ....[47]....
        /*0168*/ 	.word	0xffffffff


	//   ....[48]....
        /*016c*/ 	.word	0xffffffff


	//   ....[49]....
        /*0170*/ 	.word	0xffffffff


	//   ....[50]....
        /*0174*/ 	.word	0xffffffff


	//   ....[51]....
        /*0178*/ 	.word	0xffffffff


	//   ....[52]....
        /*017c*/ 	.word	0xffffffff


	//   ....[53]....
        /*0180*/ 	.word	0xffffffff


	//   ....[54]....
        /*0184*/ 	.word	0xffffffff


	//   ....[55]....
        /*0188*/ 	.word	0xffffffff


	//   ....[56]....
        /*018c*/ 	.word	0xffffffff


	//   ....[57]....
        /*0190*/ 	.word	0xffffffff


	//   ....[58]....
        /*0194*/ 	.word	0xffffffff


	//   ....[59]....
        /*0198*/ 	.word	0xffffffff


	//   ....[60]....
        /*019c*/ 	.word	0xffffffff


	//   ....[61]....
        /*01a0*/ 	.word	0xffffffff


	//   ....[62]....
        /*01a4*/ 	.word	0xffffffff


	//   ....[63]....
        /*01a8*/ 	.word	0xffffffff


	//   ....[64]....
        /*01ac*/ 	.word	0xffffffff


	//   ....[65]....
        /*01b0*/ 	.word	0xffffffff


	//   ....[66]....
        /*01b4*/ 	.word	0xffffffff


	//   ....[67]....
        /*01b8*/ 	.word	0xffffffff


	//   ....[68]....
        /*01bc*/ 	.word	0xffffffff


	//   ....[69]....
        /*01c0*/ 	.word	0xffffffff


	//   ....[70]....
        /*01c4*/ 	.word	0xffffffff


	//   ....[71]....
        /*01c8*/ 	.word	0xffffffff


	//   ....[72]....
        /*01cc*/ 	.word	0xffffffff


	//   ....[73]....
        /*01d0*/ 	.word	0xffffffff


	//   ....[74]....
        /*01d4*/ 	.word	0xffffffff


	//   ....[75]....
        /*01d8*/ 	.word	0xffffffff


	//   ....[76]....
        /*01dc*/ 	.word	0xffffffff


	//   ....[77]....
        /*01e0*/ 	.word	0xffffffff


	//   ....[78]....
        /*01e4*/ 	.word	0xffffffff


	//   ....[79]....
        /*01e8*/ 	.word	0xffffffff


	//   ....[80]....
        /*01ec*/ 	.word	0xffffffff


	//   ....[81]....
        /*01f0*/ 	.word	0xffffffff


	//   ....[82]....
        /*01f4*/ 	.word	0xffffffff


	//   ....[83]....
        /*01f8*/ 	.word	0xffffffff


	//   ....[84]....
        /*01fc*/ 	.word	0xffffffff


	//   ....[85]....
        /*0200*/ 	.word	0xffffffff


	//   ....[86]....
        /*0204*/ 	.word	0xffffffff


	//   ....[87]....
        /*0208*/ 	.word	0xffffffff


	//   ....[88]....
        /*020c*/ 	.word	0xffffffff


	//   ....[89]....
        /*0210*/ 	.word	0xffffffff


	//   ....[90]....
        /*0214*/ 	.word	0xffffffff


	//   ....[91]....
        /*0218*/ 	.word	0xffffffff


	//   ....[92]....
        /*021c*/ 	.word	0xffffffff


	//   ....[93]....
        /*0220*/ 	.word	0xffffffff


	//   ....[94]....
        /*0224*/ 	.word	0xffffffff


	//   ....[95]....
        /*0228*/ 	.word	0xffffffff


	//   ....[96]....
        /*022c*/ 	.word	0xffffffff


	//   ....[97]....
        /*0230*/ 	.word	0xffffffff


	//   ....[98]....
        /*0234*/ 	.word	0xffffffff


	//   ....[99]....
        /*0238*/ 	.word	0xffffffff


	//   ....[100]....
        /*023c*/ 	.word	0xffffffff


	//   ....[101]....
        /*0240*/ 	.word	0xffffffff


	//   ....[102]....
        /*0244*/ 	.word	0xffffffff


	//   ....[103]....
        /*0248*/ 	.word	0xffffffff


	//   ....[104]....
        /*024c*/ 	.word	0xffffffff


	//   ....[105]....
        /*0250*/ 	.word	0xffffffff


	//   ....[106]....
        /*0254*/ 	.word	0xffffffff


	//   ....[107]....
        /*0258*/ 	.word	0xffffffff


	//   ....[108]....
        /*025c*/ 	.word	0xffffffff


	//   ....[109]....
        /*0260*/ 	.word	0xffffffff


	//   ....[110]....
        /*0264*/ 	.word	0xffffffff


	//   ....[111]....
        /*0268*/ 	.word	0xffffffff


	//   ....[112]....
        /*026c*/ 	.word	0xffffffff


	//   ....[113]....
        /*0270*/ 	.word	0xffffffff


	//   ....[114]....
        /*0274*/ 	.word	0xffffffff


	//   ....[115]....
        /*0278*/ 	.word	0xffffffff


	//   ....[116]....
        /*027c*/ 	.word	0xffffffff


	//   ....[117]....
        /*0280*/ 	.word	0xffffffff


	//   ....[118]....
        /*0284*/ 	.word	0xffffffff


	//   ....[119]....
        /*0288*/ 	.word	0xffffffff


	//   ....[120]....
        /*028c*/ 	.word	0xffffffff


	//   ....[121]....
        /*0290*/ 	.word	0xffffffff


	//   ....[122]....
        /*0294*/ 	.word	0xffffffff


	//   ....[123]....
        /*0298*/ 	.word	0xffffffff


	//   ....[124]....
        /*029c*/ 	.word	0xffffffff


	//   ....[125]....
        /*02a0*/ 	.word	0xffffffff


	//   ....[126]....
        /*02a4*/ 	.word	0xffffffff


	//   ....[127]....
        /*02a8*/ 	.word	0xffffffff


	//----- nvinfo : EIATTR_COOP_GROUP_INSTR_OFFSETS
	.align		4
.L_747:
        /*02ac*/ 	.byte	0x04, 0x28
        /*02ae*/ 	.short	(.L_749 - .L_748)


	//   ....[0]....
.L_748:
        /*02b0*/ 	.word	0x00001930


	//   ....[1]....
        /*02b4*/ 	.word	0x000019c0


	//   ....[2]....
        /*02b8*/ 	.word	0x00001a20


	//   ....[3]....
        /*02bc*/ 	.word	0x00001a80


	//   ....[4]....
        /*02c0*/ 	.word	0x00001b10


	//   ....[5]....
        /*02c4*/ 	.word	0x00001b40


	//   ....[6]....
        /*02c8*/ 	.word	0x00001b90


	//   ....[7]....
        /*02cc*/ 	.word	0x00001bf0


	//   ....[8]....
        /*02d0*/ 	.word	0x00001c50


	//   ....[9]....
        /*02d4*/ 	.word	0x00001ca0


	//   ....[10]....
        /*02d8*/ 	.word	0x00001ce0


	//   ....[11]....
        /*02dc*/ 	.word	0x00001d30


	//   ....[12]....
        /*02e0*/ 	.word	0x00001d60


	//   ....[13]....
        /*02e4*/ 	.word	0x00001d80


	//   ....[14]....
        /*02e8*/ 	.word	0x00001e50


	//   ....[15]....
        /*02ec*/ 	.word	0x00001e60


	//   ....[16]....
        /*02f0*/ 	.word	0x00001ec0


	//   ....[17]....
        /*02f4*/ 	.word	0x00001ed0


	//   ....[18]....
        /*02f8*/ 	.word	0x00001ee0


	//   ....[19]....
        /*02fc*/ 	.word	0x00001ef0


	//   ....[20]....
        /*0300*/ 	.word	0x00001f20


	//   ....[21]....
        /*0304*/ 	.word	0x00001f40


	//   ....[22]....
        /*0308*/ 	.word	0x00001f60


	//   ....[23]....
        /*030c*/ 	.word	0x00001f80


	//   ....[24]....
        /*0310*/ 	.word	0x00001fa0


	//   ....[25]....
        /*0314*/ 	.word	0x00001fc0


	//   ....[26]....
        /*0318*/ 	.word	0x00001fe0


	//   ....[27]....
        /*031c*/ 	.word	0x00002000


	//   ....[28]....
        /*0320*/ 	.word	0x00002020


	//   ....[29]....
        /*0324*/ 	.word	0x00002050


	//   ....[30]....
        /*0328*/ 	.word	0x00002080


	//   ....[31]....
        /*032c*/ 	.word	0x000020a0


	//   ....[32]....
        /*0330*/ 	.word	0x00002100


	//   ....[33]....
        /*0334*/ 	.word	0x00002110


	//   ....[34]....
        /*0338*/ 	.word	0x00002120


	//   ....[35]....
        /*033c*/ 	.word	0x00002130


	//   ....[36]....
        /*0340*/ 	.word	0x00002140


	//   ....[37]....
        /*0344*/ 	.word	0x00002170


	//   ....[38]....
        /*0348*/ 	.word	0x000021a0


	//   ....[39]....
        /*034c*/ 	.word	0x000021c0


	//   ....[40]....
        /*0350*/ 	.word	0x000021e0


	//   ....[41]....
        /*0354*/ 	.word	0x00002200


	//   ....[42]....
        /*0358*/ 	.word	0x00002220


	//   ....[43]....
        /*035c*/ 	.word	0x00002240


	//   ....[44]....
        /*0360*/ 	.word	0x00002260


	//   ....[45]....
        /*0364*/ 	.word	0x00002290


	//   ....[46]....
        /*0368*/ 	.word	0x000022c0


	//   ....[47]....
        /*036c*/ 	.word	0x000022e0


	//   ....[48]....
        /*0370*/ 	.word	0x00002340


	//   ....[49]....
        /*0374*/ 	.word	0x00002350


	//   ....[50]....
        /*0378*/ 	.word	0x00002360


	//   ....[51]....
        /*037c*/ 	.word	0x00002370


	//   ....[52]....
        /*0380*/ 	.word	0x00002380


	//   ....[53]....
        /*0384*/ 	.word	0x000023b0


	//   ....[54]....
        /*0388*/ 	.word	0x000023e0


	//   ....[55]....
        /*038c*/ 	.word	0x00002400


	//   ....[56]....
        /*0390*/ 	.word	0x00002420


	//   ....[57]....
        /*0394*/ 	.word	0x00002440


	//   ....[58]....
        /*0398*/ 	.word	0x00002460


	//   ....[59]....
        /*039c*/ 	.word	0x00002480


	//   ....[60]....
        /*03a0*/ 	.word	0x000024a0


	//   ....[61]....
        /*03a4*/ 	.word	0x000024d0


	//   ....[62]....
        /*03a8*/ 	.word	0x00002500


	//   ....[63]....
        /*03ac*/ 	.word	0x00002520


	//   ....[64]....
        /*03b0*/ 	.word	0x00002580


	//   ....[65]....
        /*03b4*/ 	.word	0x00002590


	//   ....[66]....
        /*03b8*/ 	.word	0x000025a0


	//   ....[67]....
        /*03bc*/ 	.word	0x000025b0


	//   ....[68]....
        /*03c0*/ 	.word	0x000025c0


	//   ....[69]....
        /*03c4*/ 	.word	0x000025f0


	//   ....[70]....
        /*03c8*/ 	.word	0x00002620


	//   ....[71]....
        /*03cc*/ 	.word	0x00002640


	//   ....[72]....
        /*03d0*/ 	.word	0x00002660


	//   ....[73]....
        /*03d4*/ 	.word	0x00002680


	//   ....[74]....
        /*03d8*/ 	.word	0x000026a0


	//   ....[75]....
        /*03dc*/ 	.word	0x000026c0


	//   ....[76]....
        /*03e0*/ 	.word	0x000026e0


	//   ....[77]....
        /*03e4*/ 	.word	0x00002710


	//   ....[78]....
        /*03e8*/ 	.word	0x00002740


	//   ....[79]....
        /*03ec*/ 	.word	0x00002760


	//   ....[80]....
        /*03f0*/ 	.word	0x000027c0


	//   ....[81]....
        /*03f4*/ 	.word	0x000027d0


	//   ....[82]....
        /*03f8*/ 	.word	0x000027e0


	//   ....[83]....
        /*03fc*/ 	.word	0x000027f0


	//   ....[84]....
        /*0400*/ 	.word	0x00002800


	//   ....[85]....
        /*0404*/ 	.word	0x00002830


	//   ....[86]....
        /*0408*/ 	.word	0x00002860


	//   ....[87]....
        /*040c*/ 	.word	0x00002880


	//   ....[88]....
        /*0410*/ 	.word	0x000028a0


	//   ....[89]....
        /*0414*/ 	.word	0x000028c0


	//   ....[90]....
        /*0418*/ 	.word	0x000028e0


	//   ....[91]....
        /*041c*/ 	.word	0x00002900


	//   ....[92]....
        /*0420*/ 	.word	0x00002920


	//   ....[93]....
        /*0424*/ 	.word	0x00002950


	//   ....[94]....
        /*0428*/ 	.word	0x00002980


	//   ....[95]....
        /*042c*/ 	.word	0x000029a0


	//   ....[96]....
        /*0430*/ 	.word	0x00002a00


	//   ....[97]....
        /*0434*/ 	.word	0x00002a10


	//   ....[98]....
        /*0438*/ 	.word	0x00002a20


	//   ....[99]....
        /*043c*/ 	.word	0x00002a30


	//   ....[100]....
        /*0440*/ 	.word	0x00002a40


	//   ....[101]....
        /*0444*/ 	.word	0x00002a70


	//   ....[102]....
        /*0448*/ 	.word	0x00002aa0


	//   ....[103]....
        /*044c*/ 	.word	0x00002ac0


	//   ....[104]....
        /*0450*/ 	.word	0x00002ae0


	//   ....[105]....
        /*0454*/ 	.word	0x00002b00


	//   ....[106]....
        /*0458*/ 	.word	0x00002b20


	//   ....[107]....
        /*045c*/ 	.word	0x00002b40


	//   ....[108]....
        /*0460*/ 	.word	0x00002b60


	//   ....[109]....
        /*0464*/ 	.word	0x00002b90


	//   ....[110]....
        /*0468*/ 	.word	0x00002bc0


	//   ....[111]....
        /*046c*/ 	.word	0x00002be0


	//   ....[112]....
        /*0470*/ 	.word	0x00002c40


	//   ....[113]....
        /*0474*/ 	.word	0x00002c50


	//   ....[114]....
        /*0478*/ 	.word	0x00002c60


	//   ....[115]....
        /*047c*/ 	.word	0x00002c70


	//   ....[116]....
        /*0480*/ 	.word	0x00002c80


	//   ....[117]....
        /*0484*/ 	.word	0x00002c90


	//   ....[118]....
        /*0488*/ 	.word	0x00002cb0


	//   ....[119]....
        /*048c*/ 	.word	0x00002cd0


	//   ....[120]....
        /*0490*/ 	.word	0x00002cf0


	//   ....[121]....
        /*0494*/ 	.word	0x00002d10


	//   ....[122]....
        /*0498*/ 	.word	0x00002d30


	//   ....[123]....
        /*049c*/ 	.word	0x00002d50


	//   ....[124]....
        /*04a0*/ 	.word	0x00002d70


	//   ....[125]....
        /*04a4*/ 	.word	0x00002db0


	//   ....[126]....
        /*04a8*/ 	.word	0x00002dd0


	//   ....[127]....
        /*04ac*/ 	.word	0x00002df0


	//----- nvinfo : EIATTR_VRC_CTA_INIT_COUNT
	.align		4
.L_749:
        /*04b0*/ 	.byte	0x02, 0x4a
	.zero		1
	.zero		1


	//----- nvinfo : EIATTR_EXIT_INSTR_OFFSETS
	.align		4
        /*04b4*/ 	.byte	0x04, 0x1c
        /*04b6*/ 	.short	(.L_751 - .L_750)


	//   ....[0]....
.L_750:
        /*04b8*/ 	.word	0x00000dd0


	//   ....[1]....
        /*04bc*/ 	.word	0x00002ff0


	//   ....[2]....
        /*04c0*/ 	.word	0x00003200


	//----- nvinfo : EIATTR_MAX_THREADS
	.align		4
.L_751:
        /*04c4*/ 	.byte	0x04, 0x05
        /*04c6*/ 	.short	(.L_753 - .L_752)
.L_752:
        /*04c8*/ 	.word	0x00000200
        /*04cc*/ 	.word	0x00000001
        /*04d0*/ 	.word	0x00000001


	//----- nvinfo : EIATTR_CRS_STACK_SIZE
	.align		4
.L_753:
        /*04d4*/ 	.byte	0x04, 0x1e
        /*04d6*/ 	.short	(.L_755 - .L_754)
.L_754:
        /*04d8*/ 	.word	0x00000000


	//----- nvinfo : EIATTR_CBANK_PARAM_SIZE
	.align		4
.L_755:
        /*04dc*/ 	.byte	0x03, 0x19
        /*04de*/ 	.short	0x0034


	//----- nvinfo : EIATTR_PARAM_CBANK
	.align		4
        /*04e0*/ 	.byte	0x04, 0x0a
        /*04e2*/ 	.short	(.L_757 - .L_756)
	.align		4
.L_756:
        /*04e4*/ 	.word	index@(.nv.constant0._Z9cuda_gemmIiLj512ELj1ELj1ELj4096ELj32ELj32ELj128ELj1ELj1EEvjjjPKT_S2_PS0_jjj)
        /*04e8*/ 	.short	0x0380
        /*04ea*/ 	.short	0x0034


	//----- nvinfo : EIATTR_SW_WAR
	.align		4
.L_757:
        /*04ec*/ 	.byte	0x04, 0x36
        /*04ee*/ 	.short	(.L_759 - .L_758)
.L_758:
        /*04f0*/ 	.word	0x00000008
.L_759:


//--------------------- .nv.info._Z9cuda_gemmIiLj512ELj1ELj1ELj4096ELj32ELj32ELj128ELj0ELj1EEvjjjPKT_S2_PS0_jjj --------------------------
	.section	.nv.info._Z9cuda_gemmIiLj512ELj1ELj1ELj4096ELj32ELj32ELj128ELj0ELj1EEvjjjPKT_S2_PS0_jjj,"",@"SHT_CUDA_INFO"
	.sectionflags	@""
	.align	4


	//----- nvinfo : EIATTR_CUDA_API_VERSION
	.align		4
        /*0000*/ 	.byte	0x04, 0x37
        /*0002*/ 	.short	(.L_761 - .L_760)
.L_760:
        /*0004*/ 	.word	0x00000082


	//----- nvinfo : EIATTR_KPARAM_INFO
	.align		4
.L_761:
        /*0008*/ 	.byte	0x04, 0x17
        /*000a*/ 	.short	(.L_763 - .L_762)
.L_762:
        /*000c*/ 	.word	0x00000000
        /*0010*/ 	.short	0x0008
        /*0012*/ 	.short	0x0030
        /*0014*/ 	.byte	0x00, 0xf0, 0x11, 0x00


	//----- nvinfo : EIATTR_KPARAM_INFO
	.align		4
.L_763:
        /*0018*/ 	.byte	0x04, 0x17
        /*001a*/ 	.short	(.L_765 - .L_764)
.L_764:
        /*001c*/ 	.word	0x00000000
        /*0020*/ 	.short	0x0007
        /*0022*/ 	.short	0x002c
        /*0024*/ 	.byte	0x00, 0xf0, 0x11, 0x00


	//----- nvinfo : EIATTR_KPARAM_INFO
	.align		4
.L_765:
        /*0028*/ 	.byte	0x04, 0x17
        /*002a*/ 	.short	(.L_767 - .L_766)
.L_766:
        /*002c*/ 	.word	0x00000000
        /*0030*/ 	.short	0x0006
        /*0032*/ 	.short	0x0028
        /*0034*/ 	.byte	0x00, 0xf0, 0x11, 0x00


	//----- nvinfo : EIATTR_KPARAM_INFO
	.align		4
.L_767:
        /*0038*/ 	.byte	0x04, 0x17
        /*003a*/ 	.short	(.L_769 - .L_768)
.L_768:
        /*003c*/ 	.word	0x00000000
        /*0040*/ 	.short	0x0005
        /*0042*/ 	.short	0x0020
        /*0044*/ 	.byte	0x00, 0xf5, 0x21, 0x00


	//----- nvinfo : EIATTR_KPARAM_INFO
	.align		4
.L_769:
        /*0048*/ 	.byte	0x04, 0x17
        /*004a*/ 	.short	(.L_771 - .L_770)
.L_770:
        /*004c*/ 	.word	0x00000000
        /*0050*/ 	.short	0x0004
        /*0052*/ 	.short	0x0018
        /*0054*/ 	.byte	0x00, 0xf5, 0x21, 0x00


	//----- nvinfo : EIATTR_KPARAM_INFO
	.align		4
.L_771:
        /*0058*/ 	.byte	0x04, 0x17
        /*005a*/ 	.short	(.L_773 - .L_772)
.L_772:
        /*005c*/ 	.word	0x00000000
        /*0060*/ 	.short	0x0003
        /*0062*/ 	.short	0x0010
        /*0064*/ 	.byte	0x00, 0xf5, 0x21, 0x00


	//----- nvinfo : EIATTR_KPARAM_INFO
	.align		4
.L_773:
        /*0068*/ 	.byte	0x04, 0x17
        /*006a*/ 	.short	(.L_775 - .L_774)
.L_774:
        /*006c*/ 	.word	0x00000000
        /*0070*/ 	.short	0x0002
        /*0072*/ 	.short	0x0008
        /*0074*/ 	.byte	0x00, 0xf0, 0x11, 0x00


	//----- nvinfo : EIATTR_KPARAM_INFO
	.align		4
.L_775:
        /*0078*/ 	.byte	0x04, 0x17
        /*007a*/ 	.short	(.L_777 - .L_776)
.L_776:
        /*007c*/ 	.word	0x00000000
        /*0080*/ 	.short	0x0001
        /*0082*/ 	.short	0x0004
        /*0084*/ 	.byte	0x00, 0xf0, 0x11, 0x00


	//----- nvinfo : EIATTR_KPARAM_INFO
	.align		4
.L_777:
        /*0088*/ 	.byte	0x04, 0x17
        /*008a*/ 	.short	(.L_779 - .L_778)
.L_778:
        /*008c*/ 	.word	0x00000000
        /*0090*/ 	.short	0x0000
        /*0092*/ 	.short	0x0000
        /*0094*/ 	.byte	0x00, 0xf0, 0x11, 0x00


	//----- nvinfo : EIATTR_SPARSE_MMA_MASK
	.align		4
.L_779:
        /*0098*/ 	.byte	0x03, 0x50
        /*009a*/ 	.short	0x0000


	//----- nvinfo : EIATTR_MAXREG_COUNT
	.align		4
        /*009c*/ 	.byte	0x03, 0x1b
        /*009e*/ 	.short	0x0080


	//----- nvinfo : EIATTR_NUM_BARRIERS
	.align		4
        /*00a0*/ 	.byte	0x02, 0x4c
        /*00a2*/ 	.byte	0x01
	.zero		1


	//----- nvinfo : EIATTR_MERCURY_ISA_VERSION
	.align		4
        /*00a4*/ 	.byte	0x03, 0x5f
        /*00a6*/ 	.short	0x0101


	//----- nvinfo : EIATTR_COOP_GROUP_MASK_REGIDS
	.align		4
        /*00a8*/ 	.byte	0x04, 0x29
        /*00aa*/ 	.short	(.L_781 - .L_780)


	//   ....[0]....
.L_780:
        /*00ac*/ 	.word	0xffffffff


	//   ....[1]....
        /*00b0*/ 	.word	0xffffffff


	//   ....[2]....
        /*00b4*/ 	.word	0xffffffff


	//   ....[3]....
        /*00b8*/ 	.word	0xffffffff


	//   ....[4]....
        /*00bc*/ 	.word	0xffffffff


	//   ....[5]....
        /*00c0*/ 	.word	0xffffffff


	//   ....[6]....
        /*00c4*/ 	.word	0xffffffff


	//   ....[7]....
        /*00c8*/ 	.word	0xffffffff


	//   ....[8]....
        /*00cc*/ 	.word	0xffffffff


	//   ....[9]....
        /*00d0*/ 	.word	0xffffffff


	//   ....[10]....
        /*00d4*/ 	.word	0xffffffff


	//   ....[11]....
        /*00d8*/ 	.word	0xffffffff


	//   ....[12]....
        /*00dc*/ 	.word	0xffffffff


	//   ....[13]....
        /*00e0*/ 	.word	0xffffffff


	//   ....[14]....
        /*00e4*/ 	.word	0xffffffff


	//   ....[15]....
        /*00e8*/ 	.word	0xffffffff


	//   ....[16]....
        /*00ec*/ 	.word	0xffffffff


	//   ....[17]....
        /*00f0*/ 	.word	0xffffffff


	//   ....[18]....
        /*00f4*/ 	.word	0xffffffff


	//   ....[19]....
        /*00f8*/ 	.word	0xffffffff


	//   ....[20]....
        /*00fc*/ 	.word	0xffffffff


	//   ....[21]....
        /*0100*/ 	.word	0xffffffff


	//   ....[22]....
        /*0104*/ 	.word	0xffffffff


	//   ....[23]....
        /*0108*/ 	.word	0xffffffff


	//   ....[24]....
        /*010c*/ 	.word	0xffffffff


	//   ....[25]....
        /*0110*/ 	.word	0xffffffff


	//   ....[26]....
        /*0114*/ 	.word	0xffffffff


	//   ....[27]....
        /*0118*/ 	.word	0xffffffff


	//   ....[28]....
        /*011c*/ 	.word	0xffffffff


	//   ....[29]....
        /*0120*/ 	.word	0xffffffff


	//   ....[30]....
        /*0124*/ 	.word	0xffffffff


	//   ....[31]....
        /*0128*/ 	.word	0xffffffff


	//   ....[32]....
        /*012c*/ 	.word	0xffffffff


	//   ....[33]....
        /*0130*/ 	.word	0xffffffff


	//   ....[34]....
        /*0134*/ 	.word	0xffffffff


	//   ....[35]....
        /*0138*/ 	.word	0xffffffff


	//   ....[36]....
        /*013c*/ 	.word	0xffffffff


	//   ....[37]....
        /*0140*/ 	.word	0xffffffff


	//   ....[38]....
        /*0144*/ 	.word	0xffffffff


	//   ....[39]....
        /*0148*/ 	.word	0xffffffff


	//   ....[40]....
        /*014c*/ 	.word	0xffffffff


	//   ....[41]....
        /*0150*/ 	.word	0xffffffff


	//   ....[42]....
        /*0154*/ 	.word	0xffffffff


	//   ....[43]....
        /*0158*/ 	.word	0xffffffff


	//   ....[44]....
        /*015c*/ 	.word	0xffffffff


	//   ....[45]....
        /*0160*/ 	.word	0xffffffff


	//   ....[46]....
        /*0164*/ 	.word	0xffffffff


	//   ....[47]....
        /*0168*/ 	.word	0xffffffff


	//   ....[48]....
        /*016c*/ 	.word	0xffffffff


	//   ....[49]....
        /*0170*/ 	.word	0xffffffff


	//   ....[50]....
        /*0174*/ 	.word	0xffffffff


	//   ....[51]....
        /*0178*/ 	.word	0xffffffff


	//   ....[52]....
        /*017c*/ 	.word	0xffffffff


	//   ....[53]....
        /*0180*/ 	.word	0xffffffff


	//   ....[54]....
        /*0184*/ 	.word	0xffffffff


	//   ....[55]....
        /*0188*/ 	.word	0xffffffff


	//   ....[56]....
        /*018c*/ 	.word	0xffffffff


	//   ....[57]....
        /*0190*/ 	.word	0xffffffff


	//   ....[58]....
        /*0194*/ 	.word	0xffffffff


	//   ....[59]....
        /*0198*/ 	.word	0xffffffff


	//   ....[60]....
        /*019c*/ 	.word	0xffffffff


	//   ....[61]....
        /*01a0*/ 	.word	0xffffffff


	//   ....[62]....
        /*01a4*/ 	.word	0xffffffff


	//   ....[63]....
        /*01a8*/ 	.word	0xffffffff


	//   ....[64]....
        /*01ac*/ 	.word	0xffffffff


	//   ....[65]....
        /*01b0*/ 	.word	0xffffffff


	//   ....[66]....
        /*01b4*/ 	.word	0xffffffff


	//   ....[67]....
        /*01b8*/ 	.word	0xffffffff


	//   ....[68]....
        /*01bc*/ 	.word	0xffffffff


	//   ....[69]....
        /*01c0*/ 	.word	0xffffffff


	//   ....[70]....
        /*01c4*/ 	.word	0xffffffff


	//   ....[71]....
        /*01c8*/ 	.word	0xffffffff


	//   ....[72]....
        /*01cc*/ 	.word	0xffffffff


	//   ....[73]....
        /*01d0*/ 	.word	0xffffffff


	//   ....[74]....
        /*01d4*/ 	.word	0xffffffff


	//   ....[75]....
        /*01d8*/ 	.word	0xffffffff


	//   ....[76]....
        /*01dc*/ 	.word	0xffffffff


	//   ....[77]....
        /*01e0*/ 	.word	0xffffffff


	//   ....[78]....
        /*01e4*/ 	.word	0xffffffff


	//   ....[79]....
        /*01e8*/ 	.word	0xffffffff


	//   ....[80]....
        /*01ec*/ 	.word	0xffffffff


	//   ....[81]....
        /*01f0*/ 	.word	0xffffffff


	//   ....[82]....
        /*01f4*/ 	.word	0xffffffff


	//   ....[83]....
        /*01f8*/ 	.word	0xffffffff


	//   ....[84]....
        /*01fc*/ 	.word	0xffffffff


	//   ....[85]....
        /*0200*/ 	.word	0xffffffff


	//   ....[86]....
        /*0204*/ 	.word	0xffffffff


	//   ....[87]....
        /*0208*/ 	.word	0xffffffff


	//   ....[88]....
        /*020c*/ 	.word	0xffffffff


	//   ....[89]....
        /*0210*/ 	.word	0xffffffff


	//   ....[90]....
        /*0214*/ 	.word	0xffffffff


	//   ....[91]....
        /*0218*/ 	.word	0xffffffff


	//   ....[92]....
        /*021c*/ 	.word	0xffffffff


	//   ....[93]....
        /*0220*/ 	.word	0xffffffff


	//   ....[94]....
        /*0224*/ 	.word	0xffffffff


	//   ....[95]....
        /*0228*/ 	.word	0xffffffff


	//   ....[96]....
        /*022c*/ 	.word	0xffffffff


	//   ....[97]....
        /*0230*/ 	.word	0xffffffff


	//   ....[98]....
        /*0234*/ 	.word	0xffffffff


	//   ....[99]....
        /*0238*/ 	.word	0xffffffff


	//   ....[100]....
        /*023c*/ 	.word	0xffffffff


	//   ....[101]....
        /*0240*/ 	.word	0xffffffff


	//   ....[102]....
        /*0244*/ 	.word	0xffffffff


	//   ....[103]....
        /*0248*/ 	.word	0xffffffff


	//   ....[104]....
        /*024c*/ 	.word	0xffffffff


	//   ....[105]....
        /*0250*/ 	.word	0xffffffff


	//   ....[106]....
        /*0254*/ 	.word	0xffffffff


	//   ....[107]....
        /*0258*/ 	.word	0xffffffff


	//   ....[108]....
        /*025c*/ 	.word	0xffffffff


	//   ....[109]....
        /*0260*/ 	.word	0xffffffff


	//   ....[110]....
        /*0264*/ 	.word	0xffffffff


	//   ....[111]....
        /*0268*/ 	.word	0xffffffff


	//   ....[112]....
        /*026c*/ 	.word	0xffffffff


	//   ....[113]....
        /*0270*/ 	.word	0xffffffff


	//   ....[114]....
        /*0274*/ 	.word	0xffffffff


	//   ....[115]....
        /*0278*/ 	.word	0xffffffff


	//   ....[116]....
        /*027c*/ 	.word	0xffffffff


	//   ....[117]....
        /*0280*/ 	.word	0xffffffff


	//   ....[118]....
        /*0284*/ 	.word	0xffffffff


	//   ....[119]....
        /*0288*/ 	.word	0xffffffff


	//   ....[120]....
        /*028c*/ 	.word	0xffffffff


	//   ....[121]....
        /*0290*/ 	.word	0xffffffff


	//   ....[122]....
        /*0294*/ 	.word	0xffffffff


	//   ....[123]....
        /*0298*/ 	.word	0xffffffff


	//   ....[124]....
        /*029c*/ 	.word	0xffffffff


	//   ....[125]....
        /*02a0*/ 	.word	0xffffffff


	//   ....[126]....
        /*02a4*/ 	.word	0xffffffff


	//   ....[127]....
        /*02a8*/ 	.word	0xffffffff


	//----- nvinfo : EIATTR_COOP_GROUP_INSTR_OFFSETS
	.align		4
.L_781:
        /*02ac*/ 	.byte	0x04, 0x28
        /*02ae*/ 	.short	(.L_783 - .L_782)


	//   ....[0]....
.L_782:
        /*02b0*/ 	.word	0x00001a40


	//   ....[1]....
        /*02b4*/ 	.word	0x00001ab0


	//   ....[2]....
        /*02b8*/ 	.word	0x00001b10


	//   ....[3]....
        /*02bc*/ 	.word	0x00001b70


	//   ....[4]....
        /*02c0*/ 	.word	0x00001be0


	//   ....[5]....
        /*02c4*/ 	.word	0x00001c10


	//   ....[6]....
        /*02c8*/ 	.word	0x00001c50


	//   ....[7]....
        /*02cc*/ 	.word	0x00001c90


	//   ....[8]....
        /*02d0*/ 	.word	0x00001ce0


	//   ....[9]....
        /*02d4*/ 	.word	0x00001d20


	//   ....[10]....
        /*02d8*/ 	.word	0x00001d40


	//   ....[11]....
        /*02dc*/ 	.word	0x00001d70


	//   ....[12]....
        /*02e0*/ 	.word	0x00001e60


	//   ....[13]....
        /*02e4*/ 	.word	0x00001ea0


	//   ....[14]....
        /*02e8*/ 	.word	0x00001eb0


	//   ....[15]....
        /*02ec*/ 	.word	0x00001ec0


	//   ....[16]....
        /*02f0*/ 	.word	0x00001f40


	//   ....[17]....
        /*02f4*/ 	.word	0x00001f50


	//   ....[18]....
        /*02f8*/ 	.word	0x00001f60


	//   ....[19]....
        /*02fc*/ 	.word	0x00001f70


	//   ....[20]....
        /*0300*/ 	.word	0x00001f80


	//   ....[21]....
        /*0304*/ 	.word	0x00001fa0


	//   ....[22]....
        /*0308*/ 	.word	0x00001fc0


	//   ....[23]....
        /*030c*/ 	.word	0x00001fe0


	//   ....[24]....
        /*0310*/ 	.word	0x00002000


	//   ....[25]....
        /*0314*/ 	.word	0x00002020


	//   ....[26]....
        /*0318*/ 	.word	0x00002040


	//   ....[27]....
        /*031c*/ 	.word	0x00002060


	//   ....[28]....
        /*0320*/ 	.word	0x00002080


	//   ....[29]....
        /*0324*/ 	.word	0x000020a0


	//   ....[30]....
        /*0328*/ 	.word	0x000020e0


	//   ....[31]....
        /*032c*/ 	.word	0x00002100


	//   ....[32]....
        /*0330*/ 	.word	0x00002180


	//   ....[33]....
        /*0334*/ 	.word	0x00002190


	//   ....[34]....
        /*0338*/ 	.word	0x000021a0


	//   ....[35]....
        /*033c*/ 	.word	0x000021b0


	//   ....[36]....
        /*0340*/ 	.word	0x000021c0


	//   ....[37]....
        /*0344*/ 	.word	0x000021e0


	//   ....[38]....
        /*0348*/ 	.word	0x00002200


	//   ....[39]....
        /*034c*/ 	.word	0x00002220


	//   ....[40]....
        /*0350*/ 	.word	0x00002240


	//   ....[41]....
        /*0354*/ 	.word	0x00002260


	//   ....[42]....
        /*0358*/ 	.word	0x00002280


	//   ....[43]....
        /*035c*/ 	.word	0x000022a0


	//   ....[44]....
        /*0360*/ 	.word	0x000022c0


	//   ....[45]....
        /*0364*/ 	.word	0x000022e0


	//   ....[46]....
        /*0368*/ 	.word	0x00002320


	//   ....[47]....
        /*036c*/ 	.word	0x00002340


	//   ....[48]....
        /*0370*/ 	.word	0x000023c0


	//   ....[49]....
        /*0374*/ 	.word	0x000023d0


	//   ....[50]....
        /*0378*/ 	.word	0x000023e0


	//   ....[51]....
        /*037c*/ 	.word	0x000023f0


	//   ....[52]....
        /*0380*/ 	.word	0x00002400


	//   ....[53]....
        /*0384*/ 	.word	0x00002420


	//   ....[54]....
        /*0388*/ 	.word	0x00002440


	//   ....[55]....
        /*038c*/ 	.word	0x00002460


	//   ....[56]....
        /*0390*/ 	.word	0x00002480


	//   ....[57]....
        /*0394*/ 	.word	0x000024a0


	//   ....[58]....
        /*0398*/ 	.word	0x000024c0


	//   ....[59]....
        /*039c*/ 	.word	0x000024e0


	//   ....[60]....
        /*03a0*/ 	.word	0x00002500


	//   ....[61]....
        /*03a4*/ 	.word	0x00002520


	//   ....[62]....
        /*03a8*/ 	.word	0x00002560


	//   ....[63]....
        /*03ac*/ 	.word	0x00002580


	//   ....[64]....
        /*03b0*/ 	.word	0x00002600


	//   ....[65]....
        /*03b4*/ 	.word	0x00002610


	//   ....[66]....
        /*03b8*/ 	.word	0x00002620


	//   ....[67]....
        /*03bc*/ 	.word	0x00002630


	//   ....[68]....
        /*03c0*/ 	.word	0x00002640


	//   ....[69]....
        /*03c4*/ 	.word	0x00002660


	//   ....[70]....
        /*03c8*/ 	.word	0x00002680


	//   ....[71]....
        /*03cc*/ 	.word	0x000026a0


	//   ....[72]....
        /*03d0*/ 	.word	0x000026c0


	//   ....[73]....
        /*03d4*/ 	.word	0x000026e0


	//   ....[74]....
        /*03d8*/ 	.word	0x00002700


	//   ....[75]....
        /*03dc*/ 	.word	0x00002720


	//   ....[76]....
        /*03e0*/ 	.word	0x00002740


	//   ....[77]....
        /*03e4*/ 	.word	0x00002760


	//   ....[78]....
        /*03e8*/ 	.word	0x000027a0


	//   ....[79]....
        /*03ec*/ 	.word	0x000027c0


	//   ....[80]....
        /*03f0*/ 	.word	0x00002840


	//   ....[81]....
        /*03f4*/ 	.word	0x00002850


	//   ....[82]....
        /*03f8*/ 	.word	0x00002860


	//   ....[83]....
        /*03fc*/ 	.word	0x00002870


	//   ....[84]....
        /*0400*/ 	.word	0x00002880


	//   ....[85]....
        /*0404*/ 	.word	0x000028a0


	//   ....[86]....
        /*0408*/ 	.word	0x000028c0


	//   ....[87]....
        /*040c*/ 	.word	0x000028e0


	//   ....[88]....
        /*0410*/ 	.word	0x00002900


	//   ....[89]....
        /*0414*/ 	.word	0x00002920


	//   ....[90]....
        /*0418*/ 	.word	0x00002940


	//   ....[91]....
        /*041c*/ 	.word	0x00002960


	//   ....[92]....
        /*0420*/ 	.word	0x00002980


	//   ....[93]....
        /*0424*/ 	.word	0x000029a0


	//   ....[94]....
        /*0428*/ 	.word	0x000029e0


	//   ....[95]....
        /*042c*/ 	.word	0x00002a00


	//   ....[96]....
        /*0430*/ 	.word	0x00002a80


	//   ....[97]....
        /*0434*/ 	.word	0x00002a90


	//   ....[98]....
        /*0438*/ 	.word	0x00002aa0


	//   ....[99]....
        /*043c*/ 	.word	0x00002ab0


	//   ....[100]....
        /*0440*/ 	.word	0x00002ac0


	//   ....[101]....
        /*0444*/ 	.word	0x00002ae0


	//   ....[102]....
        /*0448*/ 	.word	0x00002b00


	//   ....[103]....
        /*044c*/ 	.word	0x00002b20


	//   ....[104]....
        /*0450*/ 	.word	0x00002b40


	//   ....[105]....
        /*0454*/ 	.word	0x00002b60


	//   ....[106]....
        /*0458*/ 	.word	0x00002b80


	//   ....[107]....
        /*045c*/ 	.word	0x00002ba0


	//   ....[108]....
        /*0460*/ 	.word	0x00002bc0


	//   ....[109]....
        /*0464*/ 	.word	0x00002be0


	//   ....[110]....
        /*0468*/ 	.word	0x00002c20


	//   ....[111]....
        /*046c*/ 	.word	0x00002c40


	//   ....[112]....
        /*0470*/ 	.word	0x00002cc0


	//   ....[113]....
        /*0474*/ 	.word	0x00002cd0


	//   ....[114]....
        /*0478*/ 	.word	0x00002ce0


	//   ....[115]....
        /*047c*/ 	.word	0x00002cf0


	//   ....[116]....
        /*0480*/ 	.word	0x00002d00


	//   ....[117]....
        /*0484*/ 	.word	0x00002d10


	//   ....[118]....
        /*0488*/ 	.word	0x00002d30


	//   ....[119]....
        /*048c*/ 	.word	0x00002d50


	//   ....[120]....
        /*0490*/ 	.word	0x00002d70


	//   ....[121]....
        /*0494*/ 	.word	0x00002d90


	//   ....[122]....
        /*0498*/ 	.word	0x00002db0


	//   ....[123]....
        /*049c*/ 	.word	0x00002dd0


	//   ....[124]....
        /*04a0*/ 	.word	0x00002df0


	//   ....[125]....
        /*04a4*/ 	.word	0x00002e30


	//   ....[126]....
        /*04a8*/ 	.word	0x00002e50


	//   ....[127]....
        /*04ac*/ 	.word	0x00002e70


	//----- nvinfo : EIATTR_VRC_CTA_INIT_COUNT
	.align		4
.L_783:
        /*04b0*/ 	.byte	0x02, 0x4a
	.zero		1
	.zero		1


	//----- nvinfo : EIATTR_EXIT_INSTR_OFFSETS
	.align		4
        /*04b4*/ 	.byte	0x04, 0x1c
        /*04b6*/ 	.short	(.L_785 - .L_784)


	//   ....[0]....
.L_784:
        /*04b8*/ 	.word	0x00000dd0


	//   ....[1]....
        /*04bc*/ 	.word	0x000030e0


	//   ....[2]....
        /*04c0*/ 	.word	0x000033d0


	//----- nvinfo : EIATTR_MAX_THREADS
	.align		4
.L_785:
        /*04c4*/ 	.byte	0x04, 0x05
        /*04c6*/ 	.short	(.L_787 - .L_786)
.L_786:
        /*04c8*/ 	.word	0x00000200
        /*04cc*/ 	.word	0x00000001
        /*04d0*/ 	.word	0x00000001


	//----- nvinfo : EIATTR_CRS_STACK_SIZE
	.align		4
.L_787:
        /*04d4*/ 	.byte	0x04, 0x1e
        /*04d6*/ 	.short	(.L_789 - .L_788)
.L_788:
        /*04d8*/ 	.word	0x00000000


	//----- nvinfo : EIATTR_CBANK_PARAM_SIZE
	.align		4
.L_789:
        /*04dc*/ 	.byte	0x03, 0x19
        /*04de*/ 	.short	0x0034


	//----- nvinfo : EIATTR_PARAM_CBANK
	.align		4
        /*04e0*/ 	.byte	0x04, 0x0a
        /*04e2*/ 	.short	(.L_791 - .L_790)
	.align		4
.L_790:
        /*04e4*/ 	.word	index@(.nv.constant0._Z9cuda_gemmIiLj512ELj1ELj1ELj4096ELj32ELj32ELj128ELj0ELj1EEvjjjPKT_S2_PS0_jjj)
        /*04e8*/ 	.short	0x0380
        /*04ea*/ 	.short	0x0034


	//----- nvinfo : EIATTR_SW_WAR
	.align		4
.L_791:
        /*04ec*/ 	.byte	0x04, 0x36
        /*04ee*/ 	.short	(.L_793 - .L_792)
.L_792:
        /*04f0*/ 	.word	0x00000008
.L_793:


//--------------------- .nv.info._Z9cuda_gemmIiLj512ELj1ELj1ELj4096ELj16ELj16ELj128ELj1ELj1EEvjjjPKT_S2_PS0_jjj --------------------------
	.section	.nv.info._Z9cuda_gemmIiLj512ELj1ELj1ELj4096ELj16ELj16ELj128ELj1ELj1EEvjjjPKT_S2_PS0_jjj,"",@"SHT_CUDA_INFO"
	.sectionflags	@""
	.align	4


	//----- nvinfo : EIATTR_CUDA_API_VERSION
	.align		4
        /*0000*/ 	.byte	0x04, 0x37
        /*0002*/ 	.short	(.L_795 - .L_794)
.L_794:
        /*0004*/ 	.word	0x00000082


	//----- nvinfo : EIATTR_KPARAM_INFO
	.align		4
.L_795:
        /*0008*/ 	.byte	0x04, 0x17
        /*000a*/ 	.short	(.L_797 - .L_796)
.L_796:
        /*000c*/ 	.word	0x00000000
        /*0010*/ 	.short	0x0008
        /*0012*/ 	.short	0x0030
        /*0014*/ 	.byte	0x00, 0xf0, 0x11, 0x00


	//----- nvinfo : EIATTR_KPARAM_INFO
	.align		4
.L_797:
        /*0018*/ 	.byte	0x04, 0x17
        /*001a*/ 	.short	(.L_799 - .L_798)
.L_798:
        /*001c*/ 	.word	0x00000000
        /*0020*/ 	.short	0x0007
        /*0022*/ 	.short	0x002c
        /*0024*/ 	.byte	0x00, 0xf0, 0x11, 0x00


	//----- nvinfo : EIATTR_KPARAM_INFO
	.align		4
.L_799:
        /*0028*/ 	.byte	0x04, 0x17
        /*002a*/ 	.short	(.L_801 - .L_800)
.L_800:
        /*002c*/ 	.word	0x00000000
        /*0030*/ 	.short	0x0006
        /*0032*/ 	.short	0x0028
        /*0034*/ 	.byte	0x00, 0xf0, 0x11, 0x00


	//----- nvinfo : EIATTR_KPARAM_INFO
	.align		4
.L_801:
        /*0038*/ 	.byte	0x04, 0x17
        /*003a*/ 	.short	(.L_803 - .L_802)
.L_802:
        /*003c*/ 	.word	0x00000000
        /*0040*/ 	.short	0x0005
        /*0042*/ 	.short	0x0020
        /*0044*/ 	.byte	0x00, 0xf5, 0x21, 0x00


	//----- nvinfo : EIATTR_KPARAM_INFO
	.align		4
.L_803:
        /*0048*/ 	.byte	0x04, 0x17
        /*004a*/ 	.short	(.L_805 - .L_804)
.L_804:
        /*004c*/ 	.word	0x00000000
        /*0050*/ 	.short	0x0004
        /*0052*/ 	.short	0x0018
        /*0054*/ 	.byte	0x00, 0xf5, 0x21, 0x00


	//----- nvinfo : EIATTR_KPARAM_INFO
	.align		4
.L_805:
        /*0058*/ 	.byte	0x04, 0x17
        /*005a*/ 	.short	(.L_807 - .L_806)
.L_806:
        /*005c*/ 	.word	0x00000000
        /*0060*/ 	.short	0x0003
        /*0062*/ 	.short	0x0010
        /*0064*/ 	.byte	0x00, 0xf5, 0x21, 0x00


	//----- nvinfo : EIATTR_KPARAM_INFO
	.align		4
.L_807:
        /*0068*/ 	.byte	0x04, 0x17
        /*006a*/ 	.short	(.L_809 - .L_808)
.L_808:
        /*006c*/ 	.word	0x00000000
        /*0070*/ 	.short	0x0002
        /*0072*/ 	.short	0x0008
        /*0074*/ 	.byte	0x00, 0xf0, 0x11, 0x00


	//----- nvinfo : EIATTR_KPARAM_INFO
	.align		4
.L_809:
        /*0078*/ 	.byte	0x04, 0x17
        /*007a*/ 	.short	(.L_811 - .L_810)
.L_810:
        /*007c*/ 	.word	0x00000000
        /*0080*/ 	.short	0x0001
        /*0082*/ 	.short	0x0004
        /*0084*/ 	.byte	0x00, 0xf0, 0x11, 0x00


	//----- nvinfo : EIATTR_KPARAM_INFO
	.align		4
.L_811:
        /*0088*/ 	.byte	0x04, 0x17
        /*008a*/ 	.short	(.L_813 - .L_812)
.L_812:
        /*008c*/ 	.word	0x00000000
        /*0090*/ 	.short	0x0000
        /*0092*/ 	.short	0x0000
        /*0094*/ 	.byte	0x00, 0xf0, 0x11, 0x00


	//----- nvinfo : EIATTR_SPARSE_MMA_MASK
	.align		4
.L_813:
        /*0098*/ 	.byte	0x03, 0x50
        /*009a*/ 	.short	0x0000


	//----- nvinfo : EIATTR_MAXREG_COUNT
	.align		4
        /*009c*/ 	.byte	0x03, 0x1b
        /*009e*/ 	.short	0x0080


	//----- nvinfo : EIATTR_NUM_BARRIERS
	.align		4
        /*00a0*/ 	.byte	0x02, 0x4c
        /*00a2*/ 	.byte	0x01
	.zero		1


	//----- nvinfo : EIATTR_MERCURY_ISA_VERSION
	.align		4
        /*00a4*/ 	.byte	0x03, 0x5f
        /*00a6*/ 	.short	0x0101


	//----- nvinfo : EIATTR_COOP_GROUP_MASK_REGIDS
	.align		4
        /*00a8*/ 	.byte	0x04, 0x29
        /*00aa*/ 	.short	(.L_815 - .L_814)


	//   ....[0]....
.L_814:
        /*00ac*/ 	.word	0xffffffff


	//   ....[1]....
        /*00b0*/ 	.word	0xffffffff


	//   ....[2]....
        /*00b4*/ 	.word	0xffffffff


	//   ....[3]....
        /*00b8*/ 	.word	0xffffffff


	//   ....[4]....
        /*00bc*/ 	.word	0xffffffff


	//   ....[5]....
        /*00c0*/ 	.word	0xffffffff


	//   ....[6]....
        /*00c4*/ 	.word	0xffffffff


	//   ....[7]....
        /*00c8*/ 	.word	0xffffffff


	//   ....[8]....
        /*00cc*/ 	.word	0xffffffff


	//   ....[9]....
        /*00d0*/ 	.word	0xffffffff


	//   ....[10]....
        /*00d4*/ 	.word	0xffffffff


	//   ....[11]....
        /*00d8*/ 	.word	0xffffffff


	//   ....[12]....
        /*00dc*/ 	.word	0xffffffff


	//   ....[13]....
        /*00e0*/ 	.word	0xffffffff


	//   ....[14]....
        /*00e4*/ 	.word	0xffffffff


	//   ....[15]....
        /*00e8*/ 	.word	0xffffffff


	//   ....[16]....
        /*00ec*/ 	.word	0xffffffff


	//   ....[17]....
        /*00f0*/ 	.word	0xffffffff


	//   ....[18]....
        /*00f4*/ 	.word	0xffffffff


	//   ....[19]....
        /*00f8*/ 	.word	0xffffffff


	//   ....[20]....
        /*00fc*/ 	.word	0xffffffff


	//   ....[21]....
        /*0100*/ 	.word	0xffffffff


	//   ....[22]....
        /*0104*/ 	.word	0xffffffff


	//   ....[23]....
        /*0108*/ 	.word	0xffffffff


	//   ....[24]....
        /*010c*/ 	.word	0xffffffff


	//   ....[25]....
        /*0110*/ 	.word	0xffffffff


	//   ....[26]....
        /*0114*/ 	.word	0xffffffff


	//   ....[27]....
        /*0118*/ 	.word	0xffffffff


	//   ....[28]....
        /*011c*/ 	.word	0xffffffff


	//   ....[29]....
        /*0120*/ 	.word	0xffffffff


	//   ....[30]....
        /*0124*/ 	.word	0xffffffff


	//   ....[31]....
        /*0128*/ 	.word	0xffffffff


	//   ....[32]....
        /*012c*/ 	.word	0xffffffff


	//   ....[33]....
        /*0130*/ 	.word	0xffffffff


	//   ....[34]....
        /*0134*/ 	.word	0xffffffff


	//   ....[35]....
        /*0138*/ 	.word	0xffffffff


	//   ....[36]....
        /*013c*/ 	.word	0xffffffff


	//   ....[37]....
        /*0140*/ 	.word	0xffffffff


	//   ....[38]....
        /*0144*/ 	.word	0xffffffff


	//   ....[39]....
        /*0148*/ 	.word	0xffffffff


	//   ....[40]....
        /*014c*/ 	.word	0xffffffff


	//   ....[41]....
        /*0150*/ 	.word	0xffffffff


	//   ....[42]....
        /*0154*/ 	.word	0xffffffff


	//   ....[43]....
        /*0158*/ 	.word	0xffffffff


	//   ....[44]....
        /*015c*/ 	.word	0xffffffff


	//   ....[45]....
        /*0160*/ 	.word	0xffffffff


	//   ....[46]....
        /*0164*/ 	.word	0xffffffff


	//   ....[47]....
        /*0168*/ 	.word	0xffffffff


	//   ....[48]....
        /*016c*/ 	.word	0xffffffff


	//   ....[49]....
        /*0170*/ 	.word	0xffffffff


	//   ....[50]....
        /*0174*/ 	.word	0xffffffff


	//   ....[51]....
        /*0178*/ 	.word	0xffffffff


	//   ....[52]....
        /*017c*/ 	.word	0xffffffff


	//   ....[53]....
        /*0180*/ 	.word	0xffffffff


	//   ....[54]....
        /*0184*/ 	.word	0xffffffff


	//   ....[55]....
        /*0188*/ 	.word	0xffffffff


	//   ....[56]....
        /*018c*/ 	.word	0xffffffff


	//   ....[57]....
        /*0190*/ 	.word	0xffffffff


	//   ....[58]....
        /*0194*/ 	.word	0xffffffff


	//   ....[59]....
        /*0198*/ 	.word	0xffffffff


	//   ....[60]....
        /*019c*/ 	.word	0xffffffff


	//   ....[61]....
        /*01a0*/ 	.word	0xffffffff


	//   ....[62]....
        /*01a4*/ 	.word	0xffffffff


	//   ....[63]....
        /*01a8*/ 	.word	0xffffffff


	//   ....[64]....
        /*01ac*/ 	.word	0xffffffff


	//   ....[65]....
        /*01b0*/ 	.word	0xffffffff


	//   ....[66]....
        /*01b4*/ 	.word	0xffffffff


	//   ....[67]....
        /*01b8*/ 	.word	0xffffffff


	//   ....[68]....
        /*01bc*/ 	.word	0xffffffff


	//   ....[69]....
        /*01c0*/ 	.word	0xffffffff


	//   ....[70]....
        /*01c4*/ 	.word	0xffffffff


	//   ....[71]....
        /*01c8*/ 	.word	0xffffffff


	//   ....[72]....
        /*01cc*/ 	.word	0xffffffff


	//   ....[73]....
        /*01d0*/ 	.word	0xffffffff


	//   ....[74]....
        /*01d4*/ 	.word	0xffffffff


	//   ....[75]....
        /*01d8*/ 	.word	0xffffffff


	//   ....[76]....
        /*01dc*/ 	.word	0xffffffff


	//   ....[77]....
        /*01e0*/ 	.word	0xffffffff


	//   ....[78]....
        /*01e4*/ 	.word	0xffffffff


	//   ....[79]....
        /*01e8*/ 	.word	0xffffffff


	//   ....[80]....
        /*01ec*/ 	.word	0xffffffff


	//   ....[81]....
        /*01f0*/ 	.word	0xffffffff


	//   ....[82]....
        /*01f4*/ 	.word	0xffffffff


	//   ....[83]....
        /*01f8*/ 	.word	0xffffffff


	//   ....[84]....
        /*01fc*/ 	.word	0xffffffff


	//   ....[85]....
        /*0200*/ 	.word	0xffffffff


	//   ....[86]....
        /*0204*/ 	.word	0xffffffff


	//   ....[87]....
        /*0208*/ 	.word	0xffffffff


	//   ....[88]....
        /*020c*/ 	.word	0xffffffff


	//   ....[89]....
        /*0210*/ 	.word	0xffffffff


	//   ....[90]....
        /*0214*/ 	.word	0xffffffff


	//   ....[91]....
        /*0218*/ 	.word	0xffffffff


	//   ....[92]....
        /*021c*/ 	.word	0xffffffff


	//   ....[93]....
        /*0220*/ 	.word	0xffffffff


	//   ....[94]....
        /*0224*/ 	.word	0xffffffff


	//   ....[95]....
        /*0228*/ 	.word	0xffffffff


	//   ....[96]....
        /*022c*/ 	.word	0xffffffff


	//   ....[97]....
        /*0230*/ 	.word	0xffffffff


	//   ....[98]....
        /*0234*/ 	.word	0xffffffff


	//   ....[99]....
        /*0238*/ 	.word	0xffffffff


	//   ....[100]....
        /*023c*/ 	.word	0xffffffff


	//   ....[101]....
        /*0240*/ 	.word	0xffffffff


	//   ....[102]....
        /*0244*/ 	.word	0xffffffff


	//   ....[103]....
        /*0248*/ 	.word	0xffffffff


	//   ....[104]....
        /*024c*/ 	.word	0xffffffff


	//   ....[105]....
        /*0250*/ 	.word	0xffffffff


	//   ....[106]....
        /*0254*/ 	.word	0xffffffff


	//   ....[107]....
        /*0258*/ 	.word	0xffffffff


	//   ....[108]....
        /*025c*/ 	.word	0xffffffff


	//   ....[109]....
        /*0260*/ 	.word	0xffffffff


	//   ....[110]....
        /*0264*/ 	.word	0xffffffff


	//   ....[111]....
        /*0268*/ 	.word	0xffffffff


	//   ....[112]....
        /*026c*/ 	.word	0xffffffff


	//   ....[113]....
        /*0270*/ 	.word	0xffffffff


	//   ....[114]....
        /*0274*/ 	.word	0xffffffff


	//   ....[115]....
        /*0278*/ 	.word	0xffffffff


	//   ....[116]....
        /*027c*/ 	.word	0xffffffff


	//   ....[117]....
        /*0280*/ 	.word	0xffffffff


	//   ....[118]....
        /*0284*/ 	.word	0xffffffff


	//   ....[119]....
        /*0288*/ 	.word	0xffffffff


	//   ....[120]....
        /*028c*/ 	.word	0xffffffff


	//   ....[121]....
        /*0290*/ 	.word	0xffffffff


	//   ....[122]....
        /*0294*/ 	.word	0xffffffff


	//   ....[123]....
        /*0298*/ 	.word	0xffffffff


	//   ....[124]....
        /*029c*/ 	.word	0xffffffff


	//   ....[125]....
        /*02a0*/ 	.word	0xffffffff


	//   ....[126]....
        /*02a4*/ 	.word	0xffffffff


	//   ....[127]....
        /*02a8*/ 	.word	0xffffffff


	//----- nvinfo : EIATTR_COOP_GROUP_INSTR_OFFSETS
	.align		4
.L_815:
        /*02ac*/ 	.byte	0x04, 0x28
        /*02ae*/ 	.short	(.L_817 - .L_816)


	//   ....[0]....
.L_816:
        /*02b0*/ 	.word	0x000018f0


	//   ....[1]....
        /*02b4*/ 	.word	0x00001920


	//   ....[2]....
        /*02b8*/ 	.word	0x00001970


	//   ....[3]....
        /*02bc*/ 	.word	0x000019a0


	//   ....[4]....
        /*02c0*/ 	.word	0x000019d0


	//   ....[5]....
        /*02c4*/ 	.word	0x00001a10


	//   ....[6]....
        /*02c8*/ 	.word	0x00001ab0


	//   ....[7]....
        /*02cc*/ 	.word	0x00001b00


	//   ....[8]....
        /*02d0*/ 	.word	0x00001b20


	//   ....[9]....
        /*02d4*/ 	.word	0x00001b40


	//   ....[10]....
        /*02d8*/ 	.word	0x00001b70


	//   ....[11]....
        /*02dc*/ 	.word	0x00001ba0


	//   ....[12]....
        /*02e0*/ 	.word	0x00001c00


	//   ....[13]....
        /*02e4*/ 	.word	0x00001c50


	//   ....[14]....
        /*02e8*/ 	.word	0x00001d20


	//   ....[15]....
        /*02ec*/ 	.word	0x00001d50


	//   ....[16]....
        /*02f0*/ 	.word	0x00001e40


	//   ....[17]....
        /*02f4*/ 	.word	0x00001e50


	//   ....[18]....
        /*02f8*/ 	.word	0x00001e60


	//   ....[19]....
        /*02fc*/ 	.word	0x00001e70


	//   ....[20]....
        /*0300*/ 	.word	0x00001ea0


	//   ....[21]....
        /*0304*/ 	.word	0x00001ec0


	//   ....[22]....
        /*0308*/ 	.word	0x00001ee0


	//   ....[23]....
        /*030c*/ 	.word	0x00001f30


	//   ....[24]....
        /*0310*/ 	.word	0x00001f60


	//   ....[25]....
        /*0314*/ 	.word	0x00001f70


	//   ....[26]....
        /*0318*/ 	.word	0x00001f90


	//   ....[27]....
        /*031c*/ 	.word	0x00001fb0


	//   ....[28]....
        /*0320*/ 	.word	0x00001fd0


	//   ....[29]....
        /*0324*/ 	.word	0x00001ff0


	//   ....[30]....
        /*0328*/ 	.word	0x00002010


	//   ....[31]....
        /*032c*/ 	.word	0x00002040


	//   ....[32]....
        /*0330*/ 	.word	0x00002130


	//   ....[33]....
        /*0334*/ 	.word	0x00002140


	//   ....[34]....
        /*0338*/ 	.word	0x00002150


	//   ....[35]....
        /*033c*/ 	.word	0x00002160


	//   ....[36]....
        /*0340*/ 	.word	0x00002190


	//   ....[37]....
        /*0344*/ 	.word	0x000021b0


	//   ....[38]....
        /*0348*/ 	.word	0x000021d0


	//   ....[39]....
        /*034c*/ 	.word	0x00002220


	//   ....[40]....
        /*0350*/ 	.word	0x00002250


	//   ....[41]....
        /*0354*/ 	.word	0x00002260


	//   ....[42]....
        /*0358*/ 	.word	0x00002280


	//   ....[43]....
        /*035c*/ 	.word	0x000022a0


	//   ....[44]....
        /*0360*/ 	.word	0x000022c0


	//   ....[45]....
        /*0364*/ 	.word	0x000022e0


	//   ....[46]....
        /*0368*/ 	.word	0x00002300


	//   ....[47]....
        /*036c*/ 	.word	0x00002330


	//   ....[48]....
        /*0370*/ 	.word	0x00002420


	//   ....[49]....
        /*0374*/ 	.word	0x00002430


	//   ....[50]....
        /*0378*/ 	.word	0x00002440


	//   ....[51]....
        /*037c*/ 	.word	0x00002450


	//   ....[52]....
        /*0380*/ 	.word	0x00002480


	//   ....[53]....
        /*0384*/ 	.word	0x000024a0


	//   ....[54]....
        /*0388*/ 	.word	0x000024c0


	//   ....[55]....
        /*038c*/ 	.word	0x00002510


	//   ....[56]....
        /*0390*/ 	.word	0x00002540


	//   ....[57]....
        /*0394*/ 	.word	0x00002550


	//   ....[58]....
        /*0398*/ 	.word	0x00002570


	//   ....[59]....
        /*039c*/ 	.word	0x00002590


	//   ....[60]....
        /*03a0*/ 	.word	0x000025b0


	//   ....[61]....
        /*03a4*/ 	.word	0x000025d0


	//   ....[62]....
        /*03a8*/ 	.word	0x000025f0


	//   ....[63]....
        /*03ac*/ 	.word	0x00002620


	//   ....[64]....
        /*03b0*/ 	.word	0x00002710


	//   ....[65]....
        /*03b4*/ 	.word	0x00002720


	//   ....[66]....
        /*03b8*/ 	.word	0x00002730


	//   ....[67]....
        /*03bc*/ 	.word	0x00002740


	//   ....[68]....
        /*03c0*/ 	.word	0x00002770


	//   ....[69]....
        /*03c4*/ 	.word	0x00002790


	//   ....[70]....
        /*03c8*/ 	.word	0x000027b0


	//   ....[71]....
        /*03cc*/ 	.word	0x00002800


	//   ....[72]....
        /*03d0*/ 	.word	0x00002830


	//   ....[73]....
        /*03d4*/ 	.word	0x00002840


	//   ....[74]....
        /*03d8*/ 	.word	0x00002860


	//   ....[75]....
        /*03dc*/ 	.word	0x00002880


	//   ....[76]....
        /*03e0*/ 	.word	0x000028a0


	//   ....[77]....
        /*03e4*/ 	.word	0x000028c0


	//   ....[78]....
        /*03e8*/ 	.word	0x000028e0


	//   ....[79]....
        /*03ec*/ 	.word	0x00002910


	//   ....[80]....
        /*03f0*/ 	.word	0x00002a00


	//   ....[81]....
        /*03f4*/ 	.word	0x00002a10


	//   ....[82]....
        /*03f8*/ 	.word	0x00002a20


	//   ....[83]....
        /*03fc*/ 	.word	0x00002a30


	//   ....[84]....
        /*0400*/ 	.word	0x00002a60


	//   ....[85]....
        /*0404*/ 	.word	0x00002a80


	//   ....[86]....
        /*0408*/ 	.word	0x00002aa0


	//   ....[87]....
        /*040c*/ 	.word	0x00002af0


	//   ....[88]....
        /*0410*/ 	.word	0x00002b20


	//   ....[89]....
        /*0414*/ 	.word	0x00002b30


	//   ....[90]....
        /*0418*/ 	.word	0x00002b50


	//   ....[91]....
        /*041c*/ 	.word	0x00002b70


	//   ....[92]....
        /*0420*/ 	.word	0x00002b90


	//   ....[93]....
        /*0424*/ 	.word	0x00002bb0


	//   ....[94]....
        /*0428*/ 	.word	0x00002bd0


	//   ....[95]....
        /*042c*/ 	.word	0x00002c00


	//   ....[96]....
        /*0430*/ 	.word	0x00002cf0


	//   ....[97]....
        /*0434*/ 	.word	0x00002d00


	//   ....[98]....
        /*0438*/ 	.word	0x00002d10


	//   ....[99]....
        /*043c*/ 	.word	0x00002d20


	//   ....[100]....
        /*0440*/ 	.word	0x00002d50


	//   ....[101]....
        /*0444*/ 	.word	0x00002d70


	//   ....[102]....
        /*0448*/ 	.word	0x00002d90


	//   ....[103]....
        /*044c*/ 	.word	0x00002de0


	//   ....[104]....
        /*0450*/ 	.word	0x00002e10


	//   ....[105]....
        /*0454*/ 	.word	0x00002e20


	//   ....[106]....
        /*0458*/ 	.word	0x00002e40


	//   ....[107]....
        /*045c*/ 	.word	0x00002e60


	//   ....[108]....
        /*0460*/ 	.word	0x00002e80


	//   ....[109]....
        /*0464*/ 	.word	0x00002ea0


	//   ....[110]....
        /*0468*/ 	.word	0x00002ec0


	//   ....[111]....
        /*046c*/ 	.word	0x00002ef0


	//   ....[112]....
        /*0470*/ 	.word	0x00002fe0


	//   ....[113]....
        /*0474*/ 	.word	0x00002ff0


	//   ....[114]....
        /*0478*/ 	.word	0x00003000


	//   ....[115]....
        /*047c*/ 	.word	0x00003020


	//   ....[116]....
        /*0480*/ 	.word	0x00003030


	//   ....[117]....
        /*0484*/ 	.word	0x00003040


	//   ....[118]....
        /*0488*/ 	.word	0x00003060


	//   ....[119]....
        /*048c*/ 	.word	0x00003080


	//   ....[120]....
        /*0490*/ 	.word	0x000030a0


	//   ....[121]....
        /*0494*/ 	.word	0x000030c0


	//   ....[122]....
        /*0498*/ 	.word	0x000030e0


	//   ....[123]....
        /*049c*/ 	.word	0x00003100


	//   ....[124]....
        /*04a0*/ 	.word	0x00003120


	//   ....[125]....
        /*04a4*/ 	.word	0x00003130


	//   ....[126]....
        /*04a8*/ 	.word	0x00003170


	//   ....[127]....
        /*04ac*/ 	.word	0x00003190


	//----- nvinfo : EIATTR_VRC_CTA_INIT_COUNT
	.align		4
.L_817:
        /*04b0*/ 	.byte	0x02, 0x4a
	.zero		1
	.zero		1


	//----- nvinfo : EIATTR_EXIT_INSTR_OFFSETS
	.align		4
        /*04b4*/ 	.byte	0x04, 0x1c
        /*04b6*/ 	.short	(.L_819 - .L_818)


	//   ....[0]....
.L_818:
        /*04b8*/ 	.word	0x00000df0


	//   ....[1]....
        /*04bc*/ 	.word	0x000033b0


	//   ....[2]....
        /*04c0*/ 	.word	0x000035c0


	//----- nvinfo : EIATTR_MAX_THREADS
	.align		4
.L_819:
        /*04c4*/ 	.byte	0x04, 0x05
        /*04c6*/ 	.short	(.L_821 - .L_820)
.L_820:
        /*04c8*/ 	.word	0x00000200
        /*04cc*/ 	.word	0x00000001
        /*04d0*/ 	.word	0x00000001


	//----- nvinfo : EIATTR_CRS_STACK_SIZE
	.align		4
.L_821:
        /*04d4*/ 	.byte	0x04, 0x1e
        /*04d6*/ 	.short	(.L_823 - .L_822)
.L_822:
        /*04d8*/ 	.word	0x00000000


	//----- nvinfo : EIATTR_CBANK_PARAM_SIZE
	.align		4
.L_823:
        /*04dc*/ 	.byte	0x03, 0x19
        /*04de*/ 	.short	0x0034


	//----- nvinfo : EIATTR_PARAM_CBANK
	.align		4
        /*04e0*/ 	.byte	0x04, 0x0a
        /*04e2*/ 	.short	(.L_825 - .L_824)
	.align		4
.L_824:
        /*04e4*/ 	.word	index@(.nv.constant0._Z9cuda_gemmIiLj512ELj1ELj1ELj4096ELj16ELj16ELj128ELj1ELj1EEvjjjPKT_S2_PS0_jjj)
        /*04e8*/ 	.short	0x0380
        /*04ea*/ 	.short	0x0034


	//----- nvinfo : EIATTR_SW_WAR
	.align		4
.L_825:
        /*04ec*/ 	.byte	0x04, 0x36
        /*04ee*/ 	.short	(.L_827 - .L_826)
.L_826:
        /*04f0*/ 	.word	0x00000008
.L_827:


//--------------------- .nv.info._Z9cuda_gemmIiLj512ELj1ELj1ELj4096ELj16ELj16ELj128ELj0ELj1EEvjjjPKT_S2_PS0_jjj --------------------------
	.section	.nv.info._Z9cuda_gemmIiLj512ELj1ELj1ELj4096ELj16ELj16ELj128ELj0ELj1EEvjjjPKT_S2_PS0_jjj,"",@"SHT_CUDA_INFO"
	.sectionflags	@""
	.align	4


	//----- nvinfo : EIATTR_CUDA_API_VERSION
	.align		4
        /*0000*/ 	.byte	0x04, 0x37
        /*0002*/ 	.short	(.L_829 - .L_828)
.L_828:
        /*0004*/ 	.word	0x00000082


	//----- nvinfo : EIATTR_KPARAM_INFO
	.align		4
.L_829:
        /*0008*/ 	.byte	0x04, 0x17
        /*000a*/ 	.short	(.L_831 - .L_830)
.L_830:
        /*000c*/ 	.word	0x00000000
        /*0010*/ 	.short	0x0008
        /*0012*/ 	.short	0x0030
        /*0014*/ 	.byte	0x00, 0xf0, 0x11, 0x00


	//----- nvinfo : EIATTR_KPARAM_INFO
	.align		4
.L_831:
        /*0018*/ 	.byte	0x04, 0x17
        /*001a*/ 	.short	(.L_833 - .L_832)
.L_832:
        /*001c*/ 	.word	0x00000000
        /*0020*/ 	.short	0x0007
        /*0022*/ 	.short	0x002c
        /*0024*/ 	.byte	0x00, 0xf0, 0x11, 0x00


	//----- nvinfo : EIATTR_KPARAM_INFO
	.align		4
.L_833:
        /*0028*/ 	.byte	0x04, 0x17
        /*002a*/ 	.short	(.L_835 - .L_834)
.L_834:
        /*002c*/ 	.word	0x00000000
        /*0030*/ 	.short	0x0006
        /*0032*/ 	.short	0x0028
        /*0034*/ 	.byte	0x00, 0xf0, 0x11, 0x00


	//----- nvinfo : EIATTR_KPARAM_INFO
	.align		4
.L_835:
        /*0038*/ 	.byte	0x04, 0x17
        /*003a*/ 	.short	(.L_837 - .L_836)
.L_836:
        /*003c*/ 	.word	0x00000000
        /*0040*/ 	.short	0x0005
        /*0042*/ 	.short	0x0020
        /*0044*/ 	.byte	0x00, 0xf5, 0x21, 0x00


	//----- nvinfo : EIATTR_KPARAM_INFO
	.align		4
.L_837:
        /*0048*/ 	.byte	0x04, 0x17
        /*004a*/ 	.short	(.L_839 - .L_838)
.L_838:
        /*004c*/ 	.word	0x00000000
        /*0050*/ 	.short	0x0004
        /*0052*/ 	.short	0x0018
        /*0054*/ 	.byte	0x00, 0xf5, 0x21, 0x00


	//----- nvinfo : EIATTR_KPARAM_INFO
	.align		4
.L_839:
        /*0058*/ 	.byte	0x04, 0x17
        /*005a*/ 	.short	(.L_841 - .L_840)
.L_840:
        /*005c*/ 	.word	0x00000000
        /*0060*/ 	.short	0x0003
        /*0062*/ 	.short	0x0010
        /*0064*/ 	.byte	0x00, 0xf5, 0x21, 0x00


	//----- nvinfo : EIATTR_KPARAM_INFO
	.align		4
.L_841:
        /*0068*/ 	.byte	0x04, 0x17
        /*006a*/ 	.short	(.L_843 - .L_842)
.L_842:
        /*006c*/ 	.word	0x00000000
        /*0070*/ 	.short	0x0002
        /*0072*/ 	.short	0x0008
        /*0074*/ 	.byte	0x00, 0xf0, 0x11, 0x00


	//----- nvinfo : EIATTR_KPARAM_INFO
	.align		4
.L_843:
        /*0078*/ 	.byte	0x04, 0x17
        /*007a*/ 	.short	(.L_845 - .L_844)
.L_844:
        /*007c*/ 	.word	0x00000000
        /*0080*/ 	.short	0x0001
        /*0082*/ 	.short	0x0004
        /*0084*/ 	.byte	0x00, 0xf0, 0x11, 0x00


	//----- nvinfo : EIATTR_KPARAM_INFO
	.align		4
.L_845:
        /*0088*/ 	.byte	0x04, 0x17
        /*008a*/ 	.short	(.L_847 - .L_846)
.L_846:
        /*008c*/ 	.word	0x00000000
        /*0090*/ 	.short	0x0000
        /*0092*/ 	.short	0x0000
        /*0094*/ 	.byte	0x00, 0xf0, 0x11, 0x00


	//----- nvinfo : EIATTR_SPARSE_MMA_MASK
	.align		4
.L_847:
        /*0098*/ 	.byte	0x03, 0x50
        /*009a*/ 	.short	0x0000


	//----- nvinfo : EIATTR_MAXREG_COUNT
	.align		4
        /*009c*/ 	.byte	0x03, 0x1b
        /*009e*/ 	.short	0x0080


	//----- nvinfo : EIATTR_NUM_BARRIERS
	.align		4
        /*00a0*/ 	.byte	0x02, 0x4c
        /*00a2*/ 	.byte	0x01
	.zero		1


	//----- nvinfo : EIATTR_MERCURY_ISA_VERSION
	.align		4
        /*00a4*/ 	.byte	0x03, 0x5f
        /*00a6*/ 	.short	0x0101


	//----- nvinfo : EIATTR_COOP_GROUP_MASK_REGIDS
	.align		4
        /*00a8*/ 	.byte	0x04, 0x29
        /*00aa*/ 	.short	(.L_849 - .L_848)


	//   ....[0]....
.L_848:
        /*00ac*/ 	.word	0xffffffff


	//   ....[1]....
        /*00b0*/ 	.word	0xffffffff


	//   ....[2]....
        /*00b4*/ 	.word	0xffffffff


	//   ....[3]....
        /*00b8*/ 	.word	0xffffffff


	//   ....[4]....
        /*00bc*/ 	.word	0xffffffff


	//   ....[5]....
        /*00c0*/ 	.word	0xffffffff


	//   ....[6]....
        /*00c4*/ 	.word	0xffffffff


	//   ....[7]....
        /*00c8*/ 	.word	0xffffffff


	//   ....[8]....
        /*00cc*/ 	.word	0xffffffff


	//   ....[9]....
        /*00d0*/ 	.word	0xffffffff


	//   ....[10]....
        /*00d4*/ 	.word	0xffffffff


	//   ....[11]....
        /*00d8*/ 	.word	0xffffffff


	//   ....[12]....
        /*00dc*/ 	.word	0xffffffff


	//   ....[13]....
        /*00e0*/ 	.word	0xffffffff


	//   ....[14]....
        /*00e4*/ 	.word	0xffffffff


	//   ....[15]....
        /*00e8*/ 	.word	0xffffffff


	//   ....[16]....
        /*00ec*/ 	.word	0xffffffff


	//   ....[17]....
        /*00f0*/ 	.word	0xffffffff


	//   ....[18]....
        /*00f4*/ 	.word	0xffffffff


	//   ....[19]....
        /*00f8*/ 	.word	0xffffffff


	//   ....[20]....
        /*00fc*/ 	.word	0xffffffff


	//   ....[21]....
        /*0100*/ 	.word	0xffffffff


	//   ....[22]....
        /*0104*/ 	.word	0xffffffff


	//   ....[23]....
        /*0108*/ 	.word	0xffffffff


	//   ....[24]....
        /*010c*/ 	.word	0xffffffff


	//   ....[25]....
        /*0110*/ 	.word	0xffffffff


	//   ....[26]....
        /*0114*/ 	.word	0xffffffff


	//   ....[27]....
        /*0118*/ 	.word	0xffffffff


	//   ....[28]....
        /*011c*/ 	.word	0xffffffff


	//   ....[29]....
        /*0120*/ 	.word	0xffffffff


	//   ....[30]....
        /*0124*/ 	.word	0xffffffff


	//   ....[31]....
        /*0128*/ 	.word	0xffffffff


	//   ....[32]....
        /*012c*/ 	.word	0xffffffff


	//   ....[33]....
        /*0130*/ 	.word	0xffffffff


	//   ....[34]....
        /*0134*/ 	.word	0xffffffff


	//   ....[35]....
        /*0138*/ 	.word	0xffffffff


	//   ....[36]....
        /*013c*/ 	.word	0xffffffff


	//   ....[37]....
        /*0140*/ 	.word	0xffffffff


	//   ....[38]....
        /*0144*/ 	.word	0xffffffff


	//   ....[39]....
        /*0148*/ 	.word	0xffffffff


	//   ....[40]....
        /*014c*/ 	.word	0xffffffff


	//   ....[41]....
        /*0150*/ 	.word	0xffffffff


	//   ....[42]....
        /*0154*/ 	.word	0xffffffff


	//   ....[43]....
        /*0158*/ 	.word	0xffffffff


	//   ....[44]....
        /*015c*/ 	.word	0xffffffff


	//   ....[45]....
        /*0160*/ 	.word	0xffffffff


	//   ....[46]....
        /*0164*/ 	.word	0xffffffff


	//   ....[47]....
        /*0168*/ 	.word	0xffffffff


	//   ....[48]....
        /*016c*/ 	.word	0xffffffff


	//   ....[49]....
        /*0170*/ 	.word	0xffffffff


	//   ....[50]....
        /*0174*/ 	.word	0xffffffff


	//   ....[51]....
        /*0178*/ 	.word	0xffffffff


	//   ....[52]....
        /*017c*/ 	.word	0xffffffff


	//   ....[53]....
        /*0180*/ 	.word	0xffffffff


	//   ....[54]....
        /*0184*/ 	.word	0xffffffff


	//   ....[55]....
        /*0188*/ 	.word	0xffffffff


	//   ....[56]....
        /*018c*/ 	.word	0xffffffff


	//   ....[57]....
        /*0190*/ 	.word	0xffffffff


	//   ....[58]....
        /*0194*/ 	.word	0xffffffff


	//   ....[59]....
        /*0198*/ 	.word	0xffffffff


	//   ....[60]....
        /*019c*/ 	.word	0xffffffff


	//   ....[61]....
        /*01a0*/ 	.word	0xffffffff


	//   ....[62]....
        /*01a4*/ 	.word	0xffffffff


	//   ....[63]....
        /*01a8*/ 	.word	0xffffffff


	//   ....[64]....
        /*01ac*/ 	.word	0xffffffff


	//   ....[65]....
        /*01b0*/ 	.word	0xffffffff


	//   ....[66]....
        /*01b4*/ 	.word	0xffffffff


	//   ....[67]....
        /*01b8*/ 	.word	0xffffffff


	//   ....[68]....
        /*01bc*/ 	.word	0xffffffff


	//   ....[69]....
        /*01c0*/ 	.word	0xffffffff


	//   ....[70]....
        /*01c4*/ 	.word	0xffffffff


	//   ....[71]....
        /*01c8*/ 	.word	0xffffffff


	//   ....[72]....
        /*01cc*/ 	.word	0xffffffff


	//   ....[73]....
        /*01d0*/ 	.word	0xffffffff


	//   ....[74]....
        /*01d4*/ 	.word	0xffffffff


	//   ....[75]....
        /*01d8*/ 	.word	0xffffffff


	//   ....[76]....
        /*01dc*/ 	.word	0xffffffff


	//   ....[77]....
        /*01e0*/ 	.word	0xffffffff


	//   ....[78]....
        /*01e4*/ 	.word	0xffffffff


	//   ....[79]....
        /*01e8*/ 	.word	0xffffffff


	//   ....[80]....
        /*01ec*/ 	.word	0xffffffff


	//   ....[81]....
        /*01f0*/ 	.word	0xffffffff


	//   ....[82]....
        /*01f4*/ 	.word	0xffffffff


	//   ....[83]....
        /*01f8*/ 	.word	0xffffffff


	//   ....[84]....
        /*01fc*/ 	.word	0xffffffff


	//   ....[85]....
        /*0200*/ 	.word	0xffffffff


	//   ....[86]....
        /*0204*/ 	.word	0xffffffff


	//   ....[87]....
        /*0208*/ 	.word	0xffffffff


	//   ....[88]....
        /*020c*/ 	.word	0xffffffff


	//   ....[89]....
        /*0210*/ 	.word	0xffffffff


	//   ....[90]....
        /*0214*/ 	.word	0xffffffff


	//   ....[91]....
        /*0218*/ 	.word	0xffffffff


	//   ....[92]....
        /*021c*/ 	.word	0xffffffff


	//   ....[93]....
        /*0220*/ 	.word	0xffffffff


	//   ....[94]....
        /*0224*/ 	.word	0xffffffff


	//   ....[95]....
        /*0228*/ 	.word	0xffffffff


	//   ....[96]....
        /*022c*/ 	.word	0xffffffff


	//   ....[97]....
        /*0230*/ 	.word	0xffffffff


	//   ....[98]....
        /*0234*/ 	.word	0xffffffff


	//   ....[99]....
        /*0238*/ 	.word	0xffffffff


	//   ....[100]....
        /*023c*/ 	.word	0xffffffff


	//   ....[101]....
        /*0240*/ 	.word	0xffffffff


	//   ....[102]....
        /*0244*/ 	.word	0xffffffff


	//   ....[103]....
        /*0248*/ 	.word	0xffffffff


	//   ....[104]....
        /*024c*/ 	.word	0xffffffff


	//   ....[105]....
        /*0250*/ 	.word	0xffffffff


	//   ....[106]....
        /*0254*/ 	.word	0xffffffff


	//   ....[107]....
        /*0258*/ 	.word	0xffffffff


	//   ....[108]....
        /*025c*/ 	.word	0xffffffff


	//   ....[109]....
        /*0260*/ 	.word	0xffffffff


	//   ....[110]....
        /*0264*/ 	.word	0xffffffff


	//   ....[111]....
        /*0268*/ 	.word	0xffffffff


	//   ....[112]....
        /*026c*/ 	.word	0xffffffff


	//   ....[113]....
        /*0270*/ 	.word	0xffffffff


	//   ....[114]....
        /*0274*/ 	.word	0xffffffff


	//   ....[115]....
        /*0278*/ 	.word	0xffffffff


	//   ....[116]....
        /*027c*/ 	.word	0xffffffff


	//   ....[117]....
        /*0280*/ 	.word	0xffffffff


	//   ....[118]....
        /*0284*/ 	.word	0xffffffff


	//   ....[119]....
        /*0288*/ 	.word	0xffffffff


	//   ....[120]....
        /*028c*/ 	.word	0xffffffff


	//   ....[121]....
        /*0290*/ 	.word	0xffffffff


	//   ....[122]....
        /*0294*/ 	.word	0xffffffff


	//   ....[123]....
        /*0298*/ 	.word	0xffffffff


	//   ....[124]....
        /*029c*/ 	.word	0xffffffff


	//   ....[125]....
        /*02a0*/ 	.word	0xffffffff


	//   ....[126]....
        /*02a4*/ 	.word	0xffffffff


	//   ....[127]....
        /*02a8*/ 	.word	0xffffffff


	//----- nvinfo : EIATTR_COOP_GROUP_INSTR_OFFSETS
	.align		4
.L_849:
        /*02ac*/ 	.byte	0x04, 0x28
        /*02ae*/ 	.short	(.L_851 - .L_850)


	//   ....[0]....
.L_850:
        /*02b0*/ 	.word	0x00001970


	//   ....[1]....
        /*02b4*/ 	.word	0x000019a0


	//   ....[2]....
        /*02b8*/ 	.word	0x00001a00


	//   ....[3]....
        /*02bc*/ 	.word	0x00001a30


	//   ....[4]....
        /*02c0*/ 	.word	0x00001a60


	//   ....[5]....
        /*02c4*/ 	.word	0x00001b40


	//   ....[6]....
        /*02c8*/ 	.word	0x00001b90


	//   ....[7]....
        /*02cc*/ 	.word	0x00001bb0


	//   ....[8]....
        /*02d0*/ 	.word	0x00001bc0


	//   ....[9]....
        /*02d4*/ 	.word	0x00001bd0


	//   ....[10]....
        /*02d8*/ 	.word	0x00001bf0


	//   ....[11]....
        /*02dc*/ 	.word	0x00001c50


	//   ....[12]....
        /*02e0*/ 	.word	0x00001ca0


	//   ....[13]....
        /*02e4*/ 	.word	0x00001d00


	//   ....[14]....
        /*02e8*/ 	.word	0x00001dd0


	//   ....[15]....
        /*02ec*/ 	.word	0x00001df0


	//   ....[16]....
        /*02f0*/ 	.word	0x00001f10


	//   ....[17]....
        /*02f4*/ 	.word	0x00001f20


	//   ....[18]....
        /*02f8*/ 	.word	0x00001f30


	//   ....[19]....
        /*02fc*/ 	.word	0x00001f40


	//   ....[20]....
        /*0300*/ 	.word	0x00001f70


	//   ....[21]....
        /*0304*/ 	.word	0x00001f90


	//   ....[22]....
        /*0308*/ 	.word	0x00001fb0


	//   ....[23]....
        /*030c*/ 	.word	0x00002000


	//   ....[24]....
        /*0310*/ 	.word	0x00002030


	//   ....[25]....
        /*0314*/ 	.word	0x00002040


	//   ....[26]....
        /*0318*/ 	.word	0x00002060


	//   ....[27]....
        /*031c*/ 	.word	0x00002080


	//   ....[28]....
        /*0320*/ 	.word	0x000020a0


	//   ....[29]....
        /*0324*/ 	.word	0x000020c0


	//   ....[30]....
        /*0328*/ 	.word	0x000020e0


	//   ....[31]....
        /*032c*/ 	.word	0x00002110


	//   ....[32]....
        /*0330*/ 	.word	0x00002200


	//   ....[33]....
        /*0334*/ 	.word	0x00002210


	//   ....[34]....
        /*0338*/ 	.word	0x00002220


	//   ....[35]....
        /*033c*/ 	.word	0x00002230


	//   ....[36]....
        /*0340*/ 	.word	0x00002260


	//   ....[37]....
        /*0344*/ 	.word	0x00002280


	//   ....[38]....
        /*0348*/ 	.word	0x000022a0


	//   ....[39]....
        /*034c*/ 	.word	0x000022f0


	//   ....[40]....
        /*0350*/ 	.word	0x00002320


	//   ....[41]....
        /*0354*/ 	.word	0x00002330


	//   ....[42]....
        /*0358*/ 	.word	0x00002350


	//   ....[43]....
        /*035c*/ 	.word	0x00002370


	//   ....[44]....
        /*0360*/ 	.word	0x00002390


	//   ....[45]....
        /*0364*/ 	.word	0x000023b0


	//   ....[46]....
        /*0368*/ 	.word	0x000023d0


	//   ....[47]....
        /*036c*/ 	.word	0x00002400


	//   ....[48]....
        /*0370*/ 	.word	0x000024f0


	//   ....[49]....
        /*0374*/ 	.word	0x00002500


	//   ....[50]....
        /*0378*/ 	.word	0x00002510


	//   ....[51]....
        /*037c*/ 	.word	0x00002520


	//   ....[52]....
        /*0380*/ 	.word	0x00002550


	//   ....[53]....
        /*0384*/ 	.word	0x00002570


	//   ....[54]....
        /*0388*/ 	.word	0x00002590


	//   ....[55]....
        /*038c*/ 	.word	0x000025e0


	//   ....[56]....
        /*0390*/ 	.word	0x00002610


	//   ....[57]....
        /*0394*/ 	.word	0x00002620


	//   ....[58]....
        /*0398*/ 	.word	0x00002640


	//   ....[59]....
        /*039c*/ 	.word	0x00002660


	//   ....[60]....
        /*03a0*/ 	.word	0x00002680


	//   ....[61]....
        /*03a4*/ 	.word	0x000026a0


	//   ....[62]....
        /*03a8*/ 	.word	0x000026c0


	//   ....[63]....
        /*03ac*/ 	.word	0x000026f0


	//   ....[64]....
        /*03b0*/ 	.word	0x000027e0


	//   ....[65]....
        /*03b4*/ 	.word	0x000027f0


	//   ....[66]....
        /*03b8*/ 	.word	0x00002800


	//   ....[67]....
        /*03bc*/ 	.word	0x00002810


	//   ....[68]....
        /*03c0*/ 	.word	0x00002840


	//   ....[69]....
        /*03c4*/ 	.word	0x00002860


	//   ....[70]....
        /*03c8*/ 	.word	0x00002880


	//   ....[71]....
        /*03cc*/ 	.word	0x000028d0


	//   ....[72]....
        /*03d0*/ 	.word	0x00002900


	//   ....[73]....
        /*03d4*/ 	.word	0x00002910


	//   ....[74]....
        /*03d8*/ 	.word	0x00002930


	//   ....[75]....
        /*03dc*/ 	.word	0x00002950


	//   ....[76]....
        /*03e0*/ 	.word	0x00002970


	//   ....[77]....
        /*03e4*/ 	.word	0x00002990


	//   ....[78]....
        /*03e8*/ 	.word	0x000029b0


	//   ....[79]....
        /*03ec*/ 	.word	0x000029e0


	//   ....[80]....
        /*03f0*/ 	.word	0x00002ad0


	//   ....[81]....
        /*03f4*/ 	.word	0x00002ae0


	//   ....[82]....
        /*03f8*/ 	.word	0x00002af0


	//   ....[83]....
        /*03fc*/ 	.word	0x00002b00


	//   ....[84]....
        /*0400*/ 	.word	0x00002b30


	//   ....[85]....
        /*0404*/ 	.word	0x00002b50


	//   ....[86]....
        /*0408*/ 	.word	0x00002b70


	//   ....[87]....
        /*040c*/ 	.word	0x00002bc0


	//   ....[88]....
        /*0410*/ 	.word	0x00002bf0


	//   ....[89]....
        /*0414*/ 	.word	0x00002c00


	//   ....[90]....
        /*0418*/ 	.word	0x00002c20


	//   ....[91]....
        /*041c*/ 	.word	0x00002c40


	//   ....[92]....
        /*0420*/ 	.word	0x00002c60


	//   ....[93]....
        /*0424*/ 	.word	0x00002c80


	//   ....[94]....
        /*0428*/ 	.word	0x00002ca0


	//   ....[95]....
        /*042c*/ 	.word	0x00002cd0


	//   ....[96]....
        /*0430*/ 	.word	0x00002dc0


	//   ....[97]....
        /*0434*/ 	.word	0x00002dd0


	//   ....[98]....
        /*0438*/ 	.word	0x00002de0


	//   ....[99]....
        /*043c*/ 	.word	0x00002df0


	//   ....[100]....
        /*0440*/ 	.word	0x00002e20


	//   ....[101]....
        /*0444*/ 	.word	0x00002e40


	//   ....[102]....
        /*0448*/ 	.word	0x00002e60


	//   ....[103]....
        /*044c*/ 	.word	0x00002eb0


	//   ....[104]....
        /*0450*/ 	.word	0x00002ee0


	//   ....[105]....
        /*0454*/ 	.word	0x00002ef0


	//   ....[106]....
        /*0458*/ 	.word	0x00002f10


	//   ....[107]....
        /*045c*/ 	.word	0x00002f30


	//   ....[108]....
        /*0460*/ 	.word	0x00002f50


	//   ....[109]....
        /*0464*/ 	.word	0x00002f70


	//   ....[110]....
        /*0468*/ 	.word	0x00002f90


	//   ....[111]....
        /*046c*/ 	.word	0x00002fc0


	//   ....[112]....
        /*0470*/ 	.word	0x000030b0


	//   ....[113]....
        /*0474*/ 	.word	0x000030c0


	//   ....[114]....
        /*0478*/ 	.word	0x000030d0


	//   ....[115]....
        /*047c*/ 	.word	0x000030f0


	//   ....[116]....
        /*0480*/ 	.word	0x00003100


	//   ....[117]....
        /*0484*/ 	.word	0x00003110


	//   ....[118]....
        /*0488*/ 	.word	0x00003130


	//   ....[119]....
        /*048c*/ 	.word	0x00003150


	//   ....[120]....
        /*0490*/ 	.word	0x00003170


	//   ....[121]....
        /*0494*/ 	.word	0x00003190


	//   ....[122]....
        /*0498*/ 	.word	0x000031b0


	//   ....[123]....
        /*049c*/ 	.word	0x000031d0


	//   ....[124]....
        /*04a0*/ 	.word	0x000031f0


	//   ....[125]....
        /*04a4*/ 	.word	0x00003210


	//   ....[126]....
        /*04a8*/ 	.word	0x00003250


	//   ....[127]....
        /*04ac*/ 	.word	0x00003270


	//----- nvinfo : EIATTR_VRC_CTA_INIT_COUNT
	.align		4
.L_851:
        /*04b0*/ 	.byte	0x02, 0x4a
	.zero		1
	.zero		1


	//----- nvinfo : EIATTR_EXIT_INSTR_OFFSETS
	.align		4
        /*04b4*/ 	.byte	0x04, 0x1c
        /*04b6*/ 	.short	(.L_853 - .L_852)


	//   ....[0]....
.L_852:
        /*04b8*/ 	.word	0x00000df0


	//   ....[1]....
        /*04bc*/ 	.word	0x00003490


	//   ....[2]....
        /*04c0*/ 	.word	0x00003780


	//----- nvinfo : EIATTR_MAX_THREADS
	.align		4
.L_853:
        /*04c4*/ 	.byte	0x04, 0x05
        /*04c6*/ 	.short	(.L_855 - .L_854)
.L_854:
        /*04c8*/ 	.word	0x00000200
        /*04cc*/ 	.word	0x00000001
        /*04d0*/ 	.word	0x00000001


	//----- nvinfo : EIATTR_CRS_STACK_SIZE
	.align		4
.L_855:
        /*04d4*/ 	.byte	0x04, 0x1e
        /*04d6*/ 	.short	(.L_857 - .L_856)
.L_856:
        /*04d8*/ 	.word	0x00000000


	//----- nvinfo : EIATTR_CBANK_PARAM_SIZE
	.align		4
.L_857:
        /*04dc*/ 	.byte	0x03, 0x19
        /*04de*/ 	.short	0x0034


	//----- nvinfo : EIATTR_PARAM_CBANK
	.align		4
        /*04e0*/ 	.byte	0x04, 0x0a
        /*04e2*/ 	.short	(.L_859 - .L_858)
	.align		4
.L_858:
        /*04e4*/ 	.word	index@(.nv.constant0._Z9cuda_gemmIiLj512ELj1ELj1ELj4096ELj16ELj16ELj128ELj0ELj1EEvjjjPKT_S2_PS0_jjj)
        /*04e8*/ 	.short	0x0380
        /*04ea*/ 	.short	0x0034


	//----- nvinfo : EIATTR_SW_WAR
	.align		4
.L_859:
        /*04ec*/ 	.byte	0x04, 0x36
        /*04ee*/ 	.short	(.L_861 - .L_860)
.L_860:
        /*04f0*/ 	.word	0x00000008
.L_861:


//--------------------- .nv.info._Z9cuda_gemmIiLj512ELj1ELj1ELj4096ELj8ELj8ELj128ELj1ELj1EEvjjjPKT_S2_PS0_jjj --------------------------
	.section	.nv.info._Z9cuda_gemmIiLj512ELj1ELj1ELj4096ELj8ELj8ELj128ELj1ELj1EEvjjjPKT_S2_PS0_jjj,"",@"SHT_CUDA_INFO"
	.sectionflags	@""
	.align	4


	//----- nvinfo : EIATTR_CUDA_API_VERSION
	.align		4
        /*0000*/ 	.byte	0x04, 0x37
        /*0002*/ 	.short	(.L_863 - .L_862)
.L_862:
        /*0004*/ 	.word	0x00000082


	//----- nvinfo : EIATTR_KPARAM_INFO
	.align		4
.L_863:
        /*0008*/ 	.byte	0x04, 0x17
        /*000a*/ 	.short	(.L_865 - .L_864)
.L_864:
        /*000c*/ 	.word	0x00000000
        /*0010*/ 	.short	0x0008
        /*0012*/ 	.short	0x0030
        /*0014*/ 	.byte	0x00, 0xf0, 0x11, 0x00


	//----- nvinfo : EIATTR_KPARAM_INFO
	.align		4
.L_865:
        /*0018*/ 	.byte	0x04, 0x17
        /*001a*/ 	.short	(.L_867 - .L_866)
.L_866:
        /*001c*/ 	.word	0x00000000
        /*0020*/ 	.short	0x0007
        /*0022*/ 	.short	0x002c
        /*0024*/ 	.byte	0x00, 0xf0, 0x11, 0x00


	//----- nvinfo : EIATTR_KPARAM_INFO
	.align		4
.L_867:
        /*0028*/ 	.byte	0x04, 0x17
        /*002a*/ 	.short	(.L_869 - .L_868)
.L_868:
        /*002c*/ 	.word	0x00000000
        /*0030*/ 	.short	0x0006
        /*0032*/ 	.short	0x0028
        /*0034*/ 	.byte	0x00, 0xf0, 0x11, 0x00


	//----- nvinfo : EIATTR_KPARAM_INFO
	.align		4
.L_869:
        /*0038*/ 	.byte	0x04, 0x17
        /*003a*/ 	.short	(.L_871 - .L_870)
.L_870:
        /*003c*/ 	.word	0x00000000
        /*0040*/ 	.short	0x0005
        /*0042*/ 	.short	0x0020
        /*0044*/ 	.byte	0x00, 0xf5, 0x21, 0x00


	//----- nvinfo : EIATTR_KPARAM_INFO
	.align		4
.L_871:
        /*0048*/ 	.byte	0x04, 0x17
        /*004a*/ 	.short	(.L_873 - .L_872)
.L_872:
        /*004c*/ 	.word	0x00000000
        /*0050*/ 	.short	0x0004
        /*0052*/ 	.short	0x0018
        /*0054*/ 	.byte	0x00, 0xf5, 0x21, 0x00


	//----- nvinfo : EIATTR_KPARAM_INFO
	.align		4
.L_873:
        /*0058*/ 	.byte	0x04, 0x17
        /*005a*/ 	.short	(.L_875 - .L_874)
.L_874:
        /*005c*/ 	.word	0x00000000
        /*0060*/ 	.short	0x0003
        /*0062*/ 	.short	0x0010
        /*0064*/ 	.byte	0x00, 0xf5, 0x21, 0x00


	//----- nvinfo : EIATTR_KPARAM_INFO
	.align		4
.L_875:
        /*0068*/ 	.byte	0x04, 0x17
        /*006a*/ 	.short	(.L_877 - .L_876)
.L_876:
        /*006c*/ 	.word	0x00000000
        /*0070*/ 	.short	0x0002
        /*0072*/ 	.short	0x0008
        /*0074*/ 	.byte	0x00, 0xf0, 0x11, 0x00


	//----- nvinfo : EIATTR_KPARAM_INFO
	.align		4
.L_877:
        /*0078*/ 	.byte	0x04, 0x17
        /*007a*/ 	.short	(.L_879 - .L_878)
.L_878:
        /*007c*/ 	.word	0x00000000
        /*0080*/ 	.short	0x0001
        /*0082*/ 	.short	0x0004
        /*0084*/ 	.byte	0x00, 0xf0, 0x11, 0x00


	//----- nvinfo : EIATTR_KPARAM_INFO
	.align		4
.L_879:
        /*0088*/ 	.byte	0x04, 0x17
        /*008a*/ 	.short	(.L_881 - .L_880)
.L_880:
        /*008c*/ 	.word	0x00000000
        /*0090*/ 	.short	0x0000
        /*0092*/ 	.short	0x0000
        /*0094*/ 	.byte	0x00, 0xf0, 0x11, 0x00


	//----- nvinfo : EIATTR_SPARSE_MMA_MASK
	.align		4
.L_881:
        /*0098*/ 	.byte	0x03, 0x50
        /*009a*/ 	.short	0x0000


	//----- nvinfo : EIATTR_MAXREG_COUNT
	.align		4
        /*009c*/ 	.byte	0x03, 0x1b
        /*009e*/ 	.short	0x0080


	//----- nvinfo : EIATTR_NUM_BARRIERS
	.align		4
        /*00a0*/ 	.byte	0x02, 0x4c
        /*00a2*/ 	.byte	0x01
	.zero		1


	//----- nvinfo : EIATTR_MERCURY_ISA_VERSION
	.align		4
        /*00a4*/ 	.byte	0x03, 0x5f
        /*00a6*/ 	.short	0x0101


	//----- nvinfo : EIATTR_COOP_GROUP_MASK_REGIDS
	.align		4
        /*00a8*/ 	.byte	0x04, 0x29
        /*00aa*/ 	.short	(.L_883 - .L_882)


	//   ....[0]....
.L_882:
        /*00ac*/ 	.word	0xffffffff


	//   ....[1]....
        /*00b0*/ 	.word	0xffffffff


	//   ....[2]....
        /*00b4*/ 	.word	0xffffffff


	//   ....[3]....
        /*00b8*/ 	.word	0xffffffff


	//   ....[4]....
        /*00bc*/ 	.word	0xffffffff


	//   ....[5]....
        /*00c0*/ 	.word	0xffffffff


	//   ....[6]....
        /*00c4*/ 	.word	0xffffffff


	//   ....[7]....
        /*00c8*/ 	.word	0xffffffff


	//   ....[8]....
        /*00cc*/ 	.word	0xffffffff


	//   ....[9]....
        /*00d0*/ 	.word	0xffffffff


	//   ....[10]....
        /*00d4*/ 	.word	0xffffffff


	//   ....[11]....
        /*00d8*/ 	.word	0xffffffff


	//   ....[12]....
        /*00dc*/ 	.word	0xffffffff


	//   ....[13]....
        /*00e0*/ 	.word	0xffffffff


	//   ....[14]....
        /*00e4*/ 	.word	0xffffffff


	//   ....[15]....
        /*00e8*/ 	.word	0xffffffff


	//   ....[16]....
        /*00ec*/ 	.word	0xffffffff


	//   ....[17]....
        /*00f0*/ 	.word	0xffffffff


	//   ....[18]....
        /*00f4*/ 	.word	0xffffffff


	//   ....[19]....
        /*00f8*/ 	.word	0xffffffff


	//   ....[20]....
        /*00fc*/ 	.word	0xffffffff


	//   ....[21]....
        /*0100*/ 	.word	0xffffffff


	//   ....[22]....
        /*0104*/ 	.word	0xffffffff


	//   ....[23]....
        /*0108*/ 	.word	0xffffffff


	//   ....[24]....
        /*010c*/ 	.word	0xffffffff


	//   ....[25]....
        /*0110*/ 	.word	0xffffffff


	//   ....[26]....
        /*0114*/ 	.word	0xffffffff


	//   ....[27]....
        /*0118*/ 	.word	0xffffffff


	//   ....[28]....
        /*011c*/ 	.word	0xffffffff


	//   ....[29]....
        /*0120*/ 	.word	0xffffffff


	//   ....[30]....
        /*0124*/ 	.word	0xffffffff


	//   ....[31]....
        /*0128*/ 	.word	0xffffffff


	//   ....[32]....
        /*012c*/ 	.word	0xffffffff


	//   ....[33]....
        /*0130*/ 	.word	0xffffffff


	//   ....[34]....
        /*0134*/ 	.word	0xffffffff


	//   ....[35]....
        /*0138*/ 	.word	0xffffffff


	//   ....[36]....
        /*013c*/ 	.word	0xffffffff


	//   ....[37]....
        /*0140*/ 	.word	0xffffffff


	//   ....[38]....
        /*0144*/ 	.word	0xffffffff


	//   ....[39]....
        /*0148*/ 	.word	0xffffffff


	//   ....[40]....
        /*014c*/ 	.word	0xffffffff


	//   ....[41]....
        /*0150*/ 	.word	0xffffffff


	//   ....[42]....
        /*0154*/ 	.word	0xffffffff


	//   ....[43]....
        /*0158*/ 	.word	0xffffffff


	//   ....[44]....
        /*015c*/ 	.word	0xffffffff


	//   ....[45]....
        /*0160*/ 	.word	0xffffffff


	//   ....[46]....
        /*0164*/ 	.word	0xffffffff


	//   ....[47]....
        /*0168*/ 	.word	0xffffffff


	//   ....[48]....
        /*016c*/ 	.word	0xffffffff


	//   ....[49]....
        /*0170*/ 	.word	0xffffffff


	//   ....[50]....
        /*0174*/ 	.word	0xffffffff


	//   ....[51]....
        /*0178*/ 	.word	0xffffffff


	//   ....[52]....
        /*017c*/ 	.word	0xffffffff


	//   ....[53]....
        /*0180*/ 	.word	0xffffffff


	//   ....[54]....
        /*0184*/ 	.word	0xffffffff


	//   ....[55]....
        /*0188*/ 	.word	0xffffffff


	//   ....[56]....
        /*018c*/ 	.word	0xffffffff


	//   ....[57]....
        /*0190*/ 	.word	0xffffffff


	//   ....[58]....
        /*0194*/ 	.word	0xffffffff


	//   ....[59]....
        /*0198*/ 	.word	0xffffffff


	//   ....[60]....
        /*019c*/ 	.word	0xffffffff


	//   ....[61]....
        /*01a0*/ 	.word	0xffffffff


	//   ....[62]....
        /*01a4*/ 	.word	0xffffffff


	//   ....[63]....
        /*01a8*/ 	.word	0xffffffff


	//----- nvinfo : EIATTR_COOP_GROUP_INSTR_OFFSETS
	.align		4
.L_883:
        /*01ac*/ 	.byte	0x04, 0x28
        /*01ae*/ 	.short	(.L_885 - .L_884)


	//   ....[0]....
.L_884:
        /*01b0*/ 	.word	0x00000d60


	//   ....[1]....
        /*01b4*/ 	.word	0x00000d70


	//   ....[2]....
        /*01b8*/ 	.word	0x00000d80


	//   ....[3]....
        /*01bc*/ 	.word	0x00000d90


	//   ....[4]....
        /*01c0*/ 	.word	0x00000da0


	//   ....[5]....
        /*01c4*/ 	.word	0x00000e20


	//   ....[6]....
        /*01c8*/ 	.word	0x00000e70


	//   ....[7]....
        /*01cc*/ 	.word	0x00000ef0


	//   ....[8]....
        /*01d0*/ 	.word	0x00000f70


	//   ....[9]....
        /*01d4*/ 	.word	0x00000f80


	//   ....[10]....
        /*01d8*/ 	.word	0x00000f90


	//   ....[11]....
        /*01dc*/ 	.word	0x00000fa0


	//   ....[12]....
        /*01e0*/ 	.word	0x00000fe0


	//   ....[13]....
        /*01e4*/ 	.word	0x00001000


	//   ....[14]....
        /*01e8*/ 	.word	0x00001020


	//   ....[15]....
        /*01ec*/ 	.word	0x00001040


	//   ....[16]....
        /*01f0*/ 	.word	0x000010b0


	//   ....[17]....
        /*01f4*/ 	.word	0x000010c0


	//   ....[18]....
        /*01f8*/ 	.word	0x000010d0


	//   ....[19]....
        /*01fc*/ 	.word	0x000010e0


	//   ....[20]....
        /*0200*/ 	.word	0x00001110


	//   ....[21]....
        /*0204*/ 	.word	0x00001140


	//   ....[22]....
        /*0208*/ 	.word	0x00001160


	//   ....[23]....
        /*020c*/ 	.word	0x00001180


	//   ....[24]....
        /*0210*/ 	.word	0x000011f0


	//   ....[25]....
        /*0214*/ 	.word	0x00001200


	//   ....[26]....
        /*0218*/ 	.word	0x00001210


	//   ....[27]....
        /*021c*/ 	.word	0x00001220


	//   ....[28]....
        /*0220*/ 	.word	0x00001250


	//   ....[29]....
        /*0224*/ 	.word	0x00001280


	//   ....[30]....
        /*0228*/ 	.word	0x000012a0


	//   ....[31]....
        /*022c*/ 	.word	0x000012c0


	//   ....[32]....
        /*0230*/ 	.word	0x00001330


	//   ....[33]....
        /*0234*/ 	.word	0x00001340


	//   ....[34]....
        /*0238*/ 	.word	0x00001350


	//   ....[35]....
        /*023c*/ 	.word	0x00001360


	//   ....[36]....
        /*0240*/ 	.word	0x00001390


	//   ....[37]....
        /*0244*/ 	.word	0x000013c0


	//   ....[38]....
        /*0248*/ 	.word	0x000013e0


	//   ....[39]....
        /*024c*/ 	.word	0x00001400


	//   ....[40]....
        /*0250*/ 	.word	0x00001470


	//   ....[41]....
        /*0254*/ 	.word	0x00001480


	//   ....[42]....
        /*0258*/ 	.word	0x00001490


	//   ....[43]....
        /*025c*/ 	.word	0x000014a0


	//   ....[44]....
        /*0260*/ 	.word	0x000014d0


	//   ....[45]....
        /*0264*/ 	.word	0x00001500


	//   ....[46]....
        /*0268*/ 	.word	0x00001520


	//   ....[47]....
        /*026c*/ 	.word	0x00001540


	//   ....[48]....
        /*0270*/ 	.word	0x000015b0


	//   ....[49]....
        /*0274*/ 	.word	0x000015c0


	//   ....[50]....
        /*0278*/ 	.word	0x000015d0


	//   ....[51]....
        /*027c*/ 	.word	0x00001600


	//   ....[52]....
        /*0280*/ 	.word	0x00001630


	//   ....[53]....
        /*0284*/ 	.word	0x00001650


	//   ....[54]....
        /*0288*/ 	.word	0x00001660


	//   ....[55]....
        /*028c*/ 	.word	0x00001680


	//   ....[56]....
        /*0290*/ 	.word	0x00001700


	//   ....[57]....
        /*0294*/ 	.word	0x00001710


	//   ....[58]....
        /*0298*/ 	.word	0x00001720


	//   ....[59]....
        /*029c*/ 	.word	0x00001730


	//   ....[60]....
        /*02a0*/ 	.word	0x00001740


	//   ....[61]....
        /*02a4*/ 	.word	0x00001750


	//   ....[62]....
        /*02a8*/ 	.word	0x00001770


	//   ....[63]....
        /*02ac*/ 	.word	0x00001790


	//----- nvinfo : EIATTR_VRC_CTA_INIT_COUNT
	.align		4
.L_885:
        /*02b0*/ 	.byte	0x02, 0x4a
	.zero		1
	.zero		1


	//----- nvinfo : EIATTR_EXIT_INSTR_OFFSETS
	.align		4
        /*02b4*/ 	.byte	0x04, 0x1c
        /*02b6*/ 	.short	(.L_887 - .L_886)


	//   ....[0]....
.L_886:
        /*02b8*/ 	.word	0x00000340


	//   ....[1]....
        /*02bc*/ 	.word	0x00001930


	//   ....[2]....
        /*02c0*/ 	.word	0x00001b20


	//----- nvinfo : EIATTR_MAX_THREADS
	.align		4
.L_887:
        /*02c4*/ 	.byte	0x04, 0x05
        /*02c6*/ 	.short	(.L_889 - .L_888)
.L_888:
        /*02c8*/ 	.word	0x00000200
        /*02cc*/ 	.word	0x00000001
        /*02d0*/ 	.word	0x00000001


	//----- nvinfo : EIATTR_CRS_STACK_SIZE
	.align		4
.L_889:
        /*02d4*/ 	.byte	0x04, 0x1e
        /*02d6*/ 	.short	(.L_891 - .L_890)
.L_890:
        /*02d8*/ 	.word	0x00000000


	//----- nvinfo : EIATTR_CBANK_PARAM_SIZE
	.align		4
.L_891:
        /*02dc*/ 	.byte	0x03, 0x19
        /*02de*/ 	.short	0x0034


	//----- nvinfo : EIATTR_PARAM_CBANK
	.align		4
        /*02e0*/ 	.byte	0x04, 0x0a
        /*02e2*/ 	.short	(.L_893 - .L_892)
	.align		4
.L_892:
        /*02e4*/ 	.word	index@(.nv.constant0._Z9cuda_gemmIiLj512ELj1ELj1ELj4096ELj8ELj8ELj128ELj1ELj1EEvjjjPKT_S2_PS0_jjj)
        /*02e8*/ 	.short	0x0380
        /*02ea*/ 	.short	0x0034


	//----- nvinfo : EIATTR_SW_WAR
	.align		4
.L_893:
        /*02ec*/ 	.byte	0x04, 0x36
        /*02ee*/ 	.short	(.L_895 - .L_894)
.L_894:
        /*02f0*/ 	.word	0x00000008
.L_895:


//--------------------- .nv.info._Z9cuda_gemmIiLj512ELj1ELj1ELj4096ELj8ELj8ELj128ELj0ELj1EEvjjjPKT_S2_PS0_jjj --------------------------
	.section	.nv.info._Z9cuda_gemmIiLj512ELj1ELj1ELj4096ELj8ELj8ELj128ELj0ELj1EEvjjjPKT_S2_PS0_jjj,"",@"SHT_CUDA_INFO"
	.sectionflags	@""
	.align	4


	//----- nvinfo : EIATTR_CUDA_API_VERSION
	.align		4
        /*0000*/ 	.byte	0x04, 0x37
        /*0002*/ 	.short	(.L_897 - .L_896)
.L_896:
        /*0004*/ 	.word	0x00000082


	//----- nvinfo : EIATTR_KPARAM_INFO
	.align		4
.L_897:
        /*0008*/ 	.byte	0x04, 0x17
        /*000a*/ 	.short	(.L_899 - .L_898)
.L_898:
        /*000c*/ 	.word	0x00000000
        /*0010*/ 	.short	0x0008
        /*0012*/ 	.short	0x0030
        /*0014*/ 	.byte	0x00, 0xf0, 0x11, 0x00


	//----- nvinfo : EIATTR_KPARAM_INFO
	.align		4
.L_899:
        /*0018*/ 	.byte	0x04, 0x17
        /*001a*/ 	.short	(.L_901 - .L_900)
.L_900:
        /*001c*/ 	.word	0x00000000
        /*0020*/ 	.short	0x0007
        /*0022*/ 	.short	0x002c
        /*0024*/ 	.byte	0x00, 0xf0, 0x11, 0x00


	//----- nvinfo : EIATTR_KPARAM_INFO
	.align		4
.L_901:
        /*0028*/ 	.byte	0x04, 0x17
        /*002a*/ 	.short	(.L_903 - .L_902)
.L_902:
        /*002c*/ 	.word	0x00000000
        /*0030*/ 	.short	0x0006
        /*0032*/ 	.short	0x0028
        /*0034*/ 	.byte	0x00, 0xf0, 0x11, 0x00


	//----- nvinfo : EIATTR_KPARAM_INFO
	.align		4
.L_903:
        /*0038*/ 	.byte	0x04, 0x17
        /*003a*/ 	.short	(.L_905 - .L_904)
.L_904:
        /*003c*/ 	.word	0x00000000
        /*0040*/ 	.short	0x0005
        /*0042*/ 	.short	0x0020
        /*0044*/ 	.byte	0x00, 0xf5, 0x21, 0x00


	//----- nvinfo : EIATTR_KPARAM_INFO
	.align		4
.L_905:
        /*0048*/ 	.byte	0x04, 0x17
        /*004a*/ 	.short	(.L_907 - .L_906)
.L_906:
        /*004c*/ 	.word	0x00000000
        /*0050*/ 	.short	0x0004
        /*0052*/ 	.short	0x0018
        /*0054*/ 	.byte	0x00, 0xf5, 0x21, 0x00


	//----- nvinfo : EIATTR_KPARAM_INFO
	.align		4
.L_907:
        /*0058*/ 	.byte	0x04, 0x17
        /*005a*/ 	.short	(.L_909 - .L_908)
.L_908:
        /*005c*/ 	.word	0x00000000
        /*0060*/ 	.short	0x0003
        /*0062*/ 	.short	0x0010
        /*0064*/ 	.byte	0x00, 0xf5, 0x21, 0x00


	//----- nvinfo : EIATTR_KPARAM_INFO
	.align		4
.L_909:
        /*0068*/ 	.byte	0x04, 0x17
        /*006a*/ 	.short	(.L_911 - .L_910)
.L_910:
        /*006c*/ 	.word	0x00000000
        /*0070*/ 	.short	0x0002
        /*0072*/ 	.short	0x0008
        /*0074*/ 	.byte	0x00, 0xf0, 0x11, 0x00


	//----- nvinfo : EIATTR_KPARAM_INFO
	.align		4
.L_911:
        /*0078*/ 	.byte	0x04, 0x17
        /*007a*/ 	.short	(.L_913 - .L_912)
.L_912:
        /*007c*/ 	.word	0x00000000
        /*0080*/ 	.short	0x0001
        /*0082*/ 	.short	0x0004
        /*0084*/ 	.byte	0x00, 0xf0, 0x11, 0x00


	//----- nvinfo : EIATTR_KPARAM_INFO
	.align		4
.L_913:
        /*0088*/ 	.byte	0x04, 0x17
        /*008a*/ 	.short	(.L_915 - .L_914)
.L_914:
        /*008c*/ 	.word	0x00000000
        /*0090*/ 	.short	0x0000
        /*0092*/ 	.short	0x0000
        /*0094*/ 	.byte	0x00, 0xf0, 0x11, 0x00


	//----- nvinfo : EIATTR_SPARSE_MMA_MASK
	.align		4
.L_915:
        /*0098*/ 	.byte	0x03, 0x50
        /*009a*/ 	.short	0x0000


	//----- nvinfo : EIATTR_MAXREG_COUNT
	.align		4
        /*009c*/ 	.byte	0x03, 0x1b
        /*009e*/ 	.short	0x0080


	//----- nvinfo : EIATTR_NUM_BARRIERS
	.align		4
        /*00a0*/ 	.byte	0x02, 0x4c
        /*00a2*/ 	.byte	0x01
	.zero		1


	//----- nvinfo : EIATTR_MERCURY_ISA_VERSION
	.align		4
        /*00a4*/ 	.byte	0x03, 0x5f
        /*00a6*/ 	.short	0x0101


	//----- nvinfo : EIATTR_COOP_GROUP_MASK_REGIDS
	.align		4
        /*00a8*/ 	.byte	0x04, 0x29
        /*00aa*/ 	.short	(.L_917 - .L_916)


	//   ....[0]....
.L_916:
        /*00ac*/ 	.word	0xffffffff


	//   ....[1]....
        /*00b0*/ 	.word	0xffffffff


	//   ....[2]....
        /*00b4*/ 	.word	0xffffffff


	//   ....[3]....
        /*00b8*/ 	.word	0xffffffff


	//   ....[4]....
        /*00bc*/ 	.word	0xffffffff


	//   ....[5]....
        /*00c0*/ 	.word	0xffffffff


	//   ....[6]....
        /*00c4*/ 	.word	0xffffffff


	//   ....[7]....
        /*00c8*/ 	.word	0xffffffff


	//   ....[8]....
        /*00cc*/ 	.word	0xffffffff


	//   ....[9]....
        /*00d0*/ 	.word	0xffffffff


	//   ....[10]....
        /*00d4*/ 	.word	0xffffffff


	//   ....[11]....
        /*00d8*/ 	.word	0xffffffff


	//   ....[12]....
        /*00dc*/ 	.word	0xffffffff


	//   ....[13]....
        /*00e0*/ 	.word	0xffffffff


	//   ....[14]....
        /*00e4*/ 	.word	0xffffffff


	//   ....[15]....
        /*00e8*/ 	.word	0xffffffff


	//   ....[16]....
        /*00ec*/ 	.word	0xffffffff


	//   ....[17]....
        /*00f0*/ 	.word	0xffffffff


	//   ....[18]....
        /*00f4*/ 	.word	0xffffffff


	//   ....[19]....
        /*00f8*/ 	.word	0xffffffff


	//   ....[20]....
        /*00fc*/ 	.word	0xffffffff


	//   ....[21]....
        /*0100*/ 	.word	0xffffffff


	//   ....[22]....
        /*0104*/ 	.word	0xffffffff


	//   ....[23]....
        /*0108*/ 	.word	0xffffffff


	//   ....[24]....
        /*010c*/ 	.word	0xffffffff


	//   ....[25]....
        /*0110*/ 	.word	0xffffffff


	//   ....[26]....
        /*0114*/ 	.word	0xffffffff


	//   ....[27]....
        /*0118*/ 	.word	0xffffffff


	//   ....[28]....
        /*011c*/ 	.word	0xffffffff


	//   ....[29]....
        /*0120*/ 	.word	0xffffffff


	//   ....[30]....
        /*0124*/ 	.word	0xffffffff


	//   ....[31]....
        /*0128*/ 	.word	0xffffffff


	//   ....[32]....
        /*012c*/ 	.word	0xffffffff


	//   ....[33]....
        /*0130*/ 	.word	0xffffffff


	//   ....[34]....
        /*0134*/ 	.word	0xffffffff


	//   ....[35]....
        /*0138*/ 	.word	0xffffffff


	//   ....[36]....
        /*013c*/ 	.word	0xffffffff


	//   ....[37]....
        /*0140*/ 	.word	0xffffffff


	//   ....[38]....
        /*0144*/ 	.word	0xffffffff


	//   ....[39]....
        /*0148*/ 	.word	0xffffffff


	//   ....[40]....
        /*014c*/ 	.word	0xffffffff


	//   ....[41]....
        /*0150*/ 	.word	0xffffffff


	//   ....[42]....
        /*0154*/ 	.word	0xffffffff


	//   ....[43]....
        /*0158*/ 	.word	0xffffffff


	//   ....[44]....
        /*015c*/ 	.word	0xffffffff


	//   ....[45]....
        /*0160*/ 	.word	0xffffffff


	//   ....[46]....
        /*0164*/ 	.word	0xffffffff


	//   ....[47]....
        /*0168*/ 	.word	0xffffffff


	//   ....[48]....
        /*016c*/ 	.word	0xffffffff


	//   ....[49]....
        /*0170*/ 	.word	0xffffffff


	//   ....[50]....
        /*0174*/ 	.word	0xffffffff


	//   ....[51]....
        /*0178*/ 	.word	0xffffffff


	//   ....[52]....
        /*017c*/ 	.word	0xffffffff


	//   ....[53]....
        /*0180*/ 	.word	0xffffffff


	//   ....[54]....
        /*0184*/ 	.word	0xffffffff


	//   ....[55]....
        /*0188*/ 	.word	0xffffffff


	//   ....[56]....
        /*018c*/ 	.word	0xffffffff


	//   ....[57]....
        /*0190*/ 	.word	0xffffffff


	//   ....[58]....
        /*0194*/ 	.word	0xffffffff


	//   ....[59]....
        /*0198*/ 	.word	0xffffffff


	//   ....[60]....
        /*019c*/ 	.word	0xffffffff


	//   ....[61]....
        /*01a0*/ 	.word	0xffffffff


	//   ....[62]....
        /*01a4*/ 	.word	0xffffffff


	//   ....[63]....
        /*01a8*/ 	.word	0xffffffff


	//----- nvinfo : EIATTR_COOP_GROUP_INSTR_OFFSETS
	.align		4
.L_917:
        /*01ac*/ 	.byte	0x04, 0x28
        /*01ae*/ 	.short	(.L_919 - .L_918)


	//   ....[0]....
.L_918:
        /*01b0*/ 	.word	0x00000d90


	//   ....[1]....
        /*01b4*/ 	.word	0x00000da0


	//   ....[2]....
        /*01b8*/ 	.word	0x00000db0


	//   ....[3]....
        /*01bc*/ 	.word	0x00000dc0


	//   ....[4]....
        /*01c0*/ 	.word	0x00000e10


	//   ....[5]....
        /*01c4*/ 	.word	0x00000e80


	//   ....[6]....
        /*01c8*/ 	.word	0x00000f20


	//   ....[7]....
        /*01cc*/ 	.word	0x00000f40


	//   ....[8]....
        /*01d0*/ 	.word	0x00000fd0


	//   ....[9]....
        /*01d4*/ 	.word	0x00000fe0


	//   ....[10]....
        /*01d8*/ 	.word	0x00000ff0


	//   ....[11]....
        /*01dc*/ 	.word	0x00001000


	//   ....[12]....
        /*01e0*/ 	.word	0x00001040


	//   ....[13]....
        /*01e4*/ 	.word	0x00001060


	//   ....[14]....
        /*01e8*/ 	.word	0x000010a0


	//   ....[15]....
        /*01ec*/ 	.word	0x000010c0


	//   ....[16]....
        /*01f0*/ 	.word	0x00001120


	//   ....[17]....
        /*01f4*/ 	.word	0x00001130


	//   ....[18]....
        /*01f8*/ 	.word	0x00001140


	//   ....[19]....
        /*01fc*/ 	.word	0x00001170


	//   ....[20]....
        /*0200*/ 	.word	0x00001190


	//   ....[21]....
        /*0204*/ 	.word	0x000011b0


	//   ....[22]....
        /*0208*/ 	.word	0x000011e0


	//   ....[23]....
        /*020c*/ 	.word	0x00001200


	//   ....[24]....
        /*0210*/ 	.word	0x00001260


	//   ....[25]....
        /*0214*/ 	.word	0x00001270


	//   ....[26]....
        /*0218*/ 	.word	0x00001280


	//   ....[27]....
        /*021c*/ 	.word	0x000012b0


	//   ....[28]....
        /*0220*/ 	.word	0x000012d0


	//   ....[29]....
        /*0224*/ 	.word	0x000012f0


	//   ....[30]....
        /*0228*/ 	.word	0x00001320


	//   ....[31]....
        /*022c*/ 	.word	0x00001340


	//   ....[32]....
        /*0230*/ 	.word	0x000013a0


	//   ....[33]....
        /*0234*/ 	.word	0x000013b0


	//   ....[34]....
        /*0238*/ 	.word	0x000013c0


	//   ....[35]....
        /*023c*/ 	.word	0x000013f0


	//   ....[36]....
        /*0240*/ 	.word	0x00001410


	//   ....[37]....
        /*0244*/ 	.word	0x00001430


	//   ....[38]....
        /*0248*/ 	.word	0x00001460


	//   ....[39]....
        /*024c*/ 	.word	0x00001480


	//   ....[40]....
        /*0250*/ 	.word	0x000014e0


	//   ....[41]....
        /*0254*/ 	.word	0x000014f0


	//   ....[42]....
        /*0258*/ 	.word	0x00001500


	//   ....[43]....
        /*025c*/ 	.word	0x00001530


	//   ....[44]....
        /*0260*/ 	.word	0x00001550


	//   ....[45]....
        /*0264*/ 	.word	0x00001570


	//   ....[46]....
        /*0268*/ 	.word	0x000015a0


	//   ....[47]....
        /*026c*/ 	.word	0x000015c0


	//   ....[48]....
        /*0270*/ 	.word	0x00001620


	//   ....[49]....
        /*0274*/ 	.word	0x00001630


	//   ....[50]....
        /*0278*/ 	.word	0x00001640


	//   ....[51]....
        /*027c*/ 	.word	0x00001670


	//   ....[52]....
        /*0280*/ 	.word	0x00001690


	//   ....[53]....
        /*0284*/ 	.word	0x000016b0


	//   ....[54]....
        /*0288*/ 	.word	0x000016e0


	//   ....[55]....
        /*028c*/ 	.word	0x00001700


	//   ....[56]....
        /*0290*/ 	.word	0x00001780


	//   ....[57]....
        /*0294*/ 	.word	0x00001790


	//   ....[58]....
        /*0298*/ 	.word	0x000017a0


	//   ....[59]....
        /*029c*/ 	.word	0x000017b0


	//   ....[60]....
        /*02a0*/ 	.word	0x000017c0


	//   ....[61]....
        /*02a4*/ 	.word	0x000017d0


	//   ....[62]....
        /*02a8*/ 	.word	0x000017f0


	//   ....[63]....
        /*02ac*/ 	.word	0x00001810


	//----- nvinfo : EIATTR_VRC_CTA_INIT_COUNT
	.align		4
.L_919:
        /*02b0*/ 	.byte	0x02, 0x4a
	.zero		1
	.zero		1


	//----- nvinfo : EIATTR_EXIT_INSTR_OFFSETS
	.align		4
        /*02b4*/ 	.byte	0x04, 0x1c
        /*02b6*/ 	.short	(.L_921 - .L_920)


	//   ....[0]....
.L_920:
        /*02b8*/ 	.word	0x00000340


	//   ....[1]....
        /*02bc*/ 	.word	0x00001a00


	//   ....[2]....
        /*02c0*/ 	.word	0x00001cd0


	//----- nvinfo : EIATTR_MAX_THREADS
	.align		4
.L_921:
        /*02c4*/ 	.byte	0x04, 0x05
        /*02c6*/ 	.short	(.L_923 - .L_922)
.L_922:
        /*02c8*/ 	.word	0x00000200
        /*02cc*/ 	.word	0x00000001
        /*02d0*/ 	.word	0x00000001


	//----- nvinfo : EIATTR_CRS_STACK_SIZE
	.align		4
.L_923:
        /*02d4*/ 	.byte	0x04, 0x1e
        /*02d6*/ 	.short	(.L_925 - .L_924)
.L_924:
        /*02d8*/ 	.word	0x00000000


	//----- nvinfo : EIATTR_CBANK_PARAM_SIZE
	.align		4
.L_925:
        /*02dc*/ 	.byte	0x03, 0x19
        /*02de*/ 	.short	0x0034


	//----- nvinfo : EIATTR_PARAM_CBANK
	.align		4
        /*02e0*/ 	.byte	0x04, 0x0a
        /*02e2*/ 	.short	(.L_927 - .L_926)
	.align		4
.L_926:
        /*02e4*/ 	.word	index@(.nv.constant0._Z9cuda_gemmIiLj512ELj1ELj1ELj4096ELj8ELj8ELj128ELj0ELj1EEvjjjPKT_S2_PS0_jjj)
        /*02e8*/ 	.short	0x0380
        /*02ea*/ 	.short	0x0034


	//----- nvinfo : EIATTR_SW_WAR
	.align		4
.L_927:
        /*02ec*/ 	.byte	0x04, 0x36
        /*02ee*/ 	.short	(.L_929 - .L_928)
.L_928:
        /*02f0*/ 	.word	0x00000008
.L_929:


//--------------------- .nv.info._Z9cuda_gemmIiLj512ELj1ELj1ELj4096ELj4ELj4ELj128ELj1ELj1EEvjjjPKT_S2_PS0_jjj --------------------------
	.section	.nv.info._Z9cuda_gemmIiLj512ELj1ELj1ELj4096ELj4ELj4ELj128ELj1ELj1EEvjjjPKT_S2_PS0_jjj,"",@"SHT_CUDA_INFO"
	.sectionflags	@""
	.align	4


	//----- nvinfo : EIATTR_CUDA_API_VERSION
	.align		4
        /*0000*/ 	.byte	0x04, 0x37
        /*0002*/ 	.short	(.L_931 - .L_930)
.L_930:
        /*0004*/ 	.word	0x00000082


	//----- nvinfo : EIATTR_KPARAM_INFO
	.align		4
.L_931:
        /*0008*/ 	.byte	0x04, 0x17
        /*000a*/ 	.short	(.L_933 - .L_932)
.L_932:
        /*000c*/ 	.word	0x00000000
        /*0010*/ 	.short	0x0008
        /*0012*/ 	.short	0x0030
        /*0014*/ 	.byte	0x00, 0xf0, 0x11, 0x00


	//----- nvinfo : EIATTR_KPARAM_INFO
	.align		4
.L_933:
        /*0018*/ 	.byte	0x04, 0x17
        /*001a*/ 	.short	(.L_935 - .L_934)
.L_934:
        /*001c*/ 	.word	0x00000000
        /*0020*/ 	.short	0x0007
        /*0022*/ 	.short	0x002c
        /*0024*/ 	.byte	0x00, 0xf0, 0x11, 0x00


	//----- nvinfo : EIATTR_KPARAM_INFO
	.align		4
.L_935:
        /*0028*/ 	.byte	0x04, 0x17
        /*002a*/ 	.short	(.L_937 - .L_936)
.L_936:
        /*002c*/ 	.word	0x00000000
        /*0030*/ 	.short	0x0006
        /*0032*/ 	.short	0x0028
        /*0034*/ 	.byte	0x00, 0xf0, 0x11, 0x00


	//----- nvinfo : EIATTR_KPARAM_INFO
	.align		4
.L_937:
        /*0038*/ 	.byte	0x04, 0x17
        /*003a*/ 	.short	(.L_939 - .L_938)
.L_938:
        /*003c*/ 	.word	0x00000000
        /*0040*/ 	.short	0x0005
        /*0042*/ 	.short	0x0020
        /*0044*/ 	.byte	0x00, 0xf5, 0x21, 0x00


	//----- nvinfo : EIATTR_KPARAM_INFO
	.align		4
.L_939:
        /*0048*/ 	.byte	0x04, 0x17
        /*004a*/ 	.short	(.L_941 - .L_940)
.L_940:
        /*004c*/ 	.word	0x00000000
        /*0050*/ 	.short	0x0004
        /*0052*/ 	.short	0x0018
        /*0054*/ 	.byte	0x00, 0xf5, 0x21, 0x00


	//----- nvinfo : EIATTR_KPARAM_INFO
	.align		4
.L_941:
        /*0058*/ 	.byte	0x04, 0x17
        /*005a*/ 	.short	(.L_943 - .L_942)
.L_942:
        /*005c*/ 	.word	0x00000000
        /*0060*/ 	.short	0x0003
        /*0062*/ 	.short	0x0010
        /*0064*/ 	.byte	0x00, 0xf5, 0x21, 0x00


	//----- nvinfo : EIATTR_KPARAM_INFO
	.align		4
.L_943:
        /*0068*/ 	.byte	0x04, 0x17
        /*006a*/ 	.short	(.L_945 - .L_944)
.L_944:
        /*006c*/ 	.word	0x00000000
        /*0070*/ 	.short	0x0002
        /*0072*/ 	.short	0x0008
        /*0074*/ 	.byte	0x00, 0xf0, 0x11, 0x00


	//----- nvinfo : EIATTR_KPARAM_INFO
	.align		4
.L_945:
        /*0078*/ 	.byte	0x04, 0x17
        /*007a*/ 	.short	(.L_947 - .L_946)
.L_946:
        /*007c*/ 	.word	0x00000000
        /*0080*/ 	.short	0x0001
        /*0082*/ 	.short	0x0004
        /*0084*/ 	.byte	0x00, 0xf0, 0x11, 0x00


	//----- nvinfo : EIATTR_KPARAM_INFO
	.align		4
.L_947:
        /*0088*/ 	.byte	0x04, 0x17
        /*008a*/ 	.short	(.L_949 - .L_948)
.L_948:
        /*008c*/ 	.word	0x00000000
        /*0090*/ 	.short	0x0000
        /*0092*/ 	.short	0x0000
        /*0094*/ 	.byte	0x00, 0xf0, 0x11, 0x00


	//----- nvinfo : EIATTR_SPARSE_MMA_MASK
	.align		4
.L_949:
        /*0098*/ 	.byte	0x03, 0x50
        /*009a*/ 	.short	0x0000


	//----- nvinfo : EIATTR_MAXREG_COUNT
	.align		4
        /*009c*/ 	.byte	0x03, 0x1b
        /*009e*/ 	.short	0x0080


	//----- nvinfo : EIATTR_NUM_BARRIERS
	.align		4
        /*00a0*/ 	.byte	0x02, 0x4c
        /*00a2*/ 	.byte	0x01
	.zero		1


	//----- nvinfo : EIATTR_MERCURY_ISA_VERSION
	.align		4
        /*00a4*/ 	.byte	0x03, 0x5f
        /*00a6*/ 	.short	0x0101


	//----- nvinfo : EIATTR_COOP_GROUP_MASK_REGIDS
	.align		4
        /*00a8*/ 	.byte	0x04, 0x29
        /*00aa*/ 	.short	(.L_951 - .L_950)


	//   ....[0]....
.L_950:
        /*00ac*/ 	.word	0xffffffff


	//   ....[1]....
        /*00b0*/ 	.word	0xffffffff


	//   ....[2]....
        /*00b4*/ 	.word	0xffffffff


	//   ....[3]....
        /*00b8*/ 	.word	0xffffffff


	//   ....[4]....
        /*00bc*/ 	.word	0xffffffff


	//   ....[5]....
        /*00c0*/ 	.word	0xffffffff


	//   ....[6]....
        /*00c4*/ 	.word	0xffffffff


	//   ....[7]....
        /*00c8*/ 	.word	0xffffffff


	//   ....[8]....
        /*00cc*/ 	.word	0xffffffff


	//   ....[9]....
        /*00d0*/ 	.word	0xffffffff


	//   ....[10]....
        /*00d4*/ 	.word	0xffffffff


	//   ....[11]....
        /*00d8*/ 	.word	0xffffffff


	//   ....[12]....
        /*00dc*/ 	.word	0xffffffff


	//   ....[13]....
        /*00e0*/ 	.word	0xffffffff


	//   ....[14]....
        /*00e4*/ 	.word	0xffffffff


	//   ....[15]....
        /*00e8*/ 	.word	0xffffffff


	//----- nvinfo : EIATTR_COOP_GROUP_INSTR_OFFSETS
	.align		4
.L_951:
        /*00ec*/ 	.byte	0x04, 0x28
        /*00ee*/ 	.short	(.L_953 - .L_952)


	//   ....[0]....
.L_952:
        /*00f0*/ 	.word	0x00000c70


	//   ....[1]....
        /*00f4*/ 	.word	0x00000c80


	//   ....[2]....
        /*00f8*/ 	.word	0x00000c90


	//   ....[3]....
        /*00fc*/ 	.word	0x00000ca0


	//   ....[4]....
        /*0100*/ 	.word	0x00000d20


	//   ....[5]....
        /*0104*/ 	.word	0x00000d30


	//   ....[6]....
        /*0108*/ 	.word	0x00000d40


	//   ....[7]....
        /*010c*/ 	.word	0x00000d50


	//   ....[8]....
        /*0110*/ 	.word	0x00000dd0


	//   ....[9]....
        /*0114*/ 	.word	0x00000de0


	//   ....[10]....
        /*0118*/ 	.word	0x00000df0


	//   ....[11]....
        /*011c*/ 	.word	0x00000e00


	//   ....[12]....
        /*0120*/ 	.word	0x00000e80


	//   ....[13]....
        /*0124*/ 	.word	0x00000e90


	//   ....[14]....
        /*0128*/ 	.word	0x00000ea0


	//   ....[15]....
        /*012c*/ 	.word	0x00000eb0


	//----- nvinfo : EIATTR_VRC_CTA_INIT_COUNT
	.align		4
.L_953:
        /*0130*/ 	.byte	0x02, 0x4a
	.zero		1
	.zero		1


	//----- nvinfo : EIATTR_EXIT_INSTR_OFFSETS
	.align		4
        /*0134*/ 	.byte	0x04, 0x1c
        /*0136*/ 	.short	(.L_955 - .L_954)


	//   ....[0]....
.L_954:
        /*0138*/ 	.word	0x00000260


	//   ....[1]....
        /*013c*/ 	.word	0x00001240


	//   ....[2]....
        /*0140*/ 	.word	0x00001430


	//----- nvinfo : EIATTR_MAX_THREADS
	.align		4
.L_955:
        /*0144*/ 	.byte	0x04, 0x05
        /*0146*/ 	.short	(.L_957 - .L_956)
.L_956:
        /*0148*/ 	.word	0x00000200
        /*014c*/ 	.word	0x00000001
        /*0150*/ 	.word	0x00000001


	//----- nvinfo : EIATTR_CRS_STACK_SIZE
	.align		4
.L_957:
        /*0154*/ 	.byte	0x04, 0x1e
        /*0156*/ 	.short	(.L_959 - .L_958)
.L_958:
        /*0158*/ 	.word	0x00000000


	//----- nvinfo : EIATTR_CBANK_PARAM_SIZE
	.align		4
.L_959:
        /*015c*/ 	.byte	0x03, 0x19
        /*015e*/ 	.short	0x0034


	//----- nvinfo : EIATTR_PARAM_CBANK
	.align		4
        /*0160*/ 	.byte	0x04, 0x0a
        /*0162*/ 	.short	(.L_961 - .L_960)
	.align		4
.L_960:
        /*0164*/ 	.word	index@(.nv.constant0._Z9cuda_gemmIiLj512ELj1ELj1ELj4096ELj4ELj4ELj128ELj1ELj1EEvjjjPKT_S2_PS0_jjj)
        /*0168*/ 	.short	0x0380
        /*016a*/ 	.short	0x0034


	//----- nvinfo : EIATTR_SW_WAR
	.align		4
.L_961:
        /*016c*/ 	.byte	0x04, 0x36
        /*016e*/ 	.short	(.L_963 - .L_962)
.L_962:
        /*0170*/ 	.word	0x00000008
.L_963:


//--------------------- .nv.info._Z9cuda_gemmIiLj512ELj1ELj1ELj4096ELj4ELj4ELj128ELj0ELj1EEvjjjPKT_S2_PS0_jjj --------------------------
	.section	.nv.info._Z9cuda_gemmIiLj512ELj1ELj1ELj4096ELj4ELj4ELj128ELj0ELj1EEvjjjPKT_S2_PS0_jjj,"",@"SHT_CUDA_INFO"
	.sectionflags	@""
	.align	4


	//----- nvinfo : EIATTR_CUDA_API_VERSION
	.align		4
        /*0000*/ 	.byte	0x04, 0x37
        /*0002*/ 	.short	(.L_965 - .L_964)
.L_964:
        /*0004*/ 	.word	0x00000082


	//----- nvinfo : EIATTR_KPARAM_INFO
	.align		4
.L_965:
        /*0008*/ 	.byte	0x04, 0x17
        /*000a*/ 	.short	(.L_967 - .L_966)
.L_966:
        /*000c*/ 	.word	0x00000000
        /*0010*/ 	.short	0x0008
        /*0012*/ 	.short	0x0030
        /*0014*/ 	.byte	0x00, 0xf0, 0x11, 0x00


	//----- nvinfo : EIATTR_KPARAM_INFO
	.align		4
.L_967:
        /*0018*/ 	.byte	0x04, 0x17
        /*001a*/ 	.short	(.L_969 - .L_968)
.L_968:
        /*001c*/ 	.word	0x00000000
        /*0020*/ 	.short	0x0007
        /*0022*/ 	.short	0x002c
        /*0024*/ 	.byte	0x00, 0xf0, 0x11, 0x00


	//----- nvinfo : EIATTR_KPARAM_INFO
	.align		4
.L_969:
        /*0028*/ 	.byte	0x04, 0x17
        /*002a*/ 	.short	(.L_971 - .L_970)
.L_970:
        /*002c*/ 	.word	0x00000000
        /*0030*/ 	.short	0x0006
        /*0032*/ 	.short	0x0028
        /*0034*/ 	.byte	0x00, 0xf0, 0x11, 0x00


	//----- nvinfo : EIATTR_KPARAM_INFO
	.align		4
.L_971:
        /*0038*/ 	.byte	0x04, 0x17
        /*003a*/ 	.short	(.L_973 - .L_972)
.L_972:
        /*003c*/ 	.word	0x00000000
        /*0040*/ 	.short	0x0005
        /*0042*/ 	.short	0x0020
        /*0044*/ 	.byte	0x00, 0xf5, 0x21, 0x00


	//----- nvinfo : EIATTR_KPARAM_INFO
	.align		4
.L_973:
        /*0048*/ 	.byte	0x04, 0x17
        /*004a*/ 	.short	(.L_975 - .L_974)
.L_974:
        /*004c*/ 	.word	0x00000000
        /*0050*/ 	.short	0x0004
        /*0052*/ 	.short	0x0018
        /*0054*/ 	.byte	0x00, 0xf5, 0x21, 0x00


	//----- nvinfo : EIATTR_KPARAM_INFO
	.align		4
.L_975:
        /*0058*/ 	.byte	0x04, 0x17
        /*005a*/ 	.short	(.L_977 - .L_976)
.L_976:
        /*005c*/ 	.word	0x00000000
        /*0060*/ 	.short	0x0003
        /*0062*/ 	.short	0x0010
        /*0064*/ 	.byte	0x00, 0xf5, 0x21, 0x00


	//----- nvinfo : EIATTR_KPARAM_INFO
	.align		4
.L_977:
        /*0068*/ 	.byte	0x04, 0x17
        /*006a*/ 	.short	(.L_979 - .L_978)
.L_978:
        /*006c*/ 	.word	0x00000000
        /*0070*/ 	.short	0x0002
        /*0072*/ 	.short	0x0008
        /*0074*/ 	.byte	0x00, 0xf0, 0x11, 0x00


	//----- nvinfo : EIATTR_KPARAM_INFO
	.align		4
.L_979:
        /*0078*/ 	.byte	0x04, 0x17
        /*007a*/ 	.short	(.L_981 - .L_980)
.L_980:
        /*007c*/ 	.word	0x00000000
        /*0080*/ 	.short	0x0001
        /*0082*/ 	.short	0x0004
        /*0084*/ 	.byte	0x00, 0xf0, 0x11, 0x00


	//----- nvinfo : EIATTR_KPARAM_INFO
	.align		4
.L_981:
        /*0088*/ 	.byte	0x04, 0x17
        /*008a*/ 	.short	(.L_983 - .L_982)
.L_982:
        /*008c*/ 	.word	0x00000000
        /*0090*/ 	.short	0x0000
        /*0092*/ 	.short	0x0000
        /*0094*/ 	.byte	0x00, 0xf0, 0x11, 0x00


	//----- nvinfo : EIATTR_SPARSE_MMA_MASK
	.align		4
.L_983:
        /*0098*/ 	.byte	0x03, 0x50
        /*009a*/ 	.short	0x0000


	//----- nvinfo : EIATTR_MAXREG_COUNT
	.align		4
        /*009c*/ 	.byte	0x03, 0x1b
        /*009e*/ 	.short	0x0080


	//----- nvinfo : EIATTR_NUM_BARRIERS
	.align		4
        /*00a0*/ 	.byte	0x02, 0x4c
        /*00a2*/ 	.byte	0x01
	.zero		1


	//----- nvinfo : EIATTR_MERCURY_ISA_VERSION
	.align		4
        /*00a4*/ 	.byte	0x03, 0x5f
        /*00a6*/ 	.short	0x0101


	//----- nvinfo : EIATTR_COOP_GROUP_MASK_REGIDS
	.align		4
        /*00a8*/ 	.byte	0x04, 0x29
        /*00aa*/ 	.short	(.L_985 - .L_984)


	//   ....[0]....
.L_984:
        /*00ac*/ 	.word	0xffffffff


	//   ....[1]....
        /*00b0*/ 	.word	0xffffffff


	//   ....[2]....
        /*00b4*/ 	.word	0xffffffff


	//   ....[3]....
        /*00b8*/ 	.word	0xffffffff


	//   ....[4]....
        /*00bc*/ 	.word	0xffffffff


	//   ....[5]....
        /*00c0*/ 	.word	0xffffffff


	//   ....[6]....
        /*00c4*/ 	.word	0xffffffff


	//   ....[7]....
        /*00c8*/ 	.word	0xffffffff


	//   ....[8]....
        /*00cc*/ 	.word	0xffffffff


	//   ....[9]....
        /*00d0*/ 	.word	0xffffffff


	//   ....[10]....
        /*00d4*/ 	.word	0xffffffff


	//   ....[11]....
        /*00d8*/ 	.word	0xffffffff


	//   ....[12]....
        /*00dc*/ 	.word	0xffffffff


	//   ....[13]....
        /*00e0*/ 	.word	0xffffffff


	//   ....[14]....
        /*00e4*/ 	.word	0xffffffff


	//   ....[15]....
        /*00e8*/ 	.word	0xffffffff


	//----- nvinfo : EIATTR_COOP_GROUP_INSTR_OFFSETS
	.align		4
.L_985:
        /*00ec*/ 	.byte	0x04, 0x28
        /*00ee*/ 	.short	(.L_987 - .L_986)


	//   ....[0]....
.L_986:
        /*00f0*/ 	.word	0x00000cc0


	//   ....[1]....
        /*00f4*/ 	.word	0x00000cd0


	//   ....[2]....
        /*00f8*/ 	.word	0x00000ce0


	//   ....[3]....
        /*00fc*/ 	.word	0x00000cf0


	//   ....[4]....
        /*0100*/ 	.word	0x00000d70


	//   ....[5]....
        /*0104*/ 	.word	0x00000d80


	//   ....[6]....
        /*0108*/ 	.word	0x00000d90


	//   ....[7]....
        /*010c*/ 	.word	0x00000da0


	//   ....[8]....
        /*0110*/ 	.word	0x00000e30


	//   ....[9]....
        /*0114*/ 	.word	0x00000e40


	//   ....[10]....
        /*0118*/ 	.word	0x00000e50


	//   ....[11]....
        /*011c*/ 	.word	0x00000e60


	//   ....[12]....
        /*0120*/ 	.word	0x00000f10


	//   ....[13]....
        /*0124*/ 	.word	0x00000f20


	//   ....[14]....
        /*0128*/ 	.word	0x00000f30


	//   ....[15]....
        /*012c*/ 	.word	0x00000f40


	//----- nvinfo : EIATTR_VRC_CTA_INIT_COUNT
	.align		4
.L_987:
        /*0130*/ 	.byte	0x02, 0x4a
	.zero		1
	.zero		1


	//----- nvinfo : EIATTR_EXIT_INSTR_OFFSETS
	.align		4
        /*0134*/ 	.byte	0x04, 0x1c
        /*0136*/ 	.short	(.L_989 - .L_988)


	//   ....[0]....
.L_988:
        /*0138*/ 	.word	0x00000260


	//   ....[1]....
        /*013c*/ 	.word	0x00001330


	//   ....[2]....
        /*0140*/ 	.word	0x00001600


	//----- nvinfo : EIATTR_MAX_THREADS
	.align		4
.L_989:
        /*0144*/ 	.byte	0x04, 0x05
        /*0146*/ 	.short	(.L_991 - .L_990)
.L_990:
        /*0148*/ 	.word	0x00000200
        /*014c*/ 	.word	0x00000001
        /*0150*/ 	.word	0x00000001


	//----- nvinfo : EIATTR_CRS_STACK_SIZE
	.align		4
.L_991:
        /*0154*/ 	.byte	0x04, 0x1e
        /*0156*/ 	.short	(.L_993 - .L_992)
.L_992:
        /*0158*/ 	.word	0x00000000


	//----- nvinfo : EIATTR_CBANK_PARAM_SIZE
	.align		4
.L_993:
        /*015c*/ 	.byte	0x03, 0x19
        /*015e*/ 	.short	0x0034


	//----- nvinfo : EIATTR_PARAM_CBANK
	.align		4
        /*0160*/ 	.byte	0x04, 0x0a
        /*0162*/ 	.short	(.L_995 - .L_994)
	.align		4
.L_994:
        /*0164*/ 	.word	index@(.nv.constant0._Z9cuda_gemmIiLj512ELj1ELj1ELj4096ELj4ELj4ELj128ELj0ELj1EEvjjjPKT_S2_PS0_jjj)
        /*0168*/ 	.short	0x0380
        /*016a*/ 	.short	0x0034


	//----- nvinfo : EIATTR_SW_WAR
	.align		4
.L_995:
        /*016c*/ 	.byte	0x04, 0x36
        /*016e*/ 	.short	(.L_997 - .L_996)
.L_996:
        /*0170*/ 	.word	0x00000008
.L_997:


//--------------------- .nv.info._Z9cuda_gemmIiLj512ELj1ELj1ELj4096ELj2ELj2ELj128ELj1ELj1EEvjjjPKT_S2_PS0_jjj --------------------------
	.section	.nv.info._Z9cuda_gemmIiLj512ELj1ELj1ELj4096ELj2ELj2ELj128ELj1ELj1EEvjjjPKT_S2_PS0_jjj,"",@"SHT_CUDA_INFO"
	.sectionflags	@""
	.align	4


	//----- nvinfo : EIATTR_CUDA_API_VERSION
	.align		4
        /*0000*/ 	.byte	0x04, 0x37
        /*0002*/ 	.short	(.L_999 - .L_998)
.L_998:
        /*0004*/ 	.word	0x00000082


	//----- nvinfo : EIATTR_KPARAM_INFO
	.align		4
.L_999:
        /*0008*/ 	.byte	0x04, 0x17
        /*000a*/ 	.short	(.L_1001 - .L_1000)
.L_1000:
        /*000c*/ 	.word	0x00000000
        /*0010*/ 	.short	0x0008
        /*0012*/ 	.short	0x0030
        /*0014*/ 	.byte	0x00, 0xf0, 0x11, 0x00


	//----- nvinfo : EIATTR_KPARAM_INFO
	.align		4
.L_1001:
        /*0018*/ 	.byte	0x04, 0x17
        /*001a*/ 	.short	(.L_1003 - .L_1002)
.L_1002:
        /*001c*/ 	.word	0x00000000
        /*0020*/ 	.short	0x0007
        /*0022*/ 	.short	0x002c
        /*0024*/ 	.byte	0x00, 0xf0, 0x11, 0x00


	//----- nvinfo : EIATTR_KPARAM_INFO
	.align		4
.L_1003:
        /*0028*/ 	.byte	0x04, 0x17
        /*002a*/ 	.short	(.L_1005 - .L_1004)
.L_1004:
        /*002c*/ 	.word	0x00000000
        /*0030*/ 	.short	0x0006
        /*0032*/ 	.short	0x0028
        /*0034*/ 	.byte	0x00, 0xf0, 0x11, 0x00


	//----- nvinfo : EIATTR_KPARAM_INFO
	.align		4
.L_1005:
        /*0038*/ 	.byte	0x04, 0x17
        /*003a*/ 	.short	(.L_1007 - .L_1006)
.L_1006:
        /*003c*/ 	.word	0x00000000
        /*0040*/ 	.short	0x0005
        /*0042*/ 	.short	0x0020
        /*0044*/ 	.byte	0x00, 0xf5, 0x21, 0x00


	//----- nvinfo : EIATTR_KPARAM_INFO
	.align		4
.L_1007:
        /*0048*/ 	.byte	0x04, 0x17
        /*004a*/ 	.short	(.L_1009 - .L_1008)
.L_1008:
        /*004c*/ 	.word	0x00000000
        /*0050*/ 	.short	0x0004
        /*0052*/ 	.short	0x0018
        /*0054*/ 	.byte	0x00, 0xf5, 0x21, 0x00


	//----- nvinfo : EIATTR_KPARAM_INFO
	.align		4
.L_1009:
        /*0058*/ 	.byte	0x04, 0x17
        /*005a*/ 	.short	(.L_1011 - .L_1010)
.L_1010:
        /*005c*/ 	.word	0x00000000
        /*0060*/ 	.short	0x0003
        /*0062*/ 	.short	0x0010
        /*0064*/ 	.byte	0x00, 0xf5, 0x21, 0x00


	//----- nvinfo : EIATTR_KPARAM_INFO
	.align		4
.L_1011:
        /*0068*/ 	.byte	0x04, 0x17
        /*006a*/ 	.short	(.L_1013 - .L_1012)
.L_1012:
        /*006c*/ 	.word	0x00000000
        /*0070*/ 	.short	0x0002
        /*0072*/ 	.short	0x0008
        /*0074*/ 	.byte	0x00, 0xf0, 0x11, 0x00


	//----- nvinfo : EIATTR_KPARAM_INFO
	.align		4
.L_1013:
        /*0078*/ 	.byte	0x04, 0x17
        /*007a*/ 	.short	(.L_1015 - .L_1014)
.L_1014:
        /*007c*/ 	.word	0x00000000
        /*0080*/ 	.short	0x0001
        /*0082*/ 	.short	0x0004
        /*0084*/ 	.byte	0x00, 0xf0, 0x11, 0x00


	//----- nvinfo : EIATTR_KPARAM_INFO
	.align		4
.L_1015:
        /*0088*/ 	.byte	0x04, 0x17
        /*008a*/ 	.short	(.L_1017 - .L_1016)
.L_1016:
        /*008c*/ 	.word	0x00000000
        /*0090*/ 	.short	0x0000
        /*0092*/ 	.short	0x0000
        /*0094*/ 	.byte	0x00, 0xf0, 0x11, 0x00


	//----- nvinfo : EIATTR_SPARSE_MMA_MASK
	.align		4
.L_1017:
        /*0098*/ 	.byte	0x03, 0x50
        /*009a*/ 	.short	0x0000


	//----- nvinfo : EIATTR_MAXREG_COUNT
	.align		4
        /*009c*/ 	.byte	0x03, 0x1b
        /*009e*/ 	.short	0x0080


	//----- nvinfo : EIATTR_NUM_BARRIERS
	.align		4
        /*00a0*/ 	.byte	0x02, 0x4c
        /*00a2*/ 	.byte	0x01
	.zero		1


	//----- nvinfo : EIATTR_MERCURY_ISA_VERSION
	.align		4
        /*00a4*/ 	.byte	0x03, 0x5f
        /*00a6*/ 	.short	0x0101


	//----- nvinfo : EIATTR_COOP_GROUP_MASK_REGIDS
	.align		4
        /*00a8*/ 	.byte	0x04, 0x29
        /*00aa*/ 	.short	(.L_1019 - .L_1018)


	//   ....[0]....
.L_1018:
        /*00ac*/ 	.word	0xffffffff


	//   ....[1]....
        /*00b0*/ 	.word	0xffffffff


	//   ....[2]....
        /*00b4*/ 	.word	0xffffffff


	//   ....[3]....
        /*00b8*/ 	.word	0xffffffff


	//----- nvinfo : EIATTR_COOP_GROUP_INSTR_OFFSETS
	.align		4
.L_1019:
        /*00bc*/ 	.byte	0x04, 0x28
        /*00be*/ 	.short	(.L_1021 - .L_1020)


	//   ....[0]....
.L_1020:
        /*00c0*/ 	.word	0x00000a80


	//   ....[1]....
        /*00c4*/ 	.word	0x00000a90


	//   ....[2]....
        /*00c8*/ 	.word	0x00000b00


	//   ....[3]....
        /*00cc*/ 	.word	0x00000b10


	//----- nvinfo : EIATTR_VRC_CTA_INIT_COUNT
	.align		4
.L_1021:
        /*00d0*/ 	.byte	0x02, 0x4a
	.zero		1
	.zero		1


	//----- nvinfo : EIATTR_EXIT_INSTR_OFFSETS
	.align		4
        /*00d4*/ 	.byte	0x04, 0x1c
        /*00d6*/ 	.short	(.L_1023 - .L_1022)


	//   ....[0]....
.L_1022:
        /*00d8*/ 	.word	0x00000140


	//   ....[1]....
        /*00dc*/ 	.word	0x00000e80


	//   ....[2]....
        /*00e0*/ 	.word	0x00001070


	//----- nvinfo : EIATTR_MAX_THREADS
	.align		4
.L_1023:
        /*00e4*/ 	.byte	0x04, 0x05
        /*00e6*/ 	.short	(.L_1025 - .L_1024)
.L_1024:
        /*00e8*/ 	.word	0x00000200
        /*00ec*/ 	.word	0x00000001
        /*00f0*/ 	.word	0x00000001


	//----- nvinfo : EIATTR_CRS_STACK_SIZE
	.align		4
.L_1025:
        /*00f4*/ 	.byte	0x04, 0x1e
        /*00f6*/ 	.short	(.L_1027 - .L_1026)
.L_1026:
        /*00f8*/ 	.word	0x00000000


	//----- nvinfo : EIATTR_CBANK_PARAM_SIZE
	.align		4
.L_1027:
        /*00fc*/ 	.byte	0x03, 0x19
        /*00fe*/ 	.short	0x0034


	//----- nvinfo : EIATTR_PARAM_CBANK
	.align		4
        /*0100*/ 	.byte	0x04, 0x0a
        /*0102*/ 	.short	(.L_1029 - .L_1028)
	.align		4
.L_1028:
        /*0104*/ 	.word	index@(.nv.constant0._Z9cuda_gemmIiLj512ELj1ELj1ELj4096ELj2ELj2ELj128ELj1ELj1EEvjjjPKT_S2_PS0_jjj)
        /*0108*/ 	.short	0x0380
        /*010a*/ 	.short	0x0034


	//----- nvinfo : EIATTR_SW_WAR
	.align		4
.L_1029:
        /*010c*/ 	.byte	0x04, 0x36
        /*010e*/ 	.short	(.L_1031 - .L_1030)
.L_1030:
        /*0110*/ 	.word	0x00000008
.L_1031:


//--------------------- .nv.info._Z9cuda_gemmIiLj512ELj1ELj1ELj4096ELj2ELj2ELj128ELj0ELj1EEvjjjPKT_S2_PS0_jjj --------------------------
	.section	.nv.info._Z9cuda_gemmIiLj512ELj1ELj1ELj4096ELj2ELj2ELj128ELj0ELj1EEvjjjPKT_S2_PS0_jjj,"",@"SHT_CUDA_INFO"
	.sectionflags	@""
	.align	4


	//----- nvinfo : EIATTR_CUDA_API_VERSION
	.align		4
        /*0000*/ 	.byte	0x04, 0x37
        /*0002*/ 	.short	(.L_1033 - .L_1032)
.L_1032:
        /*0004*/ 	.word	0x00000082


	//----- nvinfo : EIATTR_KPARAM_INFO
	.align		4
.L_1033:
        /*0008*/ 	.byte	0x04, 0x17
        /*000a*/ 	.short	(.L_1035 - .L_1034)
.L_1034:
        /*000c*/ 	.word	0x00000000
        /*0010*/ 	.short	0x0008
        /*0012*/ 	.short	0x0030
        /*0014*/ 	.byte	0x00, 0xf0, 0x11, 0x00


	//----- nvinfo : EIATTR_KPARAM_INFO
	.align		4
.L_1035:
        /*0018*/ 	.byte	0x04, 0x17
        /*001a*/ 	.short	(.L_1037 - .L_1036)
.L_1036:
        /*001c*/ 	.word	0x00000000
        /*0020*/ 	.short	0x0007
        /*0022*/ 	.short	0x002c
        /*0024*/ 	.byte	0x00, 0xf0, 0x11, 0x00


	//----- nvinfo : EIATTR_KPARAM_INFO
	.align		4
.L_1037:
        /*0028*/ 	.byte	0x04, 0x17
        /*002a*/ 	.short	(.L_1039 - .L_1038)
.L_1038:
        /*002c*/ 	.word	0x00000000
        /*0030*/ 	.short	0x0006
        /*0032*/ 	.short	0x0028
        /*0034*/ 	.byte	0x00, 0xf0, 0x11, 0x00


	//----- nvinfo : EIATTR_KPARAM_INFO
	.align		4
.L_1039:
        /*0038*/ 	.byte	0x04, 0x17
        /*003a*/ 	.short	(.L_1041 - .L_1040)
.L_1040:
        /*003c*/ 	.word	0x00000000
        /*0040*/ 	.short	0x0005
        /*0042*/ 	.short	0x0020
        /*0044*/ 	.byte	0x00, 0xf5, 0x21, 0x00


	//----- nvinfo : EIATTR_KPARAM_INFO
	.align		4
.L_1041:
        /*0048*/ 	.byte	0x04, 0x17
        /*004a*/ 	.short	(.L_1043 - .L_1042)
.L_1042:
        /*004c*/ 	.word	0x00000000
        /*0050*/ 	.short	0x0004
        /*0052*/ 	.short	0x0018
        /*0054*/ 	.byte	0x00, 0xf5, 0x21, 0x00


	//----- nvinfo : EIATTR_KPARAM_INFO
	.align		4
.L_1043:
        /*0058*/ 	.byte	0x04, 0x17
        /*005a*/ 	.short	(.L_1045 - .L_1044)
.L_1044:
        /*005c*/ 	.word	0x00000000
        /*0060*/ 	.short	0x0003
        /*0062*/ 	.short	0x0010
        /*0064*/ 	.byte	0x00, 0xf5, 0x21, 0x00


	//----- nvinfo : EIATTR_KPARAM_INFO
	.align		4
.L_1045:
        /*0068*/ 	.byte	0x04, 0x17
        /*006a*/ 	.short	(.L_1047 - .L_1046)
.L_1046:
        /*006c*/ 	.word	0x00000000
        /*0070*/ 	.short	0x0002
        /*0072*/ 	.short	0x0008
        /*0074*/ 	.byte	0x00, 0xf0, 0x11, 0x00


	//----- nvinfo : EIATTR_KPARAM_INFO
	.align		4
.L_1047:
        /*0078*/ 	.byte	0x04, 0x17
        /*007a*/ 	.short	(.L_1049 - .L_1048)
.L_1048:
        /*007c*/ 	.word	0x00000000
        /*0080*/ 	.short	0x0001
        /*0082*/ 	.short	0x0004
        /*0084*/ 	.byte	0x00, 0xf0, 0x11, 0x00


	//----- nvinfo : EIATTR_KPARAM_INFO
	.align		4
.L_1049:
        /*0088*/ 	.byte	0x04, 0x17
        /*008a*/ 	.short	(.L_1051 - .L_1050)
.L_1050:
        /*008c*/ 	.word	0x00000000
        /*0090*/ 	.short	0x0000
        /*0092*/ 	.short	0x0000
        /*0094*/ 	.byte	0x00, 0xf0, 0x11, 0x00


	//----- nvinfo : EIATTR_SPARSE_MMA_MASK
	.align		4
.L_1051:
        /*0098*/ 	.byte	0x03, 0x50
        /*009a*/ 	.short	0x0000


	//----- nvinfo : EIATTR_MAXREG_COUNT
	.align		4
        /*009c*/ 	.byte	0x03, 0x1b
        /*009e*/ 	.short	0x0080


	//----- nvinfo : EIATTR_NUM_BARRIERS
	.align		4
        /*00a0*/ 	.byte	0x02, 0x4c
        /*00a2*/ 	.byte	0x01
	.zero		1


	//----- nvinfo : EIATTR_MERCURY_ISA_VERSION
	.align		4
        /*00a4*/ 	.byte	0x03, 0x5f
        /*00a6*/ 	.short	0x0101


	//----- nvinfo : EIATTR_COOP_GROUP_MASK_REGIDS
	.align		4
        /*00a8*/ 	.byte	0x04, 0x29
        /*00aa*/ 	.short	(.L_1053 - .L_1052)


	//   ....[0]....
.L_1052:
        /*00ac*/ 	.word	0xffffffff


	//   ....[1]....
        /*00b0*/ 	.word	0xffffffff


	//   ....[2]....
        /*00b4*/ 	.word	0xffffffff


	//   ....[3]....
        /*00b8*/ 	.word	0xffffffff


	//----- nvinfo : EIATTR_COOP_GROUP_INSTR_OFFSETS
	.align		4
.L_1053:
        /*00bc*/ 	.byte	0x04, 0x28
        /*00be*/ 	.short	(.L_1055 - .L_1054)


	//   ....[0]....
.L_1054:
        /*00c0*/ 	.word	0x00000b30


	//   ....[1]....
        /*00c4*/ 	.word	0x00000b40


	//   ....[2]....
        /*00c8*/ 	.word	0x00000bb0


	//   ....[3]....
        /*00cc*/ 	.word	0x00000bc0


	//----- nvinfo : EIATTR_VRC_CTA_INIT_COUNT
	.align		4
.L_1055:
        /*00d0*/ 	.byte	0x02, 0x4a
	.zero		1
	.zero		1


	//----- nvinfo : EIATTR_EXIT_INSTR_OFFSETS
	.align		4
        /*00d4*/ 	.byte	0x04, 0x1c
        /*00d6*/ 	.short	(.L_1057 - .L_1056)


	//   ....[0]....
.L_1056:
        /*00d8*/ 	.word	0x00000140


	//   ....[1]....
        /*00dc*/ 	.word	0x00000f50


	//   ....[2]....
        /*00e0*/ 	.word	0x00001220


	//----- nvinfo : EIATTR_MAX_THREADS
	.align		4
.L_1057:
        /*00e4*/ 	.byte	0x04, 0x05
        /*00e6*/ 	.short	(.L_1059 - .L_1058)
.L_1058:
        /*00e8*/ 	.word	0x00000200
        /*00ec*/ 	.word	0x00000001
        /*00f0*/ 	.word	0x00000001


	//----- nvinfo : EIATTR_CRS_STACK_SIZE
	.align		4
.L_1059:
        /*00f4*/ 	.byte	0x04, 0x1e
        /*00f6*/ 	.short	(.L_1061 - .L_1060)
.L_1060:
        /*00f8*/ 	.word	0x00000000


	//----- nvinfo : EIATTR_CBANK_PARAM_SIZE
	.align		4
.L_1061:
        /*00fc*/ 	.byte	0x03, 0x19
        /*00fe*/ 	.short	0x0034


	//----- nvinfo : EIATTR_PARAM_CBANK
	.align		4
        /*0100*/ 	.byte	0x04, 0x0a
        /*0102*/ 	.short	(.L_1063 - .L_1062)
	.align		4
.L_1062:
        /*0104*/ 	.word	index@(.nv.constant0._Z9cuda_gemmIiLj512ELj1ELj1ELj4096ELj2ELj2ELj128ELj0ELj1EEvjjjPKT_S2_PS0_jjj)
        /*0108*/ 	.short	0x0380
        /*010a*/ 	.short	0x0034


	//----- nvinfo : EIATTR_SW_WAR
	.align		4
.L_1063:
        /*010c*/ 	.byte	0x04, 0x36
        /*010e*/ 	.short	(.L_1065 - .L_1064)
.L_1064:
        /*0110*/ 	.word	0x00000008
.L_1065:


//--------------------- .nv.info._Z9cuda_gemmIiLj512ELj1ELj1ELj2048ELj128ELj128ELj128ELj1ELj1EEvjjjPKT_S2_PS0_jjj --------------------------
	.section	.nv.info._Z9cuda_gemmIiLj512ELj1ELj1ELj2048ELj128ELj128ELj128ELj1ELj1EEvjjjPKT_S2_PS0_jjj,"",@"SHT_CUDA_INFO"
	.sectionflags	@""
	.align	4


	//----- nvinfo : EIATTR_CUDA_API_VERSION
	.align		4
        /*0000*/ 	.byte	0x04, 0x37
        /*0002*/ 	.short	(.L_1067 - .L_1066)
.L_1066:
        /*0004*/ 	.word	0x00000082


	//----- nvinfo : EIATTR_KPARAM_INFO
	.align		4
.L_1067:
        /*0008*/ 	.byte	0x04, 0x17
        /*000a*/ 	.short	(.L_1069 - .L_1068)
.L_1068:
        /*000c*/ 	.word	0x00000000
        /*0010*/ 	.short	0x0008
        /*0012*/ 	.short	0x0030
        /*0014*/ 	.byte	0x00, 0xf0, 0x11, 0x00


	//----- nvinfo : EIATTR_KPARAM_INFO
	.align		4
.L_1069:
        /*0018*/ 	.byte	0x04, 0x17
        /*001a*/ 	.short	(.L_1071 - .L_1070)
.L_1070:
        /*001c*/ 	.word	0x00000000
        /*0020*/ 	.short	0x0007
        /*0022*/ 	.short	0x002c
        /*0024*/ 	.byte	0x00, 0xf0, 0x11, 0x00


	//----- nvinfo : EIATTR_KPARAM_INFO
	.align		4
.L_1071:
        /*0028*/ 	.byte	0x04, 0x17
        /*002a*/ 	.short	(.L_1073 - .L_1072)
.L_1072:
        /*002c*/ 	.word	0x00000000
        /*0030*/ 	.short	0x0006
        /*0032*/ 	.short	0x0028
        /*0034*/ 	.byte	0x00, 0xf0, 0x11, 0x00


	//----- nvinfo : EIATTR_KPARAM_INFO
	.align		4
.L_1073:
        /*0038*/ 	.byte	0x04, 0x17
        /*003a*/ 	.short	(.L_1075 - .L_1074)
.L_1074:
        /*003c*/ 	.word	0x00000000
        /*0040*/ 	.short	0x0005
        /*0042*/ 	.short	0x0020
        /*0044*/ 	.byte	0x00, 0xf5, 0x21, 0x00


	//----- nvinfo : EIATTR_KPARAM_INFO
	.align		4
.L_1075:
        /*0048*/ 	.byte	0x04, 0x17
        /*004a*/ 	.short	(.L_1077 - .L_1076)
.L_1076:
        /*004c*/ 	.word	0x00000000
        /*0050*/ 	.short	0x0004
        /*0052*/ 	.short	0x0018
        /*0054*/ 	.byte	0x00, 0xf5, 0x21, 0x00


	//----- nvinfo : EIATTR_KPARAM_INFO
	.align		4
.L_1077:
        /*0058*/ 	.byte	0x04, 0x17
        /*005a*/ 	.short	(.L_1079 - .L_1078)
.L_1078:
        /*005c*/ 	.word	0x00000000
        /*0060*/ 	.short	0x0003
        /*0062*/ 	.short	0x0010
        /*0064*/ 	.byte	0x00, 0xf5, 0x21, 0x00


	//----- nvinfo : EIATTR_KPARAM_INFO
	.align		4
.L_1079:
        /*0068*/ 	.byte	0x04, 0x17
        /*006a*/ 	.short	(.L_1081 - .L_1080)
.L_1080:
        /*006c*/ 	.word	0x00000000
        /*0070*/ 	.short	0x0002
        /*0072*/ 	.short	0x0008
        /*0074*/ 	.byte	0x00, 0xf0, 0x11, 0x00


	//----- nvinfo : EIATTR_KPARAM_INFO
	.align		4
.L_1081:
        /*0078*/ 	.byte	0x04, 0x17
        /*007a*/ 	.short	(.L_1083 - .L_1082)
.L_1082:
        /*007c*/ 	.word	0x00000000
        /*0080*/ 	.short	0x0001
        /*0082*/ 	.short	0x0004
        /*0084*/ 	.byte	0x00, 0xf0, 0x11, 0x00


	//----- nvinfo : EIATTR_KPARAM_INFO
	.align		4
.L_1083:
        /*0088*/ 	.byte	0x04, 0x17
        /*008a*/ 	.short	(.L_1085 - .L_1084)
.L_1084:
        /*008c*/ 	.word	0x00000000
        /*0090*/ 	.short	0x0000
        /*0092*/ 	.short	0x0000
        /*0094*/ 	.byte	0x00, 0xf0, 0x11, 0x00


	//----- nvinfo : EIATTR_SPARSE_MMA_MASK
	.align		4
.L_1085:
        /*0098*/ 	.byte	0x03, 0x50
        /*009a*/ 	.short	0x0000


	//----- nvinfo : EIATTR_MAXREG_COUNT
	.align		4
        /*009c*/ 	.byte	0x03, 0x1b
        /*009e*/ 	.short	0x0080


	//----- nvinfo : EIATTR_NUM_BARRIERS
	.align		4
        /*00a0*/ 	.byte	0x02, 0x4c
        /*00a2*/ 	.byte	0x01
	.zero		1


	//----- nvinfo : EIATTR_MERCURY_ISA_VERSION
	.align		4
        /*00a4*/ 	.byte	0x03, 0x5f
        /*00a6*/ 	.short	0x0101


	//----- nvinfo : EIATTR_COOP_GROUP_MASK_REGIDS
	.align		4
        /*00a8*/ 	.byte	0x04, 0x29
        /*00aa*/ 	.short	(.L_1087 - .L_1086)


	//   ....[0]....
.L_1086:
        /*00ac*/ 	.word	0xffffffff


	//   ....[1]....
        /*00b0*/ 	.word	0xffffffff


	//   ....[2]....
        /*00b4*/ 	.word	0xffffffff


	//   ....[3]....
        /*00b8*/ 	.word	0xffffffff


	//   ....[4]....
        /*00bc*/ 	.word	0xffffffff


	//   ....[5]....
        /*00c0*/ 	.word	0xffffffff


	//   ....[6]....
        /*00c4*/ 	.word	0xffffffff


	//   ....[7]....
        /*00c8*/ 	.word	0xffffffff


	//   ....[8]....
        /*00cc*/ 	.word	0xffffffff


	//   ....[9]....
        /*00d0*/ 	.word	0xffffffff


	//   ....[10]....
        /*00d4*/ 	.word	0xffffffff


	//   ....[11]....
        /*00d8*/ 	.word	0xffffffff


	//   ....[12]....
        /*00dc*/ 	.word	0xffffffff


	//   ....[13]....
        /*00e0*/ 	.word	0xffffffff


	//   ....[14]....
        /*00e4*/ 	.word	0xffffffff


	//   ....[15]....
        /*00e8*/ 	.word	0xffffffff


	//   ....[16]....
        /*00ec*/ 	.word	0xffffffff


	//   ....[17]....
        /*00f0*/ 	.word	0xffffffff


	//   ....[18]....
        /*00f4*/ 	.word	0xffffffff


	//   ....[19]....
        /*00f8*/ 	.word	0xffffffff


	//   ....[20]....
        /*00fc*/ 	.word	0xffffffff


	//   ....[21]....
        /*0100*/ 	.word	0xffffffff


	//   ....[22]....
        /*0104*/ 	.word	0xffffffff


	//   ....[23]....
        /*0108*/ 	.word	0xffffffff


	//   ....[24]....
        /*010c*/ 	.word	0xffffffff


	//   ....[25]....
        /*0110*/ 	.word	0xffffffff


	//   ....[26]....
        /*0114*/ 	.word	0xffffffff


	//   ....[27]....
        /*0118*/ 	.word	0xffffffff


	//   ....[28]....
        /*011c*/ 	.word	0xffffffff


	//   ....[29]....
        /*0120*/ 	.word	0xffffffff


	//   ....[30]....
        /*0124*/ 	.word	0xffffffff


	//   ....[31]....
        /*0128*/ 	.word	0xffffffff


	//   ....[32]....
        /*012c*/ 	.word	0xffffffff


	//   ....[33]....
        /*0130*/ 	.word	0xffffffff


	//   ....[34]....
        /*0134*/ 	.word	0xffffffff


	//   ....[35]....
        /*0138*/ 	.word	0xffffffff


	//   ....[36]....
        /*013c*/ 	.word	0xffffffff


	//   ....[37]....
        /*0140*/ 	.word	0xffffffff


	//   ....[38]....
        /*0144*/ 	.word	0xffffffff


	//   ....[39]....
        /*0148*/ 	.word	0xffffffff


	//   ....[40]....
        /*014c*/ 	.word	0xffffffff


	//   ....[41]....
        /*0150*/ 	.word	0xffffffff


	//   ....[42]....
        /*0154*/ 	.word	0xffffffff


	//   ....[43]....
        /*0158*/ 	.word	0xffffffff


	//   ....[44]....
        /*015c*/ 	.word	0xffffffff


	//   ....[45]....
        /*0160*/ 	.word	0xffffffff


	//   ....[46]....
        /*0164*/ 	.word	0xffffffff


	//   ....[47]....
        /*0168*/ 	.word	0xffffffff


	//   ....[48]....
        /*016c*/ 	.word	0xffffffff


	//   ....[49]....
        /*0170*/ 	.word	0xffffffff


	//   ....[50]....
        /*0174*/ 	.word	0xffffffff


	//   ....[51]....
        /*0178*/ 	.word	0xffffffff


	//   ....[52]....
        /*017c*/ 	.word	0xffffffff


	//   ....[53]....
        /*0180*/ 	.word	0xffffffff


	//   ....[54]....
        /*0184*/ 	.word	0xffffffff


	//   ....[55]....
        /*0188*/ 	.word	0xffffffff


	//   ....[56]....
        /*018c*/ 	.word	0xffffffff


	//   ....[57]....
        /*0190*/ 	.word	0xffffffff


	//   ....[58]....
        /*0194*/ 	.word	0xffffffff


	//   ....[59]....
        /*0198*/ 	.word	0xffffffff


	//   ....[60]....
        /*019c*/ 	.word	0xffffffff


	//   ....[61]....
        /*01a0*/ 	.word	0xffffffff


	//   ....[62]....
        /*01a4*/ 	.word	0xffffffff


	//   ....[63]....
        /*01a8*/ 	.word	0xffffffff


	//----- nvinfo : EIATTR_COOP_GROUP_INSTR_OFFSETS
	.align		4
.L_1087:
        /*01ac*/ 	.byte	0x04, 0x28
        /*01ae*/ 	.short	(.L_1089 - .L_1088)


	//   ....[0]....
.L_1088:
        /*01b0*/ 	.word	0x00001040


	//   ....[1]....
        /*01b4*/ 	.word	0x00001070


	//   ....[2]....
        /*01b8*/ 	.word	0x000011c0


	//   ....[3]....
        /*01bc*/ 	.word	0x000011f0


	//   ....[4]....
        /*01c0*/ 	.word	0x00001250


	//   ....[5]....
        /*01c4*/ 	.word	0x000012a0


	//   ....[6]....
        /*01c8*/ 	.word	0x00001330


	//   ....[7]....
        /*01cc*/ 	.word	0x00001350


	//   ....[8]....
        /*01d0*/ 	.word	0x00001380


	//   ....[9]....
        /*01d4*/ 	.word	0x000013a0


	//   ....[10]....
        /*01d8*/ 	.word	0x00001470


	//   ....[11]....
        /*01dc*/ 	.word	0x000014a0


	//   ....[12]....
        /*01e0*/ 	.word	0x000014d0


	//   ....[13]....
        /*01e4*/ 	.word	0x00001510


	//   ....[14]....
        /*01e8*/ 	.word	0x000015c0


	//   ....[15]....
        /*01ec*/ 	.word	0x000015e0


	//   ....[16]....
        /*01f0*/ 	.word	0x00001640


	//   ....[17]....
        /*01f4*/ 	.word	0x00001650


	//   ....[18]....
        /*01f8*/ 	.word	0x00001660


	//   ....[19]....
        /*01fc*/ 	.word	0x00001690


	//   ....[20]....
        /*0200*/ 	.word	0x000016b0


	//   ....[21]....
        /*0204*/ 	.word	0x000016d0


	//   ....[22]....
        /*0208*/ 	.word	0x00001700


	//   ....[23]....
        /*020c*/ 	.word	0x00001720


	//   ....[24]....
        /*0210*/ 	.word	0x00001740


	//   ....[25]....
        /*0214*/ 	.word	0x00001760


	//   ....[26]....
        /*0218*/ 	.word	0x00001780


	//   ....[27]....
        /*021c*/ 	.word	0x000017a0


	//   ....[28]....
        /*0220*/ 	.word	0x000017c0


	//   ....[29]....
        /*0224*/ 	.word	0x000017e0


	//   ....[30]....
        /*0228*/ 	.word	0x00001800


	//   ....[31]....
        /*022c*/ 	.word	0x00001820


	//   ....[32]....
        /*0230*/ 	.word	0x00001880


	//   ....[33]....
        /*0234*/ 	.word	0x00001890


	//   ....[34]....
        /*0238*/ 	.word	0x000018a0


	//   ....[35]....
        /*023c*/ 	.word	0x000018d0


	//   ....[36]....
        /*0240*/ 	.word	0x000018f0


	//   ....[37]....
        /*0244*/ 	.word	0x00001910


	//   ....[38]....
        /*0248*/ 	.word	0x00001940


	//   ....[39]....
        /*024c*/ 	.word	0x00001960


	//   ....[40]....
        /*0250*/ 	.word	0x00001980


	//   ....[41]....
        /*0254*/ 	.word	0x000019a0


	//   ....[42]....
        /*0258*/ 	.word	0x000019c0


	//   ....[43]....
        /*025c*/ 	.word	0x000019e0


	//   ....[44]....
        /*0260*/ 	.word	0x00001a00


	//   ....[45]....
        /*0264*/ 	.word	0x00001a20


	//   ....[46]....
        /*0268*/ 	.word	0x00001a40


	//   ....[47]....
        /*026c*/ 	.word	0x00001a60


	//   ....[48]....
        /*0270*/ 	.word	0x00001ac0


	//   ....[49]....
        /*0274*/ 	.word	0x00001ad0


	//   ....[50]....
        /*0278*/ 	.word	0x00001ae0


	//   ....[51]....
        /*027c*/ 	.word	0x00001af0


	//   ....[52]....
        /*0280*/ 	.word	0x00001b00


	//   ....[53]....
        /*0284*/ 	.word	0x00001b10


	//   ....[54]....
        /*0288*/ 	.word	0x00001b30


	//   ....[55]....
        /*028c*/ 	.word	0x00001b50


	//   ....[56]....
        /*0290*/ 	.word	0x00001b70


	//   ....[57]....
        /*0294*/ 	.word	0x00001b90


	//   ....[58]....
        /*0298*/ 	.word	0x00001bb0


	//   ....[59]....
        /*029c*/ 	.word	0x00001bd0


	//   ....[60]....
        /*02a0*/ 	.word	0x00001bf0


	//   ....[61]....
        /*02a4*/ 	.word	0x00001c30


	//   ....[62]....
        /*02a8*/ 	.word	0x00001c50


	//   ....[63]....
        /*02ac*/ 	.word	0x00001c70


	//----- nvinfo : EIATTR_VRC_CTA_INIT_COUNT
	.align		4
.L_1089:
        /*02b0*/ 	.byte	0x02, 0x4a
	.zero		1
	.zero		1


	//----- nvinfo : EIATTR_EXIT_INSTR_OFFSETS
	.align		4
        /*02b4*/ 	.byte	0x04, 0x1c
        /*02b6*/ 	.short	(.L_1091 - .L_1090)


	//   ....[0]....
.L_1090:
        /*02b8*/ 	.word	0x00000040


	//   ....[1]....
        /*02bc*/ 	.word	0x00002080


	//   ....[2]....
        /*02c0*/ 	.word	0x000022b0


	//----- nvinfo : EIATTR_MAX_THREADS
	.align		4
.L_1091:
        /*02c4*/ 	.byte	0x04, 0x05
        /*02c6*/ 	.short	(.L_1093 - .L_1092)
.L_1092:
        /*02c8*/ 	.word	0x00000200
        /*02cc*/ 	.word	0x00000001
        /*02d0*/ 	.word	0x00000001


	//----- nvinfo : EIATTR_CRS_STACK_SIZE
	.align		4
.L_1093:
        /*02d4*/ 	.byte	0x04, 0x1e
        /*02d6*/ 	.short	(.L_1095 - .L_1094)
.L_1094:
        /*02d8*/ 	.word	0x00000000


	//----- nvinfo : EIATTR_CBANK_PARAM_SIZE
	.align		4
.L_1095:
        /*02dc*/ 	.byte	0x03, 0x19
        /*02de*/ 	.short	0x0034


	//----- nvinfo : EIATTR_PARAM_CBANK
	.align		4
        /*02e0*/ 	.byte	0x04, 0x0a
        /*02e2*/ 	.short	(.L_1097 - .L_1096)
	.align		4
.L_1096:
        /*02e4*/ 	.word	index@(.nv.constant0._Z9cuda_gemmIiLj512ELj1ELj1ELj2048ELj128ELj128ELj128ELj1ELj1EEvjjjPKT_S2_PS0_jjj)
        /*02e8*/ 	.short	0x0380
        /*02ea*/ 	.short	0x0034


	//----- nvinfo : EIATTR_SW_WAR
	.align		4
.L_1097:
        /*02ec*/ 	.byte	0x04, 0x36
        /*02ee*/ 	.short	(.L_1099 - .L_1098)
.L_1098:
        /*02f0*/ 	.word	0x00000008
.L_1099:


//--------------------- .nv.info._Z9cuda_gemmIiLj512ELj1ELj1ELj2048ELj128ELj128ELj128ELj0ELj1EEvjjjPKT_S2_PS0_jjj --------------------------
	.section	.nv.info._Z9cuda_gemmIiLj512ELj1ELj1ELj2048ELj128ELj128ELj128ELj0ELj1EEvjjjPKT_S2_PS0_jjj,"",@"SHT_CUDA_INFO"
	.sectionflags	@""
	.align	4


	//----- nvinfo : EIATTR_CUDA_API_VERSION
	.align		4
        /*0000*/ 	.byte	0x04, 0x37
        /*0002*/ 	.short	(.L_1101 - .L_1100)
.L_1100:
        /*0004*/ 	.word	0x00000082


	//----- nvinfo : EIATTR_KPARAM_INFO
	.align		4
.L_1101:
        /*0008*/ 	.byte	0x04, 0x17
        /*000a*/ 	.short	(.L_1103 - .L_1102)
.L_1102:
        /*000c*/ 	.word	0x00000000
        /*0010*/ 	.short	0x0008
        /*0012*/ 	.short	0x0030
        /*0014*/ 	.byte	0x00, 0xf0, 0x11, 0x00


	//----- nvinfo : EIATTR_KPARAM_INFO
	.align		4
.L_1103:
        /*0018*/ 	.byte	0x04, 0x17
        /*001a*/ 	.short	(.L_1105 - .L_1104)
.L_1104:
        /*001c*/ 	.word	0x00000000
        /*0020*/ 	.short	0x0007
        /*0022*/ 	.short	0x002c
        /*0024*/ 	.byte	0x00, 0xf0, 0x11, 0x00


	//----- nvinfo : EIATTR_KPARAM_INFO
	.align		4
.L_1105:
        /*0028*/ 	.byte	0x04, 0x17
        /*002a*/ 	.short	(.L_1107 - .L_1106)
.L_1106:
        /*002c*/ 	.word	0x00000000
        /*0030*/ 	.short	0x0006
        /*0032*/ 	.short	0x0028
        /*0034*/ 	.byte	0x00, 0xf0, 0x11, 0x00


	//----- nvinfo : EIATTR_KPARAM_INFO
	.align		4
.L_1107:
        /*0038*/ 	.byte	0x04, 0x17
        /*003a*/ 	.short	(.L_1109 - .L_1108)
.L_1108:
        /*003c*/ 	.word	0x00000000
        /*0040*/ 	.short	0x0005
        /*0042*/ 	.short	0x0020
        /*0044*/ 	.byte	0x00, 0xf5, 0x21, 0x00


	//----- nvinfo : EIATTR_KPARAM_INFO
	.align		4
.L_1109:
        /*0048*/ 	.byte	0x04, 0x17
        /*004a*/ 	.short	(.L_1111 - .L_1110)
.L_1110:
        /*004c*/ 	.word	0x00000000
        /*0050*/ 	.short	0x0004
        /*0052*/ 	.short	0x0018
        /*0054*/ 	.byte	0x00, 0xf5, 0x21, 0x00


	//----- nvinfo : EIATTR_KPARAM_INFO
	.align		4
.L_1111:
        /*0058*/ 	.byte	0x04, 0x17
        /*005a*/ 	.short	(.L_1113 - .L_1112)
.L_1112:
        /*005c*/ 	.word	0x00000000
        /*0060*/ 	.short	0x0003
        /*0062*/ 	.short	0x0010
        /*0064*/ 	.byte	0x00, 0xf5, 0x21, 0x00


	//----- nvinfo : EIATTR_KPARAM_INFO
	.align		4
.L_1113:
        /*0068*/ 	.byte	0x04, 0x17
        /*006a*/ 	.short	(.L_1115 - .L_1114)
.L_1114:
        /*006c*/ 	.word	0x00000000
        /*0070*/ 	.short	0x0002
        /*0072*/ 	.short	0x0008
        /*0074*/ 	.byte	0x00, 0xf0, 0x11, 0x00


	//----- nvinfo : EIATTR_KPARAM_INFO
	.align		4
.L_1115:
        /*0078*/ 	.byte	0x04, 0x17
        /*007a*/ 	.short	(.L_1117 - .L_1116)
.L_1116:
        /*007c*/ 	.word	0x00000000
        /*0080*/ 	.short	0x0001
        /*0082*/ 	.short	0x0004
        /*0084*/ 	.byte	0x00, 0xf0, 0x11, 0x00


	//----- nvinfo : EIATTR_KPARAM_INFO
	.align		4
.L_1117:
        /*0088*/ 	.byte	0x04, 0x17
        /*008a*/ 	.short	(.L_1119 - .L_1118)
.L_1118:
        /*008c*/ 	.word	0x00000000
        /*0090*/ 	.short	0x0000
        /*0092*/ 	.short	0x0000
        /*0094*/ 	.byte	0x00, 0xf0, 0x11, 0x00


	//----- nvinfo : EIATTR_SPARSE_MMA_MASK
	.align		4
.L_1119:
        /*0098*/ 	.byte	0x03, 0x50
        /*009a*/ 	.short	0x0000


	//----- nvinfo : EIATTR_MAXREG_COUNT
	.align		4
        /*009c*/ 	.byte	0x03, 0x1b
        /*009e*/ 	.short	0x0080


	//----- nvinfo : EIATTR_NUM_BARRIERS
	.align		4
        /*00a0*/ 	.byte	0x02, 0x4c
        /*00a2*/ 	.byte	0x01
	.zero		1


	//----- nvinfo : EIATTR_MERCURY_ISA_VERSION
	.align		4
        /*00a4*/ 	.byte	0x03, 0x5f
        /*00a6*/ 	.short	0x0101


	//----- nvinfo : EIATTR_COOP_GROUP_MASK_REGIDS
	.align		4
        /*00a8*/ 	.byte	0x04, 0x29
        /*00aa*/ 	.short	(.L_1121 - .L_1120)


	//   ....[0]....
.L_1120:
        /*00ac*/ 	.word	0xffffffff


	//   ....[1]....
        /*00b0*/ 	.word	0xffffffff


	//   ....[2]....
        /*00b4*/ 	.word	0xffffffff


	//   ....[3]....
        /*00b8*/ 	.word	0xffffffff


	//   ....[4]....
        /*00bc*/ 	.word	0xffffffff


	//   ....[5]....
        /*00c0*/ 	.word	0xffffffff


	//   ....[6]....
        /*00c4*/ 	.word	0xffffffff


	//   ....[7]....
        /*00c8*/ 	.word	0xffffffff


	//   ....[8]....
        /*00cc*/ 	.word	0xffffffff


	//   ....[9]....
        /*00d0*/ 	.word	0xffffffff


	//   ....[10]....
        /*00d4*/ 	.word	0xffffffff


	//   ....[11]....
        /*00d8*/ 	.word	0xffffffff


	//   ....[12]....
        /*00dc*/ 	.word	0xffffffff


	//   ....[13]....
        /*00e0*/ 	.word	0xffffffff


	//   ....[14]....
        /*00e4*/ 	.word	0xffffffff


	//   ....[15]....
        /*00e8*/ 	.word	0xffffffff


	//   ....[16]....
        /*00ec*/ 	.word	0xffffffff


	//   ....[17]....
        /*00f0*/ 	.word	0xffffffff


	//   ....[18]....
        /*00f4*/ 	.word	0xffffffff


	//   ....[19]....
        /*00f8*/ 	.word	0xffffffff


	//   ....[20]....
        /*00fc*/ 	.word	0xffffffff


	//   ....[21]....
        /*0100*/ 	.word	0xffffffff


	//   ....[22]....
        /*0104*/ 	.word	0xffffffff


	//   ....[23]....
        /*0108*/ 	.word	0xffffffff


	//   ....[24]....
        /*010c*/ 	.word	0xffffffff


	//   ....[25]....
        /*0110*/ 	.word	0xffffffff


	//   ....[26]....
        /*0114*/ 	.word	0xffffffff


	//   ....[27]....
        /*0118*/ 	.word	0xffffffff


	//   ....[28]....
        /*011c*/ 	.word	0xffffffff


	//   ....[29]....
        /*0120*/ 	.word	0xffffffff


	//   ....[30]....
        /*0124*/ 	.word	0xffffffff


	//   ....[31]....
        /*0128*/ 	.word	0xffffffff


	//   ....[32]....
        /*012c*/ 	.word	0xffffffff


	//   ....[33]....
        /*0130*/ 	.word	0xffffffff


	//   ....[34]....
        /*0134*/ 	.word	0xffffffff


	//   ....[35]....
        /*0138*/ 	.word	0xffffffff


	//   ....[36]....
        /*013c*/ 	.word	0xffffffff


	//   ....[37]....
        /*0140*/ 	.word	0xffffffff


	//   ....[38]....
        /*0144*/ 	.word	0xffffffff


	//   ....[39]....
        /*0148*/ 	.word	0xffffffff


	//   ....[40]....
        /*014c*/ 	.word	0xffffffff


	//   ....[41]....
        /*0150*/ 	.word	0xffffffff


	//   ....[42]....
        /*0154*/ 	.word	0xffffffff


	//   ....[43]....
        /*0158*/ 	.word	0xffffffff


	//   ....[44]....
        /*015c*/ 	.word	0xffffffff


	//   ....[45]....
        /*0160*/ 	.word	0xffffffff


	//   ....[46]....
        /*0164*/ 	.word	0xffffffff


	//   ....[47]....
        /*0168*/ 	.word	0xffffffff


	//   ....[48]....
        /*016c*/ 	.word	0xffffffff


	//   ....[49]....
        /*0170*/ 	.word	0xffffffff


	//   ....[50]....
        /*0174*/ 	.word	0xffffffff


	//   ....[51]....
        /*0178*/ 	.word	0xffffffff


	//   ....[52]....
        /*017c*/ 	.word	0xffffffff


	//   ....[53]....
        /*0180*/ 	.word	0xffffffff


	//   ....[54]....
        /*0184*/ 	.word	0xffffffff


	//   ....[55]....
        /*0188*/ 	.word	0xffffffff


	//   ....[56]....
        /*018c*/ 	.word	0xffffffff


	//   ....[57]....
        /*0190*/ 	.word	0xffffffff


	//   ....[58]....
        /*0194*/ 	.word	0xffffffff


	//   ....[59]....
        /*0198*/ 	.word	0xffffffff


	//   ....[60]....
        /*019c*/ 	.word	0xffffffff


	//   ....[61]....
        /*01a0*/ 	.word	0xffffffff


	//   ....[62]....
        /*01a4*/ 	.word	0xffffffff


	//   ....[63]....
        /*01a8*/ 	.word	0xffffffff


	//----- nvinfo : EIATTR_COOP_GROUP_INSTR_OFFSETS
	.align		4
.L_1121:
        /*01ac*/ 	.byte	0x04, 0x28
        /*01ae*/ 	.short	(.L_1123 - .L_1122)


	//   ....[0]....
.L_1122:
        /*01b0*/ 	.word	0x00001060


	//   ....[1]....
        /*01b4*/ 	.word	0x00001090


	//   ....[2]....
        /*01b8*/ 	.word	0x000011b0


	//   ....[3]....
        /*01bc*/ 	.word	0x00001240


	//   ....[4]....
        /*01c0*/ 	.word	0x00001290


	//   ....[5]....
        /*01c4*/ 	.word	0x000012d0


	//   ....[6]....
        /*01c8*/ 	.word	0x00001310


	//   ....[7]....
        /*01cc*/ 	.word	0x00001370


	//   ....[8]....
        /*01d0*/ 	.word	0x000013c0


	//   ....[9]....
        /*01d4*/ 	.word	0x00001420


	//   ....[10]....
        /*01d8*/ 	.word	0x00001430


	//   ....[11]....
        /*01dc*/ 	.word	0x000014b0


	//   ....[12]....
        /*01e0*/ 	.word	0x00001510


	//   ....[13]....
        /*01e4*/ 	.word	0x00001520


	//   ....[14]....
        /*01e8*/ 	.word	0x000015e0


	//   ....[15]....
        /*01ec*/ 	.word	0x000015f0


	//   ....[16]....
        /*01f0*/ 	.word	0x00001660


	//   ....[17]....
        /*01f4*/ 	.word	0x00001670


	//   ....[18]....
        /*01f8*/ 	.word	0x00001680


	//   ....[19]....
        /*01fc*/ 	.word	0x000016b0


	//   ....[20]....
        /*0200*/ 	.word	0x000016d0


	//   ....[21]....
        /*0204*/ 	.word	0x000016f0


	//   ....[22]....
        /*0208*/ 	.word	0x00001720


	//   ....[23]....
        /*020c*/ 	.word	0x00001740


	//   ....[24]....
        /*0210*/ 	.word	0x00001760


	//   ....[25]....
        /*0214*/ 	.word	0x00001780


	//   ....[26]....
        /*0218*/ 	.word	0x000017a0


	//   ....[27]....
        /*021c*/ 	.word	0x000017c0


	//   ....[28]....
        /*0220*/ 	.word	0x000017e0


	//   ....[29]....
        /*0224*/ 	.word	0x00001800


	//   ....[30]....
        /*0228*/ 	.word	0x00001820


	//   ....[31]....
        /*022c*/ 	.word	0x00001840


	//   ....[32]....
        /*0230*/ 	.word	0x000018a0


	//   ....[33]....
        /*0234*/ 	.word	0x000018b0


	//   ....[34]....
        /*0238*/ 	.word	0x000018c0


	//   ....[35]....
        /*023c*/ 	.word	0x000018d0


	//   ....[36]....
        /*0240*/ 	.word	0x00001900


	//   ....[37]....
        /*0244*/ 	.word	0x00001930


	//   ....[38]....
        /*0248*/ 	.word	0x00001960


	//   ....[39]....
        /*024c*/ 	.word	0x00001980


	//   ....[40]....
        /*0250*/ 	.word	0x000019a0


	//   ....[41]....
        /*0254*/ 	.word	0x000019c0


	//   ....[42]....
        /*0258*/ 	.word	0x000019e0


	//   ....[43]....
        /*025c*/ 	.word	0x00001a00


	//   ....[44]....
        /*0260*/ 	.word	0x00001a20


	//   ....[45]....
        /*0264*/ 	.word	0x00001a40


	//   ....[46]....
        /*0268*/ 	.word	0x00001a60


	//   ....[47]....
        /*026c*/ 	.word	0x00001a80


	//   ....[48]....
        /*0270*/ 	.word	0x00001ae0


	//   ....[49]....
        /*0274*/ 	.word	0x00001af0


	//   ....[50]....
        /*0278*/ 	.word	0x00001b00


	//   ....[51]....
        /*027c*/ 	.word	0x00001b10


	//   ....[52]....
        /*0280*/ 	.word	0x00001b20


	//   ....[53]....
        /*0284*/ 	.word	0x00001b30


	//   ....[54]....
        /*0288*/ 	.word	0x00001b50


	//   ....[55]....
        /*028c*/ 	.word	0x00001b70


	//   ....[56]....
        /*0290*/ 	.word	0x00001b90


	//   ....[57]....
        /*0294*/ 	.word	0x00001bb0


	//   ....[58]....
        /*0298*/ 	.word	0x00001bd0


	//   ....[59]....
        /*029c*/ 	.word	0x00001bf0


	//   ....[60]....
        /*02a0*/ 	.word	0x00001c10


	//   ....[61]....
        /*02a4*/ 	.word	0x00001c50


	//   ....[62]....
        /*02a8*/ 	.word	0x00001c70


	//   ....[63]....
        /*02ac*/ 	.word	0x00001c90


	//----- nvinfo : EIATTR_VRC_CTA_INIT_COUNT
	.align		4
.L_1123:
        /*02b0*/ 	.byte	0x02, 0x4a
	.zero		1
	.zero		1


	//----- nvinfo : EIATTR_EXIT_INSTR_OFFSETS
	.align		4
        /*02b4*/ 	.byte	0x04, 0x1c
        /*02b6*/ 	.short	(.L_1125 - .L_1124)


	//   ....[0]....
.L_1124:
        /*02b8*/ 	.word	0x00000040


	//   ....[1]....
        /*02bc*/ 	.word	0x00002110


	//   ....[2]....
        /*02c0*/ 	.word	0x00002410


	//----- nvinfo : EIATTR_MAX_THREADS
	.align		4
.L_1125:
        /*02c4*/ 	.byte	0x04, 0x05
        /*02c6*/ 	.short	(.L_1127 - .L_1126)
.L_1126:
        /*02c8*/ 	.word	0x00000200
        /*02cc*/ 	.word	0x00000001
        /*02d0*/ 	.word	0x00000001


	//----- nvinfo : EIATTR_CRS_STACK_SIZE
	.align		4
.L_1127:
        /*02d4*/ 	.byte	0x04, 0x1e
        /*02d6*/ 	.short	(.L_1129 - .L_1128)
.L_1128:
        /*02d8*/ 	.word	0x00000000


	//----- nvinfo : EIATTR_CBANK_PARAM_SIZE
	.align		4
.L_1129:
        /*02dc*/ 	.byte	0x03, 0x19
        /*02de*/ 	.short	0x0034


	//----- nvinfo : EIATTR_PARAM_CBANK
	.align		4
        /*02e0*/ 	.byte	0x04, 0x0a
        /*02e2*/ 	.short	(.L_1131 - .L_1130)
	.align		4
.L_1130:
        /*02e4*/ 	.word	index@(.nv.constant0._Z9cuda_gemmIiLj512ELj1ELj1ELj2048ELj128ELj128ELj128ELj0ELj1EEvjjjPKT_S2_PS0_jjj)
        /*02e8*/ 	.short	0x0380
        /*02ea*/ 	.short	0x0034


	//----- nvinfo : EIATTR_SW_WAR
	.align		4
.L_1131:
        /*02ec*/ 	.byte	0x04, 0x36
        /*02ee*/ 	.short	(.L_1133 - .L_1132)
.L_1132:
        /*02f0*/ 	.word	0x00000008
.L_1133:


//--------------------- .nv.info._Z9cuda_gemmIiLj512ELj1ELj1ELj2048ELj64ELj64ELj128ELj1ELj1EEvjjjPKT_S2_PS0_jjj --------------------------
	.section	.nv.info._Z9cuda_gemmIiLj512ELj1ELj1ELj2048ELj64ELj64ELj128ELj1ELj1EEvjjjPKT_S2_PS0_jjj,"",@"SHT_CUDA_INFO"
	.sectionflags	@""
	.align	4


	//----- nvinfo : EIATTR_CUDA_API_VERSION
	.align		4
        /*0000*/ 	.byte	0x04, 0x37
        /*0002*/ 	.short	(.L_1135 - .L_1134)
.L_1134:
        /*0004*/ 	.word	0x00000082


	//----- nvinfo : EIATTR_KPARAM_INFO
	.align		4
.L_1135:
        /*0008*/ 	.byte	0x04, 0x17
        /*000a*/ 	.short	(.L_1137 - .L_1136)
.L_1136:
        /*000c*/ 	.word	0x00000000
        /*0010*/ 	.short	0x0008
        /*0012*/ 	.short	0x0030
        /*0014*/ 	.byte	0x00, 0xf0, 0x11, 0x00


	//----- nvinfo : EIATTR_KPARAM_INFO
	.align		4
.L_1137:
        /*0018*/ 	.byte	0x04, 0x17
        /*001a*/ 	.short	(.L_1139 - .L_1138)
.L_1138:
        /*001c*/ 	.word	0x00000000
        /*0020*/ 	.short	0x0007
        /*0022*/ 	.short	0x002c
        /*0024*/ 	.byte	0x00, 0xf0, 0x11, 0x00


	//----- nvinfo : EIATTR_KPARAM_INFO
	.align		4
.L_1139:
        /*0028*/ 	.byte	0x04, 0x17
        /*002a*/ 	.short	(.L_1141 - .L_1140)
.L_1140:
        /*002c*/ 	.word	0x00000000
        /*0030*/ 	.short	0x0006
        /*0032*/ 	.short	0x0028
        /*0034*/ 	.byte	0x00, 0xf0, 0x11, 0x00


	//----- nvinfo : EIATTR_KPARAM_INFO
	.align		4
.L_1141:
        /*0038*/ 	.byte	0x04, 0x17
        /*003a*/ 	.short	(.L_1143 - .L_1142)
.L_1142:
        /*003c*/ 	.word	0x00000000
        /*0040*/ 	.short	0x0005
        /*0042*/ 	.short	0x0020
        /*0044*/ 	.byte	0x00, 0xf5, 0x21, 0x00


	//----- nvinfo : EIATTR_KPARAM_INFO
	.align		4
.L_1143:
        /*0048*/ 	.byte	0x04, 0x17
        /*004a*/ 	.short	(.L_1145 - .L_1144)
.L_1144:
        /*004c*/ 	.word	0x00000000
        /*0050*/ 	.short	0x0004
        /*0052*/ 	.short	0x0018
        /*0054*/ 	.byte	0x00, 0xf5, 0x21, 0x00


	//----- nvinfo : EIATTR_KPARAM_INFO
	.align		4
.L_1145:
        /*0058*/ 	.byte	0x04, 0x17
        /*005a*/ 	.short	(.L_1147 - .L_1146)
.L_1146:
        /*005c*/ 	.word	0x00000000
        /*0060*/ 	.short	0x0003
        /*0062*/ 	.short	0x0010
        /*0064*/ 	.byte	0x00, 0xf5, 0x21, 0x00


	//----- nvinfo : EIATTR_KPARAM_INFO
	.align		4
.L_1147:
        /*0068*/ 	.byte	0x04, 0x17
        /*006a*/ 	.short	(.L_1149 - .L_1148)
.L_1148:
        /*006c*/ 	.word	0x00000000
        /*0070*/ 	.short	0x0002
        /*0072*/ 	.short	0x0008
        /*0074*/ 	.byte	0x00, 0xf0, 0x11, 0x00


	//----- nvinfo : EIATTR_KPARAM_INFO
	.align		4
.L_1149:
        /*0078*/ 	.byte	0x04, 0x17
        /*007a*/ 	.short	(.L_1151 - .L_1150)
.L_1150:
        /*007c*/ 	.word	0x00000000
        /*0080*/ 	.short	0x0001
        /*0082*/ 	.short	0x0004
        /*0084*/ 	.byte	0x00, 0xf0, 0x11, 0x00


	//----- nvinfo : EIATTR_KPARAM_INFO
	.align		4
.L_1151:
        /*0088*/ 	.byte	0x04, 0x17
        /*008a*/ 	.short	(.L_1153 - .L_1152)
.L_1152:
        /*008c*/ 	.word	0x00000000
        /*0090*/ 	.short	0x0000
        /*0092*/ 	.short	0x0000
        /*0094*/ 	.byte	0x00, 0xf0, 0x11, 0x00


	//----- nvinfo : EIATTR_SPARSE_MMA_MASK
	.align		4
.L_1153:
        /*0098*/ 	.byte	0x03, 0x50
        /*009a*/ 	.short	0x0000


	//----- nvinfo : EIATTR_MAXREG_COUNT
	.align		4
        /*009c*/ 	.byte	0x03, 0x1b
        /*009e*/ 	.short	0x0080


	//----- nvinfo : EIATTR_NUM_BARRIERS
	.align		4
        /*00a0*/ 	.byte	0x02, 0x4c
        /*00a2*/ 	.byte	0x01
	.zero		1


	//----- nvinfo : EIATTR_MERCURY_ISA_VERSION
	.align		4
        /*00a4*/ 	.byte	0x03, 0x5f
        /*00a6*/ 	.short	0x0101


	//----- nvinfo : EIATTR_COOP_GROUP_MASK_REGIDS
	.align		4
        /*00a8*/ 	.byte	0x04, 0x29
        /*00aa*/ 	.short	(.L_1155 - .L_1154)


	//   ....[0]....
.L_1154:
        /*00ac*/ 	.word	0xffffffff


	//   ....[1]....
        /*00b0*/ 	.word	0xffffffff


	//   ....[2]....
        /*00b4*/ 	.word	0xffffffff


	//   ....[3]....
        /*00b8*/ 	.word	0xffffffff


	//   ....[4]....
        /*00bc*/ 	.word	0xffffffff


	//   ....[5]....
        /*00c0*/ 	.word	0xffffffff


	//   ....[6]....
        /*00c4*/ 	.word	0xffffffff


	//   ....[7]....
        /*00c8*/ 	.word	0xffffffff


	//   ....[8]....
        /*00cc*/ 	.word	0xffffffff


	//   ....[9]....
        /*00d0*/ 	.word	0xffffffff


	//   ....[10]....
        /*00d4*/ 	.word	0xffffffff


	//   ....[11]....
        /*00d8*/ 	.word	0xffffffff


	//   ....[12]....
        /*00dc*/ 	.word	0xffffffff


	//   ....[13]....
        /*00e0*/ 	.word	0xffffffff


	//   ....[14]....
        /*00e4*/ 	.word	0xffffffff


	//   ....[15]....
        /*00e8*/ 	.word	0xffffffff


	//   ....[16]....
        /*00ec*/ 	.word	0xffffffff


	//   ....[17]....
        /*00f0*/ 	.word	0xffffffff


	//   ....[18]....
        /*00f4*/ 	.word	0xffffffff


	//   ....[19]....
        /*00f8*/ 	.word	0xffffffff


	//   ....[20]....
        /*00fc*/ 	.word	0xffffffff


	//   ....[21]....
        /*0100*/ 	.word	0xffffffff


	//   ....[22]....
        /*0104*/ 	.word	0xffffffff


	//   ....[23]....
        /*0108*/ 	.word	0xffffffff


	//   ....[24]....
        /*010c*/ 	.word	0xffffffff


	//   ....[25]....
        /*0110*/ 	.word	0xffffffff


	//   ....[26]....
        /*0114*/ 	.word	0xffffffff


	//   ....[27]....
        /*0118*/ 	.word	0xffffffff


	//   ....[28]....
        /*011c*/ 	.word	0xffffffff


	//   ....[29]....
        /*0120*/ 	.word	0xffffffff


	//   ....[30]....
        /*0124*/ 	.word	0xffffffff


	//   ....[31]....
        /*0128*/ 	.word	0xffffffff


	//   ....[32]....
        /*012c*/ 	.word	0xffffffff


	//   ....[33]....
        /*0130*/ 	.word	0xffffffff


	//   ....[34]....
        /*0134*/ 	.word	0xffffffff


	//   ....[35]....
        /*0138*/ 	.word	0xffffffff


	//   ....[36]....
        /*013c*/ 	.word	0xffffffff


	//   ....[37]....
        /*0140*/ 	.word	0xffffffff


	//   ....[38]....
        /*0144*/ 	.word	0xffffffff


	//   ....[39]....
        /*0148*/ 	.word	0xffffffff


	//   ....[40]....
        /*014c*/ 	.word	0xffffffff


	//   ....[41]....
        /*0150*/ 	.word	0xffffffff


	//   ....[42]....
        /*0154*/ 	.word	0xffffffff


	//   ....[43]....
        /*0158*/ 	.word	0xffffffff


	//   ....[44]....
        /*015c*/ 	.word	0xffffffff


	//   ....[45]....
        /*0160*/ 	.word	0xffffffff


	//   ....[46]....
        /*0164*/ 	.word	0xffffffff


	//   ....[47]....
        /*0168*/ 	.word	0xffffffff


	//   ....[48]....
        /*016c*/ 	.word	0xffffffff


	//   ....[49]....
        /*0170*/ 	.word	0xffffffff


	//   ....[50]....
        /*0174*/ 	.word	0xffffffff


	//   ....[51]....
        /*0178*/ 	.word	0xffffffff


	//   ....[52]....
        /*017c*/ 	.word	0xffffffff


	//   ....[53]....
        /*0180*/ 	.word	0xffffffff


	//   ....[54]....
        /*0184*/ 	.word	0xffffffff


	//   ....[55]....
        /*0188*/ 	.word	0xffffffff


	//   ....[56]....
        /*018c*/ 	.word	0xffffffff


	//   ....[57]....
        /*0190*/ 	.word	0xffffffff


	//   ....[58]....
        /*0194*/ 	.word	0xffffffff


	//   ....[59]....
        /*0198*/ 	.word	0xffffffff


	//   ....[60]....
        /*019c*/ 	.word	0xffffffff


	//   ....[61]....
        /*01a0*/ 	.word	0xffffffff


	//   ....[62]....
        /*01a4*/ 	.word	0xffffffff


	//   ....[63]....
        /*01a8*/ 	.word	0xffffffff


	//----- nvinfo : EIATTR_COOP_GROUP_INSTR_OFFSETS
	.align		4
.L_1155:
        /*01ac*/ 	.byte	0x04, 0x28
        /*01ae*/ 	.short	(.L_1157 - .L_1156)


	//   ....[0]....
.L_1156:
        /*01b0*/ 	.word	0x000010d0


	//   ....[1]....
        /*01b4*/ 	.word	0x000011e0


	//   ....[2]....
        /*01b8*/ 	.word	0x00001240


	//   ....[3]....
        /*01bc*/ 	.word	0x00001270


	//   ....[4]....
        /*01c0*/ 	.word	0x000012d0


	//   ....[5]....
        /*01c4*/ 	.word	0x00001330


	//   ....[6]....
        /*01c8*/ 	.word	0x00001380


	//   ....[7]....
        /*01cc*/ 	.word	0x00001390


	//   ....[8]....
        /*01d0*/ 	.word	0x000013c0


	//   ....[9]....
        /*01d4*/ 	.word	0x000013f0


	//   ....[10]....
        /*01d8*/ 	.word	0x000014d0


	//   ....[11]....
        /*01dc*/ 	.word	0x00001510


	//   ....[12]....
        /*01e0*/ 	.word	0x00001540


	//   ....[13]....
        /*01e4*/ 	.word	0x000015d0


	//   ....[14]....
        /*01e8*/ 	.word	0x00001600


	//   ....[15]....
        /*01ec*/ 	.word	0x00001610


	//   ....[16]....
        /*01f0*/ 	.word	0x00001690


	//   ....[17]....
        /*01f4*/ 	.word	0x000016a0


	//   ....[18]....
        /*01f8*/ 	.word	0x000016c0


	//   ....[19]....
        /*01fc*/ 	.word	0x000016e0


	//   ....[20]....
        /*0200*/ 	.word	0x00001700


	//   ....[21]....
        /*0204*/ 	.word	0x00001720


	//   ....[22]....
        /*0208*/ 	.word	0x00001740


	//   ....[23]....
        /*020c*/ 	.word	0x00001760


	//   ....[24]....
        /*0210*/ 	.word	0x00001780


	//   ....[25]....
        /*0214*/ 	.word	0x000017a0


	//   ....[26]....
        /*0218*/ 	.word	0x000017e0


	//   ....[27]....
        /*021c*/ 	.word	0x00001800


	//   ....[28]....
        /*0220*/ 	.word	0x00001820


	//   ....[29]....
        /*0224*/ 	.word	0x00001840


	//   ....[30]....
        /*0228*/ 	.word	0x00001860


	//   ....[31]....
        /*022c*/ 	.word	0x00001880


	//   ....[32]....
        /*0230*/ 	.word	0x000018e0


	//   ....[33]....
        /*0234*/ 	.word	0x000018f0


	//   ....[34]....
        /*0238*/ 	.word	0x00001900


	//   ....[35]....
        /*023c*/ 	.word	0x00001920


	//   ....[36]....
        /*0240*/ 	.word	0x00001950


	//   ....[37]....
        /*0244*/ 	.word	0x00001970


	//   ....[38]....
        /*0248*/ 	.word	0x00001990


	//   ....[39]....
        /*024c*/ 	.word	0x000019b0


	//   ....[40]....
        /*0250*/ 	.word	0x000019d0


	//   ....[41]....
        /*0254*/ 	.word	0x000019f0


	//   ....[42]....
        /*0258*/ 	.word	0x00001a20


	//   ....[43]....
        /*025c*/ 	.word	0x00001a40


	//   ....[44]....
        /*0260*/ 	.word	0x00001a60


	//   ....[45]....
        /*0264*/ 	.word	0x00001a80


	//   ....[46]....
        /*0268*/ 	.word	0x00001aa0


	//   ....[47]....
        /*026c*/ 	.word	0x00001ac0


	//   ....[48]....
        /*0270*/ 	.word	0x00001b10


	//   ....[49]....
        /*0274*/ 	.word	0x00001b20


	//   ....[50]....
        /*0278*/ 	.word	0x00001b30


	//   ....[51]....
        /*027c*/ 	.word	0x00001b40


	//   ....[52]....
        /*0280*/ 	.word	0x00001b50


	//   ....[53]....
        /*0284*/ 	.word	0x00001b60


	//   ....[54]....
        /*0288*/ 	.word	0x00001b80


	//   ....[55]....
        /*028c*/ 	.word	0x00001ba0


	//   ....[56]....
        /*0290*/ 	.word	0x00001bc0


	//   ....[57]....
        /*0294*/ 	.word	0x00001be0


	//   ....[58]....
        /*0298*/ 	.word	0x00001c00


	//   ....[59]....
        /*029c*/ 	.word	0x00001c20


	//   ....[60]....
        /*02a0*/ 	.word	0x00001c40


	//   ....[61]....
        /*02a4*/ 	.word	0x00001c80


	//   ....[62]....
        /*02a8*/ 	.word	0x00001ca0


	//   ....[63]....
        /*02ac*/ 	.word	0x00001cc0


	//----- nvinfo : EIATTR_VRC_CTA_INIT_COUNT
	.align		4
.L_1157:
        /*02b0*/ 	.byte	0x02, 0x4a
	.zero		1
	.zero		1


	//----- nvinfo : EIATTR_EXIT_INSTR_OFFSETS
	.align		4
        /*02b4*/ 	.byte	0x04, 0x1c
        /*02b6*/ 	.short	(.L_1159 - .L_1158)


	//   ....[0]....
.L_1158:
        /*02b8*/ 	.word	0x00000040


	//   ....[1]....
        /*02bc*/ 	.word	0x00002100


	//   ....[2]....
        /*02c0*/ 	.word	0x00002330


	//----- nvinfo : EIATTR_MAX_THREADS
	.align		4
.L_1159:
        /*02c4*/ 	.byte	0x04, 0x05
        /*02c6*/ 	.short	(.L_1161 - .L_1160)
.L_1160:
        /*02c8*/ 	.word	0x00000200
        /*02cc*/ 	.word	0x00000001
        /*02d0*/ 	.word	0x00000001


	//----- nvinfo : EIATTR_CRS_STACK_SIZE
	.align		4
.L_1161:
        /*02d4*/ 	.byte	0x04, 0x1e
        /*02d6*/ 	.short	(.L_1163 - .L_1162)
.L_1162:
        /*02d8*/ 	.word	0x00000000


	//----- nvinfo : EIATTR_CBANK_PARAM_SIZE
	.align		4
.L_1163:
        /*02dc*/ 	.byte	0x03, 0x19
        /*02de*/ 	.short	0x0034


	//----- nvinfo : EIATTR_PARAM_CBANK
	.align		4
        /*02e0*/ 	.byte	0x04, 0x0a
        /*02e2*/ 	.short	(.L_1165 - .L_1164)
	.align		4
.L_1164:
        /*02e4*/ 	.word	index@(.nv.constant0._Z9cuda_gemmIiLj512ELj1ELj1ELj2048ELj64ELj64ELj128ELj1ELj1EEvjjjPKT_S2_PS0_jjj)
        /*02e8*/ 	.short	0x0380
        /*02ea*/ 	.short	0x0034


	//----- nvinfo : EIATTR_SW_WAR
	.align		4
.L_1165:
        /*02ec*/ 	.byte	0x04, 0x36
        /*02ee*/ 	.short	(.L_1167 - .L_1166)
.L_1166:
        /*02f0*/ 	.word	0x00000008
.L_1167:


//--------------------- .nv.info._Z9cuda_gemmIiLj512ELj1ELj1ELj2048ELj64ELj64ELj128ELj0ELj1EEvjjjPKT_S2_PS0_jjj --------------------------
	.section	.nv.info._Z9cuda_gemmIiLj512ELj1ELj1ELj2048ELj64ELj64ELj128ELj0ELj1EEvjjjPKT_S2_PS0_jjj,"",@"SHT_CUDA_INFO"
	.sectionflags	@""
	.align	4


	//----- nvinfo : EIATTR_CUDA_API_VERSION
	.align		4
        /*0000*/ 	.byte	0x04, 0x37
        /*0002*/ 	.short	(.L_1169 - .L_1168)
.L_1168:
        /*0004*/ 	.word	0x00000082


	//----- nvinfo : EIATTR_KPARAM_INFO
	.align		4
.L_1169:
        /*0008*/ 	.byte	0x04, 0x17
        /*000a*/ 	.short	(.L_1171 - .L_1170)
.L_1170:
        /*000c*/ 	.word	0x00000000
        /*0010*/ 	.short	0x0008
        /*0012*/ 	.short	0x0030
        /*0014*/ 	.byte	0x00, 0xf0, 0x11, 0x00


	//----- nvinfo : EIATTR_KPARAM_INFO
	.align		4
.L_1171:
        /*0018*/ 	.byte	0x04, 0x17
        /*001a*/ 	.short	(.L_1173 - .L_1172)
.L_1172:
        /*001c*/ 	.word	0x00000000
        /*0020*/ 	.short	0x0007
        /*0022*/ 	.short	0x002c
        /*0024*/ 	.byte	0x00, 0xf0, 0x11, 0x00


	//----- nvinfo : EIATTR_KPARAM_INFO
	.align		4
.L_1173:
        /*0028*/ 	.byte	0x04, 0x17
        /*002a*/ 	.short	(.L_1175 - .L_1174)
.L_1174:
        /*002c*/ 	.word	0x00000000
        /*0030*/ 	.short	0x0006
        /*0032*/ 	.short	0x0028
        /*0034*/ 	.byte	0x00, 0xf0, 0x11, 0x00


	//----- nvinfo : EIATTR_KPARAM_INFO
	.align		4
.L_1175:
        /*0038*/ 	.byte	0x04, 0x17
        /*003a*/ 	.short	(.L_1177 - .L_1176)
.L_1176:
        /*003c*/ 	.word	0x00000000
        /*0040*/ 	.short	0x0005
        /*0042*/ 	.short	0x0020
        /*0044*/ 	.byte	0x00, 0xf5, 0x21, 0x00


	//----- nvinfo : EIATTR_KPARAM_INFO
	.align		4
.L_1177:
        /*0048*/ 	.byte	0x04, 0x17
        /*004a*/ 	.short	(.L_1179 - .L_1178)
.L_1178:
        /*004c*/ 	.word	0x00000000
        /*0050*/ 	.short	0x0004
        /*0052*/ 	.short	0x0018
        /*0054*/ 	.byte	0x00, 0xf5, 0x21, 0x00


	//----- nvinfo : EIATTR_KPARAM_INFO
	.align		4
.L_1179:
        /*0058*/ 	.byte	0x04, 0x17
        /*005a*/ 	.short	(.L_1181 - .L_1180)
.L_1180:
        /*005c*/ 	.word	0x00000000
        /*0060*/ 	.short	0x0003
        /*0062*/ 	.short	0x0010
        /*0064*/ 	.byte	0x00, 0xf5, 0x21, 0x00


	//----- nvinfo : EIATTR_KPARAM_INFO
	.align		4
.L_1181:
        /*0068*/ 	.byte	0x04, 0x17
        /*006a*/ 	.short	(.L_1183 - .L_1182)
.L_1182:
        /*006c*/ 	.word	0x00000000
        /*0070*/ 	.short	0x0002
        /*0072*/ 	.short	0x0008
        /*0074*/ 	.byte	0x00, 0xf0, 0x11, 0x00


	//----- nvinfo : EIATTR_KPARAM_INFO
	.align		4
.L_1183:
        /*0078*/ 	.byte	0x04, 0x17
        /*007a*/ 	.short	(.L_1185 - .L_1184)
.L_1184:
        /*007c*/ 	.word	0x00000000
        /*0080*/ 	.short	0x0001
        /*0082*/ 	.short	0x0004
        /*0084*/ 	.byte	0x00, 0xf0, 0x11, 0x00


	//----- nvinfo : EIATTR_KPARAM_INFO
	.align		4
.L_1185:
        /*0088*/ 	.byte	0x04, 0x17
        /*008a*/ 	.short	(.L_1187 - .L_1186)
.L_1186:
        /*008c*/ 	.word	0x00000000
        /*0090*/ 	.short	0x0000
        /*0092*/ 	.short	0x0000
        /*0094*/ 	.byte	0x00, 0xf0, 0x11, 0x00


	//----- nvinfo : EIATTR_SPARSE_MMA_MASK
	.align		4
.L_1187:
        /*0098*/ 	.byte	0x03, 0x50
        /*009a*/ 	.short	0x0000


	//----- nvinfo : EIATTR_MAXREG_COUNT
	.align		4
        /*009c*/ 	.byte	0x03, 0x1b
        /*009e*/ 	.short	0x0080


	//----- nvinfo : EIATTR_NUM_BARRIERS
	.align		4
        /*00a0*/ 	.byte	0x02, 0x4c
        /*00a2*/ 	.byte	0x01
	.zero		1


	//----- nvinfo : EIATTR_MERCURY_ISA_VERSION
	.align		4
        /*00a4*/ 	.byte	0x03, 0x5f
        /*00a6*/ 	.short	0x0101


	//----- nvinfo : EIATTR_COOP_GROUP_MASK_REGIDS
	.align		4
        /*00a8*/ 	.byte	0x04, 0x29
        /*00aa*/ 	.short	(.L_1189 - .L_1188)


	//   ....[0]....
.L_1188:
        /*00ac*/ 	.word	0xffffffff


	//   ....[1]....
        /*00b0*/ 	.word	0xffffffff


	//   ....[2]....
        /*00b4*/ 	.word	0xffffffff


	//   ....[3]....
        /*00b8*/ 	.word	0xffffffff


	//   ....[4]....
        /*00bc*/ 	.word	0xffffffff


	//   ....[5]....
        /*00c0*/ 	.word	0xffffffff


	//   ....[6]....
        /*00c4*/ 	.word	0xffffffff


	//   ....[7]....
        /*00c8*/ 	.word	0xffffffff


	//   ....[8]....
        /*00cc*/ 	.word	0xffffffff


	//   ....[9]....
        /*00d0*/ 	.word	0xffffffff


	//   ....[10]....
        /*00d4*/ 	.word	0xffffffff


	//   ....[11]....
        /*00d8*/ 	.word	0xffffffff


	//   ....[12]....
        /*00dc*/ 	.word	0xffffffff


	//   ....[13]....
        /*00e0*/ 	.word	0xffffffff


	//   ....[14]....
        /*00e4*/ 	.word	0xffffffff


	//   ....[15]....
        /*00e8*/ 	.word	0xffffffff


	//   ....[16]....
        /*00ec*/ 	.word	0xffffffff


	//   ....[17]....
        /*00f0*/ 	.word	0xffffffff


	//   ....[18]....
        /*00f4*/ 	.word	0xffffffff


	//   ....[19]....
        /*00f8*/ 	.word	0xffffffff


	//   ....[20]....
        /*00fc*/ 	.word	0xffffffff


	//   ....[21]....
        /*0100*/ 	.word	0xffffffff


	//   ....[22]....
        /*0104*/ 	.word	0xffffffff


	//   ....[23]....
        /*0108*/ 	.word	0xffffffff


	//   ....[24]....
        /*010c*/ 	.word	0xffffffff


	//   ....[25]....
        /*0110*/ 	.word	0xffffffff


	//   ....[26]....
        /*0114*/ 	.word	0xffffffff


	//   ....[27]....
        /*0118*/ 	.word	0xffffffff


	//   ....[28]....
        /*011c*/ 	.word	0xffffffff


	//   ....[29]....
        /*0120*/ 	.word	0xffffffff


	//   ....[30]....
        /*0124*/ 	.word	0xffffffff


	//   ....[31]....
        /*0128*/ 	.word	0xffffffff


	//   ....[32]....
        /*012c*/ 	.word	0xffffffff


	//   ....[33]....
        /*0130*/ 	.word	0xffffffff


	//   ....[34]....
        /*0134*/ 	.word	0xffffffff


	//   ....[35]....
        /*0138*/ 	.word	0xffffffff


	//   ....[36]....
        /*013c*/ 	.word	0xffffffff


	//   ....[37]....
        /*0140*/ 	.word	0xffffffff


	//   ....[38]....
        /*0144*/ 	.word	0xffffffff


	//   ....[39]....
        /*0148*/ 	.word	0xffffffff


	//   ....[40]....
        /*014c*/ 	.word	0xffffffff


	//   ....[41]....
        /*0150*/ 	.word	0xffffffff


	//   ....[42]....
        /*0154*/ 	.word	0xffffffff


	//   ....[43]....
        /*0158*/ 	.word	0xffffffff


	//   ....[44]....
        /*015c*/ 	.word	0xffffffff


	//   ....[45]....
        /*0160*/ 	.word	0xffffffff


	//   ....[46]....
        /*0164*/ 	.word	0xffffffff


	//   ....[47]....
        /*0168*/ 	.word	0xffffffff


	//   ....[48]....
        /*016c*/ 	.word	0xffffffff


	//   ....[49]....
        /*0170*/ 	.word	0xffffffff


	//   ....[50]....
        /*0174*/ 	.word	0xffffffff


	//   ....[51]....
        /*0178*/ 	.word	0xffffffff


	//   ....[52]....
        /*017c*/ 	.word	0xffffffff


	//   ....[53]....
        /*0180*/ 	.word	0xffffffff


	//   ....[54]....
        /*0184*/ 	.word	0xffffffff


	//   ....[55]....
        /*0188*/ 	.word	0xffffffff


	//   ....[56]....
        /*018c*/ 	.word	0xffffffff


	//   ....[57]....
        /*0190*/ 	.word	0xffffffff


	//   ....[58]....
        /*0194*/ 	.word	0xffffffff


	//   ....[59]....
        /*0198*/ 	.word	0xffffffff


	//   ....[60]....
        /*019c*/ 	.word	0xffffffff


	//   ....[61]....
        /*01a0*/ 	.word	0xffffffff


	//   ....[62]....
        /*01a4*/ 	.word	0xffffffff


	//   ....[63]....
        /*01a8*/ 	.word	0xffffffff


	//----- nvinfo : EIATTR_COOP_GROUP_INSTR_OFFSETS
	.align		4
.L_1189:
        /*01ac*/ 	.byte	0x04, 0x28
        /*01ae*/ 	.short	(.L_1191 - .L_1190)


	//   ....[0]....
.L_1190:
        /*01b0*/ 	.word	0x000010a0


	//   ....[1]....
        /*01b4*/ 	.word	0x00001140


	//   ....[2]....
        /*01b8*/ 	.word	0x00001230


	//   ....[3]....
        /*01bc*/ 	.word	0x00001290


	//   ....[4]....
        /*01c0*/ 	.word	0x00001320


	//   ....[5]....
        /*01c4*/ 	.word	0x00001350


	//   ....[6]....
        /*01c8*/ 	.word	0x000013c0


	//   ....[7]....
        /*01cc*/ 	.word	0x00001400


	//   ....[8]....
        /*01d0*/ 	.word	0x00001470


	//   ....[9]....
        /*01d4*/ 	.word	0x000014b0


	//   ....[10]....
        /*01d8*/ 	.word	0x000014c0


	//   ....[11]....
        /*01dc*/ 	.word	0x000014f0


	//   ....[12]....
        /*01e0*/ 	.word	0x00001510


	//   ....[13]....
        /*01e4*/ 	.word	0x00001610


	//   ....[14]....
        /*01e8*/ 	.word	0x00001630


	//   ....[15]....
        /*01ec*/ 	.word	0x00001640


	//   ....[16]....
        /*01f0*/ 	.word	0x000016b0


	//   ....[17]....
        /*01f4*/ 	.word	0x000016c0


	//   ....[18]....
        /*01f8*/ 	.word	0x000016d0


	//   ....[19]....
        /*01fc*/ 	.word	0x000016e0


	//   ....[20]....
        /*0200*/ 	.word	0x000016f0


	//   ....[21]....
        /*0204*/ 	.word	0x00001720


	//   ....[22]....
        /*0208*/ 	.word	0x00001740


	//   ....[23]....
        /*020c*/ 	.word	0x00001760


	//   ....[24]....
        /*0210*/ 	.word	0x00001780


	//   ....[25]....
        /*0214*/ 	.word	0x000017b0


	//   ....[26]....
        /*0218*/ 	.word	0x000017c0


	//   ....[27]....
        /*021c*/ 	.word	0x000017e0


	//   ....[28]....
        /*0220*/ 	.word	0x00001800


	//   ....[29]....
        /*0224*/ 	.word	0x00001820


	//   ....[30]....
        /*0228*/ 	.word	0x00001860


	//   ....[31]....
        /*022c*/ 	.word	0x00001880


	//   ....[32]....
        /*0230*/ 	.word	0x000018f0


	//   ....[33]....
        /*0234*/ 	.word	0x00001900


	//   ....[34]....
        /*0238*/ 	.word	0x00001910


	//   ....[35]....
        /*023c*/ 	.word	0x00001920


	//   ....[36]....
        /*0240*/ 	.word	0x00001930


	//   ....[37]....
        /*0244*/ 	.word	0x00001960


	//   ....[38]....
        /*0248*/ 	.word	0x00001980


	//   ....[39]....
        /*024c*/ 	.word	0x000019a0


	//   ....[40]....
        /*0250*/ 	.word	0x000019c0


	//   ....[41]....
        /*0254*/ 	.word	0x000019f0


	//   ....[42]....
        /*0258*/ 	.word	0x00001a00


	//   ....[43]....
        /*025c*/ 	.word	0x00001a20


	//   ....[44]....
        /*0260*/ 	.word	0x00001a40


	//   ....[45]....
        /*0264*/ 	.word	0x00001a60


	//   ....[46]....
        /*0268*/ 	.word	0x00001aa0


	//   ....[47]....
        /*026c*/ 	.word	0x00001ac0


	//   ....[48]....
        /*0270*/ 	.word	0x00001b30


	//   ....[49]....
        /*0274*/ 	.word	0x00001b40


	//   ....[50]....
        /*0278*/ 	.word	0x00001b50


	//   ....[51]....
        /*027c*/ 	.word	0x00001b60


	//   ....[52]....
        /*0280*/ 	.word	0x00001b70


	//   ....[53]....
        /*0284*/ 	.word	0x00001b80


	//   ....[54]....
        /*0288*/ 	.word	0x00001ba0


	//   ....[55]....
        /*028c*/ 	.word	0x00001bc0


	//   ....[56]....
        /*0290*/ 	.word	0x00001be0


	//   ....[57]....
        /*0294*/ 	.word	0x00001c00


	//   ....[58]....
        /*0298*/ 	.word	0x00001c20


	//   ....[59]....
        /*029c*/ 	.word	0x00001c40


	//   ....[60]....
        /*02a0*/ 	.word	0x00001c50


	//   ....[61]....
        /*02a4*/ 	.word	0x00001c70


	//   ....[62]....
        /*02a8*/ 	.word	0x00001cb0


	//   ....[63]....
        /*02ac*/ 	.word	0x00001cd0


	//----- nvinfo : EIATTR_VRC_CTA_INIT_COUNT
	.align		4
.L_1191:
        /*02b0*/ 	.byte	0x02, 0x4a
	.zero		1
	.zero		1


	//----- nvinfo : EIATTR_EXIT_INSTR_OFFSETS
	.align		4
        /*02b4*/ 	.byte	0x04, 0x1c
        /*02b6*/ 	.short	(.L_1193 - .L_1192)


	//   ....[0]....
.L_1192:
        /*02b8*/ 	.word	0x00000040


	//   ....[1]....
        /*02bc*/ 	.word	0x00002190


	//   ....[2]....
        /*02c0*/ 	.word	0x00002490


	//----- nvinfo : EIATTR_MAX_THREADS
	.align		4
.L_1193:
        /*02c4*/ 	.byte	0x04, 0x05
        /*02c6*/ 	.short	(.L_1195 - .L_1194)
.L_1194:
        /*02c8*/ 	.word	0x00000200
        /*02cc*/ 	.word	0x00000001
        /*02d0*/ 	.word	0x00000001


	//----- nvinfo : EIATTR_CRS_STACK_SIZE
	.align		4
.L_1195:
        /*02d4*/ 	.byte	0x04, 0x1e
        /*02d6*/ 	.short	(.L_1197 - .L_1196)
.L_1196:
        /*02d8*/ 	.word	0x00000000


	//----- nvinfo : EIATTR_CBANK_PARAM_SIZE
	.align		4
.L_1197:
        /*02dc*/ 	.byte	0x03, 0x19
        /*02de*/ 	.short	0x0034


	//----- nvinfo : EIATTR_PARAM_CBANK
	.align		4
        /*02e0*/ 	.byte	0x04, 0x0a
        /*02e2*/ 	.short	(.L_1199 - .L_1198)
	.align		4
.L_1198:
        /*02e4*/ 	.word	index@(.nv.constant0._Z9cuda_gemmIiLj512ELj1ELj1ELj2048ELj64ELj64ELj128ELj0ELj1EEvjjjPKT_S2_PS0_jjj)
        /*02e8*/ 	.short	0x0380
        /*02ea*/ 	.short	0x0034


	//----- nvinfo : EIATTR_SW_WAR
	.align		4
.L_1199:
        /*02ec*/ 	.byte	0x04, 0x36
        /*02ee*/ 	.short	(.L_1201 - .L_1200)
.L_1200:
        /*02f0*/ 	.word	0x00000008
.L_1201:


//--------------------- .nv.info._Z9cuda_gemmIiLj512ELj1ELj1ELj2048ELj32ELj32ELj128ELj1ELj1EEvjjjPKT_S2_PS0_jjj --------------------------
	.section	.nv.info._Z9cuda_gemmIiLj512ELj1ELj1ELj2048ELj32ELj32ELj128ELj1ELj1EEvjjjPKT_S2_PS0_jjj,"",@"SHT_CUDA_INFO"
	.sectionflags	@""
	.align	4


	//----- nvinfo : EIATTR_CUDA_API_VERSION
	.align		4
        /*0000*/ 	.byte	0x04, 0x37
        /*0002*/ 	.short	(.L_1203 - .L_1202)
.L_1202:
        /*0004*/ 	.word	0x00000082


	//----- nvinfo : EIATTR_KPARAM_INFO
	.align		4
.L_1203:
        /*0008*/ 	.byte	0x04, 0x17
        /*000a*/ 	.short	(.L_1205 - .L_1204)
.L_1204:
        /*000c*/ 	.word	0x00000000
        /*0010*/ 	.short	0x0008
        /*0012*/ 	.short	0x0030
        /*0014*/ 	.byte	0x00, 0xf0, 0x11, 0x00


	//----- nvinfo : EIATTR_KPARAM_INFO
	.align		4
.L_1205:
        /*0018*/ 	.byte	0x04, 0x17
        /*001a*/ 	.short	(.L_1207 - .L_1206)
.L_1206:
        /*001c*/ 	.word	0x00000000
        /*0020*/ 	.short	0x0007
        /*0022*/ 	.short	0x002c
        /*0024*/ 	.byte	0x00, 0xf0, 0x11, 0x00


	//----- nvinfo : EIATTR_KPARAM_INFO
	.align		4
.L_1207:
        /*0028*/ 	.byte	0x04, 0x17
        /*002a*/ 	.short	(.L_1209 - .L_1208)
.L_1208:
        /*002c*/ 	.word	0x00000000
        /*0030*/ 	.short	0x0006
        /*0032*/ 	.short	0x0028
        /*0034*/ 	.byte	0x00, 0xf0, 0x11, 0x00


	//----- nvinfo : EIATTR_KPARAM_INFO
	.align		4
.L_1209:
        /*0038*/ 	.byte	0x04, 0x17
        /*003a*/ 	.short	(.L_1211 - .L_1210)
.L_1210:
        /*003c*/ 	.word	0x00000000
        /*0040*/ 	.short	0x0005
        /*0042*/ 	.short	0x0020
        /*0044*/ 	.byte	0x00, 0xf5, 0x21, 0x00


	//----- nvinfo : EIATTR_KPARAM_INFO
	.align		4
.L_1211:
        /*0048*/ 	.byte	0x04, 0x17
        /*004a*/ 	.short	(.L_1213 - .L_1212)
.L_1212:
        /*004c*/ 	.word	0x00000000
        /*0050*/ 	.short	0x0004
        /*0052*/ 	.short	0x0018
        /*0054*/ 	.byte	0x00, 0xf5, 0x21, 0x00


	//----- nvinfo : EIATTR_KPARAM_INFO
	.align		4
.L_1213:
        /*0058*/ 	.byte	0x04, 0x17
        /*005a*/ 	.short	(.L_1215 - .L_1214)
.L_1214:
        /*005c*/ 	.word	0x00000000
        /*0060*/ 	.short	0x0003
        /*0062*/ 	.short	0x0010
        /*0064*/ 	.byte	0x00, 0xf5, 0x21, 0x00


	//----- nvinfo : EIATTR_KPARAM_INFO
	.align		4
.L_1215:
        /*0068*/ 	.byte	0x04, 0x17
        /*006a*/ 	.short	(.L_1217 - .L_1216)
.L_1216:
        /*006c*/ 	.word	0x00000000
        /*0070*/ 	.short	0x0002
        /*0072*/ 	.short	0x0008
        /*0074*/ 	.byte	0x00, 0xf0, 0x11, 0x00


	//----- nvinfo : EIATTR_KPARAM_INFO
	.align		4
.L_1217:
        /*0078*/ 	.byte	0x04, 0x17
        /*007a*/ 	.short	(.L_1219 - .L_1218)
.L_1218:
        /*007c*/ 	.word	0x00000000
        /*0080*/ 	.short	0x0001
        /*0082*/ 	.short	0x0004
        /*0084*/ 	.byte	0x00, 0xf0, 0x11, 0x00


	//----- nvinfo : EIATTR_KPARAM_INFO
	.align		4
.L_1219:
        /*0088*/ 	.byte	0x04, 0x17
        /*008a*/ 	.short	(.L_1221 - .L_1220)
.L_1220:
        /*008c*/ 	.word	0x00000000
        /*0090*/ 	.short	0x0000
        /*0092*/ 	.short	0x0000
        /*0094*/ 	.byte	0x00, 0xf0, 0x11, 0x00


	//----- nvinfo : EIATTR_SPARSE_MMA_MASK
	.align		4
.L_1221:
        /*0098*/ 	.byte	0x03, 0x50
        /*009a*/ 	.short	0x0000


	//----- nvinfo : EIATTR_MAXREG_COUNT
	.align		4
        /*009c*/ 	.byte	0x03, 0x1b
        /*009e*/ 	.short	0x0080


	//----- nvinfo : EIATTR_NUM_BARRIERS
	.align		4
        /*00a0*/ 	.byte	0x02, 0x4c
        /*00a2*/ 	.byte	0x01
	.zero		1


	//----- nvinfo : EIATTR_MERCURY_ISA_VERSION
	.align		4
        /*00a4*/ 	.byte	0x03, 0x5f
        /*00a6*/ 	.short	0x0101


	//----- nvinfo : EIATTR_COOP_GROUP_MASK_REGIDS
	.align		4
        /*00a8*/ 	.byte	0x04, 0x29
        /*00aa*/ 	.short	(.L_1223 - .L_1222)


	//   ....[0]....
.L_1222:
        /*00ac*/ 	.word	0xffffffff


	//   ....[1]....
        /*00b0*/ 	.word	0xffffffff


	//   ....[2]....
        /*00b4*/ 	.word	0xffffffff


	//   ....[3]....
        /*00b8*/ 	.word	0xffffffff


	//   ....[4]....
        /*00bc*/ 	.word	0xffffffff


	//   ....[5]....
        /*00c0*/ 	.word	0xffffffff


	//   ....[6]....
        /*00c4*/ 	.word	0xffffffff


	//   ....[7]....
        /*00c8*/ 	.word	0xffffffff


	//   ....[8]....
        /*00cc*/ 	.word	0xffffffff


	//   ....[9]....
        /*00d0*/ 	.word	0xffffffff


	//   ....[10]....
        /*00d4*/ 	.word	0xffffffff


	//   ....[11]....
        /*00d8*/ 	.word	0xffffffff


	//   ....[12]....
        /*00dc*/ 	.word	0xffffffff


	//   ....[13]....
        /*00e0*/ 	.word	0xffffffff


	//   ....[14]....
        /*00e4*/ 	.word	0xffffffff


	//   ....[15]....
        /*00e8*/ 	.word	0xffffffff


	//   ....[16]....
        /*00ec*/ 	.word	0xffffffff


	//   ....[17]....
        /*00f0*/ 	.word	0xffffffff


	//   ....[18]....
        /*00f4*/ 	.word	0xffffffff


	//   ....[19]....
        /*00f8*/ 	.word	0xffffffff


	//   ....[20]....
        /*00fc*/ 	.word	0xffffffff


	//   ....[21]....
        /*0100*/ 	.word	0xffffffff


	//   ....[22]....
        /*0104*/ 	.word	0xffffffff


	//   ....[23]....
        /*0108*/ 	.word	0xffffffff


	//   ....[24]....
        /*010c*/ 	.word	0xffffffff


	//   ....[25]....
        /*0110*/ 	.word	0xffffffff


	//   ....[26]....
        /*0114*/ 	.word	0xffffffff


	//   ....[27]....
        /*0118*/ 	.word	0xffffffff


	//   ....[28]....
        /*011c*/ 	.word	0xffffffff


	//   ....[29]....
        /*0120*/ 	.word	0xffffffff


	//   ....[30]....
        /*0124*/ 	.word	0xffffffff


	//   ....[31]....
        /*0128*/ 	.word	0xffffffff


	//   ....[32]....
        /*012c*/ 	.word	0xffffffff


	//   ....[33]....
        /*0130*/ 	.word	0xffffffff


	//   ....[34]....
        /*0134*/ 	.word	0xffffffff


	//   ....[35]....
        /*0138*/ 	.word	0xffffffff


	//   ....[36]....
        /*013c*/ 	.word	0xffffffff


	//   ....[37]....
        /*0140*/ 	.word	0xffffffff


	//   ....[38]....
        /*0144*/ 	.word	0xffffffff


	//   ....[39]....
        /*0148*/ 	.word	0xffffffff


	//   ....[40]....
        /*014c*/ 	.word	0xffffffff


	//   ....[41]....
        /*0150*/ 	.word	0xffffffff


	//   ....[42]....
        /*0154*/ 	.word	0xffffffff


	//   ....[43]....
        /*0158*/ 	.word	0xffffffff


	//   ....[44]....
        /*015c*/ 	.word	0xffffffff


	//   ....[45]....
        /*0160*/ 	.word	0xffffffff


	//   ....[46]....
        /*0164*/ 	.word	0xffffffff


	//   ....[47]....
        /*0168*/ 	.word	0xffffffff


	//   ....[48]....
        /*016c*/ 	.word	0xffffffff


	//   ....[49]....
        /*0170*/ 	.word	0xffffffff


	//   ....[50]....
        /*0174*/ 	.word	0xffffffff


	//   ....[51]....
        /*0178*/ 	.word	0xffffffff


	//   ....[52]....
        /*017c*/ 	.word	0xffffffff


	//   ....[53]....
        /*0180*/ 	.word	0xffffffff


	//   ....[54]....
        /*0184*/ 	.word	0xffffffff


	//   ....[55]....
        /*0188*/ 	.word	0xffffffff


	//   ....[56]....
        /*018c*/ 	.word	0xffffffff


	//   ....[57]....
        /*0190*/ 	.word	0xffffffff


	//   ....[58]....
        /*0194*/ 	.word	0xffffffff


	//   ....[59]....
        /*0198*/ 	.word	0xffffffff


	//   ....[60]....
        /*019c*/ 	.word	0xffffffff


	//   ....[61]....
        /*01a0*/ 	.word	0xffffffff


	//   ....[62]....
        /*01a4*/ 	.word	0xffffffff


	//   ....[63]....
        /*01a8*/ 	.word	0xffffffff


	//----- nvinfo : EIATTR_COOP_GROUP_INSTR_OFFSETS
	.align		4
.L_1223:
        /*01ac*/ 	.byte	0x04, 0x28
        /*01ae*/ 	.short	(.L_1225 - .L_1224)


	//   ....[0]....
.L_1224:
        /*01b0*/ 	.word	0x00001930


	//   ....[1]....
        /*01b4*/ 	.word	0x00001a30


	//   ....[2]....
        /*01b8*/ 	.word	0x00001a90


	//   ....[3]....
        /*01bc*/ 	.word	0x00001af0


	//   ....[4]....
        /*01c0*/ 	.word	0x00001b80


	//   ....[5]....
        /*01c4*/ 	.word	0x00001be0


	//   ....[6]....
        /*01c8*/ 	.word	0x00001c40


	//   ....[7]....
        /*01cc*/ 	.word	0x00001c70


	//   ....[8]....
        /*01d0*/ 	.word	0x00001ca0


	//   ....[9]....
        /*01d4*/ 	.word	0x00001cd0


	//   ....[10]....
        /*01d8*/ 	.word	0x00001de0


	//   ....[11]....
        /*01dc*/ 	.word	0x00001e00


	//   ....[12]....
        /*01e0*/ 	.word	0x00001e10


	//   ....[13]....
        /*01e4*/ 	.word	0x00001e70


	//   ....[14]....
        /*01e8*/ 	.word	0x00001ea0


	//   ....[15]....
        /*01ec*/ 	.word	0x00001ee0


	//   ....[16]....
        /*01f0*/ 	.word	0x00001f40


	//   ....[17]....
        /*01f4*/ 	.word	0x00001f50


	//   ....[18]....
        /*01f8*/ 	.word	0x00001f60


	//   ....[19]....
        /*01fc*/ 	.word	0x00001f90


	//   ....[20]....
        /*0200*/ 	.word	0x00001fb0


	//   ....[21]....
        /*0204*/ 	.word	0x00001fd0


	//   ....[22]....
        /*0208*/ 	.word	0x00002010


	//   ....[23]....
        /*020c*/ 	.word	0x00002030


	//   ....[24]....
        /*0210*/ 	.word	0x00002050


	//   ....[25]....
        /*0214*/ 	.word	0x00002070


	//   ....[26]....
        /*0218*/ 	.word	0x00002090


	//   ....[27]....
        /*021c*/ 	.word	0x000020b0


	//   ....[28]....
        /*0220*/ 	.word	0x000020d0


	//   ....[29]....
        /*0224*/ 	.word	0x000020f0


	//   ....[30]....
        /*0228*/ 	.word	0x00002110


	//   ....[31]....
        /*022c*/ 	.word	0x00002130


	//   ....[32]....
        /*0230*/ 	.word	0x00002190


	//   ....[33]....
        /*0234*/ 	.word	0x000021a0


	//   ....[34]....
        /*0238*/ 	.word	0x000021b0


	//   ....[35]....
        /*023c*/ 	.word	0x000021e0


	//   ....[36]....
        /*0240*/ 	.word	0x00002210


	//   ....[37]....
        /*0244*/ 	.word	0x00002230


	//   ....[38]....
        /*0248*/ 	.word	0x00002250


	//   ....[39]....
        /*024c*/ 	.word	0x00002270


	//   ....[40]....
        /*0250*/ 	.word	0x00002290


	//   ....[41]....
        /*0254*/ 	.word	0x000022b0


	//   ....[42]....
        /*0258*/ 	.word	0x000022d0


	//   ....[43]....
        /*025c*/ 	.word	0x000022f0


	//   ....[44]....
        /*0260*/ 	.word	0x00002310


	//   ....[45]....
        /*0264*/ 	.word	0x00002330


	//   ....[46]....
        /*0268*/ 	.word	0x00002350


	//   ....[47]....
        /*026c*/ 	.word	0x00002370


	//   ....[48]....
        /*0270*/ 	.word	0x000023c0


	//   ....[49]....
        /*0274*/ 	.word	0x000023d0


	//   ....[50]....
        /*0278*/ 	.word	0x000023e0


	//   ....[51]....
        /*027c*/ 	.word	0x000023f0


	//   ....[52]....
        /*0280*/ 	.word	0x00002400


	//   ....[53]....
        /*0284*/ 	.word	0x00002410


	//   ....[54]....
        /*0288*/ 	.word	0x00002430


	//   ....[55]....
        /*028c*/ 	.word	0x00002450


	//   ....[56]....
        /*0290*/ 	.word	0x00002470


	//   ....[57]....
        /*0294*/ 	.word	0x00002490


	//   ....[58]....
        /*0298*/ 	.word	0x000024b0


	//   ....[59]....
        /*029c*/ 	.word	0x000024d0


	//   ....[60]....
        /*02a0*/ 	.word	0x000024f0


	//   ....[61]....
        /*02a4*/ 	.word	0x00002530


	//   ....[62]....
        /*02a8*/ 	.word	0x00002550


	//   ....[63]....
        /*02ac*/ 	.word	0x00002570


	//----- nvinfo : EIATTR_VRC_CTA_INIT_COUNT
	.align		4
.L_1225:
        /*02b0*/ 	.byte	0x02, 0x4a
	.zero		1
	.zero		1


	//----- nvinfo : EIATTR_EXIT_INSTR_OFFSETS
	.align		4
        /*02b4*/ 	.byte	0x04, 0x1c
        /*02b6*/ 	.short	(.L_1227 - .L_1226)


	//   ....[0]....
.L_1226:
        /*02b8*/ 	.word	0x00000dd0


	//   ....[1]....
        /*02bc*/ 	.word	0x00002770


	//   ....[2]....
        /*02c0*/ 	.word	0x00002960


	//----- nvinfo : EIATTR_MAX_THREADS
	.align		4
.L_1227:
        /*02c4*/ 	.byte	0x04, 0x05
        /*02c6*/ 	.short	(.L_1229 - .L_1228)
.L_1228:
        /*02c8*/ 	.word	0x00000200
        /*02cc*/ 	.word	0x00000001
        /*02d0*/ 	.word	0x00000001


	//----- nvinfo : EIATTR_CRS_STACK_SIZE
	.align		4
.L_1229:
        /*02d4*/ 	.byte	0x04, 0x1e
        /*02d6*/ 	.short	(.L_1231 - .L_1230)
.L_1230:
        /*02d8*/ 	.word	0x00000000


	//----- nvinfo : EIATTR_CBANK_PARAM_SIZE
	.align		4
.L_1231:
        /*02dc*/ 	.byte	0x03, 0x19
        /*02de*/ 	.short	0x0034


	//----- nvinfo : EIATTR_PARAM_CBANK
	.align		4
        /*02e0*/ 	.byte	0x04, 0x0a
        /*02e2*/ 	.short	(.L_1233 - .L_1232)
	.align		4
.L_1232:
        /*02e4*/ 	.word	index@(.nv.constant0._Z9cuda_gemmIiLj512ELj1ELj1ELj2048ELj32ELj32ELj128ELj1ELj1EEvjjjPKT_S2_PS0_jjj)
        /*02e8*/ 	.short	0x0380
        /*02ea*/ 	.short	0x0034


	//----- nvinfo : EIATTR_SW_WAR
	.align		4
.L_1233:
        /*02ec*/ 	.byte	0x04, 0x36
        /*02ee*/ 	.short	(.L_1235 - .L_1234)
.L_1234:
        /*02f0*/ 	.word	0x00000008
.L_1235:


//--------------------- .nv.info._Z9cuda_gemmIiLj512ELj1ELj1ELj2048ELj32ELj32ELj128ELj0ELj1EEvjjjPKT_S2_PS0_jjj --------------------------
	.section	.nv.info._Z9cuda_gemmIiLj512ELj1ELj1ELj2048ELj32ELj32ELj128ELj0ELj1EEvjjjPKT_S2_PS0_jjj,"",@"SHT_CUDA_INFO"
	.sectionflags	@""
	.align	4


	//----- nvinfo : EIATTR_CUDA_API_VERSION
	.align		4
        /*0000*/ 	.byte	0x04, 0x37
        /*0002*/ 	.short	(.L_1237 - .L_1236)
.L_1236:
        /*0004*/ 	.word	0x00000082


	//----- nvinfo : EIATTR_KPARAM_INFO
	.align		4
.L_1237:
        /*0008*/ 	.byte	0x04, 0x17
        /*000a*/ 	.short	(.L_1239 - .L_1238)
.L_1238:
        /*000c*/ 	.word	0x00000000
        /*0010*/ 	.short	0x0008
        /*0012*/ 	.short	0x0030
        /*0014*/ 	.byte	0x00, 0xf0, 0x11, 0x00


	//----- nvinfo : EIATTR_KPARAM_INFO
	.align		4
.L_1239:
        /*0018*/ 	.byte	0x04, 0x17
        /*001a*/ 	.short	(.L_1241 - .L_1240)
.L_1240:
        /*001c*/ 	.word	0x00000000
        /*0020*/ 	.short	0x0007
        /*0022*/ 	.short	0x002c
        /*0024*/ 	.byte	0x00, 0xf0, 0x11, 0x00


	//----- nvinfo : EIATTR_KPARAM_INFO
	.align		4
.L_1241:
        /*0028*/ 	.byte	0x04, 0x17
        /*002a*/ 	.short	(.L_1243 - .L_1242)
.L_1242:
        /*002c*/ 	.word	0x00000000
        /*0030*/ 	.short	0x0006
        /*0032*/ 	.short	0x0028
        /*0034*/ 	.byte	0x00, 0xf0, 0x11, 0x00


	//----- nvinfo : EIATTR_KPARAM_INFO
	.align		4
.L_1243:
        /*0038*/ 	.byte	0x04, 0x17
        /*003a*/ 	.short	(.L_1245 - .L_1244)
.L_1244:
        /*003c*/ 	.word	0x00000000
        /*0040*/ 	.short	0x0005
        /*0042*/ 	.short	0x0020
        /*0044*/ 	.byte	0x00, 0xf5, 0x21, 0x00


	//----- nvinfo : EIATTR_KPARAM_INFO
	.align		4
.L_1245:
        /*0048*/ 	.byte	0x04, 0x17
        /*004a*/ 	.short	(.L_1247 - .L_1246)
.L_1246:
        /*004c*/ 	.word	0x00000000
        /*0050*/ 	.short	0x0004
        /*0052*/ 	.short	0x0018
        /*0054*/ 	.byte	0x00, 0xf5, 0x21, 0x00


	//----- nvinfo : EIATTR_KPARAM_INFO
	.align		4
.L_1247:
        /*0058*/ 	.byte	0x04, 0x17
        /*005a*/ 	.short	(.L_1249 - .L_1248)
.L_1248:
        /*005c*/ 	.word	0x00000000
        /*0060*/ 	.short	0x0003
        /*0062*/ 	.short	0x0010
        /*0064*/ 	.byte	0x00, 0xf5, 0x21, 0x00


	//----- nvinfo : EIATTR_KPARAM_INFO
	.align		4
.L_1249:
        /*0068*/ 	.byte	0x04, 0x17
        /*006a*/ 	.short	(.L_1251 - .L_1250)
.L_1250:
        /*006c*/ 	.word	0x00000000
        /*0070*/ 	.short	0x0002
        /*0072*/ 	.short	0x0008
        /*0074*/ 	.byte	0x00, 0xf0, 0x11, 0x00


	//----- nvinfo : EIATTR_KPARAM_INFO
	.align		4
.L_1251:
        /*0078*/ 	.byte	0x04, 0x17
        /*007a*/ 	.short	(.L_1253 - .L_1252)
.L_1252:
        /*007c*/ 	.word	0x00000000
        /*0080*/ 	.short	0x0001
        /*0082*/ 	.short	0x0004
        /*0084*/ 	.byte	0x00, 0xf0, 0x11, 0x00


	//----- nvinfo : EIATTR_KPARAM_INFO
	.align		4
.L_1253:
        /*0088*/ 	.byte	0x04, 0x17
        /*008a*/ 	.short	(.L_1255 - .L_1254)
.L_1254:
        /*008c*/ 	.word	0x00000000
        /*0090*/ 	.short	0x0000
        /*0092*/ 	.short	0x0000
        /*0094*/ 	.byte	0x00, 0xf0, 0x11, 0x00


	//----- nvinfo : EIATTR_SPARSE_MMA_MASK
	.align		4
.L_1255:
        /*0098*/ 	.byte	0x03, 0x50
        /*009a*/ 	.short	0x0000


	//----- nvinfo : EIATTR_MAXREG_COUNT
	.align		4
        /*009c*/ 	.byte	0x03, 0x1b
        /*009e*/ 	.short	0x0080


	//----- nvinfo : EIATTR_NUM_BARRIERS
	.align		4
        /*00a0*/ 	.byte	0x02, 0x4c
        /*00a2*/ 	.byte	0x01
	.zero		1


	//----- nvinfo : EIATTR_MERCURY_ISA_VERSION
	.align		4
        /*00a4*/ 	.byte	0x03, 0x5f
        /*00a6*/ 	.short	0x0101


	//----- nvinfo : EIATTR_COOP_GROUP_MASK_REGIDS
	.align		4
        /*00a8*/ 	.byte	0x04, 0x29
        /*00aa*/ 	.short	(.L_1257 - .L_1256)


	//   ....[0]....
.L_1256:
        /*00ac*/ 	.word	0xffffffff


	//   ....[1]....
        /*00b0*/ 	.word	0xffffffff


	//   ....[2]....
        /*00b4*/ 	.word	0xffffffff


	//   ....[3]....
        /*00b8*/ 	.word	0xffffffff


	//   ....[4]....
        /*00bc*/ 	.word	0xffffffff


	//   ....[5]....
        /*00c0*/ 	.word	0xffffffff


	//   ....[6]....
        /*00c4*/ 	.word	0xffffffff


	//   ....[7]....
        /*00c8*/ 	.word	0xffffffff


	//   ....[8]....
        /*00cc*/ 	.word	0xffffffff


	//   ....[9]....
        /*00d0*/ 	.word	0xffffffff


	//   ....[10]....
        /*00d4*/ 	.word	0xffffffff


	//   ....[11]....
        /*00d8*/ 	.word	0xffffffff


	//   ....[12]....
        /*00dc*/ 	.word	0xffffffff


	//   ....[13]....
        /*00e0*/ 	.word	0xffffffff


	//   ....[14]....
        /*00e4*/ 	.word	0xffffffff


	//   ....[15]....
        /*00e8*/ 	.word	0xffffffff


	//   ....[16]....
        /*00ec*/ 	.word	0xffffffff


	//   ....[17]....
        /*00f0*/ 	.word	0xffffffff


	//   ....[18]....
        /*00f4*/ 	.word	0xffffffff


	//   ....[19]....
        /*00f8*/ 	.word	0xffffffff


	//   ....[20]....
        /*00fc*/ 	.word	0xffffffff


	//   ....[21]....
        /*0100*/ 	.word	0xffffffff


	//   ....[22]....
        /*0104*/ 	.word	0xffffffff


	//   ....[23]....
        /*0108*/ 	.word	0xffffffff


	//   ....[24]....
        /*010c*/ 	.word	0xffffffff


	//   ....[25]....
        /*0110*/ 	.word	0xffffffff


	//   ....[26]....
        /*0114*/ 	.word	0xffffffff


	//   ....[27]....
        /*0118*/ 	.word	0xffffffff


	//   ....[28]....
        /*011c*/ 	.word	0xffffffff


	//   ....[29]....
        /*0120*/ 	.word	0xffffffff


	//   ....[30]....
        /*0124*/ 	.word	0xffffffff


	//   ....[31]....
        /*0128*/ 	.word	0xffffffff


	//   ....[32]....
        /*012c*/ 	.word	0xffffffff


	//   ....[33]....
        /*0130*/ 	.word	0xffffffff


	//   ....[34]....
        /*0134*/ 	.word	0xffffffff


	//   ....[35]....
        /*0138*/ 	.word	0xffffffff


	//   ....[36]....
        /*013c*/ 	.word	0xffffffff


	//   ....[37]....
        /*0140*/ 	.word	0xffffffff


	//   ....[38]....
        /*0144*/ 	.word	0xffffffff


	//   ....[39]....
        /*0148*/ 	.word	0xffffffff


	//   ....[40]....
        /*014c*/ 	.word	0xffffffff


	//   ....[41]....
        /*0150*/ 	.word	0xffffffff


	//   ....[42]....
        /*0154*/ 	.word	0xffffffff


	//   ....[43]....
        /*0158*/ 	.word	0xffffffff


	//   ....[44]....
        /*015c*/ 	.word	0xffffffff


	//   ....[45]....
        /*0160*/ 	.word	0xffffffff


	//   ....[46]....
        /*0164*/ 	.word	0xffffffff


	//   ....[47]....
        /*0168*/ 	.word	0xffffffff


	//   ....[48]....
        /*016c*/ 	.word	0xffffffff


	//   ....[49]....
        /*0170*/ 	.word	0xffffffff


	//   ....[50]....
        /*0174*/ 	.word	0xffffffff


	//   ....[51]....
        /*0178*/ 	.word	0xffffffff


	//   ....[52]....
        /*017c*/ 	.word	0xffffffff


	//   ....[53]....
        /*0180*/ 	.word	0xffffffff


	//   ....[54]....
        /*0184*/ 	.word	0xffffffff


	//   ....[55]....
        /*0188*/ 	.word	0xffffffff


	//   ....[56]....
        /*018c*/ 	.word	0xffffffff


	//   ....[57]....
        /*0190*/ 	.word	0xffffffff


	//   ....[58]....
        /*0194*/ 	.word	0xffffffff


	//   ....[59]....
        /*0198*/ 	.word	0xffffffff


	//   ....[60]....
        /*019c*/ 	.word	0xffffffff


	//   ....[61]....
        /*01a0*/ 	.word	0xffffffff


	//   ....[62]....
        /*01a4*/ 	.word	0xffffffff


	//   ....[63]....
        /*01a8*/ 	.word	0xffffffff


	//----- nvinfo : EIATTR_COOP_GROUP_INSTR_OFFSETS
	.align		4
.L_1257:
        /*01ac*/ 	.byte	0x04, 0x28
        /*01ae*/ 	.short	(.L_1259 - .L_1258)


	//   ....[0]....
.L_1258:
        /*01b0*/ 	.word	0x000019d0


	//   ....[1]....
        /*01b4*/ 	.word	0x00001a40


	//   ....[2]....
        /*01b8*/ 	.word	0x00001bd0


	//   ....[3]....
        /*01bc*/ 	.word	0x00001c00


	//   ....[4]....
        /*01c0*/ 	.word	0x00001c40


	//   ....[5]....
        /*01c4*/ 	.word	0x00001cb0


	//   ....[6]....
        /*01c8*/ 	.word	0x00001cd0


	//   ....[7]....
        /*01cc*/ 	.word	0x00001d20


	//   ....[8]....
        /*01d0*/ 	.word	0x00001d40


	//   ....[9]....
        /*01d4*/ 	.word	0x00001db0


	//   ....[10]....
        /*01d8*/ 	.word	0x00001de0


	//   ....[11]....
        /*01dc*/ 	.word	0x00001e10


	//   ....[12]....
        /*01e0*/ 	.word	0x00001e40


	//   ....[13]....
        /*01e4*/ 	.word	0x00001ee0


	//   ....[14]....
        /*01e8*/ 	.word	0x00001f40


	//   ....[15]....
        /*01ec*/ 	.word	0x00001f50


	//   ....[16]....
        /*01f0*/ 	.word	0x00001fc0


	//   ....[17]....
        /*01f4*/ 	.word	0x00001fd0


	//   ....[18]....
        /*01f8*/ 	.word	0x00001fe0


	//   ....[19]....
        /*01fc*/ 	.word	0x00001ff0


	//   ....[20]....
        /*0200*/ 	.word	0x00002010


	//   ....[21]....
        /*0204*/ 	.word	0x00002030


	//   ....[22]....
        /*0208*/ 	.word	0x00002050


	//   ....[23]....
        /*020c*/ 	.word	0x00002070


	//   ....[24]....
        /*0210*/ 	.word	0x00002090


	//   ....[25]....
        /*0214*/ 	.word	0x000020b0


	//   ....[26]....
        /*0218*/ 	.word	0x000020d0


	//   ....[27]....
        /*021c*/ 	.word	0x000020f0


	//   ....[28]....
        /*0220*/ 	.word	0x00002110


	//   ....[29]....
        /*0224*/ 	.word	0x00002130


	//   ....[30]....
        /*0228*/ 	.word	0x00002180


	//   ....[31]....
        /*022c*/ 	.word	0x00002190


	//   ....[32]....
        /*0230*/ 	.word	0x00002200


	//   ....[33]....
        /*0234*/ 	.word	0x00002210


	//   ....[34]....
        /*0238*/ 	.word	0x00002220


	//   ....[35]....
        /*023c*/ 	.word	0x00002230


	//   ....[36]....
        /*0240*/ 	.word	0x00002240


	//   ....[37]....
        /*0244*/ 	.word	0x00002260


	//   ....[38]....
        /*0248*/ 	.word	0x00002280


	//   ....[39]....
        /*024c*/ 	.word	0x000022a0


	//   ....[40]....
        /*0250*/ 	.word	0x000022d0


	//   ....[41]....
        /*0254*/ 	.word	0x000022f0


	//   ....[42]....
        /*0258*/ 	.word	0x00002310


	//   ....[43]....
        /*025c*/ 	.word	0x00002330


	//   ....[44]....
        /*0260*/ 	.word	0x00002350


	//   ....[45]....
        /*0264*/ 	.word	0x00002370


	//   ....[46]....
        /*0268*/ 	.word	0x000023c0


	//   ....[47]....
        /*026c*/ 	.word	0x000023d0


	//   ....[48]....
        /*0270*/ 	.word	0x00002440


	//   ....[49]....
        /*0274*/ 	.word	0x00002450


	//   ....[50]....
        /*0278*/ 	.word	0x00002460


	//   ....[51]....
        /*027c*/ 	.word	0x00002470


	//   ....[52]....
        /*0280*/ 	.word	0x00002480


	//   ....[53]....
        /*0284*/ 	.word	0x00002490


	//   ....[54]....
        /*0288*/ 	.word	0x000024b0


	//   ....[55]....
        /*028c*/ 	.word	0x000024d0


	//   ....[56]....
        /*0290*/ 	.word	0x000024f0


	//   ....[57]....
        /*0294*/ 	.word	0x00002510


	//   ....[58]....
        /*0298*/ 	.word	0x00002530


	//   ....[59]....
        /*029c*/ 	.word	0x00002550


	//   ....[60]....
        /*02a0*/ 	.word	0x00002570


	//   ....[61]....
        /*02a4*/ 	.word	0x000025b0


	//   ....[62]....
        /*02a8*/ 	.word	0x000025d0


	//   ....[63]....
        /*02ac*/ 	.word	0x000025f0


	//----- nvinfo : EIATTR_VRC_CTA_INIT_COUNT
	.align		4
.L_1259:
        /*02b0*/ 	.byte	0x02, 0x4a
	.zero		1
	.zero		1


	//----- nvinfo : EIATTR_EXIT_INSTR_OFFSETS
	.align		4
        /*02b4*/ 	.byte	0x04, 0x1c
        /*02b6*/ 	.short	(.L_1261 - .L_1260)


	//   ....[0]....
.L_1260:
        /*02b8*/ 	.word	0x00000dd0


	//   ....[1]....
        /*02bc*/ 	.word	0x00002860


	//   ....[2]....
        /*02c0*/ 	.word	0x00002b30


	//----- nvinfo : EIATTR_MAX_THREADS
	.align		4
.L_1261:
        /*02c4*/ 	.byte	0x04, 0x05
        /*02c6*/ 	.short	(.L_1263 - .L_1262)
.L_1262:
        /*02c8*/ 	.word	0x00000200
        /*02cc*/ 	.word	0x00000001
        /*02d0*/ 	.word	0x00000001


	//----- nvinfo : EIATTR_CRS_STACK_SIZE
	.align		4
.L_1263:
        /*02d4*/ 	.byte	0x04, 0x1e
        /*02d6*/ 	.short	(.L_1265 - .L_1264)
.L_1264:
        /*02d8*/ 	.word	0x00000000


	//----- nvinfo : EIATTR_CBANK_PARAM_SIZE
	.align		4
.L_1265:
        /*02dc*/ 	.byte	0x03, 0x19
        /*02de*/ 	.short	0x0034


	//----- nvinfo : EIATTR_PARAM_CBANK
	.align		4
        /*02e0*/ 	.byte	0x04, 0x0a
        /*02e2*/ 	.short	(.L_1267 - .L_1266)
	.align		4
.L_1266:
        /*02e4*/ 	.word	index@(.nv.constant0._Z9cuda_gemmIiLj512ELj1ELj1ELj2048ELj32ELj32ELj128ELj0ELj1EEvjjjPKT_S2_PS0_jjj)
        /*02e8*/ 	.short	0x0380
        /*02ea*/ 	.short	0x0034


	//----- nvinfo : EIATTR_SW_WAR
	.align		4
.L_1267:
        /*02ec*/ 	.byte	0x04, 0x36
        /*02ee*/ 	.short	(.L_1269 - .L_1268)
.L_1268:
        /*02f0*/ 	.word	0x00000008
.L_1269:


//--------------------- .nv.info._Z9cuda_gemmIiLj512ELj1ELj1ELj2048ELj16ELj16ELj128ELj1ELj1EEvjjjPKT_S2_PS0_jjj --------------------------
	.section	.nv.info._Z9cuda_gemmIiLj512ELj1ELj1ELj2048ELj16ELj16ELj128ELj1ELj1EEvjjjPKT_S2_PS0_jjj,"",@"SHT_CUDA_INFO"
	.sectionflags	@""
	.align	4


	//----- nvinfo : EIATTR_CUDA_API_VERSION
	.align		4
        /*0000*/ 	.byte	0x04, 0x37
        /*0002*/ 	.short	(.L_1271 - .L_1270)
.L_1270:
        /*0004*/ 	.word	0x00000082


	//----- nvinfo : EIATTR_KPARAM_INFO
	.align		4
.L_1271:
        /*0008*/ 	.byte	0x04, 0x17
        /*000a*/ 	.short	(.L_1273 - .L_1272)
.L_1272:
        /*000c*/ 	.word	0x00000000
        /*0010*/ 	.short	0x0008
        /*0012*/ 	.short	0x0030
        /*0014*/ 	.byte	0x00, 0xf0, 0x11, 0x00


	//----- nvinfo : EIATTR_KPARAM_INFO
	.align		4
.L_1273:
        /*0018*/ 	.byte	0x04, 0x17
        /*001a*/ 	.short	(.L_1275 - .L_1274)
.L_1274:
        /*001c*/ 	.word	0x00000000
        /*0020*/ 	.short	0x0007
        /*0022*/ 	.short	0x002c
        /*0024*/ 	.byte	0x00, 0xf0, 0x11, 0x00


	//----- nvinfo : EIATTR_KPARAM_INFO
	.align		4
.L_1275:
        /*0028*/ 	.byte	0x04, 0x17
        /*002a*/ 	.short	(.L_1277 - .L_1276)
.L_1276:
        /*002c*/ 	.word	0x00000000
        /*0030*/ 	.short	0x0006
        /*0032*/ 	.short	0x0028
        /*0034*/ 	.byte	0x00, 0xf0, 0x11, 0x00


	//----- nvinfo : EIATTR_KPARAM_INFO
	.align		4
.L_1277:
        /*0038*/ 	.byte	0x04, 0x17
        /*003a*/ 	.short	(.L_1279 - .L_1278)
.L_1278:
        /*003c*/ 	.word	0x00000000
        /*0040*/ 	.short	0x0005
        /*0042*/ 	.short	0x0020
        /*0044*/ 	.byte	0x00, 0xf5, 0x21, 0x00


	//----- nvinfo : EIATTR_KPARAM_INFO
	.align		4
.L_1279:
        /*0048*/ 	.byte	0x04, 0x17
        /*004a*/ 	.short	(.L_1281 - .L_1280)
.L_1280:
        /*004c*/ 	.word	0x00000000
        /*0050*/ 	.short	0x0004
        /*0052*/ 	.short	0x0018
        /*0054*/ 	.byte	0x00, 0xf5, 0x21, 0x00


	//----- nvinfo : EIATTR_KPARAM_INFO
	.align		4
.L_1281:
        /*0058*/ 	.byte	0x04, 0x17
        /*005a*/ 	.short	(.L_1283 - .L_1282)
.L_1282:
        /*005c*/ 	.word	0x00000000
        /*0060*/ 	.short	0x0003
        /*0062*/ 	.short	0x0010
        /*0064*/ 	.byte	0x00, 0xf5, 0x21, 0x00


	//----- nvinfo : EIATTR_KPARAM_INFO
	.align		4
.L_1283:
        /*0068*/ 	.byte	0x04, 0x17
        /*006a*/ 	.short	(.L_1285 - .L_1284)
.L_1284:
        /*006c*/ 	.word	0x00000000
        /*0070*/ 	.short	0x0002
        /*0072*/ 	.short	0x0008
        /*0074*/ 	.byte	0x00, 0xf0, 0x11, 0x00


	//----- nvinfo : EIATTR_KPARAM_INFO
	.align		4
.L_1285:
        /*0078*/ 	.byte	0x04, 0x17
        /*007a*/ 	.short	(.L_1287 - .L_1286)
.L_1286:
        /*007c*/ 	.word	0x00000000
        /*0080*/ 	.short	0x0001
        /*0082*/ 	.short	0x0004
        /*0084*/ 	.byte	0x00, 0xf0, 0x11, 0x00


	//----- nvinfo : EIATTR_KPARAM_INFO
	.align		4
.L_1287:
        /*0088*/ 	.byte	0x04, 0x17
        /*008a*/ 	.short	(.L_1289 - .L_1288)
.L_1288:
        /*008c*/ 	.word	0x00000000
        /*0090*/ 	.short	0x0000
        /*0092*/ 	.short	0x0000
        /*0094*/ 	.byte	0x00, 0xf0, 0x11, 0x00


	//----- nvinfo : EIATTR_SPARSE_MMA_MASK
	.align		4
.L_1289:
        /*0098*/ 	.byte	0x03, 0x50
        /*009a*/ 	.short	0x0000


	//----- nvinfo : EIATTR_MAXREG_COUNT
	.align		4
        /*009c*/ 	.byte	0x03, 0x1b
        /*009e*/ 	.short	0x0080


	//----- nvinfo : EIATTR_NUM_BARRIERS
	.align		4
        /*00a0*/ 	.byte	0x02, 0x4c
        /*00a2*/ 	.byte	0x01
	.zero		1


	//----- nvinfo : EIATTR_MERCURY_ISA_VERSION
	.align		4
        /*00a4*/ 	.byte	0x03, 0x5f
        /*00a6*/ 	.short	0x0101


	//----- nvinfo : EIATTR_COOP_GROUP_MASK_REGIDS
	.align		4
        /*00a8*/ 	.byte	0x04, 0x29
        /*00aa*/ 	.short	(.L_1291 - .L_1290)


	//   ....[0]....
.L_1290:
        /*00ac*/ 	.word	0xffffffff


	//   ....[1]....
        /*00b0*/ 	.word	0xffffffff


	//   ....[2]....
        /*00b4*/ 	.word	0xffffffff


	//   ....[3]....
        /*00b8*/ 	.word	0xffffffff


	//   ....[4]....
        /*00bc*/ 	.word	0xffffffff


	//   ....[5]....
        /*00c0*/ 	.word	0xffffffff


	//   ....[6]....
        /*00c4*/ 	.word	0xffffffff


	//   ....[7]....
        /*00c8*/ 	.word	0xffffffff


	//   ....[8]....
        /*00cc*/ 	.word	0xffffffff


	//   ....[9]....
        /*00d0*/ 	.word	0xffffffff


	//   ....[10]....
        /*00d4*/ 	.word	0xffffffff


	//   ....[11]....
        /*00d8*/ 	.word	0xffffffff


	//   ....[12]....
        /*00dc*/ 	.word	0xffffffff


	//   ....[13]....
        /*00e0*/ 	.word	0xffffffff


	//   ....[14]....
        /*00e4*/ 	.word	0xffffffff


	//   ....[15]....
        /*00e8*/ 	.word	0xffffffff


	//   ....[16]....
        /*00ec*/ 	.word	0xffffffff


	//   ....[17]....
        /*00f0*/ 	.word	0xffffffff


	//   ....[18]....
        /*00f4*/ 	.word	0xffffffff


	//   ....[19]....
        /*00f8*/ 	.word	0xffffffff


	//   ....[20]....
        /*00fc*/ 	.word	0xffffffff


	//   ....[21]....
        /*0100*/ 	.word	0xffffffff


	//   ....[22]....
        /*0104*/ 	.word	0xffffffff


	//   ....[23]....
        /*0108*/ 	.word	0xffffffff


	//   ....[24]....
        /*010c*/ 	.word	0xffffffff


	//   ....[25]....
        /*0110*/ 	.word	0xffffffff


	//   ....[26]....
        /*0114*/ 	.word	0xffffffff


	//   ....[27]....
        /*0118*/ 	.word	0xffffffff


	//   ....[28]....
        /*011c*/ 	.word	0xffffffff


	//   ....[29]....
        /*0120*/ 	.word	0xffffffff


	//   ....[30]....
        /*0124*/ 	.word	0xffffffff


	//   ....[31]....
        /*0128*/ 	.word	0xffffffff


	//   ....[32]....
        /*012c*/ 	.word	0xffffffff


	//   ....[33]....
        /*0130*/ 	.word	0xffffffff


	//   ....[34]....
        /*0134*/ 	.word	0xffffffff


	//   ....[35]....
        /*0138*/ 	.word	0xffffffff


	//   ....[36]....
        /*013c*/ 	.word	0xffffffff


	//   ....[37]....
        /*0140*/ 	.word	0xffffffff


	//   ....[38]....
        /*0144*/ 	.word	0xffffffff


	//   ....[39]....
        /*0148*/ 	.word	0xffffffff


	//   ....[40]....
        /*014c*/ 	.word	0xffffffff


	//   ....[41]....
        /*0150*/ 	.word	0xffffffff


	//   ....[42]....
        /*0154*/ 	.word	0xffffffff


	//   ....[43]....
        /*0158*/ 	.word	0xffffffff


	//   ....[44]....
        /*015c*/ 	.word	0xffffffff


	//   ....[45]....
        /*0160*/ 	.word	0xffffffff


	//   ....[46]....
        /*0164*/ 	.word	0xffffffff


	//   ....[47]....
        /*0168*/ 	.word	0xffffffff


	//   ....[48]....
        /*016c*/ 	.word	0xffffffff


	//   ....[49]....
        /*0170*/ 	.word	0xffffffff


	//   ....[50]....
        /*0174*/ 	.word	0xffffffff


	//   ....[51]....
        /*0178*/ 	.word	0xffffffff


	//   ....[52]....
        /*017c*/ 	.word	0xffffffff


	//   ....[53]....
        /*0180*/ 	.word	0xffffffff


	//   ....[54]....
        /*0184*/ 	.word	0xffffffff


	//   ....[55]....
        /*0188*/ 	.word	0xffffffff


	//   ....[56]....
        /*018c*/ 	.word	0xffffffff


	//   ....[57]....
        /*0190*/ 	.word	0xffffffff


	//   ....[58]....
        /*0194*/ 	.word	0xffffffff


	//   ....[59]....
        /*0198*/ 	.word	0xffffffff


	//   ....[60]....
        /*019c*/ 	.word	0xffffffff


	//   ....[61]....
        /*01a0*/ 	.word	0xffffffff


	//   ....[62]....
        /*01a4*/ 	.word	0xffffffff


	//   ....[63]....
        /*01a8*/ 	.word	0xffffffff


	//----- nvinfo : EIATTR_COOP_GROUP_INSTR_OFFSETS
	.align		4
.L_1291:
        /*01ac*/ 	.byte	0x04, 0x28
        /*01ae*/ 	.short	(.L_1293 - .L_1292)


	//   ....[0]....
.L_1292:
        /*01b0*/ 	.word	0x00001940


	//   ....[1]....
        /*01b4*/ 	.word	0x00001970


	//   ....[2]....
        /*01b8*/ 	.word	0x000019d0


	//   ....[3]....
        /*01bc*/ 	.word	0x00001a00


	//   ....[4]....
        /*01c0*/ 	.word	0x00001aa0


	//   ....[5]....
        /*01c4*/ 	.word	0x00001af0


	//   ....[6]....
        /*01c8*/ 	.word	0x00001b50


	//   ....[7]....
        /*01cc*/ 	.word	0x00001b70


	//   ....[8]....
        /*01d0*/ 	.word	0x00001b90


	//   ....[9]....
        /*01d4*/ 	.word	0x00001ba0


	//   ....[10]....
        /*01d8*/ 	.word	0x00001bc0


	//   ....[11]....
        /*01dc*/ 	.word	0x00001c20


	//   ....[12]....
        /*01e0*/ 	.word	0x00001c60


	//   ....[13]....
        /*01e4*/ 	.word	0x00001c90


	//   ....[14]....
        /*01e8*/ 	.word	0x00001d90


	//   ....[15]....
        /*01ec*/ 	.word	0x00001dc0


	//   ....[16]....
        /*01f0*/ 	.word	0x00001eb0


	//   ....[17]....
        /*01f4*/ 	.word	0x00001ec0


	//   ....[18]....
        /*01f8*/ 	.word	0x00001ed0


	//   ....[19]....
        /*01fc*/ 	.word	0x00001ee0


	//   ....[20]....
        /*0200*/ 	.word	0x00001f10


	//   ....[21]....
        /*0204*/ 	.word	0x00001f30


	//   ....[22]....
        /*0208*/ 	.word	0x00001f50


	//   ....[23]....
        /*020c*/ 	.word	0x00001fa0


	//   ....[24]....
        /*0210*/ 	.word	0x00001fd0


	//   ....[25]....
        /*0214*/ 	.word	0x00001fe0


	//   ....[26]....
        /*0218*/ 	.word	0x00002000


	//   ....[27]....
        /*021c*/ 	.word	0x00002020


	//   ....[28]....
        /*0220*/ 	.word	0x00002040


	//   ....[29]....
        /*0224*/ 	.word	0x00002060


	//   ....[30]....
        /*0228*/ 	.word	0x00002080


	//   ....[31]....
        /*022c*/ 	.word	0x000020b0


	//   ....[32]....
        /*0230*/ 	.word	0x000021a0


	//   ....[33]....
        /*0234*/ 	.word	0x000021b0


	//   ....[34]....
        /*0238*/ 	.word	0x000021c0


	//   ....[35]....
        /*023c*/ 	.word	0x000021d0


	//   ....[36]....
        /*0240*/ 	.word	0x00002200


	//   ....[37]....
        /*0244*/ 	.word	0x00002220


	//   ....[38]....
        /*0248*/ 	.word	0x00002240


	//   ....[39]....
        /*024c*/ 	.word	0x00002290


	//   ....[40]....
        /*0250*/ 	.word	0x000022c0


	//   ....[41]....
        /*0254*/ 	.word	0x000022d0


	//   ....[42]....
        /*0258*/ 	.word	0x000022f0


	//   ....[43]....
        /*025c*/ 	.word	0x00002310


	//   ....[44]....
        /*0260*/ 	.word	0x00002330


	//   ....[45]....
        /*0264*/ 	.word	0x00002350


	//   ....[46]....
        /*0268*/ 	.word	0x00002370


	//   ....[47]....
        /*026c*/ 	.word	0x000023a0


	//   ....[48]....
        /*0270*/ 	.word	0x00002490


	//   ....[49]....
        /*0274*/ 	.word	0x000024a0


	//   ....[50]....
        /*0278*/ 	.word	0x000024b0


	//   ....[51]....
        /*027c*/ 	.word	0x000024d0


	//   ....[52]....
        /*0280*/ 	.word	0x000024e0


	//   ....[53]....
        /*0284*/ 	.word	0x000024f0


	//   ....[54]....
        /*0288*/ 	.word	0x00002510


	//   ....[55]....
        /*028c*/ 	.word	0x00002530


	//   ....[56]....
        /*0290*/ 	.word	0x00002550


	//   ....[57]....
        /*0294*/ 	.word	0x00002570


	//   ....[58]....
        /*0298*/ 	.word	0x00002590


	//   ....[59]....
        /*029c*/ 	.word	0x000025b0


	//   ....[60]....
        /*02a0*/ 	.word	0x000025d0


	//   ....[61]....
        /*02a4*/ 	.word	0x00002600


	//   ....[62]....
        /*02a8*/ 	.word	0x00002620


	//   ....[63]....
        /*02ac*/ 	.word	0x00002640


	//----- nvinfo : EIATTR_VRC_CTA_INIT_COUNT
	.align		4
.L_1293:
        /*02b0*/ 	.byte	0x02, 0x4a
	.zero		1
	.zero		1


	//----- nvinfo : EIATTR_EXIT_INSTR_OFFSETS
	.align		4
        /*02b4*/ 	.byte	0x04, 0x1c
        /*02b6*/ 	.short	(.L_1295 - .L_1294)


	//   ....[0]....
.L_1294:
        /*02b8*/ 	.word	0x00000df0


	//   ....[1]....
        /*02bc*/ 	.word	0x00002820


	//   ....[2]....
        /*02c0*/ 	.word	0x00002a30


	//----- nvinfo : EIATTR_MAX_THREADS
	.align		4
.L_1295:
        /*02c4*/ 	.byte	0x04, 0x05
        /*02c6*/ 	.short	(.L_1297 - .L_1296)
.L_1296:
        /*02c8*/ 	.word	0x00000200
        /*02cc*/ 	.word	0x00000001
        /*02d0*/ 	.word	0x00000001


	//----- nvinfo : EIATTR_CRS_STACK_SIZE
	.align		4
.L_1297:
        /*02d4*/ 	.byte	0x04, 0x1e
        /*02d6*/ 	.short	(.L_1299 - .L_1298)
.L_1298:
        /*02d8*/ 	.word	0x00000000


	//----- nvinfo : EIATTR_CBANK_PARAM_SIZE
	.align		4
.L_1299:
        /*02dc*/ 	.byte	0x03, 0x19
        /*02de*/ 	.short	0x0034


	//----- nvinfo : EIATTR_PARAM_CBANK
	.align		4
        /*02e0*/ 	.byte	0x04, 0x0a
        /*02e2*/ 	.short	(.L_1301 - .L_1300)
	.align		4
.L_1300:
        /*02e4*/ 	.word	index@(.nv.constant0._Z9cuda_gemmIiLj512ELj1ELj1ELj2048ELj16ELj16ELj128ELj1ELj1EEvjjjPKT_S2_PS0_jjj)
        /*02e8*/ 	.short	0x0380
        /*02ea*/ 	.short	0x0034


	//----- nvinfo : EIATTR_SW_WAR
	.align		4
.L_1301:
        /*02ec*/ 	.byte	0x04, 0x36
        /*02ee*/ 	.short	(.L_1303 - .L_1302)
.L_1302:
        /*02f0*/ 	.word	0x00000008
.L_1303:


//--------------------- .nv.info._Z9cuda_gemmIiLj512ELj1ELj1ELj2048ELj16ELj16ELj128ELj0ELj1EEvjjjPKT_S2_PS0_jjj --------------------------
	.section	.nv.info._Z9cuda_gemmIiLj512ELj1ELj1ELj2048ELj16ELj16ELj128ELj0ELj1EEvjjjPKT_S2_PS0_jjj,"",@"SHT_CUDA_INFO"
	.sectionflags	@""
	.align	4


	//----- nvinfo : EIATTR_CUDA_API_VERSION
	.align		4
        /*0000*/ 	.byte	0x04, 0x37
        /*0002*/ 	.short	(.L_1305 - .L_1304)
.L_1304:
        /*0004*/ 	.word	0x00000082


	//----- nvinfo : EIATTR_KPARAM_INFO
	.align		4
.L_1305:
        /*0008*/ 	.byte	0x04, 0x17
        /*000a*/ 	.short	(.L_1307 - .L_1306)
.L_1306:
        /*000c*/ 	.word	0x00000000
        /*0010*/ 	.short	0x0008
        /*0012*/ 	.short	0x0030
        /*0014*/ 	.byte	0x00, 0xf0, 0x11, 0x00


	//----- nvinfo : EIATTR_KPARAM_INFO
	.align		4
.L_1307:
        /*0018*/ 	.byte	0x04, 0x17
        /*001a*/ 	.short	(.L_1309 - .L_1308)
.L_1308:
        /*001c*/ 	.word	0x00000000
        /*0020*/ 	.short	0x0007
        /*0022*/ 	.short	0x002c
        /*0024*/ 	.byte	0x00, 0xf0, 0x11, 0x00


	//----- nvinfo : EIATTR_KPARAM_INFO
	.align		4
.L_1309:
        /*0028*/ 	.byte	0x04, 0x17
        /*002a*/ 	.short	(.L_1311 - .L_1310)
.L_1310:
        /*002c*/ 	.word	0x00000000
        /*0030*/ 	.short	0x0006
        /*0032*/ 	.short	0x0028
        /*0034*/ 	.byte	0x00, 0xf0, 0x11, 0x00


	//----- nvinfo : EIATTR_KPARAM_INFO
	.align		4
.L_1311:
        /*0038*/ 	.byte	0x04, 0x17
        /*003a*/ 	.short	(.L_1313 - .L_1312)
.L_1312:
        /*003c*/ 	.word	0x00000000
        /*0040*/ 	.short	0x0005
        /*0042*/ 	.short	0x0020
        /*0044*/ 	.byte	0x00, 0xf5, 0x21, 0x00


	//----- nvinfo : EIATTR_KPARAM_INFO
	.align		4
.L_1313:
        /*0048*/ 	.byte	0x04, 0x17
        /*004a*/ 	.short	(.L_1315 - .L_1314)
.L_1314:
        /*004c*/ 	.word	0x00000000
        /*0050*/ 	.short	0x0004
        /*0052*/ 	.short	0x0018
        /*0054*/ 	.byte	0x00, 0xf5, 0x21, 0x00


	//----- nvinfo : EIATTR_KPARAM_INFO
	.align		4
.L_1315:
        /*0058*/ 	.byte	0x04, 0x17
        /*005a*/ 	.short	(.L_1317 - .L_1316)
.L_1316:
        /*005c*/ 	.word	0x00000000
        /*0060*/ 	.short	0x0003
        /*0062*/ 	.short	0x0010
        /*0064*/ 	.byte	0x00, 0xf5, 0x21, 0x00


	//----- nvinfo : EIATTR_KPARAM_INFO
	.align		4
.L_1317:
        /*0068*/ 	.byte	0x04, 0x17
        /*006a*/ 	.short	(.L_1319 - .L_1318)
.L_1318:
        /*006c*/ 	.word	0x00000000
        /*0070*/ 	.short	0x0002
        /*0072*/ 	.short	0x0008
        /*0074*/ 	.byte	0x00, 0xf0, 0x11, 0x00


	//----- nvinfo : EIATTR_KPARAM_INFO
	.align		4
.L_1319:
        /*0078*/ 	.byte	0x04, 0x17
        /*007a*/ 	.short	(.L_1321 - .L_1320)
.L_1320:
        /*007c*/ 	.word	0x00000000
        /*0080*/ 	.short	0x0001
        /*0082*/ 	.short	0x0004
        /*0084*/ 	.byte	0x00, 0xf0, 0x11, 0x00


	//----- nvinfo : EIATTR_KPARAM_INFO
	.align		4
.L_1321:
        /*0088*/ 	.byte	0x04, 0x17
        /*008a*/ 	.short	(.L_1323 - .L_1322)
.L_1322:
        /*008c*/ 	.word	0x00000000
        /*0090*/ 	.short	0x0000
        /*0092*/ 	.short	0x0000
        /*0094*/ 	.byte	0x00, 0xf0, 0x11, 0x00


	//----- nvinfo : EIATTR_SPARSE_MMA_MASK
	.align		4
.L_1323:
        /*0098*/ 	.byte	0x03, 0x50
        /*009a*/ 	.short	0x0000


	//----- nvinfo : EIATTR_MAXREG_COUNT
	.align		4
        /*009c*/ 	.byte	0x03, 0x1b
        /*009e*/ 	.short	0x0080


	//----- nvinfo : EIATTR_NUM_BARRIERS
	.align		4
        /*00a0*/ 	.byte	0x02, 0x4c
        /*00a2*/ 	.byte	0x01
	.zero		1


	//----- nvinfo : EIATTR_MERCURY_ISA_VERSION
	.align		4
        /*00a4*/ 	.byte	0x03, 0x5f
        /*00a6*/ 	.short	0x0101


	//----- nvinfo : EIATTR_COOP_GROUP_MASK_REGIDS
	.align		4
        /*00a8*/ 	.byte	0x04, 0x29
        /*00aa*/ 	.short	(.L_1325 - .L_1324)


	//   ....[0]....
.L_1324:
        /*00ac*/ 	.word	0xffffffff


	//   ....[1]....
        /*00b0*/ 	.word	0xffffffff


	//   ....[2]....
        /*00b4*/ 	.word	0xffffffff


	//   ....[3]....
        /*00b8*/ 	.word	0xffffffff


	//   ....[4]....
        /*00bc*/ 	.word	0xffffffff


	//   ....[5]....
        /*00c0*/ 	.word	0xffffffff


	//   ....[6]....
        /*00c4*/ 	.word	0xffffffff


	//   ....[7]....
        /*00c8*/ 	.word	0xffffffff


	//   ....[8]....
        /*00cc*/ 	.word	0xffffffff


	//   ....[9]....
        /*00d0*/ 	.word	0xffffffff


	//   ....[10]....
        /*00d4*/ 	.word	0xffffffff


	//   ....[11]....
        /*00d8*/ 	.word	0xffffffff


	//   ....[12]....
        /*00dc*/ 	.word	0xffffffff


	//   ....[13]....
        /*00e0*/ 	.word	0xffffffff


	//   ....[14]....
        /*00e4*/ 	.word	0xffffffff


	//   ....[15]....
        /*00e8*/ 	.word	0xffffffff


	//   ....[16]....
        /*00ec*/ 	.word	0xffffffff


	//   ....[17]....
        /*00f0*/ 	.word	0xffffffff


	//   ....[18]....
        /*00f4*/ 	.word	0xffffffff


	//   ....[19]....
        /*00f8*/ 	.word	0xffffffff


	//   ....[20]....
        /*00fc*/ 	.word	0xffffffff


	//   ....[21]....
        /*0100*/ 	.word	0xffffffff


	//   ....[22]....
        /*0104*/ 	.word	0xffffffff


	//   ....[23]....
        /*0108*/ 	.word	0xffffffff


	//   ....[24]....
        /*010c*/ 	.word	0xffffffff


	//   ....[25]....
        /*0110*/ 	.word	0xffffffff


	//   ....[26]....
        /*0114*/ 	.word	0xffffffff


	//   ....[27]....
        /*0118*/ 	.word	0xffffffff


	//   ....[28]....
        /*011c*/ 	.word	0xffffffff


	//   ....[29]....
        /*0120*/ 	.word	0xffffffff


	//   ....[30]....
        /*0124*/ 	.word	0xffffffff


	//   ....[31]....
        /*0128*/ 	.word	0xffffffff


	//   ....[32]....
        /*012c*/ 	.word	0xffffffff


	//   ....[33]....
        /*0130*/ 	.word	0xffffffff


	//   ....[34]....
        /*0134*/ 	.word	0xffffffff


	//   ....[35]....
        /*0138*/ 	.word	0xffffffff


	//   ....[36]....
        /*013c*/ 	.word	0xffffffff


	//   ....[37]....
        /*0140*/ 	.word	0xffffffff


	//   ....[38]....
        /*0144*/ 	.word	0xffffffff


	//   ....[39]....
        /*0148*/ 	.word	0xffffffff


	//   ....[40]....
        /*014c*/ 	.word	0xffffffff


	//   ....[41]....
        /*0150*/ 	.word	0xffffffff


	//   ....[42]....
        /*0154*/ 	.word	0xffffffff


	//   ....[43]....
        /*0158*/ 	.word	0xffffffff


	//   ....[44]....
        /*015c*/ 	.word	0xffffffff


	//   ....[45]....
        /*0160*/ 	.word	0xffffffff


	//   ....[46]....
        /*0164*/ 	.word	0xffffffff


	//   ....[47]....
        /*0168*/ 	.word	0xffffffff


	//   ....[48]....
        /*016c*/ 	.word	0xffffffff


	//   ....[49]....
        /*0170*/ 	.word	0xffffffff


	//   ....[50]....
        /*0174*/ 	.word	0xffffffff


	//   ....[51]....
        /*0178*/ 	.word	0xffffffff


	//   ....[52]....
        /*017c*/ 	.word	0xffffffff


	//   ....[53]....
        /*0180*/ 	.word	0xffffffff


	//   ....[54]....
        /*0184*/ 	.word	0xffffffff


	//   ....[55]....
        /*0188*/ 	.word	0xffffffff


	//   ....[56]....
        /*018c*/ 	.word	0xffffffff


	//   ....[57]....
        /*0190*/ 	.word	0xffffffff


	//   ....[58]....
        /*0194*/ 	.word	0xffffffff


	//   ....[59]....
        /*0198*/ 	.word	0xffffffff


	//   ....[60]....
        /*019c*/ 	.word	0xffffffff


	//   ....[61]....
        /*01a0*/ 	.word	0xffffffff


	//   ....[62]....
        /*01a4*/ 	.word	0xffffffff


	//   ....[63]....
        /*01a8*/ 	.word	0xffffffff


	//----- nvinfo : EIATTR_COOP_GROUP_INSTR_OFFSETS
	.align		4
.L_1325:
        /*01ac*/ 	.byte	0x04, 0x28
        /*01ae*/ 	.short	(.L_1327 - .L_1326)


	//   ....[0]....
.L_1326:
        /*01b0*/ 	.word	0x000019f0


	//   ....[1]....
        /*01b4*/ 	.word	0x00001a20


	//   ....[2]....
        /*01b8*/ 	.word	0x00001a80


	//   ....[3]....
        /*01bc*/ 	.word	0x00001ab0


	//   ....[4]....
        /*01c0*/ 	.word	0x00001b40


	//   ....[5]....
        /*01c4*/ 	.word	0x00001b90


	//   ....[6]....
        /*01c8*/ 	.word	0x00001bf0


	//   ....[7]....
        /*01cc*/ 	.word	0x00001c20


	//   ....[8]....
        /*01d0*/ 	.word	0x00001c40


	//   ....[9]....
        /*01d4*/ 	.word	0x00001c50


	//   ....[10]....
        /*01d8*/ 	.word	0x00001c70


	//   ....[11]....
        /*01dc*/ 	.word	0x00001cd0


	//   ....[12]....
        /*01e0*/ 	.word	0x00001d20


	//   ....[13]....
        /*01e4*/ 	.word	0x00001d40


	//   ....[14]....
        /*01e8*/ 	.word	0x00001e50


	//   ....[15]....
        /*01ec*/ 	.word	0x00001e80


	//   ....[16]....
        /*01f0*/ 	.word	0x00001f80


	//   ....[17]....
        /*01f4*/ 	.word	0x00001f90


	//   ....[18]....
        /*01f8*/ 	.word	0x00001fa0


	//   ....[19]....
        /*01fc*/ 	.word	0x00001fb0


	//   ....[20]....
        /*0200*/ 	.word	0x00001fe0


	//   ....[21]....
        /*0204*/ 	.word	0x00002000


	//   ....[22]....
        /*0208*/ 	.word	0x00002020


	//   ....[23]....
        /*020c*/ 	.word	0x00002070


	//   ....[24]....
        /*0210*/ 	.word	0x000020a0


	//   ....[25]....
        /*0214*/ 	.word	0x000020b0


	//   ....[26]....
        /*0218*/ 	.word	0x000020d0


	//   ....[27]....
        /*021c*/ 	.word	0x000020f0


	//   ....[28]....
        /*0220*/ 	.word	0x00002110


	//   ....[29]....
        /*0224*/ 	.word	0x00002130


	//   ....[30]....
        /*0228*/ 	.word	0x00002150


	//   ....[31]....
        /*022c*/ 	.word	0x00002180


	//   ....[32]....
        /*0230*/ 	.word	0x00002270


	//   ....[33]....
        /*0234*/ 	.word	0x00002280


	//   ....[34]....
        /*0238*/ 	.word	0x00002290


	//   ....[35]....
        /*023c*/ 	.word	0x000022a0


	//   ....[36]....
        /*0240*/ 	.word	0x000022d0


	//   ....[37]....
        /*0244*/ 	.word	0x000022f0


	//   ....[38]....
        /*0248*/ 	.word	0x00002310


	//   ....[39]....
        /*024c*/ 	.word	0x00002360


	//   ....[40]....
        /*0250*/ 	.word	0x00002390


	//   ....[41]....
        /*0254*/ 	.word	0x000023a0


	//   ....[42]....
        /*0258*/ 	.word	0x000023c0


	//   ....[43]....
        /*025c*/ 	.word	0x000023e0


	//   ....[44]....
        /*0260*/ 	.word	0x00002400


	//   ....[45]....
        /*0264*/ 	.word	0x00002420


	//   ....[46]....
        /*0268*/ 	.word	0x00002440


	//   ....[47]....
        /*026c*/ 	.word	0x00002470


	//   ....[48]....
        /*0270*/ 	.word	0x00002560


	//   ....[49]....
        /*0274*/ 	.word	0x00002570


	//   ....[50]....
        /*0278*/ 	.word	0x00002580


	//   ....[51]....
        /*027c*/ 	.word	0x000025a0


	//   ....[52]....
        /*0280*/ 	.word	0x000025b0


	//   ....[53]....
        /*0284*/ 	.word	0x000025c0


	//   ....[54]....
        /*0288*/ 	.word	0x000025e0


	//   ....[55]....
        /*028c*/ 	.word	0x00002600


	//   ....[56]....
        /*0290*/ 	.word	0x00002620


	//   ....[57]....
        /*0294*/ 	.word	0x00002640


	//   ....[58]....
        /*0298*/ 	.word	0x00002660


	//   ....[59]....
        /*029c*/ 	.word	0x00002680


	//   ....[60]....
        /*02a0*/ 	.word	0x000026a0


	//   ....[61]....
        /*02a4*/ 	.word	0x000026b0


	//   ....[62]....
        /*02a8*/ 	.word	0x000026f0


	//   ....[63]....
        /*02ac*/ 	.word	0x00002710


	//----- nvinfo : EIATTR_VRC_CTA_INIT_COUNT
	.align		4
.L_1327:
        /*02b0*/ 	.byte	0x02, 0x4a
	.zero		1
	.zero		1


	//----- nvinfo : EIATTR_EXIT_INSTR_OFFSETS
	.align		4
        /*02b4*/ 	.byte	0x04, 0x1c
        /*02b6*/ 	.short	(.L_1329 - .L_1328)


	//   ....[0]....
.L_1328:
        /*02b8*/ 	.word	0x00000df0


	//   ....[1]....
        /*02bc*/ 	.word	0x00002900


	//   ....[2]....
        /*02c0*/ 	.word	0x00002bf0


	//----- nvinfo : EIATTR_MAX_THREADS
	.align		4
.L_1329:
        /*02c4*/ 	.byte	0x04, 0x05
        /*02c6*/ 	.short	(.L_1331 - .L_1330)
.L_1330:
        /*02c8*/ 	.word	0x00000200
        /*02cc*/ 	.word	0x00000001
        /*02d0*/ 	.word	0x00000001


	//----- nvinfo : EIATTR_CRS_STACK_SIZE
	.align		4
.L_1331:
        /*02d4*/ 	.byte	0x04, 0x1e
        /*02d6*/ 	.short	(.L_1333 - .L_1332)
.L_1332:
        /*02d8*/ 	.word	0x00000000


	//----- nvinfo : EIATTR_CBANK_PARAM_SIZE
	.align		4
.L_1333:
        /*02dc*/ 	.byte	0x03, 0x19
        /*02de*/ 	.short	0x0034


	//----- nvinfo : EIATTR_PARAM_CBANK
	.align		4
        /*02e0*/ 	.byte	0x04, 0x0a
        /*02e2*/ 	.short	(.L_1335 - .L_1334)
	.align		4
.L_1334:
        /*02e4*/ 	.word	index@(.nv.constant0._Z9cuda_gemmIiLj512ELj1ELj1ELj2048ELj16ELj16ELj128ELj0ELj1EEvjjjPKT_S2_PS0_jjj)
        /*02e8*/ 	.short	0x0380
        /*02ea*/ 	.short	0x0034


	//----- nvinfo : EIATTR_SW_WAR
	.align		4
.L_1335:
        /*02ec*/ 	.byte	0x04, 0x36
        /*02ee*/ 	.short	(.L_1337 - .L_1336)
.L_1336:
        /*02f0*/ 	.word	0x00000008
.L_1337:


//--------------------- .nv.info._Z9cuda_gemmIiLj512ELj1ELj1ELj2048ELj8ELj8ELj128ELj1ELj1EEvjjjPKT_S2_PS0_jjj --------------------------
	.section	.nv.info._Z9cuda_gemmIiLj512ELj1ELj1ELj2048ELj8ELj8ELj128ELj1ELj1EEvjjjPKT_S2_PS0_jjj,"",@"SHT_CUDA_INFO"
	.sectionflags	@""
	.align	4


	//----- nvinfo : EIATTR_CUDA_API_VERSION
	.align		4
        /*0000*/ 	.byte	0x04, 0x37
        /*0002*/ 	.short	(.L_1339 - .L_1338)
.L_1338:
        /*0004*/ 	.word	0x00000082


	//----- nvinfo : EIATTR_KPARAM_INFO
	.align		4
.L_1339:
        /*0008*/ 	.byte	0x04, 0x17
        /*000a*/ 	.short	(.L_1341 - .L_1340)
.L_1340:
        /*000c*/ 	.word	0x00000000
        /*0010*/ 	.short	0x0008
        /*0012*/ 	.short	0x0030
        /*0014*/ 	.byte	0x00, 0xf0, 0x11, 0x00


	//----- nvinfo : EIATTR_KPARAM_INFO
	.align		4
.L_1341:
        /*0018*/ 	.byte	0x04, 0x17
        /*001a*/ 	.short	(.L_1343 - .L_1342)
.L_1342:
        /*001c*/ 	.word	0x00000000
        /*0020*/ 	.short	0x0007
        /*0022*/ 	.short	0x002c
        /*0024*/ 	.byte	0x00, 0xf0, 0x11, 0x00


	//----- nvinfo : EIATTR_KPARAM_INFO
	.align		4
.L_1343:
        /*0028*/ 	.byte	0x04, 0x17
        /*002a*/ 	.short	(.L_1345 - .L_1344)
.L_1344:
        /*002c*/ 	.word	0x00000000
        /*0030*/ 	.short	0x0006
        /*0032*/ 	.short	0x0028
        /*0034*/ 	.byte	0x00, 0xf0, 0x11, 0x00


	//----- nvinfo : EIATTR_KPARAM_INFO
	.align		4
.L_1345:
        /*0038*/ 	.byte	0x04, 0x17
        /*003a*/ 	.short	(.L_1347 - .L_1346)
.L_1346:
        /*003c*/ 	.word	0x00000000
        /*0040*/ 	.short	0x0005
        /*0042*/ 	.short	0x0020
        /*0044*/ 	.byte	0x00, 0xf5, 0x21, 0x00


	//----- nvinfo : EIATTR_KPARAM_INFO
	.align		4
.L_1347:
        /*0048*/ 	.byte	0x04, 0x17
        /*004a*/ 	.short	(.L_1349 - .L_1348)
.L_1348:
        /*004c*/ 	.word	0x00000000
        /*0050*/ 	.short	0x0004
        /*0052*/ 	.short	0x0018
        /*0054*/ 	.byte	0x00, 0xf5, 0x21, 0x00


	//----- nvinfo : EIATTR_KPARAM_INFO
	.align		4
.L_1349:
        /*0058*/ 	.byte	0x04, 0x17
        /*005a*/ 	.short	(.L_1351 - .L_1350)
.L_1350:
        /*005c*/ 	.word	0x00000000
        /*0060*/ 	.short	0x0003
        /*0062*/ 	.short	0x0010
        /*0064*/ 	.byte	0x00, 0xf5, 0x21, 0x00


	//----- nvinfo : EIATTR_KPARAM_INFO
	.align		4
.L_1351:
        /*0068*/ 	.byte	0x04, 0x17
        /*006a*/ 	.short	(.L_1353 - .L_1352)
.L_1352:
        /*006c*/ 	.word	0x00000000
        /*0070*/ 	.short	0x0002
        /*0072*/ 	.short	0x0008
        /*0074*/ 	.byte	0x00, 0xf0, 0x11, 0x00


	//----- nvinfo : EIATTR_KPARAM_INFO
	.align		4
.L_1353:
        /*0078*/ 	.byte	0x04, 0x17
        /*007a*/ 	.short	(.L_1355 - .L_1354)
.L_1354:
        /*007c*/ 	.word	0x00000000
        /*0080*/ 	.short	0x0001
        /*0082*/ 	.short	0x0004
        /*0084*/ 	.byte	0x00, 0xf0, 0x11, 0x00


	//----- nvinfo : EIATTR_KPARAM_INFO
	.align		4
.L_1355:
        /*0088*/ 	.byte	0x04, 0x17
        /*008a*/ 	.short	(.L_1357 - .L_1356)
.L_1356:
        /*008c*/ 	.word	0x00000000
        /*0090*/ 	.short	0x0000
        /*0092*/ 	.short	0x0000
        /*0094*/ 	.byte	0x00, 0xf0, 0x11, 0x00


	//----- nvinfo : EIATTR_SPARSE_MMA_MASK
	.align		4
.L_1357:
        /*0098*/ 	.byte	0x03, 0x50
        /*009a*/ 	.short	0x0000


	//----- nvinfo : EIATTR_MAXREG_COUNT
	.align		4
        /*009c*/ 	.byte	0x03, 0x1b
        /*009e*/ 	.short	0x0080


	//----- nvinfo : EIATTR_NUM_BARRIERS
	.align		4
        /*00a0*/ 	.byte	0x02, 0x4c
        /*00a2*/ 	.byte	0x01
	.zero		1


	//----- nvinfo : EIATTR_MERCURY_ISA_VERSION
	.align		4
        /*00a4*/ 	.byte	0x03, 0x5f
        /*00a6*/ 	.short	0x0101


	//----- nvinfo : EIATTR_COOP_GROUP_MASK_REGIDS
	.align		4
        /*00a8*/ 	.byte	0x04, 0x29
        /*00aa*/ 	.short	(.L_1359 - .L_1358)


	//   ....[0]....
.L_1358:
        /*00ac*/ 	.word	0xffffffff


	//   ....[1]....
        /*00b0*/ 	.word	0xffffffff


	//   ....[2]....
        /*00b4*/ 	.word	0xffffffff


	//   ....[3]....
        /*00b8*/ 	.word	0xffffffff


	//   ....[4]....
        /*00bc*/ 	.word	0xffffffff


	//   ....[5]....
        /*00c0*/ 	.word	0xffffffff


	//   ....[6]....
        /*00c4*/ 	.word	0xffffffff


	//   ....[7]....
        /*00c8*/ 	.word	0xffffffff


	//   ....[8]....
        /*00cc*/ 	.word	0xffffffff


	//   ....[9]....
        /*00d0*/ 	.word	0xffffffff


	//   ....[10]....
        /*00d4*/ 	.word	0xffffffff


	//   ....[11]....
        /*00d8*/ 	.word	0xffffffff


	//   ....[12]....
        /*00dc*/ 	.word	0xffffffff


	//   ....[13]....
        /*00e0*/ 	.word	0xffffffff


	//   ....[14]....
        /*00e4*/ 	.word	0xffffffff


	//   ....[15]....
        /*00e8*/ 	.word	0xffffffff


	//   ....[16]....
        /*00ec*/ 	.word	0xffffffff


	//   ....[17]....
        /*00f0*/ 	.word	0xffffffff


	//   ....[18]....
        /*00f4*/ 	.word	0xffffffff


	//   ....[19]....
        /*00f8*/ 	.word	0xffffffff


	//   ....[20]....
        /*00fc*/ 	.word	0xffffffff


	//   ....[21]....
        /*0100*/ 	.word	0xffffffff


	//   ....[22]....
        /*0104*/ 	.word	0xffffffff


	//   ....[23]....
        /*0108*/ 	.word	0xffffffff


	//   ....[24]....
        /*010c*/ 	.word	0xffffffff


	//   ....[25]....
        /*0110*/ 	.word	0xffffffff


	//   ....[26]....
        /*0114*/ 	.word	0xffffffff


	//   ....[27]....
        /*0118*/ 	.word	0xffffffff


	//   ....[28]....
        /*011c*/ 	.word	0xffffffff


	//   ....[29]....
        /*0120*/ 	.word	0xffffffff


	//   ....[30]....
        /*0124*/ 	.word	0xffffffff


	//   ....[31]....
        /*0128*/ 	.word	0xffffffff


	//----- nvinfo : EIATTR_COOP_GROUP_INSTR_OFFSETS
	.align		4
.L_1359:
        /*012c*/ 	.byte	0x04, 0x28
        /*012e*/ 	.short	(.L_1361 - .L_1360)


	//   ....[0]....
.L_1360:
        /*0130*/ 	.word	0x00000dd0


	//   ....[1]....
        /*0134*/ 	.word	0x00000de0


	//   ....[2]....
        /*0138*/ 	.word	0x00000df0


	//   ....[3]....
        /*013c*/ 	.word	0x00000e00


	//   ....[4]....
        /*0140*/ 	.word	0x00000e10


	//   ....[5]....
        /*0144*/ 	.word	0x00000ea0


	//   ....[6]....
        /*0148*/ 	.word	0x00000ef0


	//   ....[7]....
        /*014c*/ 	.word	0x00000f70


	//   ....[8]....
        /*0150*/ 	.word	0x00000ff0


	//   ....[9]....
        /*0154*/ 	.word	0x00001000


	//   ....[10]....
        /*0158*/ 	.word	0x00001010


	//   ....[11]....
        /*015c*/ 	.word	0x00001020


	//   ....[12]....
        /*0160*/ 	.word	0x00001050


	//   ....[13]....
        /*0164*/ 	.word	0x00001070


	//   ....[14]....
        /*0168*/ 	.word	0x000010a0


	//   ....[15]....
        /*016c*/ 	.word	0x000010d0


	//   ....[16]....
        /*0170*/ 	.word	0x00001130


	//   ....[17]....
        /*0174*/ 	.word	0x00001140


	//   ....[18]....
        /*0178*/ 	.word	0x00001150


	//   ....[19]....
        /*017c*/ 	.word	0x00001160


	//   ....[20]....
        /*0180*/ 	.word	0x00001190


	//   ....[21]....
        /*0184*/ 	.word	0x000011b0


	//   ....[22]....
        /*0188*/ 	.word	0x000011e0


	//   ....[23]....
        /*018c*/ 	.word	0x00001210


	//   ....[24]....
        /*0190*/ 	.word	0x00001280


	//   ....[25]....
        /*0194*/ 	.word	0x00001290


	//   ....[26]....
        /*0198*/ 	.word	0x000012a0


	//   ....[27]....
        /*019c*/ 	.word	0x000012b0


	//   ....[28]....
        /*01a0*/ 	.word	0x000012c0


	//   ....[29]....
        /*01a4*/ 	.word	0x000012d0


	//   ....[30]....
        /*01a8*/ 	.word	0x000012f0


	//   ....[31]....
        /*01ac*/ 	.word	0x00001310


	//----- nvinfo : EIATTR_VRC_CTA_INIT_COUNT
	.align		4
.L_1361:
        /*01b0*/ 	.byte	0x02, 0x4a
	.zero		1
	.zero		1


	//----- nvinfo : EIATTR_EXIT_INSTR_OFFSETS
	.align		4
        /*01b4*/ 	.byte	0x04, 0x1c
        /*01b6*/ 	.short	(.L_1363 - .L_1362)


	//   ....[0]....
.L_1362:
        /*01b8*/ 	.word	0x00000340


	//   ....[1]....
        /*01bc*/ 	.word	0x000014c0


	//   ....[2]....
        /*01c0*/ 	.word	0x000016b0


	//----- nvinfo : EIATTR_MAX_THREADS
	.align		4
.L_1363:
        /*01c4*/ 	.byte	0x04, 0x05
        /*01c6*/ 	.short	(.L_1365 - .L_1364)
.L_1364:
        /*01c8*/ 	.word	0x00000200
        /*01cc*/ 	.word	0x00000001
        /*01d0*/ 	.word	0x00000001


	//----- nvinfo : EIATTR_CRS_STACK_SIZE
	.align		4
.L_1365:
        /*01d4*/ 	.byte	0x04, 0x1e
        /*01d6*/ 	.short	(.L_1367 - .L_1366)
.L_1366:
        /*01d8*/ 	.word	0x00000000


	//----- nvinfo : EIATTR_CBANK_PARAM_SIZE
	.align		4
.L_1367:
        /*01dc*/ 	.byte	0x03, 0x19
        /*01de*/ 	.short	0x0034


	//----- nvinfo : EIATTR_PARAM_CBANK
	.align		4
        /*01e0*/ 	.byte	0x04, 0x0a
        /*01e2*/ 	.short	(.L_1369 - .L_1368)
	.align		4
.L_1368:
        /*01e4*/ 	.word	index@(.nv.constant0._Z9cuda_gemmIiLj512ELj1ELj1ELj2048ELj8ELj8ELj128ELj1ELj1EEvjjjPKT_S2_PS0_jjj)
        /*01e8*/ 	.short	0x0380
        /*01ea*/ 	.short	0x0034


	//----- nvinfo : EIATTR_SW_WAR
	.align		4
.L_1369:
        /*01ec*/ 	.byte	0x04, 0x36
        /*01ee*/ 	.short	(.L_1371 - .L_1370)
.L_1370:
        /*01f0*/ 	.word	0x00000008
.L_1371:


//--------------------- .nv.info._Z9cuda_gemmIiLj512ELj1ELj1ELj2048ELj8ELj8ELj128ELj0ELj1EEvjjjPKT_S2_PS0_jjj --------------------------
	.section	.nv.info._Z9cuda_gemmIiLj512ELj1ELj1ELj2048ELj8ELj8ELj128ELj0ELj1EEvjjjPKT_S2_PS0_jjj,"",@"SHT_CUDA_INFO"
	.sectionflags	@""
	.align	4


	//----- nvinfo : EIATTR_CUDA_API_VERSION
	.align		4
        /*0000*/ 	.byte	0x04, 0x37
        /*0002*/ 	.short	(.L_1373 - .L_1372)
.L_1372:
        /*0004*/ 	.word	0x00000082


	//----- nvinfo : EIATTR_KPARAM_INFO
	.align		4
.L_1373:
        /*0008*/ 	.byte	0x04, 0x17
        /*000a*/ 	.short	(.L_1375 - .L_1374)
.L_1374:
        /*000c*/ 	.word	0x00000000
        /*0010*/ 	.short	0x0008
        /*0012*/ 	.short	0x0030
        /*0014*/ 	.byte	0x00, 0xf0, 0x11, 0x00


	//----- nvinfo : EIATTR_KPARAM_INFO
	.align		4
.L_1375:
        /*0018*/ 	.byte	0x04, 0x17
        /*001a*/ 	.short	(.L_1377 - .L_1376)
.L_1376:
        /*001c*/ 	.word	0x00000000
        /*0020*/ 	.short	0x0007
        /*0022*/ 	.short	0x002c
        /*0024*/ 	.byte	0x00, 0xf0, 0x11, 0x00


	//----- nvinfo : EIATTR_KPARAM_INFO
	.align		4
.L_1377:
        /*0028*/ 	.byte	0x04, 0x17
        /*002a*/ 	.short	(.L_1379 - .L_1378)
.L_1378:
        /*002c*/ 	.word	0x00000000
        /*0030*/ 	.short	0x0006
        /*0032*/ 	.short	0x0028
        /*0034*/ 	.byte	0x00, 0xf0, 0x11, 0x00


	//----- nvinfo : EIATTR_KPARAM_INFO
	.align		4
.L_1379:
        /*0038*/ 	.byte	0x04, 0x17
        /*003a*/ 	.short	(.L_1381 - .L_1380)
.L_1380:
        /*003c*/ 	.word	0x00000000
        /*0040*/ 	.short	0x0005
        /*0042*/ 	.short	0x0020
        /*0044*/ 	.byte	0x00, 0xf5, 0x21, 0x00


	//----- nvinfo : EIATTR_KPARAM_INFO
	.align		4
.L_1381:
        /*0048*/ 	.byte	0x04, 0x17
        /*004a*/ 	.short	(.L_1383 - .L_1382)
.L_1382:
        /*004c*/ 	.word	0x00000000
        /*0050*/ 	.short	0x0004
        /*0052*/ 	.short	0x0018
        /*0054*/ 	.byte	0x00, 0xf5, 0x21, 0x00


	//----- nvinfo : EIATTR_KPARAM_INFO
	.align		4
.L_1383:
        /*0058*/ 	.byte	0x04, 0x17
        /*005a*/ 	.short	(.L_1385 - .L_1384)
.L_1384:
        /*005c*/ 	.word	0x00000000
        /*0060*/ 	.short	0x0003
        /*0062*/ 	.short	0x0010
        /*0064*/ 	.byte	0x00, 0xf5, 0x21, 0x00


	//----- nvinfo : EIATTR_KPARAM_INFO
	.align		4
.L_1385:
        /*0068*/ 	.byte	0x04, 0x17
        /*006a*/ 	.short	(.L_1387 - .L_1386)
.L_1386:
        /*006c*/ 	.word	0x00000000
        /*0070*/ 	.short	0x0002
        /*0072*/ 	.short	0x0008
        /*0074*/ 	.byte	0x00, 0xf0, 0x11, 0x00


	//----- nvinfo : EIATTR_KPARAM_INFO
	.align		4
.L_1387:
        /*0078*/ 	.byte	0x04, 0x17
        /*007a*/ 	.short	(.L_1389 - .L_1388)
.L_1388:
        /*007c*/ 	.word	0x00000000
        /*0080*/ 	.short	0x0001
        /*0082*/ 	.short	0x0004
        /*0084*/ 	.byte	0x00, 0xf0, 0x11, 0x00


	//----- nvinfo : EIATTR_KPARAM_INFO
	.align		4
.L_1389:
        /*0088*/ 	.byte	0x04, 0x17
        /*008a*/ 	.short	(.L_1391 - .L_1390)
.L_1390:
        /*008c*/ 	.word	0x00000000
        /*0090*/ 	.short	0x0000
        /*0092*/ 	.short	0x0000
        /*0094*/ 	.byte	0x00, 0xf0, 0x11, 0x00


	//----- nvinfo : EIATTR_SPARSE_MMA_MASK
	.align		4
.L_1391:
        /*0098*/ 	.byte	0x03, 0x50
        /*009a*/ 	.short	0x0000


	//----- nvinfo : EIATTR_MAXREG_COUNT
	.align		4
        /*009c*/ 	.byte	0x03, 0x1b
        /*009e*/ 	.short	0x0080


	//----- nvinfo : EIATTR_NUM_BARRIERS
	.align		4
        /*00a0*/ 	.byte	0x02, 0x4c
        /*00a2*/ 	.byte	0x01
	.zero		1


	//----- nvinfo : EIATTR_MERCURY_ISA_VERSION
	.align		4
        /*00a4*/ 	.byte	0x03, 0x5f
        /*00a6*/ 	.short	0x0101


	//----- nvinfo : EIATTR_COOP_GROUP_MASK_REGIDS
	.align		4
        /*00a8*/ 	.byte	0x04, 0x29
        /*00aa*/ 	.short	(.L_1393 - .L_1392)


	//   ....[0]....
.L_1392:
        /*00ac*/ 	.word	0xffffffff


	//   ....[1]....
        /*00b0*/ 	.word	0xffffffff


	//   ....[2]....
        /*00b4*/ 	.word	0xffffffff


	//   ....[3]....
        /*00b8*/ 	.word	0xffffffff


	//   ....[4]....
        /*00bc*/ 	.word	0xffffffff


	//   ....[5]....
        /*00c0*/ 	.word	0xffffffff


	//   ....[6]....
        /*00c4*/ 	.word	0xffffffff


	//   ....[7]....
        /*00c8*/ 	.word	0xffffffff


	//   ....[8]....
        /*00cc*/ 	.word	0xffffffff


	//   ....[9]....
        /*00d0*/ 	.word	0xffffffff


	//   ....[10]....
        /*00d4*/ 	.word	0xffffffff


	//   ....[11]....
        /*00d8*/ 	.word	0xffffffff


	//   ....[12]....
        /*00dc*/ 	.word	0xffffffff


	//   ....[13]....
        /*00e0*/ 	.word	0xffffffff


	//   ....[14]....
        /*00e4*/ 	.word	0xffffffff


	//   ....[15]....
        /*00e8*/ 	.word	0xffffffff


	//   ....[16]....
        /*00ec*/ 	.word	0xffffffff


	//   ....[17]....
        /*00f0*/ 	.word	0xffffffff


	//   ....[18]....
        /*00f4*/ 	.word	0xffffffff


	//   ....[19]....
        /*00f8*/ 	.word	0xffffffff


	//   ....[20]....
        /*00fc*/ 	.word	0xffffffff


	//   ....[21]....
        /*0100*/ 	.word	0xffffffff


	//   ....[22]....
        /*0104*/ 	.word	0xffffffff


	//   ....[23]....
        /*0108*/ 	.word	0xffffffff


	//   ....[24]....
        /*010c*/ 	.word	0xffffffff


	//   ....[25]....
        /*0110*/ 	.word	0xffffffff


	//   ....[26]....
        /*0114*/ 	.word	0xffffffff


	//   ....[27]....
        /*0118*/ 	.word	0xffffffff


	//   ....[28]....
        /*011c*/ 	.word	0xffffffff


	//   ....[29]....
        /*0120*/ 	.word	0xffffffff


	//   ....[30]....
        /*0124*/ 	.word	0xffffffff


	//   ....[31]....
        /*0128*/ 	.word	0xffffffff


	//----- nvinfo : EIATTR_COOP_GROUP_INSTR_OFFSETS
	.align		4
.L_1393:
        /*012c*/ 	.byte	0x04, 0x28
        /*012e*/ 	.short	(.L_1395 - .L_1394)


	//   ....[0]....
.L_1394:
        /*0130*/ 	.word	0x00000e90


	//   ....[1]....
        /*0134*/ 	.word	0x00000ea0


	//   ....[2]....
        /*0138*/ 	.word	0x00000eb0


	//   ....[3]....
        /*013c*/ 	.word	0x00000ec0


	//   ....[4]....
        /*0140*/ 	.word	0x00000f30


	//   ....[5]....
        /*0144*/ 	.word	0x00000f70


	//   ....[6]....
        /*0148*/ 	.word	0x00000fa0


	//   ....[7]....
        /*014c*/ 	.word	0x00001030


	//   ....[8]....
        /*0150*/ 	.word	0x00001090


	//   ....[9]....
        /*0154*/ 	.word	0x000010a0


	//   ....[10]....
        /*0158*/ 	.word	0x000010b0


	//   ....[11]....
        /*015c*/ 	.word	0x000010c0


	//   ....[12]....
        /*0160*/ 	.word	0x000010d0


	//   ....[13]....
        /*0164*/ 	.word	0x000010f0


	//   ....[14]....
        /*0168*/ 	.word	0x00001150


	//   ....[15]....
        /*016c*/ 	.word	0x00001170


	//   ....[16]....
        /*0170*/ 	.word	0x000011e0


	//   ....[17]....
        /*0174*/ 	.word	0x000011f0


	//   ....[18]....
        /*0178*/ 	.word	0x00001200


	//   ....[19]....
        /*017c*/ 	.word	0x00001210


	//   ....[20]....
        /*0180*/ 	.word	0x00001230


	//   ....[21]....
        /*0184*/ 	.word	0x00001270


	//   ....[22]....
        /*0188*/ 	.word	0x00001290


	//   ....[23]....
        /*018c*/ 	.word	0x000012b0


	//   ....[24]....
        /*0190*/ 	.word	0x00001320


	//   ....[25]....
        /*0194*/ 	.word	0x00001330


	//   ....[26]....
        /*0198*/ 	.word	0x00001340


	//   ....[27]....
        /*019c*/ 	.word	0x00001350


	//   ....[28]....
        /*01a0*/ 	.word	0x00001360


	//   ....[29]....
        /*01a4*/ 	.word	0x00001370


	//   ....[30]....
        /*01a8*/ 	.word	0x00001390


	//   ....[31]....
        /*01ac*/ 	.word	0x000013b0


	//----- nvinfo : EIATTR_VRC_CTA_INIT_COUNT
	.align		4
.L_1395:
        /*01b0*/ 	.byte	0x02, 0x4a
	.zero		1
	.zero		1


	//----- nvinfo : EIATTR_EXIT_INSTR_OFFSETS
	.align		4
        /*01b4*/ 	.byte	0x04, 0x1c
        /*01b6*/ 	.short	(.L_1397 - .L_1396)


	//   ....[0]....
.L_1396:
        /*01b8*/ 	.word	0x00000340


	//   ....[1]....
        /*01bc*/ 	.word	0x00001580


	//   ....[2]....
        /*01c0*/ 	.word	0x00001850


	//----- nvinfo : EIATTR_MAX_THREADS
	.align		4
.L_1397:
        /*01c4*/ 	.byte	0x04, 0x05
        /*01c6*/ 	.short	(.L_1399 - .L_1398)
.L_1398:
        /*01c8*/ 	.word	0x00000200
        /*01cc*/ 	.word	0x00000001
        /*01d0*/ 	.word	0x00000001


	//----- nvinfo : EIATTR_CRS_STACK_SIZE
	.align		4
.L_1399:
        /*01d4*/ 	.byte	0x04, 0x1e
        /*01d6*/ 	.short	(.L_1401 - .L_1400)
.L_1400:
        /*01d8*/ 	.word	0x00000000


	//----- nvinfo : EIATTR_CBANK_PARAM_SIZE
	.align		4
.L_1401:
        /*01dc*/ 	.byte	0x03, 0x19
        /*01de*/ 	.short	0x0034


	//----- nvinfo : EIATTR_PARAM_CBANK
	.align		4
        /*01e0*/ 	.byte	0x04, 0x0a
        /*01e2*/ 	.short	(.L_1403 - .L_1402)
	.align		4
.L_1402:
        /*01e4*/ 	.word	index@(.nv.constant0._Z9cuda_gemmIiLj512ELj1ELj1ELj2048ELj8ELj8ELj128ELj0ELj1EEvjjjPKT_S2_PS0_jjj)
        /*01e8*/ 	.short	0x0380
        /*01ea*/ 	.short	0x0034


	//----- nvinfo : EIATTR_SW_WAR
	.align		4
.L_1403:
        /*01ec*/ 	.byte	0x04, 0x36
        /*01ee*/ 	.short	(.L_1405 - .L_1404)
.L_1404:
        /*01f0*/ 	.word	0x00000008
.L_1405:


//--------------------- .nv.info._Z9cuda_gemmIiLj512ELj1ELj1ELj2048ELj4ELj4ELj128ELj1ELj1EEvjjjPKT_S2_PS0_jjj --------------------------
	.section	.nv.info._Z9cuda_gemmIiLj512ELj1ELj1ELj2048ELj4ELj4ELj128ELj1ELj1EEvjjjPKT_S2_PS0_jjj,"",@"SHT_CUDA_INFO"
	.sectionflags	@""
	.align	4


	//----- nvinfo : EIATTR_CUDA_API_VERSION
	.align		4
        /*0000*/ 	.byte	0x04, 0x37
        /*0002*/ 	.short	(.L_1407 - .L_1406)
.L_1406:
        /*0004*/ 	.word	0x00000082


	//----- nvinfo : EIATTR_KPARAM_INFO
	.align		4
.L_1407:
        /*0008*/ 	.byte	0x04, 0x17
        /*000a*/ 	.short	(.L_1409 - .L_1408)
.L_1408:
        /*000c*/ 	.word	0x00000000
        /*0010*/ 	.short	0x0008
        /*0012*/ 	.short	0x0030
        /*0014*/ 	.byte	0x00, 0xf0, 0x11, 0x00


	//----- nvinfo : EIATTR_KPARAM_INFO
	.align		4
.L_1409:
        /*0018*/ 	.byte	0x04, 0x17
        /*001a*/ 	.short	(.L_1411 - .L_1410)
.L_1410:
        /*001c*/ 	.word	0x00000000
        /*0020*/ 	.short	0x0007
        /*0022*/ 	.short	0x002c
        /*0024*/ 	.byte	0x00, 0xf0, 0x11, 0x00


	//----- nvinfo : EIATTR_KPARAM_INFO
	.align		4
.L_1411:
        /*0028*/ 	.byte	0x04, 0x17
        /*002a*/ 	.short	(.L_1413 - .L_1412)
.L_1412:
        /*002c*/ 	.word	0x00000000
        /*0030*/ 	.short	0x0006
        /*0032*/ 	.short	0x0028
        /*0034*/ 	.byte	0x00, 0xf0, 0x11, 0x00


	//----- nvinfo : EIATTR_KPARAM_INFO
	.align		4
.L_1413:
        /*0038*/ 	.byte	0x04, 0x17
        /*003a*/ 	.short	(.L_1415 - .L_1414)
.L_1414:
        /*003c*/ 	.word	0x00000000
        /*0040*/ 	.short	0x0005
        /*0042*/ 	.short	0x0020
        /*0044*/ 	.byte	0x00, 0xf5, 0x21, 0x00


	//----- nvinfo : EIATTR_KPARAM_INFO
	.align		4
.L_1415:
        /*0048*/ 	.byte	0x04, 0x17
        /*004a*/ 	.short	(.L_1417 - .L_1416)
.L_1416:
        /*004c*/ 	.word	0x00000000
        /*0050*/ 	.short	0x0004
        /*0052*/ 	.short	0x0018
        /*0054*/ 	.byte	0x00, 0xf5, 0x21, 0x00


	//----- nvinfo : EIATTR_KPARAM_INFO
	.align		4
.L_1417:
        /*0058*/ 	.byte	0x04, 0x17
        /*005a*/ 	.short	(.L_1419 - .L_1418)
.L_1418:
        /*005c*/ 	.word	0x00000000
        /*0060*/ 	.short	0x0003
        /*0062*/ 	.short	0x0010
        /*0064*/ 	.byte	0x00, 0xf5, 0x21, 0x00


	//----- nvinfo : EIATTR_KPARAM_INFO
	.align		4
.L_1419:
        /*0068*/ 	.byte	0x04, 0x17
        /*006a*/ 	.short	(.L_1421 - .L_1420)
.L_1420:
        /*006c*/ 	.word	0x00000000
        /*0070*/ 	.short	0x0002
        /*0072*/ 	.short	0x0008
        /*0074*/ 	.byte	0x00, 0xf0, 0x11, 0x00


	//----- nvinfo : EIATTR_KPARAM_INFO
	.align		4
.L_1421:
        /*0078*/ 	.byte	0x04, 0x17
        /*007a*/ 	.short	(.L_1423 - .L_1422)
.L_1422:
        /*007c*/ 	.word	0x00000000
        /*0080*/ 	.short	0x0001
        /*0082*/ 	.short	0x0004
        /*0084*/ 	.byte	0x00, 0xf0, 0x11, 0x00


	//----- nvinfo : EIATTR_KPARAM_INFO
	.align		4
.L_1423:
        /*0088*/ 	.byte	0x04, 0x17
        /*008a*/ 	.short	(.L_1425 - .L_1424)
.L_1424:
        /*008c*/ 	.word	0x00000000
        /*0090*/ 	.short	0x0000
        /*0092*/ 	.short	0x0000
        /*0094*/ 	.byte	0x00, 0xf0, 0x11, 0x00


	//----- nvinfo : EIATTR_SPARSE_MMA_MASK
	.align		4
.L_1425:
        /*0098*/ 	.byte	0x03, 0x50
        /*009a*/ 	.short	0x0000


	//----- nvinfo : EIATTR_MAXREG_COUNT
	.align		4
        /*009c*/ 	.byte	0x03, 0x1b
        /*009e*/ 	.short	0x0080


	//----- nvinfo : EIATTR_NUM_BARRIERS
	.align		4
        /*00a0*/ 	.byte	0x02, 0x4c
        /*00a2*/ 	.byte	0x01
	.zero		1


	//----- nvinfo : EIATTR_MERCURY_ISA_VERSION
	.align		4
        /*00a4*/ 	.byte	0x03, 0x5f
        /*00a6*/ 	.short	0x0101


	//----- nvinfo : EIATTR_COOP_GROUP_MASK_REGIDS
	.align		4
        /*00a8*/ 	.byte	0x04, 0x29
        /*00aa*/ 	.short	(.L_1427 - .L_1426)


	//   ....[0]....
.L_1426:
        /*00ac*/ 	.word	0xffffffff


	//   ....[1]....
        /*00b0*/ 	.word	0xffffffff


	//   ....[2]....
        /*00b4*/ 	.word	0xffffffff


	//   ....[3]....
        /*00b8*/ 	.word	0xffffffff


	//   ....[4]....
        /*00bc*/ 	.word	0xffffffff


	//   ....[5]....
        /*00c0*/ 	.word	0xffffffff


	//   ....[6]....
        /*00c4*/ 	.word	0xffffffff


	//   ....[7]....
        /*00c8*/ 	.word	0xffffffff


	//   ....[8]....
        /*00cc*/ 	.word	0xffffffff


	//   ....[9]....
        /*00d0*/ 	.word	0xffffffff


	//   ....[10]....
        /*00d4*/ 	.word	0xffffffff


	//   ....[11]....
        /*00d8*/ 	.word	0xffffffff


	//   ....[12]....
        /*00dc*/ 	.word	0xffffffff


	//   ....[13]....
        /*00e0*/ 	.word	0xffffffff


	//   ....[14]....
        /*00e4*/ 	.word	0xffffffff


	//   ....[15]....
        /*00e8*/ 	.word	0xffffffff


	//----- nvinfo : EIATTR_COOP_GROUP_INSTR_OFFSETS
	.align		4
.L_1427:
        /*00ec*/ 	.byte	0x04, 0x28
        /*00ee*/ 	.short	(.L_1429 - .L_1428)


	//   ....[0]....
.L_1428:
        /*00f0*/ 	.word	0x00000c60


	//   ....[1]....
        /*00f4*/ 	.word	0x00000c70


	//   ....[2]....
        /*00f8*/ 	.word	0x00000c80


	//   ....[3]....
        /*00fc*/ 	.word	0x00000c90


	//   ....[4]....
        /*0100*/ 	.word	0x00000d20


	//   ....[5]....
        /*0104*/ 	.word	0x00000d30


	//   ....[6]....
        /*0108*/ 	.word	0x00000d40


	//   ....[7]....
        /*010c*/ 	.word	0x00000d50


	//   ....[8]....
        /*0110*/ 	.word	0x00000dd0


	//   ....[9]....
        /*0114*/ 	.word	0x00000de0


	//   ....[10]....
        /*0118*/ 	.word	0x00000df0


	//   ....[11]....
        /*011c*/ 	.word	0x00000e00


	//   ....[12]....
        /*0120*/ 	.word	0x00000e90


	//   ....[13]....
        /*0124*/ 	.word	0x00000ea0


	//   ....[14]....
        /*0128*/ 	.word	0x00000eb0


	//   ....[15]....
        /*012c*/ 	.word	0x00000ec0


	//----- nvinfo : EIATTR_VRC_CTA_INIT_COUNT
	.align		4
.L_1429:
        /*0130*/ 	.byte	0x02, 0x4a
	.zero		1
	.zero		1


	//----- nvinfo : EIATTR_EXIT_INSTR_OFFSETS
	.align		4
        /*0134*/ 	.byte	0x04, 0x1c
        /*0136*/ 	.short	(.L_1431 - .L_1430)


	//   ....[0]....
.L_1430:
        /*0138*/ 	.word	0x00000260


	//   ....[1]....
        /*013c*/ 	.word	0x00001030


	//   ....[2]....
        /*0140*/ 	.word	0x00001220


	//----- nvinfo : EIATTR_MAX_THREADS
	.align		4
.L_1431:
        /*0144*/ 	.byte	0x04, 0x05
        /*0146*/ 	.short	(.L_1433 - .L_1432)
.L_1432:
        /*0148*/ 	.word	0x00000200
        /*014c*/ 	.word	0x00000001
        /*0150*/ 	.word	0x00000001


	//----- nvinfo : EIATTR_CRS_STACK_SIZE
	.align		4
.L_1433:
        /*0154*/ 	.byte	0x04, 0x1e
        /*0156*/ 	.short	(.L_1435 - .L_1434)
.L_1434:
        /*0158*/ 	.word	0x00000000


	//----- nvinfo : EIATTR_CBANK_PARAM_SIZE
	.align		4
.L_1435:
        /*015c*/ 	.byte	0x03, 0x19
        /*015e*/ 	.short	0x0034


	//----- nvinfo : EIATTR_PARAM_CBANK
	.align		4
        /*0160*/ 	.byte	0x04, 0x0a
        /*0162*/ 	.short	(.L_1437 - .L_1436)
	.align		4
.L_1436:
        /*0164*/ 	.word	index@(.nv.constant0._Z9cuda_gemmIiLj512ELj1ELj1ELj2048ELj4ELj4ELj128ELj1ELj1EEvjjjPKT_S2_PS0_jjj)
        /*0168*/ 	.short	0x0380
        /*016a*/ 	.short	0x0034


	//----- nvinfo : EIATTR_SW_WAR
	.align		4
.L_1437:
        /*016c*/ 	.byte	0x04, 0x36
        /*016e*/ 	.short	(.L_1439 - .L_1438)
.L_1438:
        /*0170*/ 	.word	0x00000008
.L_1439:


//--------------------- .nv.info._Z9cuda_gemmIiLj512ELj1ELj1ELj2048ELj4ELj4ELj128ELj0ELj1EEvjjjPKT_S2_PS0_jjj --------------------------
	.section	.nv.info._Z9cuda_gemmIiLj512ELj1ELj1ELj2048ELj4ELj4ELj128ELj0ELj1EEvjjjPKT_S2_PS0_jjj,"",@"SHT_CUDA_INFO"
	.sectionflags	@""
	.align	4


	//----- nvinfo : EIATTR_CUDA_API_VERSION
	.align		4
        /*0000*/ 	.byte	0x04, 0x37
        /*0002*/ 	.short	(.L_1441 - .L_1440)
.L_1440:
        /*0004*/ 	.word	0x00000082


	//----- nvinfo : EIATTR_KPARAM_INFO
	.align		4
.L_1441:
        /*0008*/ 	.byte	0x04, 0x17
        /*000a*/ 	.short	(.L_1443 - .L_1442)
.L_1442:
        /*000c*/ 	.word	0x00000000
        /*0010*/ 	.short	0x0008
        /*0012*/ 	.short	0x0030
        /*0014*/ 	.byte	0x00, 0xf0, 0x11, 0x00


	//----- nvinfo : EIATTR_KPARAM_INFO
	.align		4
.L_1443:
        /*0018*/ 	.byte	0x04, 0x17
        /*001a*/ 	.short	(.L_1445 - .L_1444)
.L_1444:
        /*001c*/ 	.word	0x00000000
        /*0020*/ 	.short	0x0007
        /*0022*/ 	.short	0x002c
        /*0024*/ 	.byte	0x00, 0xf0, 0x11, 0x00


	//----- nvinfo : EIATTR_KPARAM_INFO
	.align		4
.L_1445:
        /*0028*/ 	.byte	0x04, 0x17
        /*002a*/ 	.short	(.L_1447 - .L_1446)
.L_1446:
        /*002c*/ 	.word	0x00000000
        /*0030*/ 	.short	0x0006
        /*0032*/ 	.short	0x0028
        /*0034*/ 	.byte	0x00, 0xf0, 0x11, 0x00


	//----- nvinfo : EIATTR_KPARAM_INFO
	.align		4
.L_1447:
        /*0038*/ 	.byte	0x04, 0x17
        /*003a*/ 	.short	(.L_1449 - .L_1448)
.L_1448:
        /*003c*/ 	.word	0x00000000
        /*0040*/ 	.short	0x0005
        /*0042*/ 	.short	0x0020
        /*0044*/ 	.byte	0x00, 0xf5, 0x21, 0x00


	//----- nvinfo : EIATTR_KPARAM_INFO
	.align		4
.L_1449:
        /*0048*/ 	.byte	0x04, 0x17
        /*004a*/ 	.short	(.L_1451 - .L_1450)
.L_1450:
        /*004c*/ 	.word	0x00000000
        /*0050*/ 	.short	0x0004
        /*0052*/ 	.short	0x0018
        /*0054*/ 	.byte	0x00, 0xf5, 0x21, 0x00


	//----- nvinfo : EIATTR_KPARAM_INFO
	.align		4
.L_1451:
        /*0058*/ 	.byte	0x04, 0x17
        /*005a*/ 	.short	(.L_1453 - .L_1452)
.L_1452:
        /*005c*/ 	.word	0x00000000
        /*0060*/ 	.short	0x0003
        /*0062*/ 	.short	0x0010
        /*0064*/ 	.byte	0x00, 0xf5, 0x21, 0x00


	//----- nvinfo : EIATTR_KPARAM_INFO
	.align		4
.L_1453:
        /*0068*/ 	.byte	0x04, 0x17
        /*006a*/ 	.short	(.L_1455 - .L_1454)
.L_1454:
        /*006c*/ 	.word	0x00000000
        /*0070*/ 	.short	0x0002
        /*0072*/ 	.short	0x0008
        /*0074*/ 	.byte	0x00, 0xf0, 0x11, 0x00


	//----- nvinfo : EIATTR_KPARAM_INFO
	.align		4
.L_1455:
        /*0078*/ 	.byte	0x04, 0x17
        /*007a*/ 	.short	(.L_1457 - .L_1456)
.L_1456:
        /*007c*/ 	.word	0x00000000
        /*0080*/ 	.short	0x0001
        /*0082*/ 	.short	0x0004
        /*0084*/ 	.byte	0x00, 0xf0, 0x11, 0x00


	//----- nvinfo : EIATTR_KPARAM_INFO
	.align		4
.L_1457:
        /*0088*/ 	.byte	0x04, 0x17
        /*008a*/ 	.short	(.L_1459 - .L_1458)
.L_1458:
        /*008c*/ 	.word	0x00000000
        /*0090*/ 	.short	0x0000
        /*0092*/ 	.short	0x0000
        /*0094*/ 	.byte	0x00, 0xf0, 0x11, 0x00


	//----- nvinfo : EIATTR_SPARSE_MMA_MASK
	.align		4
.L_1459:
        /*0098*/ 	.byte	0x03, 0x50
        /*009a*/ 	.short	0x0000


	//----- nvinfo : EIATTR_MAXREG_COUNT
	.align		4
        /*009c*/ 	.byte	0x03, 0x1b
        /*009e*/ 	.short	0x0080


	//----- nvinfo : EIATTR_NUM_BARRIERS
	.align		4
        /*00a0*/ 	.byte	0x02, 0x4c
        /*00a2*/ 	.byte	0x01
	.zero		1


	//----- nvinfo : EIATTR_MERCURY_ISA_VERSION
	.align		4
        /*00a4*/ 	.byte	0x03, 0x5f
        /*00a6*/ 	.short	0x0101


	//----- nvinfo : EIATTR_COOP_GROUP_MASK_REGIDS
	.align		4
        /*00a8*/ 	.byte	0x04, 0x29
        /*00aa*/ 	.short	(.L_1461 - .L_1460)


	//   ....[0]....
.L_1460:
        /*00ac*/ 	.word	0xffffffff


	//   ....[1]....
        /*00b0*/ 	.word	0xffffffff


	//   ....[2]....
        /*00b4*/ 	.word	0xffffffff


	//   ....[3]....
        /*00b8*/ 	.word	0xffffffff


	//   ....[4]....
        /*00bc*/ 	.word	0xffffffff


	//   ....[5]....
        /*00c0*/ 	.word	0xffffffff


	//   ....[6]....
        /*00c4*/ 	.word	0xffffffff


	//   ....[7]....
        /*00c8*/ 	.word	0xffffffff


	//   ....[8]....
        /*00cc*/ 	.word	0xffffffff


	//   ....[9]....
        /*00d0*/ 	.word	0xffffffff


	//   ....[10]....
        /*00d4*/ 	.word	0xffffffff


	//   ....[11]....
        /*00d8*/ 	.word	0xffffffff


	//   ....[12]....
        /*00dc*/ 	.word	0xffffffff


	//   ....[13]....
        /*00e0*/ 	.word	0xffffffff


	//   ....[14]....
        /*00e4*/ 	.word	0xffffffff


	//   ....[15]....
        /*00e8*/ 	.word	0xffffffff


	//----- nvinfo : EIATTR_COOP_GROUP_INSTR_OFFSETS
	.align		4
.L_1461:
        /*00ec*/ 	.byte	0x04, 0x28
        /*00ee*/ 	.short	(.L_1463 - .L_1462)


	//   ....[0]....
.L_1462:
        /*00f0*/ 	.word	0x00000ce0


	//   ....[1]....
        /*00f4*/ 	.word	0x00000cf0


	//   ....[2]....
        /*00f8*/ 	.word	0x00000d00


	//   ....[3]....
        /*00fc*/ 	.word	0x00000d10


	//   ....[4]....
        /*0100*/ 	.word	0x00000da0


	//   ....[5]....
        /*0104*/ 	.word	0x00000db0


	//   ....[6]....
        /*0108*/ 	.word	0x00000dc0


	//   ....[7]....
        /*010c*/ 	.word	0x00000dd0


	//   ....[8]....
        /*0110*/ 	.word	0x00000e50


	//   ....[9]....
        /*0114*/ 	.word	0x00000e60


	//   ....[10]....
        /*0118*/ 	.word	0x00000e70


	//   ....[11]....
        /*011c*/ 	.word	0x00000e80


	//   ....[12]....
        /*0120*/ 	.word	0x00000f40


	//   ....[13]....
        /*0124*/ 	.word	0x00000f50


	//   ....[14]....
        /*0128*/ 	.word	0x00000f60


	//   ....[15]....
        /*012c*/ 	.word	0x00000f70


	//----- nvinfo : EIATTR_VRC_CTA_INIT_COUNT
	.align		4
.L_1463:
        /*0130*/ 	.byte	0x02, 0x4a
	.zero		1
	.zero		1


	//----- nvinfo : EIATTR_EXIT_INSTR_OFFSETS
	.align		4
        /*0134*/ 	.byte	0x04, 0x1c
        /*0136*/ 	.short	(.L_1465 - .L_1464)


	//   ....[0]....
.L_1464:
        /*0138*/ 	.word	0x00000260


	//   ....[1]....
        /*013c*/ 	.word	0x00001100


	//   ....[2]....
        /*0140*/ 	.word	0x000013d0


	//----- nvinfo : EIATTR_MAX_THREADS
	.align		4
.L_1465:
        /*0144*/ 	.byte	0x04, 0x05
        /*0146*/ 	.short	(.L_1467 - .L_1466)
.L_1466:
        /*0148*/ 	.word	0x00000200
        /*014c*/ 	.word	0x00000001
        /*0150*/ 	.word	0x00000001


	//----- nvinfo : EIATTR_CRS_STACK_SIZE
	.align		4
.L_1467:
        /*0154*/ 	.byte	0x04, 0x1e
        /*0156*/ 	.short	(.L_1469 - .L_1468)
.L_1468:
        /*0158*/ 	.word	0x00000000


	//----- nvinfo : EIATTR_CBANK_PARAM_SIZE
	.align		4
.L_1469:
        /*015c*/ 	.byte	0x03, 0x19
        /*015e*/ 	.short	0x0034


	//----- nvinfo : EIATTR_PARAM_CBANK
	.align		4
        /*0160*/ 	.byte	0x04, 0x0a
        /*0162*/ 	.short	(.L_1471 - .L_1470)
	.align		4
.L_1470:
        /*0164*/ 	.word	index@(.nv.constant0._Z9cuda_gemmIiLj512ELj1ELj1ELj2048ELj4ELj4ELj128ELj0ELj1EEvjjjPKT_S2_PS0_jjj)
        /*0168*/ 	.short	0x0380
        /*016a*/ 	.short	0x0034


	//----- nvinfo : EIATTR_SW_WAR
	.align		4
.L_1471:
        /*016c*/ 	.byte	0x04, 0x36
        /*016e*/ 	.short	(.L_1473 - .L_1472)
.L_1472:
        /*0170*/ 	.word	0x00000008
.L_1473:


//--------------------- .nv.info._Z9cuda_gemmIiLj512ELj1ELj1ELj2048ELj2ELj2ELj128ELj1ELj1EEvjjjPKT_S2_PS0_jjj --------------------------
	.section	.nv.info._Z9cuda_gemmIiLj512ELj1ELj1ELj2048ELj2ELj2ELj128ELj1ELj1EEvjjjPKT_S2_PS0_jjj,"",@"SHT_CUDA_INFO"
	.sectionflags	@""
	.align	4


	//----- nvinfo : EIATTR_CUDA_API_VERSION
	.align		4
        /*0000*/ 	.byte	0x04, 0x37
        /*0002*/ 	.short	(.L_1475 - .L_1474)
.L_1474:
        /*0004*/ 	.word	0x00000082


	//----- nvinfo : EIATTR_KPARAM_INFO
	.align		4
.L_1475:
        /*0008*/ 	.byte	0x04, 0x17
        /*000a*/ 	.short	(.L_1477 - .L_1476)
.L_1476:
        /*000c*/ 	.word	0x00000000
        /*0010*/ 	.short	0x0008
        /*0012*/ 	.short	0x0030
        /*0014*/ 	.byte	0x00, 0xf0, 0x11, 0x00


	//----- nvinfo : EIATTR_KPARAM_INFO
	.align		4
.L_1477:
        /*0018*/ 	.byte	0x04, 0x17
        /*001a*/ 	.short	(.L_1479 - .L_1478)
.L_1478:
        /*001c*/ 	.word	0x00000000
        /*0020*/ 	.short	0x0007
        /*0022*/ 	.short	0x002c
        /*0024*/ 	.byte	0x00, 0xf0, 0x11, 0x00


	//----- nvinfo : EIATTR_KPARAM_INFO
	.align		4
.L_1479:
        /*0028*/ 	.byte	0x04, 0x17
        /*002a*/ 	.short	(.L_1481 - .L_1480)
.L_1480:
        /*002c*/ 	.word	0x00000000
        /*0030*/ 	.short	0x0006
        /*0032*/ 	.short	0x0028
        /*0034*/ 	.byte	0x00, 0xf0, 0x11, 0x00


	//----- nvinfo : EIATTR_KPARAM_INFO
	.align		4
.L_1481:
        /*0038*/ 	.byte	0x04, 0x17
        /*003a*/ 	.short	(.L_1483 - .L_1482)
.L_1482:
        /*003c*/ 	.word	0x00000000
        /*0040*/ 	.short	0x0005
        /*0042*/ 	.short	0x0020
        /*0044*/ 	.byte	0x00, 0xf5, 0x21, 0x00


	//----- nvinfo : EIATTR_KPARAM_INFO
	.align		4
.L_1483:
        /*0048*/ 	.byte	0x04, 0x17
        /*004a*/ 	.short	(.L_1485 - .L_1484)
.L_1484:
        /*004c*/ 	.word	0x00000000
        /*0050*/ 	.short	0x0004
        /*0052*/ 	.short	0x0018
        /*0054*/ 	.byte	0x00, 0xf5, 0x21, 0x00


	//----- nvinfo : EIATTR_KPARAM_INFO
	.align		4
.L_1485:
        /*0058*/ 	.byte	0x04, 0x17
        /*005a*/ 	.short	(.L_1487 - .L_1486)
.L_1486:
        /*005c*/ 	.word	0x00000000
        /*0060*/ 	.short	0x0003
        /*0062*/ 	.short	0x0010
        /*0064*/ 	.byte	0x00, 0xf5, 0x21, 0x00


	//----- nvinfo : EIATTR_KPARAM_INFO
	.align		4
.L_1487:
        /*0068*/ 	.byte	0x04, 0x17
        /*006a*/ 	.short	(.L_1489 - .L_1488)
.L_1488:
        /*006c*/ 	.word	0x00000000
        /*0070*/ 	.short	0x0002
        /*0072*/ 	.short	0x0008
        /*0074*/ 	.byte	0x00, 0xf0, 0x11, 0x00


	//----- nvinfo : EIATTR_KPARAM_INFO
	.align		4
.L_1489:
        /*0078*/ 	.byte	0x04, 0x17
        /*007a*/ 	.short	(.L_1491 - .L_1490)
.L_1490:
        /*007c*/ 	.word	0x00000000
        /*0080*/ 	.short	0x0001
        /*0082*/ 	.short	0x0004
        /*0084*/ 	.byte	0x00, 0xf0, 0x11, 0x00


	//----- nvinfo : EIATTR_KPARAM_INFO
	.align		4
.L_1491:
        /*0088*/ 	.byte	0x04, 0x17
        /*008a*/ 	.short	(.L_1493 - .L_1492)
.L_1492:
        /*008c*/ 	.word	0x00000000
        /*0090*/ 	.short	0x0000
        /*0092*/ 	.short	0x0000
        /*0094*/ 	.byte	0x00, 0xf0, 0x11, 0x00


	//----- nvinfo : EIATTR_SPARSE_MMA_MASK
	.align		4
.L_1493:
        /*0098*/ 	.byte	0x03, 0x50
        /*009a*/ 	.short	0x0000


	//----- nvinfo : EIATTR_MAXREG_COUNT
	.align		4
        /*009c*/ 	.byte	0x03, 0x1b
        /*009e*/ 	.short	0x0080


	//----- nvinfo : EIATTR_NUM_BARRIERS
	.align		4
        /*00a0*/ 	.byte	0x02, 0x4c
        /*00a2*/ 	.byte	0x01
	.zero		1


	//----- nvinfo : EIATTR_MERCURY_ISA_VERSION
	.align		4
        /*00a4*/ 	.byte	0x03, 0x5f
        /*00a6*/ 	.short	0x0101


	//----- nvinfo : EIATTR_COOP_GROUP_MASK_REGIDS
	.align		4
        /*00a8*/ 	.byte	0x04, 0x29
        /*00aa*/ 	.short	(.L_1495 - .L_1494)


	//   ....[0]....
.L_1494:
        /*00ac*/ 	.word	0xffffffff


	//   ....[1]....
        /*00b0*/ 	.word	0xffffffff


	//   ....[2]....
        /*00b4*/ 	.word	0xffffffff


	//   ....[3]....
        /*00b8*/ 	.word	0xffffffff


	//----- nvinfo : EIATTR_COOP_GROUP_INSTR_OFFSETS
	.align		4
.L_1495:
        /*00bc*/ 	.byte	0x04, 0x28
        /*00be*/ 	.short	(.L_1497 - .L_1496)


	//   ....[0]....
.L_1496:
        /*00c0*/ 	.word	0x00000ac0


	//   ....[1]....
        /*00c4*/ 	.word	0x00000ad0


	//   ....[2]....
        /*00c8*/ 	.word	0x00000b30


	//   ....[3]....
        /*00cc*/ 	.word	0x00000b40


	//----- nvinfo : EIATTR_VRC_CTA_INIT_COUNT
	.align		4
.L_1497:
        /*00d0*/ 	.byte	0x02, 0x4a
	.zero		1
	.zero		1


	//----- nvinfo : EIATTR_EXIT_INSTR_OFFSETS
	.align		4
        /*00d4*/ 	.byte	0x04, 0x1c
        /*00d6*/ 	.short	(.L_1499 - .L_1498)


	//   ....[0]....
.L_1498:
        /*00d8*/ 	.word	0x00000140


	//   ....[1]....
        /*00dc*/ 	.word	0x00000d50


	//   ....[2]....
        /*00e0*/ 	.word	0x00000f40


	//----- nvinfo : EIATTR_MAX_THREADS
	.align		4
.L_1499:
        /*00e4*/ 	.byte	0x04, 0x05
        /*00e6*/ 	.short	(.L_1501 - .L_1500)
.L_1500:
        /*00e8*/ 	.word	0x00000200
        /*00ec*/ 	.word	0x00000001
        /*00f0*/ 	.word	0x00000001


	//----- nvinfo : EIATTR_CRS_STACK_SIZE
	.align		4
.L_1501:
        /*00f4*/ 	.byte	0x04, 0x1e
        /*00f6*/ 	.short	(.L_1503 - .L_1502)
.L_1502:
        /*00f8*/ 	.word	0x00000000


	//----- nvinfo : EIATTR_CBANK_PARAM_SIZE
	.align		4
.L_1503:
        /*00fc*/ 	.byte	0x03, 0x19
        /*00fe*/ 	.short	0x0034


	//----- nvinfo : EIATTR_PARAM_CBANK
	.align		4
        /*0100*/ 	.byte	0x04, 0x0a
        /*0102*/ 	.short	(.L_1505 - .L_1504)
	.align		4
.L_1504:
        /*0104*/ 	.word	index@(.nv.constant0._Z9cuda_gemmIiLj512ELj1ELj1ELj2048ELj2ELj2ELj128ELj1ELj1EEvjjjPKT_S2_PS0_jjj)
        /*0108*/ 	.short	0x0380
        /*010a*/ 	.short	0x0034


	//----- nvinfo : EIATTR_SW_WAR
	.align		4
.L_1505:
        /*010c*/ 	.byte	0x04, 0x36
        /*010e*/ 	.short	(.L_1507 - .L_1506)
.L_1506:
        /*0110*/ 	.word	0x00000008
.L_1507:


//--------------------- .nv.info._Z9cuda_gemmIiLj512ELj1ELj1ELj2048ELj2ELj2ELj128ELj0ELj1EEvjjjPKT_S2_PS0_jjj --------------------------
	.section	.nv.info._Z9cuda_gemmIiLj512ELj1ELj1ELj2048ELj2ELj2ELj128ELj0ELj1EEvjjjPKT_S2_PS0_jjj,"",@"SHT_CUDA_INFO"
	.sectionflags	@""
	.align	4


	//----- nvinfo : EIATTR_CUDA_API_VERSION
	.align		4
        /*0000*/ 	.byte	0x04, 0x37
        /*0002*/ 	.short	(.L_1509 - .L_1508)
.L_1508:
        /*0004*/ 	.word	0x00000082


	//----- nvinfo : EIATTR_KPARAM_INFO
	.align		4
.L_1509:
        /*0008*/ 	.byte	0x04, 0x17
        /*000a*/ 	.short	(.L_1511 - .L_1510)
.L_1510:
        /*000c*/ 	.word	0x00000000
        /*0010*/ 	.short	0x0008
        /*0012*/ 	.short	0x0030
        /*0014*/ 	.byte	0x00, 0xf0, 0x11, 0x00


	//----- nvinfo : EIATTR_KPARAM_INFO
	.align		4
.L_1511:
        /*0018*/ 	.byte	0x04, 0x17
        /*001a*/ 	.short	(.L_1513 - .L_1512)
.L_1512:
        /*001c*/ 	.word	0x00000000
        /*0020*/ 	.short	0x0007
        /*0022*/ 	.short	0x002c
        /*0024*/ 	.byte	0x00, 0xf0, 0x11, 0x00


	//----- nvinfo : EIATTR_KPARAM_INFO
	.align		4
.L_1513:
        /*0028*/ 	.byte	0x04, 0x17
        /*002a*/ 	.short	(.L_1515 - .L_1514)
.L_1514:
        /*002c*/ 	.word	0x00000000
        /*0030*/ 	.short	0x0006
        /*0032*/ 	.short	0x0028
        /*0034*/ 	.byte	0x00, 0xf0, 0x11, 0x00


	//----- nvinfo : EIATTR_KPARAM_INFO
	.align		4
.L_1515:
        /*0038*/ 	.byte	0x04, 0x17
        /*003a*/ 	.short	(.L_1517 - .L_1516)
.L_1516:
        /*003c*/ 	.word	0x00000000
        /*0040*/ 	.short	0x0005
        /*0042*/ 	.short	0x0020
        /*0044*/ 	.byte	0x00, 0xf5, 0x21, 0x00


	//----- nvinfo : EIATTR_KPARAM_INFO
	.align		4
.L_1517:
        /*0048*/ 	.byte	0x04, 0x17
        /*004a*/ 	.short	(.L_1519 - .L_1518)
.L_1518:
        /*004c*/ 	.word	0x00000000
        /*0050*/ 	.short	0x0004
        /*0052*/ 	.short	0x0018
        /*0054*/ 	.byte	0x00, 0xf5, 0x21, 0x00


	//----- nvinfo : EIATTR_KPARAM_INFO
	.align		4
.L_1519:
        /*0058*/ 	.byte	0x04, 0x17
        /*005a*/ 	.short	(.L_1521 - .L_1520)
.L_1520:
        /*005c*/ 	.word	0x00000000
        /*0060*/ 	.short	0x0003
        /*0062*/ 	.short	0x0010
        /*0064*/ 	.byte	0x00, 0xf5, 0x21, 0x00


	//----- nvinfo : EIATTR_KPARAM_INFO
	.align		4
.L_1521:
        /*0068*/ 	.byte	0x04, 0x17
        /*006a*/ 	.short	(.L_1523 - .L_1522)
.L_1522:
        /*006c*/ 	.word	0x00000000
        /*0070*/ 	.short	0x0002
        /*0072*/ 	.short	0x0008
        /*0074*/ 	.byte	0x00, 0xf0, 0x11, 0x00


	//----- nvinfo : EIATTR_KPARAM_INFO
	.align		4
.L_1523:
        /*0078*/ 	.byte	0x04, 0x17
        /*007a*/ 	.short	(.L_1525 - .L_1524)
.L_1524:
        /*007c*/ 	.word	0x00000000
        /*0080*/ 	.short	0x0001
        /*0082*/ 	.short	0x0004
        /*0084*/ 	.byte	0x00, 0xf0, 0x11, 0x00


	//----- nvinfo : EIATTR_KPARAM_INFO
	.align		4
.L_1525:
        /*0088*/ 	.byte	0x04, 0x17
        /*008a*/ 	.short	(.L_1527 - .L_1526)
.L_1526:
        /*008c*/ 	.word	0x00000000
        /*0090*/ 	.short	0x0000
        /*0092*/ 	.short	0x0000
        /*0094*/ 	.byte	0x00, 0xf0, 0x11, 0x00


	//----- nvinfo : EIATTR_SPARSE_MMA_MASK
	.align		4
.L_1527:
        /*0098*/ 	.byte	0x03, 0x50
        /*009a*/ 	.short	0x0000


	//----- nvinfo : EIATTR_MAXREG_COUNT
	.align		4
        /*009c*/ 	.byte	0x03, 0x1b
        /*009e*/ 	.short	0x0080


	//----- nvinfo : EIATTR_NUM_BARRIERS
	.align		4
        /*00a0*/ 	.byte	0x02, 0x4c
        /*00a2*/ 	.byte	0x01
	.zero		1


	//----- nvinfo : EIATTR_MERCURY_ISA_VERSION
	.align		4
        /*00a4*/ 	.byte	0x03, 0x5f
        /*00a6*/ 	.short	0x0101


	//----- nvinfo : EIATTR_COOP_GROUP_MASK_REGIDS
	.align		4
        /*00a8*/ 	.byte	0x04, 0x29
        /*00aa*/ 	.short	(.L_1529 - .L_1528)


	//   ....[0]....
.L_1528:
        /*00ac*/ 	.word	0xffffffff


	//   ....[1]....
        /*00b0*/ 	.word	0xffffffff


	//   ....[2]....
        /*00b4*/ 	.word	0xffffffff


	//   ....[3]....
        /*00b8*/ 	.word	0xffffffff


	//----- nvinfo : EIATTR_COOP_GROUP_INSTR_OFFSETS
	.align		4
.L_1529:
        /*00bc*/ 	.byte	0x04, 0x28
        /*00be*/ 	.short	(.L_1531 - .L_1530)


	//   ....[0]....
.L_1530:
        /*00c0*/ 	.word	0x00000b40


	//   ....[1]....
        /*00c4*/ 	.word	0x00000b50


	//   ....[2]....
        /*00c8*/ 	.word	0x00000be0


	//   ....[3]....
        /*00cc*/ 	.word	0x00000bf0


	//----- nvinfo : EIATTR_VRC_CTA_INIT_COUNT
	.align		4
.L_1531:
        /*00d0*/ 	.byte	0x02, 0x4a
	.zero		1
	.zero		1


	//----- nvinfo : EIATTR_EXIT_INSTR_OFFSETS
	.align		4
        /*00d4*/ 	.byte	0x04, 0x1c
        /*00d6*/ 	.short	(.L_1533 - .L_1532)


	//   ....[0]....
.L_1532:
        /*00d8*/ 	.word	0x00000140


	//   ....[1]....
        /*00dc*/ 	.word	0x00000e20


	//   ....[2]....
        /*00e0*/ 	.word	0x000010f0


	//----- nvinfo : EIATTR_MAX_THREADS
	.align		4
.L_1533:
        /*00e4*/ 	.byte	0x04, 0x05
        /*00e6*/ 	.short	(.L_1535 - .L_1534)
.L_1534:
        /*00e8*/ 	.word	0x00000200
        /*00ec*/ 	.word	0x00000001
        /*00f0*/ 	.word	0x00000001


	//----- nvinfo : EIATTR_CRS_STACK_SIZE
	.align		4
.L_1535:
        /*00f4*/ 	.byte	0x04, 0x1e
        /*00f6*/ 	.short	(.L_1537 - .L_1536)
.L_1536:
        /*00f8*/ 	.word	0x00000000


	//----- nvinfo : EIATTR_CBANK_PARAM_SIZE
	.align		4
.L_1537:
        /*00fc*/ 	.byte	0x03, 0x19
        /*00fe*/ 	.short	0x0034


	//----- nvinfo : EIATTR_PARAM_CBANK
	.align		4
        /*0100*/ 	.byte	0x04, 0x0a
        /*0102*/ 	.short	(.L_1539 - .L_1538)
	.align		4
.L_1538:
        /*0104*/ 	.word	index@(.nv.constant0._Z9cuda_gemmIiLj512ELj1ELj1ELj2048ELj2ELj2ELj128ELj0ELj1EEvjjjPKT_S2_PS0_jjj)
        /*0108*/ 	.short	0x0380
        /*010a*/ 	.short	0x0034


	//----- nvinfo : EIATTR_SW_WAR
	.align		4
.L_1539:
        /*010c*/ 	.byte	0x04, 0x36
        /*010e*/ 	.short	(.L_1541 - .L_1540)
.L_1540:
        /*0110*/ 	.word	0x00000008
.L_1541:


//--------------------- .nv.info._Z9cuda_gemmIiLj512ELj1ELj1ELj1024ELj128ELj128ELj128ELj1ELj1EEvjjjPKT_S2_PS0_jjj --------------------------
	.section	.nv.info._Z9cuda_gemmIiLj512ELj1ELj1ELj1024ELj128ELj128ELj128ELj1ELj1EEvjjjPKT_S2_PS0_jjj,"",@"SHT_CUDA_INFO"
	.sectionflags	@""
	.align	4


	//----- nvinfo : EIATTR_CUDA_API_VERSION
	.align		4
        /*0000*/ 	.byte	0x04, 0x37
        /*0002*/ 	.short	(.L_1543 - .L_1542)
.L_1542:
        /*0004*/ 	.word	0x00000082


	//----- nvinfo : EIATTR_KPARAM_INFO
	.align		4
.L_1543:
        /*0008*/ 	.byte	0x04, 0x17
        /*000a*/ 	.short	(.L_1545 - .L_1544)
.L_1544:
        /*000c*/ 	.word	0x00000000
        /*0010*/ 	.short	0x0008
        /*0012*/ 	.short	0x0030
        /*0014*/ 	.byte	0x00, 0xf0, 0x11, 0x00


	//----- nvinfo : EIATTR_KPARAM_INFO
	.align		4
.L_1545:
        /*0018*/ 	.byte	0x04, 0x17
        /*001a*/ 	.short	(.L_1547 - .L_1546)
.L_1546:
        /*001c*/ 	.word	0x00000000
        /*0020*/ 	.short	0x0007
        /*0022*/ 	.short	0x002c
        /*0024*/ 	.byte	0x00, 0xf0, 0x11, 0x00


	//----- nvinfo : EIATTR_KPARAM_INFO
	.align		4
.L_1547:
        /*0028*/ 	.byte	0x04, 0x17
        /*002a*/ 	.short	(.L_1549 - .L_1548)
.L_1548:
        /*002c*/ 	.word	0x00000000
        /*0030*/ 	.short	0x0006
        /*0032*/ 	.short	0x0028
        /*0034*/ 	.byte	0x00, 0xf0, 0x11, 0x00


	//----- nvinfo : EIATTR_KPARAM_INFO
	.align		4
.L_1549:
        /*0038*/ 	.byte	0x04, 0x17
        /*003a*/ 	.short	(.L_1551 - .L_1550)
.L_1550:
        /*003c*/ 	.word	0x00000000
        /*0040*/ 	.short	0x0005
        /*0042*/ 	.short	0x0020
        /*0044*/ 	.byte	0x00, 0xf5, 0x21, 0x00


	//----- nvinfo : EIATTR_KPARAM_INFO
	.align		4
.L_1551:
        /*0048*/ 	.byte	0x04, 0x17
        /*004a*/ 	.short	(.L_1553 - .L_1552)
.L_1552:
        /*004c*/ 	.word	0x00000000
        /*0050*/ 	.short	0x0004
        /*0052*/ 	.short	0x0018
        /*0054*/ 	.byte	0x00, 0xf5, 0x21, 0x00


	//----- nvinfo : EIATTR_KPARAM_INFO
	.align		4
.L_1553:
        /*0058*/ 	.byte	0x04, 0x17
        /*005a*/ 	.short	(.L_1555 - .L_1554)
.L_1554:
        /*005c*/ 	.word	0x00000000
        /*0060*/ 	.short	0x0003
        /*0062*/ 	.short	0x0010
        /*0064*/ 	.byte	0x00, 0xf5, 0x21, 0x00


	//----- nvinfo : EIATTR_KPARAM_INFO
	.align		4
.L_1555:
        /*0068*/ 	.byte	0x04, 0x17
        /*006a*/ 	.short	(.L_1557 - .L_1556)
.L_1556:
        /*006c*/ 	.word	0x00000000
        /*0070*/ 	.short	0x0002
        /*0072*/ 	.short	0x0008
        /*0074*/ 	.byte	0x00, 0xf0, 0x11, 0x00


	//----- nvinfo : EIATTR_KPARAM_INFO
	.align		4
.L_1557:
        /*0078*/ 	.byte	0x04, 0x17
        /*007a*/ 	.short	(.L_1559 - .L_1558)
.L_1558:
        /*007c*/ 	.word	0x00000000
        /*0080*/ 	.short	0x0001
        /*0082*/ 	.short	0x0004
        /*0084*/ 	.byte	0x00, 0xf0, 0x11, 0x00


	//----- nvinfo : EIATTR_KPARAM_INFO
	.align		4
.L_1559:
        /*0088*/ 	.byte	0x04, 0x17
        /*008a*/ 	.short	(.L_1561 - .L_1560)
.L_1560:
        /*008c*/ 	.word	0x00000000
        /*0090*/ 	.short	0x0000
        /*0092*/ 	.short	0x0000
        /*0094*/ 	.byte	0x00, 0xf0, 0x11, 0x00


	//----- nvinfo : EIATTR_SPARSE_MMA_MASK
	.align		4
.L_1561:
        /*0098*/ 	.byte	0x03, 0x50
        /*009a*/ 	.short	0x0000


	//----- nvinfo : EIATTR_MAXREG_COUNT
	.align		4
        /*009c*/ 	.byte	0x03, 0x1b
        /*009e*/ 	.short	0x0080


	//----- nvinfo : EIATTR_NUM_BARRIERS
	.align		4
        /*00a0*/ 	.byte	0x02, 0x4c
        /*00a2*/ 	.byte	0x01
	.zero		1


	//----- nvinfo : EIATTR_MERCURY_ISA_VERSION
	.align		4
        /*00a4*/ 	.byte	0x03, 0x5f
        /*00a6*/ 	.short	0x0101


	//----- nvinfo : EIATTR_COOP_GROUP_MASK_REGIDS
	.align		4
        /*00a8*/ 	.byte	0x04, 0x29
        /*00aa*/ 	.short	(.L_1563 - .L_1562)


	//   ....[0]....
.L_1562:
        /*00ac*/ 	.word	0xffffffff


	//   ....[1]....
        /*00b0*/ 	.word	0xffffffff


	//   ....[2]....
        /*00b4*/ 	.word	0xffffffff


	//   ....[3]....
        /*00b8*/ 	.word	0xffffffff


	//   ....[4]....
        /*00bc*/ 	.word	0xffffffff


	//   ....[5]....
        /*00c0*/ 	.word	0xffffffff


	//   ....[6]....
        /*00c4*/ 	.word	0xffffffff


	//   ....[7]....
        /*00c8*/ 	.word	0xffffffff


	//   ....[8]....
        /*00cc*/ 	.word	0xffffffff


	//   ....[9]....
        /*00d0*/ 	.word	0xffffffff


	//   ....[10]....
        /*00d4*/ 	.word	0xffffffff


	//   ....[11]....
        /*00d8*/ 	.word	0xffffffff


	//   ....[12]....
        /*00dc*/ 	.word	0xffffffff


	//   ....[13]....
        /*00e0*/ 	.word	0xffffffff


	//   ....[14]....
        /*00e4*/ 	.word	0xffffffff


	//   ....[15]....
        /*00e8*/ 	.word	0xffffffff


	//   ....[16]....
        /*00ec*/ 	.word	0xffffffff


	//   ....[17]....
        /*00f0*/ 	.word	0xffffffff


	//   ....[18]....
        /*00f4*/ 	.word	0xffffffff


	//   ....[19]....
        /*00f8*/ 	.word	0xffffffff


	//   ....[20]....
        /*00fc*/ 	.word	0xffffffff


	//   ....[21]....
        /*0100*/ 	.word	0xffffffff


	//   ....[22]....
        /*0104*/ 	.word	0xffffffff


	//   ....[23]....
        /*0108*/ 	.word	0xffffffff


	//   ....[24]....
        /*010c*/ 	.word	0xffffffff


	//   ....[25]....
        /*0110*/ 	.word	0xffffffff


	//   ....[26]....
        /*0114*/ 	.word	0xffffffff


	//   ....[27]....
        /*0118*/ 	.word	0xffffffff


	//   ....[28]....
        /*011c*/ 	.word	0xffffffff


	//   ....[29]....
        /*0120*/ 	.word	0xffffffff


	//   ....[30]....
        /*0124*/ 	.word	0xffffffff


	//   ....[31]....
        /*0128*/ 	.word	0xffffffff


	//----- nvinfo : EIATTR_COOP_GROUP_INSTR_OFFSETS
	.align		4
.L_1563:
        /*012c*/ 	.byte	0x04, 0x28
        /*012e*/ 	.short	(.L_1565 - .L_1564)


	//   ....[0]....
.L_1564:
        /*0130*/ 	.word	0x00001130


	//   ....[1]....
        /*0134*/ 	.word	0x00001230


	//   ....[2]....
        /*0138*/ 	.word	0x00001290


	//   ....[3]....
        /*013c*/ 	.word	0x000012f0


	//   ....[4]....
        /*0140*/ 	.word	0x00001340


	//   ....[5]....
        /*0144*/ 	.word	0x000013a0


	//   ....[6]....
        /*0148*/ 	.word	0x000013b0


	//   ....[7]....
        /*014c*/ 	.word	0x000013f0


	//   ....[8]....
        /*0150*/ 	.word	0x00001400


	//   ....[9]....
        /*0154*/ 	.word	0x00001490


	//   ....[10]....
        /*0158*/ 	.word	0x000014c0


	//   ....[11]....
        /*015c*/ 	.word	0x00001500


	//   ....[12]....
        /*0160*/ 	.word	0x00001560


	//   ....[13]....
        /*0164*/ 	.word	0x000015e0


	//   ....[14]....
        /*0168*/ 	.word	0x00001650


	//   ....[15]....
        /*016c*/ 	.word	0x00001670


	//   ....[16]....
        /*0170*/ 	.word	0x000016d0


	//   ....[17]....
        /*0174*/ 	.word	0x000016e0


	//   ....[18]....
        /*0178*/ 	.word	0x000016f0


	//   ....[19]....
        /*017c*/ 	.word	0x00001700


	//   ....[20]....
        /*0180*/ 	.word	0x00001710


	//   ....[21]....
        /*0184*/ 	.word	0x00001720


	//   ....[22]....
        /*0188*/ 	.word	0x00001740


	//   ....[23]....
        /*018c*/ 	.word	0x00001760


	//   ....[24]....
        /*0190*/ 	.word	0x00001780


	//   ....[25]....
        /*0194*/ 	.word	0x000017a0


	//   ....[26]....
        /*0198*/ 	.word	0x000017c0


	//   ....[27]....
        /*019c*/ 	.word	0x000017e0


	//   ....[28]....
        /*01a0*/ 	.word	0x00001800


	//   ....[29]....
        /*01a4*/ 	.word	0x00001840


	//   ....[30]....
        /*01a8*/ 	.word	0x00001860


	//   ....[31]....
        /*01ac*/ 	.word	0x00001880


	//----- nvinfo : EIATTR_VRC_CTA_INIT_COUNT
	.align		4
.L_1565:
        /*01b0*/ 	.byte	0x02, 0x4a
	.zero		1
	.zero		1


	//----- nvinfo : EIATTR_EXIT_INSTR_OFFSETS
	.align		4
        /*01b4*/ 	.byte	0x04, 0x1c
        /*01b6*/ 	.short	(.L_1567 - .L_1566)


	//   ....[0]....
.L_1566:
        /*01b8*/ 	.word	0x00000040


	//   ....[1]....
        /*01bc*/ 	.word	0x00001970


	//   ....[2]....
        /*01c0*/ 	.word	0x00001cb0


	//   ....[3]....
        /*01c4*/ 	.word	0x00001ee0


	//----- nvinfo : EIATTR_MAX_THREADS
	.align		4
.L_1567:
        /*01c8*/ 	.byte	0x04, 0x05
        /*01ca*/ 	.short	(.L_1569 - .L_1568)
.L_1568:
        /*01cc*/ 	.word	0x00000200
        /*01d0*/ 	.word	0x00000001
        /*01d4*/ 	.word	0x00000001


	//----- nvinfo : EIATTR_CRS_STACK_SIZE
	.align		4
.L_1569:
        /*01d8*/ 	.byte	0x04, 0x1e
        /*01da*/ 	.short	(.L_1571 - .L_1570)
.L_1570:
        /*01dc*/ 	.word	0x00000000


	//----- nvinfo : EIATTR_CBANK_PARAM_SIZE
	.align		4
.L_1571:
        /*01e0*/ 	.byte	0x03, 0x19
        /*01e2*/ 	.short	0x0034


	//----- nvinfo : EIATTR_PARAM_CBANK
	.align		4
        /*01e4*/ 	.byte	0x04, 0x0a
        /*01e6*/ 	.short	(.L_1573 - .L_1572)
	.align		4
.L_1572:
        /*01e8*/ 	.word	index@(.nv.constant0._Z9cuda_gemmIiLj512ELj1ELj1ELj1024ELj128ELj128ELj128ELj1ELj1EEvjjjPKT_S2_PS0_jjj)
        /*01ec*/ 	.short	0x0380
        /*01ee*/ 	.short	0x0034


	//----- nvinfo : EIATTR_SW_WAR
	.align		4
.L_1573:
        /*01f0*/ 	.byte	0x04, 0x36
        /*01f2*/ 	.short	(.L_1575 - .L_1574)
.L_1574:
        /*01f4*/ 	.word	0x00000008
.L_1575:


//--------------------- .nv.info._Z9cuda_gemmIiLj512ELj1ELj1ELj1024ELj128ELj128ELj128ELj0ELj1EEvjjjPKT_S2_PS0_jjj --------------------------
	.section	.nv.info._Z9cuda_gemmIiLj512ELj1ELj1ELj1024ELj128ELj128ELj128ELj0ELj1EEvjjjPKT_S2_PS0_jjj,"",@"SHT_CUDA_INFO"
	.sectionflags	@""
	.align	4


	//----- nvinfo : EIATTR_CUDA_API_VERSION
	.align		4
        /*0000*/ 	.byte	0x04, 0x37
        /*0002*/ 	.short	(.L_1577 - .L_1576)
.L_1576:
        /*0004*/ 	.word	0x00000082


	//----- nvinfo : EIATTR_KPARAM_INFO
	.align		4
.L_1577:
        /*0008*/ 	.byte	0x04, 0x17
        /*000a*/ 	.short	(.L_1579 - .L_1578)
.L_1578:
        /*000c*/ 	.word	0x00000000
        /*0010*/ 	.short	0x0008
        /*0012*/ 	.short	0x0030
        /*0014*/ 	.byte	0x00, 0xf0, 0x11, 0x00


	//----- nvinfo : EIATTR_KPARAM_INFO
	.align		4
.L_1579:
        /*0018*/ 	.byte	0x04, 0x17
        /*001a*/ 	.short	(.L_1581 - .L_1580)
.L_1580:
        /*001c*/ 	.word	0x00000000
        /*0020*/ 	.short	0x0007
        /*0022*/ 	.short	0x002c
        /*0024*/ 	.byte	0x00, 0xf0, 0x11, 0x00


	//----- nvinfo : EIATTR_KPARAM_INFO
	.align		4
.L_1581:
        /*0028*/ 	.byte	0x04, 0x17
        /*002a*/ 	.short	(.L_1583 - .L_1582)
.L_1582:
        /*002c*/ 	.word	0x00000000
        /*0030*/ 	.short	0x0006
        /*0032*/ 	.short	0x0028
        /*0034*/ 	.byte	0x00, 0xf0, 0x11, 0x00


	//----- nvinfo : EIATTR_KPARAM_INFO
	.align		4
.L_1583:
        /*0038*/ 	.byte	0x04, 0x17
        /*003a*/ 	.short	(.L_1585 - .L_1584)
.L_1584:
        /*003c*/ 	.word	0x00000000
        /*0040*/ 	.short	0x0005
        /*0042*/ 	.short	0x0020
        /*0044*/ 	.byte	0x00, 0xf5, 0x21, 0x00


	//----- nvinfo : EIATTR_KPARAM_INFO
	.align		4
.L_1585:
        /*0048*/ 	.byte	0x04, 0x17
        /*004a*/ 	.short	(.L_1587 - .L_1586)
.L_1586:
        /*004c*/ 	.word	0x00000000
        /*0050*/ 	.short	0x0004
        /*0052*/ 	.short	0x0018
        /*0054*/ 	.byte	0x00, 0xf5, 0x21, 0x00


	//----- nvinfo : EIATTR_KPARAM_INFO
	.align		4
.L_1587:
        /*0058*/ 	.byte	0x04, 0x17
        /*005a*/ 	.short	(.L_1589 - .L_1588)
.L_1588:
        /*005c*/ 	.word	0x00000000
        /*0060*/ 	.short	0x0003
        /*0062*/ 	.short	0x0010
        /*0064*/ 	.byte	0x00, 0xf5, 0x21, 0x00


	//----- nvinfo : EIATTR_KPARAM_INFO
	.align		4
.L_1589:
        /*0068*/ 	.byte	0x04, 0x17
        /*006a*/ 	.short	(.L_1591 - .L_1590)
.L_1590:
        /*006c*/ 	.word	0x00000000
        /*0070*/ 	.short	0x0002
        /*0072*/ 	.short	0x0008
        /*0074*/ 	.byte	0x00, 0xf0, 0x11, 0x00


	//----- nvinfo : EIATTR_KPARAM_INFO
	.align		4
.L_1591:
        /*0078*/ 	.byte	0x04, 0x17
        /*007a*/ 	.short	(.L_1593 - .L_1592)
.L_1592:
        /*007c*/ 	.word	0x00000000
        /*0080*/ 	.short	0x0001
        /*0082*/ 	.short	0x0004
        /*0084*/ 	.byte	0x00, 0xf0, 0x11, 0x00


	//----- nvinfo : EIATTR_KPARAM_INFO
	.align		4
.L_1593:
        /*0088*/ 	.byte	0x04, 0x17
        /*008a*/ 	.short	(.L_1595 - .L_1594)
.L_1594:
        /*008c*/ 	.word	0x00000000
        /*0090*/ 	.short	0x0000
        /*0092*/ 	.short	0x0000
        /*0094*/ 	.byte	0x00, 0xf0, 0x11, 0x00


	//----- nvinfo : EIATTR_SPARSE_MMA_MASK
	.align		4
.L_1595:
        /*0098*/ 	.byte	0x03, 0x50
        /*009a*/ 	.short	0x0000


	//----- nvinfo : EIATTR_MAXREG_COUNT
	.align		4
        /*009c*/ 	.byte	0x03, 0x1b
        /*009e*/ 	.short	0x0080


	//----- nvinfo : EIATTR_NUM_BARRIERS
	.align		4
        /*00a0*/ 	.byte	0x02, 0x4c
        /*00a2*/ 	.byte	0x01
	.zero		1


	//----- nvinfo : EIATTR_MERCURY_ISA_VERSION
	.align		4
        /*00a4*/ 	.byte	0x03, 0x5f
        /*00a6*/ 	.short	0x0101


	//----- nvinfo : EIATTR_COOP_GROUP_MASK_REGIDS
	.align		4
        /*00a8*/ 	.byte	0x04, 0x29
        /*00aa*/ 	.short	(.L_1597 - .L_1596)


	//   ....[0]....
.L_1596:
        /*00ac*/ 	.word	0xffffffff


	//   ....[1]....
        /*00b0*/ 	.word	0xffffffff


	//   ....[2]....
        /*00b4*/ 	.word	0xffffffff


	//   ....[3]....
        /*00b8*/ 	.word	0xffffffff


	//   ....[4]....
        /*00bc*/ 	.word	0xffffffff


	//   ....[5]....
        /*00c0*/ 	.word	0xffffffff


	//   ....[6]....
        /*00c4*/ 	.word	0xffffffff


	//   ....[7]....
        /*00c8*/ 	.word	0xffffffff


	//   ....[8]....
        /*00cc*/ 	.word	0xffffffff


	//   ....[9]....
        /*00d0*/ 	.word	0xffffffff


	//   ....[10]....
        /*00d4*/ 	.word	0xffffffff


	//   ....[11]....
        /*00d8*/ 	.word	0xffffffff


	//   ....[12]....
        /*00dc*/ 	.word	0xffffffff


	//   ....[13]....
        /*00e0*/ 	.word	0xffffffff


	//   ....[14]....
        /*00e4*/ 	.word	0xffffffff


	//   ....[15]....
        /*00e8*/ 	.word	0xffffffff


	//   ....[16]....
        /*00ec*/ 	.word	0xffffffff


	//   ....[17]....
        /*00f0*/ 	.word	0xffffffff


	//   ....[18]....
        /*00f4*/ 	.word	0xffffffff


	//   ....[19]....
        /*00f8*/ 	.word	0xffffffff


	//   ....[20]....
        /*00fc*/ 	.word	0xffffffff


	//   ....[21]....
        /*0100*/ 	.word	0xffffffff


	//   ....[22]....
        /*0104*/ 	.word	0xffffffff


	//   ....[23]....
        /*0108*/ 	.word	0xffffffff


	//   ....[24]....
        /*010c*/ 	.word	0xffffffff


	//   ....[25]....
        /*0110*/ 	.word	0xffffffff


	//   ....[26]....
        /*0114*/ 	.word	0xffffffff


	//   ....[27]....
        /*0118*/ 	.word	0xffffffff


	//   ....[28]....
        /*011c*/ 	.word	0xffffffff


	//   ....[29]....
        /*0120*/ 	.word	0xffffffff


	//   ....[30]....
        /*0124*/ 	.word	0xffffffff


	//   ....[31]....
        /*0128*/ 	.word	0xffffffff


	//----- nvinfo : EIATTR_COOP_GROUP_INSTR_OFFSETS
	.align		4
.L_1597:
        /*012c*/ 	.byte	0x04, 0x28
        /*012e*/ 	.short	(.L_1599 - .L_1598)


	//   ....[0]....
.L_1598:
        /*0130*/ 	.word	0x000010d0


	//   ....[1]....
        /*0134*/ 	.word	0x00001200


	//   ....[2]....
        /*0138*/ 	.word	0x00001230


	//   ....[3]....
        /*013c*/ 	.word	0x00001290


	//   ....[4]....
        /*0140*/ 	.word	0x000012f0


	//   ....[5]....
        /*0144*/ 	.word	0x00001380


	//   ....[6]....
        /*0148*/ 	.word	0x000013d0


	//   ....[7]....
        /*014c*/ 	.word	0x00001400


	//   ....[8]....
        /*0150*/ 	.word	0x00001430


	//   ....[9]....
        /*0154*/ 	.word	0x00001440


	//   ....[10]....
        /*0158*/ 	.word	0x00001500


	//   ....[11]....
        /*015c*/ 	.word	0x00001530


	//   ....[12]....
        /*0160*/ 	.word	0x00001570


	//   ....[13]....
        /*0164*/ 	.word	0x00001610


	//   ....[14]....
        /*0168*/ 	.word	0x00001660


	//   ....[15]....
        /*016c*/ 	.word	0x00001670


	//   ....[16]....
        /*0170*/ 	.word	0x000016e0


	//   ....[17]....
        /*0174*/ 	.word	0x000016f0


	//   ....[18]....
        /*0178*/ 	.word	0x00001700


	//   ....[19]....
        /*017c*/ 	.word	0x00001710


	//   ....[20]....
        /*0180*/ 	.word	0x00001720


	//   ....[21]....
        /*0184*/ 	.word	0x00001730


	//   ....[22]....
        /*0188*/ 	.word	0x00001750


	//   ....[23]....
        /*018c*/ 	.word	0x00001770


	//   ....[24]....
        /*0190*/ 	.word	0x00001790


	//   ....[25]....
        /*0194*/ 	.word	0x000017b0


	//   ....[26]....
        /*0198*/ 	.word	0x000017d0


	//   ....[27]....
        /*019c*/ 	.word	0x000017f0


	//   ....[28]....
        /*01a0*/ 	.word	0x00001810


	//   ....[29]....
        /*01a4*/ 	.word	0x00001850


	//   ....[30]....
        /*01a8*/ 	.word	0x00001870


	//   ....[31]....
        /*01ac*/ 	.word	0x00001890


	//----- nvinfo : EIATTR_VRC_CTA_INIT_COUNT
	.align		4
.L_1599:
        /*01b0*/ 	.byte	0x02, 0x4a
	.zero		1
	.zero		1


	//----- nvinfo : EIATTR_EXIT_INSTR_OFFSETS
	.align		4
        /*01b4*/ 	.byte	0x04, 0x1c
        /*01b6*/ 	.short	(.L_1601 - .L_1600)


	//   ....[0]....
.L_1600:
        /*01b8*/ 	.word	0x00000040


	//   ....[1]....
        /*01bc*/ 	.word	0x00001980


	//   ....[2]....
        /*01c0*/ 	.word	0x00001d30


	//   ....[3]....
        /*01c4*/ 	.word	0x00002030


	//----- nvinfo : EIATTR_MAX_THREADS
	.align		4
.L_1601:
        /*01c8*/ 	.byte	0x04, 0x05
        /*01ca*/ 	.short	(.L_1603 - .L_1602)
.L_1602:
        /*01cc*/ 	.word	0x00000200
        /*01d0*/ 	.word	0x00000001
        /*01d4*/ 	.word	0x00000001


	//----- nvinfo : EIATTR_CRS_STACK_SIZE
	.align		4
.L_1603:
        /*01d8*/ 	.byte	0x04, 0x1e
        /*01da*/ 	.short	(.L_1605 - .L_1604)
.L_1604:
        /*01dc*/ 	.word	0x00000000


	//----- nvinfo : EIATTR_CBANK_PARAM_SIZE
	.align		4
.L_1605:
        /*01e0*/ 	.byte	0x03, 0x19
        /*01e2*/ 	.short	0x0034


	//----- nvinfo : EIATTR_PARAM_CBANK
	.align		4
        /*01e4*/ 	.byte	0x04, 0x0a
        /*01e6*/ 	.short	(.L_1607 - .L_1606)
	.align		4
.L_1606:
        /*01e8*/ 	.word	index@(.nv.constant0._Z9cuda_gemmIiLj512ELj1ELj1ELj1024ELj128ELj128ELj128ELj0ELj1EEvjjjPKT_S2_PS0_jjj)
        /*01ec*/ 	.short	0x0380
        /*01ee*/ 	.short	0x0034


	//----- nvinfo : EIATTR_SW_WAR
	.align		4
.L_1607:
        /*01f0*/ 	.byte	0x04, 0x36
        /*01f2*/ 	.short	(.L_1609 - .L_1608)
.L_1608:
        /*01f4*/ 	.word	0x00000008
.L_1609:


//--------------------- .nv.info._Z9cuda_gemmIiLj512ELj1ELj1ELj1024ELj64ELj64ELj128ELj1ELj1EEvjjjPKT_S2_PS0_jjj --------------------------
	.section	.nv.info._Z9cuda_gemmIiLj512ELj1ELj1ELj1024ELj64ELj64ELj128ELj1ELj1EEvjjjPKT_S2_PS0_jjj,"",@"SHT_CUDA_INFO"
	.sectionflags	@""
	.align	4


	//----- nvinfo : EIATTR_CUDA_API_VERSION
	.align		4
        /*0000*/ 	.byte	0x04, 0x37
        /*0002*/ 	.short	(.L_1611 - .L_1610)
.L_1610:
        /*0004*/ 	.word	0x00000082


	//----- nvinfo : EIATTR_KPARAM_INFO
	.align		4
.L_1611:
        /*0008*/ 	.byte	0x04, 0x17
        /*000a*/ 	.short	(.L_1613 - .L_1612)
.L_1612:
        /*000c*/ 	.word	0x00000000
        /*0010*/ 	.short	0x0008
        /*0012*/ 	.short	0x0030
        /*0014*/ 	.byte	0x00, 0xf0, 0x11, 0x00


	//----- nvinfo : EIATTR_KPARAM_INFO
	.align		4
.L_1613:
        /*0018*/ 	.byte	0x04, 0x17
        /*001a*/ 	.short	(.L_1615 - .L_1614)
.L_1614:
        /*001c*/ 	.word	0x00000000
        /*0020*/ 	.short	0x0007
        /*0022*/ 	.short	0x002c
        /*0024*/ 	.byte	0x00, 0xf0, 0x11, 0x00


	//----- nvinfo : EIATTR_KPARAM_INFO
	.align		4
.L_1615:
        /*0028*/ 	.byte	0x04, 0x17
        /*002a*/ 	.short	(.L_1617 - .L_1616)
.L_1616:
        /*002c*/ 	.word	0x00000000
        /*0030*/ 	.short	0x0006
        /*0032*/ 	.short	0x0028
        /*0034*/ 	.byte	0x00, 0xf0, 0x11, 0x00


	//----- nvinfo : EIATTR_KPARAM_INFO
	.align		4
.L_1617:
        /*0038*/ 	.byte	0x04, 0x17
        /*003a*/ 	.short	(.L_1619 - .L_1618)
.L_1618:
        /*003c*/ 	.word	0x00000000
        /*0040*/ 	.short	0x0005
        /*0042*/ 	.short	0x0020
        /*0044*/ 	.byte	0x00, 0xf5, 0x21, 0x00


	//----- nvinfo : EIATTR_KPARAM_INFO
	.align		4
.L_1619:
        /*0048*/ 	.byte	0x04, 0x17
        /*004a*/ 	.short	(.L_1621 - .L_1620)
.L_1620:
        /*004c*/ 	.word	0x00000000
        /*0050*/ 	.short	0x0004
        /*0052*/ 	.short	0x0018
        /*0054*/ 	.byte	0x00, 0xf5, 0x21, 0x00


	//----- nvinfo : EIATTR_KPARAM_INFO
	.align		4
.L_1621:
        /*0058*/ 	.byte	0x04, 0x17
        /*005a*/ 	.short	(.L_1623 - .L_1622)
.L_1622:
        /*005c*/ 	.word	0x00000000
        /*0060*/ 	.short	0x0003
        /*0062*/ 	.short	0x0010
        /*0064*/ 	.byte	0x00, 0xf5, 0x21, 0x00


	//----- nvinfo : EIATTR_KPARAM_INFO
	.align		4
.L_1623:
        /*0068*/ 	.byte	0x04, 0x17
        /*006a*/ 	.short	(.L_1625 - .L_1624)
.L_1624:
        /*006c*/ 	.word	0x00000000
        /*0070*/ 	.short	0x0002
        /*0072*/ 	.short	0x0008
        /*0074*/ 	.byte	0x00, 0xf0, 0x11, 0x00


	//----- nvinfo : EIATTR_KPARAM_INFO
	.align		4
.L_1625:
        /*0078*/ 	.byte	0x04, 0x17
        /*007a*/ 	.short	(.L_1627 - .L_1626)
.L_1626:
        /*007c*/ 	.word	0x00000000
        /*0080*/ 	.short	0x0001
        /*0082*/ 	.short	0x0004
        /*0084*/ 	.byte	0x00, 0xf0, 0x11, 0x00


	//----- nvinfo : EIATTR_KPARAM_INFO
	.align		4
.L_1627:
        /*0088*/ 	.byte	0x04, 0x17
        /*008a*/ 	.short	(.L_1629 - .L_1628)
.L_1628:
        /*008c*/ 	.word	0x00000000
        /*0090*/ 	.short	0x0000
        /*0092*/ 	.short	0x0000
        /*0094*/ 	.byte	0x00, 0xf0, 0x11, 0x00


	//----- nvinfo : EIATTR_SPARSE_MMA_MASK
	.align		4
.L_1629:
        /*0098*/ 	.byte	0x03, 0x50
        /*009a*/ 	.short	0x0000


	//----- nvinfo : EIATTR_MAXREG_COUNT
	.align		4
        /*009c*/ 	.byte	0x03, 0x1b
        /*009e*/ 	.short	0x0080


	//----- nvinfo : EIATTR_NUM_BARRIERS
	.align		4
        /*00a0*/ 	.byte	0x02, 0x4c
        /*00a2*/ 	.byte	0x01
	.zero		1


	//----- nvinfo : EIATTR_MERCURY_ISA_VERSION
	.align		4
        /*00a4*/ 	.byte	0x03, 0x5f
        /*00a6*/ 	.short	0x0101


	//----- nvinfo : EIATTR_COOP_GROUP_MASK_REGIDS
	.align		4
        /*00a8*/ 	.byte	0x04, 0x29
        /*00aa*/ 	.short	(.L_1631 - .L_1630)


	//   ....[0]....
.L_1630:
        /*00ac*/ 	.word	0xffffffff


	//   ....[1]....
        /*00b0*/ 	.word	0xffffffff


	//   ....[2]....
        /*00b4*/ 	.word	0xffffffff


	//   ....[3]....
        /*00b8*/ 	.word	0xffffffff


	//   ....[4]....
        /*00bc*/ 	.word	0xffffffff


	//   ....[5]....
        /*00c0*/ 	.word	0xffffffff


	//   ....[6]....
        /*00c4*/ 	.word	0xffffffff


	//   ....[7]....
        /*00c8*/ 	.word	0xffffffff


	//   ....[8]....
        /*00cc*/ 	.word	0xffffffff


	//   ....[9]....
        /*00d0*/ 	.word	0xffffffff


	//   ....[10]....
        /*00d4*/ 	.word	0xffffffff


	//   ....[11]....
        /*00d8*/ 	.word	0xffffffff


	//   ....[12]....
        /*00dc*/ 	.word	0xffffffff


	//   ....[13]....
        /*00e0*/ 	.word	0xffffffff


	//   ....[14]....
        /*00e4*/ 	.word	0xffffffff


	//   ....[15]....
        /*00e8*/ 	.word	0xffffffff


	//   ....[16]....
        /*00ec*/ 	.word	0xffffffff


	//   ....[17]....
        /*00f0*/ 	.word	0xffffffff


	//   ....[18]....
        /*00f4*/ 	.word	0xffffffff


	//   ....[19]....
        /*00f8*/ 	.word	0xffffffff


	//   ....[20]....
        /*00fc*/ 	.word	0xffffffff


	//   ....[21]....
        /*0100*/ 	.word	0xffffffff


	//   ....[22]....
        /*0104*/ 	.word	0xffffffff


	//   ....[23]....
        /*0108*/ 	.word	0xffffffff


	//   ....[24]....
        /*010c*/ 	.word	0xffffffff


	//   ....[25]....
        /*0110*/ 	.word	0xffffffff


	//   ....[26]....
        /*0114*/ 	.word	0xffffffff


	//   ....[27]....
        /*0118*/ 	.word	0xffffffff


	//   ....[28]....
        /*011c*/ 	.word	0xffffffff


	//   ....[29]....
        /*0120*/ 	.word	0xffffffff


	//   ....[30]....
        /*0124*/ 	.word	0xffffffff


	//   ....[31]....
        /*0128*/ 	.word	0xffffffff


	//----- nvinfo : EIATTR_COOP_GROUP_INSTR_OFFSETS
	.align		4
.L_1631:
        /*012c*/ 	.byte	0x04, 0x28
        /*012e*/ 	.short	(.L_1633 - .L_1632)


	//   ....[0]....
.L_1632:
        /*0130*/ 	.word	0x00001130


	//   ....[1]....
        /*0134*/ 	.word	0x00001160


	//   ....[2]....
        /*0138*/ 	.word	0x00001280


	//   ....[3]....
        /*013c*/ 	.word	0x000012e0


	//   ....[4]....
        /*0140*/ 	.word	0x00001370


	//   ....[5]....
        /*0144*/ 	.word	0x000013d0


	//   ....[6]....
        /*0148*/ 	.word	0x00001430


	//   ....[7]....
        /*014c*/ 	.word	0x00001460


	//   ....[8]....
        /*0150*/ 	.word	0x00001480


	//   ....[9]....
        /*0154*/ 	.word	0x000014b0


	//   ....[10]....
        /*0158*/ 	.word	0x00001580


	//   ....[11]....
        /*015c*/ 	.word	0x000015b0


	//   ....[12]....
        /*0160*/ 	.word	0x000015f0


	//   ....[13]....
        /*0164*/ 	.word	0x00001650


	//   ....[14]....
        /*0168*/ 	.word	0x00001690


	//   ....[15]....
        /*016c*/ 	.word	0x000016c0


	//   ....[16]....
        /*0170*/ 	.word	0x00001720


	//   ....[17]....
        /*0174*/ 	.word	0x00001730


	//   ....[18]....
        /*0178*/ 	.word	0x00001740


	//   ....[19]....
        /*017c*/ 	.word	0x00001750


	//   ....[20]....
        /*0180*/ 	.word	0x00001760


	//   ....[21]....
        /*0184*/ 	.word	0x00001770


	//   ....[22]....
        /*0188*/ 	.word	0x00001790


	//   ....[23]....
        /*018c*/ 	.word	0x000017b0


	//   ....[24]....
        /*0190*/ 	.word	0x000017d0


	//   ....[25]....
        /*0194*/ 	.word	0x000017f0


	//   ....[26]....
        /*0198*/ 	.word	0x00001810


	//   ....[27]....
        /*019c*/ 	.word	0x00001830


	//   ....[28]....
        /*01a0*/ 	.word	0x00001850


	//   ....[29]....
        /*01a4*/ 	.word	0x00001890


	//   ....[30]....
        /*01a8*/ 	.word	0x000018b0


	//   ....[31]....
        /*01ac*/ 	.word	0x000018d0


	//----- nvinfo : EIATTR_VRC_CTA_INIT_COUNT
	.align		4
.L_1633:
        /*01b0*/ 	.byte	0x02, 0x4a
	.zero		1
	.zero		1


	//----- nvinfo : EIATTR_EXIT_INSTR_OFFSETS
	.align		4
        /*01b4*/ 	.byte	0x04, 0x1c
        /*01b6*/ 	.short	(.L_1635 - .L_1634)


	//   ....[0]....
.L_1634:
        /*01b8*/ 	.word	0x00000040


	//   ....[1]....
        /*01bc*/ 	.word	0x000019b0


	//   ....[2]....
        /*01c0*/ 	.word	0x00001d10


	//   ....[3]....
        /*01c4*/ 	.word	0x00001f40


	//----- nvinfo : EIATTR_MAX_THREADS
	.align		4
.L_1635:
        /*01c8*/ 	.byte	0x04, 0x05
        /*01ca*/ 	.short	(.L_1637 - .L_1636)
.L_1636:
        /*01cc*/ 	.word	0x00000200
        /*01d0*/ 	.word	0x00000001
        /*01d4*/ 	.word	0x00000001


	//----- nvinfo : EIATTR_CRS_STACK_SIZE
	.align		4
.L_1637:
        /*01d8*/ 	.byte	0x04, 0x1e
        /*01da*/ 	.short	(.L_1639 - .L_1638)
.L_1638:
        /*01dc*/ 	.word	0x00000000


	//----- nvinfo : EIATTR_CBANK_PARAM_SIZE
	.align		4
.L_1639:
        /*01e0*/ 	.byte	0x03, 0x19
        /*01e2*/ 	.short	0x0034


	//----- nvinfo : EIATTR_PARAM_CBANK
	.align		4
        /*01e4*/ 	.byte	0x04, 0x0a
        /*01e6*/ 	.short	(.L_1641 - .L_1640)
	.align		4
.L_1640:
        /*01e8*/ 	.word	index@(.nv.constant0._Z9cuda_gemmIiLj512ELj1ELj1ELj1024ELj64ELj64ELj128ELj1ELj1EEvjjjPKT_S2_PS0_jjj)
        /*01ec*/ 	.short	0x0380
        /*01ee*/ 	.short	0x0034


	//----- nvinfo : EIATTR_SW_WAR
	.align		4
.L_1641:
        /*01f0*/ 	.byte	0x04, 0x36
        /*01f2*/ 	.short	(.L_1643 - .L_1642)
.L_1642:
        /*01f4*/ 	.word	0x00000008
.L_1643:


//--------------------- .nv.info._Z9cuda_gemmIiLj512ELj1ELj1ELj1024ELj64ELj64ELj128ELj0ELj1EEvjjjPKT_S2_PS0_jjj --------------------------
	.section	.nv.info._Z9cuda_gemmIiLj512ELj1ELj1ELj1024ELj64ELj64ELj128ELj0ELj1EEvjjjPKT_S2_PS0_jjj,"",@"SHT_CUDA_INFO"
	.sectionflags	@""
	.align	4


	//----- nvinfo : EIATTR_CUDA_API_VERSION
	.align		4
        /*0000*/ 	.byte	0x04, 0x37
        /*0002*/ 	.short	(.L_1645 - .L_1644)
.L_1644:
        /*0004*/ 	.word	0x00000082


	//----- nvinfo : EIATTR_KPARAM_INFO
	.align		4
.L_1645:
        /*0008*/ 	.byte	0x04, 0x17
        /*000a*/ 	.short	(.L_1647 - .L_1646)
.L_1646:
        /*000c*/ 	.word	0x00000000
        /*0010*/ 	.short	0x0008
        /*0012*/ 	.short	0x0030
        /*0014*/ 	.byte	0x00, 0xf0, 0x11, 0x00


	//----- nvinfo : EIATTR_KPARAM_INFO
	.align		4
.L_1647:
        /*0018*/ 	.byte	0x04, 0x17
        /*001a*/ 	.short	(.L_1649 - .L_1648)
.L_1648:
        /*001c*/ 	.word	0x00000000
        /*0020*/ 	.short	0x0007
        /*0022*/ 	.short	0x002c
        /*0024*/ 	.byte	0x00, 0xf0, 0x11, 0x00


	//----- nvinfo : EIATTR_KPARAM_INFO
	.align		4
.L_1649:
        /*0028*/ 	.byte	0x04, 0x17
        /*002a*/ 	.short	(.L_1651 - .L_1650)
.L_1650:
        /*002c*/ 	.word	0x00000000
        /*0030*/ 	.short	0x0006
        /*0032*/ 	.short	0x0028
        /*0034*/ 	.byte	0x00, 0xf0, 0x11, 0x00


	//----- nvinfo : EIATTR_KPARAM_INFO
	.align		4
.L_1651:
        /*0038*/ 	.byte	0x04, 0x17
        /*003a*/ 	.short	(.L_1653 - .L_1652)
.L_1652:
        /*003c*/ 	.word	0x00000000
        /*0040*/ 	.short	0x0005
        /*0042*/ 	.short	0x0020
        /*0044*/ 	.byte	0x00, 0xf5, 0x21, 0x00


	//----- nvinfo : EIATTR_KPARAM_INFO
	.align		4
.L_1653:
        /*0048*/ 	.byte	0x04, 0x17
        /*004a*/ 	.short	(.L_1655 - .L_1654)
.L_1654:
        /*004c*/ 	.word	0x00000000
        /*0050*/ 	.short	0x0004
        /*0052*/ 	.short	0x0018
        /*0054*/ 	.byte	0x00, 0xf5, 0x21, 0x00


	//----- nvinfo : EIATTR_KPARAM_INFO
	.align		4
.L_1655:
        /*0058*/ 	.byte	0x04, 0x17
        /*005a*/ 	.short	(.L_1657 - .L_1656)
.L_1656:
        /*005c*/ 	.word	0x00000000
        /*0060*/ 	.short	0x0003
        /*0062*/ 	.short	0x0010
        /*0064*/ 	.byte	0x00, 0xf5, 0x21, 0x00


	//----- nvinfo : EIATTR_KPARAM_INFO
	.align		4
.L_1657:
        /*0068*/ 	.byte	0x04, 0x17
        /*006a*/ 	.short	(.L_1659 - .L_1658)
.L_1658:
        /*006c*/ 	.word	0x00000000
        /*0070*/ 	.short	0x0002
        /*0072*/ 	.short	0x0008
        /*0074*/ 	.byte	0x00, 0xf0, 0x11, 0x00


	//----- nvinfo : EIATTR_KPARAM_INFO
	.align		4
.L_1659:
        /*0078*/ 	.byte	0x04, 0x17
        /*007a*/ 	.short	(.L_1661 - .L_1660)
.L_1660:
        /*007c*/ 	.word	0x00000000
        /*0080*/ 	.short	0x0001
        /*0082*/ 	.short	0x0004
        /*0084*/ 	.byte	0x00, 0xf0, 0x11, 0x00


	//----- nvinfo : EIATTR_KPARAM_INFO
	.align		4
.L_1661:
        /*0088*/ 	.byte	0x04, 0x17
        /*008a*/ 	.short	(.L_1663 - .L_1662)
.L_1662:
        /*008c*/ 	.word	0x00000000
        /*0090*/ 	.short	0x0000
        /*0092*/ 	.short	0x0000
        /*0094*/ 	.byte	0x00, 0xf0, 0x11, 0x00


	//----- nvinfo : EIATTR_SPARSE_MMA_MASK
	.align		4
.L_1663:
        /*0098*/ 	.byte	0x03, 0x50
        /*009a*/ 	.short	0x0000


	//----- nvinfo : EIATTR_MAXREG_COUNT
	.align		4
        /*009c*/ 	.byte	0x03, 0x1b
        /*009e*/ 	.short	0x0080


	//----- nvinfo : EIATTR_NUM_BARRIERS
	.align		4
        /*00a0*/ 	.byte	0x02, 0x4c
        /*00a2*/ 	.byte	0x01
	.zero		1


	//----- nvinfo : EIATTR_MERCURY_ISA_VERSION
	.align		4
        /*00a4*/ 	.byte	0x03, 0x5f
        /*00a6*/ 	.short	0x0101


	//----- nvinfo : EIATTR_COOP_GROUP_MASK_REGIDS
	.align		4
        /*00a8*/ 	.byte	0x04, 0x29
        /*00aa*/ 	.short	(.L_1665 - .L_1664)


	//   ....[0]....
.L_1664:
        /*00ac*/ 	.word	0xffffffff


	//   ....[1]....
        /*00b0*/ 	.word	0xffffffff


	//   ....[2]....
        /*00b4*/ 	.word	0xffffffff


	//   ....[3]....
        /*00b8*/ 	.word	0xffffffff


	//   ....[4]....
        /*00bc*/ 	.word	0xffffffff


	//   ....[5]....
        /*00c0*/ 	.word	0xffffffff


	//   ....[6]....
        /*00c4*/ 	.word	0xffffffff


	//   ....[7]....
        /*00c8*/ 	.word	0xffffffff


	//   ....[8]....
        /*00cc*/ 	.word	0xffffffff


	//   ....[9]....
        /*00d0*/ 	.word	0xffffffff


	//   ....[10]....
        /*00d4*/ 	.word	0xffffffff


	//   ....[11]....
        /*00d8*/ 	.word	0xffffffff


	//   ....[12]....
        /*00dc*/ 	.word	0xffffffff


	//   ....[13]....
        /*00e0*/ 	.word	0xffffffff


	//   ....[14]....
        /*00e4*/ 	.word	0xffffffff


	//   ....[15]....
        /*00e8*/ 	.word	0xffffffff


	//   ....[16]....
        /*00ec*/ 	.word	0xffffffff


	//   ....[17]....
        /*00f0*/ 	.word	0xffffffff


	//   ....[18]....
        /*00f4*/ 	.word	0xffffffff


	//   ....[19]....
        /*00f8*/ 	.word	0xffffffff


	//   ....[20]....
        /*00fc*/ 	.word	0xffffffff


	//   ....[21]....
        /*0100*/ 	.word	0xffffffff


	//   ....[22]....
        /*0104*/ 	.word	0xffffffff


	//   ....[23]....
        /*0108*/ 	.word	0xffffffff


	//   ....[24]....
        /*010c*/ 	.word	0xffffffff


	//   ....[25]....
        /*0110*/ 	.word	0xffffffff


	//   ....[26]....
        /*0114*/ 	.word	0xffffffff


	//   ....[27]....
        /*0118*/ 	.word	0xffffffff


	//   ....[28]....
        /*011c*/ 	.word	0xffffffff


	//   ....[29]....
        /*0120*/ 	.word	0xffffffff


	//   ....[30]....
        /*0124*/ 	.word	0xffffffff


	//   ....[31]....
        /*0128*/ 	.word	0xffffffff


	//----- nvinfo : EIATTR_COOP_GROUP_INSTR_OFFSETS
	.align		4
.L_1665:
        /*012c*/ 	.byte	0x04, 0x28
        /*012e*/ 	.short	(.L_1667 - .L_1666)


	//   ....[0]....
.L_1666:
        /*0130*/ 	.word	0x00001160


	//   ....[1]....
        /*0134*/ 	.word	0x00001190


	//   ....[2]....
        /*0138*/ 	.word	0x000012b0


	//   ....[3]....
        /*013c*/ 	.word	0x00001310


	//   ....[4]....
        /*0140*/ 	.word	0x00001340


	//   ....[5]....
        /*0144*/ 	.word	0x00001370


	//   ....[6]....
        /*0148*/ 	.word	0x00001400


	//   ....[7]....
        /*014c*/ 	.word	0x00001500


	//   ....[8]....
        /*0150*/ 	.word	0x00001530


	//   ....[9]....
        /*0154*/ 	.word	0x00001580


	//   ....[10]....
        /*0158*/ 	.word	0x00001590


	//   ....[11]....
        /*015c*/ 	.word	0x000015a0


	//   ....[12]....
        /*0160*/ 	.word	0x000015f0


	//   ....[13]....
        /*0164*/ 	.word	0x000016b0


	//   ....[14]....
        /*0168*/ 	.word	0x000016e0


	//   ....[15]....
        /*016c*/ 	.word	0x000016f0


	//   ....[16]....
        /*0170*/ 	.word	0x00001760


	//   ....[17]....
        /*0174*/ 	.word	0x00001770


	//   ....[18]....
        /*0178*/ 	.word	0x00001780


	//   ....[19]....
        /*017c*/ 	.word	0x00001790


	//   ....[20]....
        /*0180*/ 	.word	0x000017a0


	//   ....[21]....
        /*0184*/ 	.word	0x000017b0


	//   ....[22]....
        /*0188*/ 	.word	0x000017d0


	//   ....[23]....
        /*018c*/ 	.word	0x000017f0


	//   ....[24]....
        /*0190*/ 	.word	0x00001810


	//   ....[25]....
        /*0194*/ 	.word	0x00001830


	//   ....[26]....
        /*0198*/ 	.word	0x00001850


	//   ....[27]....
        /*019c*/ 	.word	0x00001870


	//   ....[28]....
        /*01a0*/ 	.word	0x00001890


	//   ....[29]....
        /*01a4*/ 	.word	0x000018d0


	//   ....[30]....
        /*01a8*/ 	.word	0x000018f0


	//   ....[31]....
        /*01ac*/ 	.word	0x00001910


	//----- nvinfo : EIATTR_VRC_CTA_INIT_COUNT
	.align		4
.L_1667:
        /*01b0*/ 	.byte	0x02, 0x4a
	.zero		1
	.zero		1


	//----- nvinfo : EIATTR_EXIT_INSTR_OFFSETS
	.align		4
        /*01b4*/ 	.byte	0x04, 0x1c
        /*01b6*/ 	.short	(.L_1669 - .L_1668)


	//   ....[0]....
.L_1668:
        /*01b8*/ 	.word	0x00000040


	//   ....[1]....
        /*01bc*/ 	.word	0x000019f0


	//   ....[2]....
        /*01c0*/ 	.word	0x00001dc0


	//   ....[3]....
        /*01c4*/ 	.word	0x000020c0


	//----- nvinfo : EIATTR_MAX_THREADS
	.align		4
.L_1669:
        /*01c8*/ 	.byte	0x04, 0x05
        /*01ca*/ 	.short	(.L_1671 - .L_1670)
.L_1670:
        /*01cc*/ 	.word	0x00000200
        /*01d0*/ 	.word	0x00000001
        /*01d4*/ 	.word	0x00000001


	//----- nvinfo : EIATTR_CRS_STACK_SIZE
	.align		4
.L_1671:
        /*01d8*/ 	.byte	0x04, 0x1e
        /*01da*/ 	.short	(.L_1673 - .L_1672)
.L_1672:
        /*01dc*/ 	.word	0x00000000


	//----- nvinfo : EIATTR_CBANK_PARAM_SIZE
	.align		4
.L_1673:
        /*01e0*/ 	.byte	0x03, 0x19
        /*01e2*/ 	.short	0x0034


	//----- nvinfo : EIATTR_PARAM_CBANK
	.align		4
        /*01e4*/ 	.byte	0x04, 0x0a
        /*01e6*/ 	.short	(.L_1675 - .L_1674)
	.align		4
.L_1674:
        /*01e8*/ 	.word	index@(.nv.constant0._Z9cuda_gemmIiLj512ELj1ELj1ELj1024ELj64ELj64ELj128ELj0ELj1EEvjjjPKT_S2_PS0_jjj)
        /*01ec*/ 	.short	0x0380
        /*01ee*/ 	.short	0x0034


	//----- nvinfo : EIATTR_SW_WAR
	.align		4
.L_1675:
        /*01f0*/ 	.byte	0x04, 0x36
        /*01f2*/ 	.short	(.L_1677 - .L_1676)
.L_1676:
        /*01f4*/ 	.word	0x00000008
.L_1677:


//--------------------- .nv.info._Z9cuda_gemmIiLj512ELj1ELj1ELj1024ELj32ELj32ELj128ELj1ELj1EEvjjjPKT_S2_PS0_jjj --------------------------
	.section	.nv.info._Z9cuda_gemmIiLj512ELj1ELj1ELj1024ELj32ELj32ELj128ELj1ELj1EEvjjjPKT_S2_PS0_jjj,"",@"SHT_CUDA_INFO"
	.sectionflags	@""
	.align	4


	//----- nvinfo : EIATTR_CUDA_API_VERSION
	.align		4
        /*0000*/ 	.byte	0x04, 0x37
        /*0002*/ 	.short	(.L_1679 - .L_1678)
.L_1678:
        /*0004*/ 	.word	0x00000082


	//----- nvinfo : EIATTR_KPARAM_INFO
	.align		4
.L_1679:
        /*0008*/ 	.byte	0x04, 0x17
        /*000a*/ 	.short	(.L_1681 - .L_1680)
.L_1680:
        /*000c*/ 	.word	0x00000000
        /*0010*/ 	.short	0x0008
        /*0012*/ 	.short	0x0030
        /*0014*/ 	.byte	0x00, 0xf0, 0x11, 0x00


	//----- nvinfo : EIATTR_KPARAM_INFO
	.align		4
.L_1681:
        /*0018*/ 	.byte	0x04, 0x17
        /*001a*/ 	.short	(.L_1683 - .L_1682)
.L_1682:
        /*001c*/ 	.word	0x00000000
        /*0020*/ 	.short	0x0007
        /*0022*/ 	.short	0x002c
        /*0024*/ 	.byte	0x00, 0xf0, 0x11, 0x00


	//----- nvinfo : EIATTR_KPARAM_INFO
	.align		4
.L_1683:
        /*0028*/ 	.byte	0x04, 0x17
        /*002a*/ 	.short	(.L_1685 - .L_1684)
.L_1684:
        /*002c*/ 	.word	0x00000000
        /*0030*/ 	.short	0x0006
        /*0032*/ 	.short	0x0028
        /*0034*/ 	.byte	0x00, 0xf0, 0x11, 0x00


	//----- nvinfo : EIATTR_KPARAM_INFO
	.align		4
.L_1685:
        /*0038*/ 	.byte	0x04, 0x17
        /*003a*/ 	.short	(.L_1687 - .L_1686)
.L_1686:
        /*003c*/ 	.word	0x00000000
        /*0040*/ 	.short	0x0005
        /*0042*/ 	.short	0x0020
        /*0044*/ 	.byte	0x00, 0xf5, 0x21, 0x00


	//----- nvinfo : EIATTR_KPARAM_INFO
	.align		4
.L_1687:
        /*0048*/ 	.byte	0x04, 0x17
        /*004a*/ 	.short	(.L_1689 - .L_1688)
.L_1688:
        /*004c*/ 	.word	0x00000000
        /*0050*/ 	.short	0x0004
        /*0052*/ 	.short	0x0018
        /*0054*/ 	.byte	0x00, 0xf5, 0x21, 0x00


	//----- nvinfo : EIATTR_KPARAM_INFO
	.align		4
.L_1689:
        /*0058*/ 	.byte	0x04, 0x17
        /*005a*/ 	.short	(.L_1691 - .L_1690)
.L_1690:
        /*005c*/ 	.word	0x00000000
        /*0060*/ 	.short	0x0003
        /*0062*/ 	.short	0x0010
        /*0064*/ 	.byte	0x00, 0xf5, 0x21, 0x00


	//----- nvinfo : EIATTR_KPARAM_INFO
	.align		4
.L_1691:
        /*0068*/ 	.byte	0x04, 0x17
        /*006a*/ 	.short	(.L_1693 - .L_1692)
.L_1692:
        /*006c*/ 	.word	0x00000000
        /*0070*/ 	.short	0x0002
        /*0072*/ 	.short	0x0008
        /*0074*/ 	.byte	0x00, 0xf0, 0x11, 0x00


	//----- nvinfo : EIATTR_KPARAM_INFO
	.align		4
.L_1693:
        /*0078*/ 	.byte	0x04, 0x17
        /*007a*/ 	.short	(.L_1695 - .L_1694)
.L_1694:
        /*007c*/ 	.word	0x00000000
        /*0080*/ 	.short	0x0001
        /*0082*/ 	.short	0x0004
        /*0084*/ 	.byte	0x00, 0xf0, 0x11, 0x00


	//----- nvinfo : EIATTR_KPARAM_INFO
	.align		4
.L_1695:
        /*0088*/ 	.byte	0x04, 0x17
        /*008a*/ 	.short	(.L_1697 - .L_1696)
.L_1696:
        /*008c*/ 	.word	0x00000000
        /*0090*/ 	.short	0x0000
        /*0092*/ 	.short	0x0000
        /*0094*/ 	.byte	0x00, 0xf0, 0x11, 0x00


	//----- nvinfo : EIATTR_SPARSE_MMA_MASK
	.align		4
.L_1697:
        /*0098*/ 	.byte	0x03, 0x50
        /*009a*/ 	.short	0x0000


	//----- nvinfo : EIATTR_MAXREG_COUNT
	.align		4
        /*009c*/ 	.byte	0x03, 0x1b
        /*009e*/ 	.short	0x0080


	//----- nvinfo : EIATTR_NUM_BARRIERS
	.align		4
        /*00a0*/ 	.byte	0x02, 0x4c
        /*00a2*/ 	.byte	0x01
	.zero		1


	//----- nvinfo : EIATTR_MERCURY_ISA_VERSION
	.align		4
        /*00a4*/ 	.byte	0x03, 0x5f
        /*00a6*/ 	.short	0x0101


	//----- nvinfo : EIATTR_COOP_GROUP_MASK_REGIDS
	.align		4
        /*00a8*/ 	.byte	0x04, 0x29
        /*00aa*/ 	.short	(.L_1699 - .L_1698)


	//   ....[0]....
.L_1698:
        /*00ac*/ 	.word	0xffffffff


	//   ....[1]....
        /*00b0*/ 	.word	0xffffffff


	//   ....[2]....
        /*00b4*/ 	.word	0xffffffff


	//   ....[3]....
        /*00b8*/ 	.word	0xffffffff


	//   ....[4]....
        /*00bc*/ 	.word	0xffffffff


	//   ....[5]....
        /*00c0*/ 	.word	0xffffffff


	//   ....[6]....
        /*00c4*/ 	.word	0xffffffff


	//   ....[7]....
        /*00c8*/ 	.word	0xffffffff


	//   ....[8]....
        /*00cc*/ 	.word	0xffffffff


	//   ....[9]....
        /*00d0*/ 	.word	0xffffffff


	//   ....[10]....
        /*00d4*/ 	.word	0xffffffff


	//   ....[11]....
        /*00d8*/ 	.word	0xffffffff


	//   ....[12]....
        /*00dc*/ 	.word	0xffffffff


	//   ....[13]....
        /*00e0*/ 	.word	0xffffffff


	//   ....[14]....
        /*00e4*/ 	.word	0xffffffff


	//   ....[15]....
        /*00e8*/ 	.word	0xffffffff


	//   ....[16]....
        /*00ec*/ 	.word	0xffffffff


	//   ....[17]....
        /*00f0*/ 	.word	0xffffffff


	//   ....[18]....
        /*00f4*/ 	.word	0xffffffff


	//   ....[19]....
        /*00f8*/ 	.word	0xffffffff


	//   ....[20]....
        /*00fc*/ 	.word	0xffffffff


	//   ....[21]....
        /*0100*/ 	.word	0xffffffff


	//   ....[22]....
        /*0104*/ 	.word	0xffffffff


	//   ....[23]....
        /*0108*/ 	.word	0xffffffff


	//   ....[24]....
        /*010c*/ 	.word	0xffffffff


	//   ....[25]....
        /*0110*/ 	.word	0xffffffff


	//   ....[26]....
        /*0114*/ 	.word	0xffffffff


	//   ....[27]....
        /*0118*/ 	.word	0xffffffff


	//   ....[28]....
        /*011c*/ 	.word	0xffffffff


	//   ....[29]....
        /*0120*/ 	.word	0xffffffff


	//   ....[30]....
        /*0124*/ 	.word	0xffffffff


	//   ....[31]....
        /*0128*/ 	.word	0xffffffff


	//----- nvinfo : EIATTR_COOP_GROUP_INSTR_OFFSETS
	.align		4
.L_1699:
        /*012c*/ 	.byte	0x04, 0x28
        /*012e*/ 	.short	(.L_1701 - .L_1700)


	//   ....[0]....
.L_1700:
        /*0130*/ 	.word	0x00001a00


	//   ....[1]....
        /*0134*/ 	.word	0x00001b40


	//   ....[2]....
        /*0138*/ 	.word	0x00001ba0


	//   ....[3]....
        /*013c*/ 	.word	0x00001c00


	//   ....[4]....
        /*0140*/ 	.word	0x00001c70


	//   ....[5]....
        /*0144*/ 	.word	0x00001ca0


	//   ....[6]....
        /*0148*/ 	.word	0x00001cd0


	//   ....[7]....
        /*014c*/ 	.word	0x00001d00


	//   ....[8]....
        /*0150*/ 	.word	0x00001db0


	//   ....[9]....
        /*0154*/ 	.word	0x00001de0


	//   ....[10]....
        /*0158*/ 	.word	0x00001e50


	//   ....[11]....
        /*015c*/ 	.word	0x00001ec0


	//   ....[12]....
        /*0160*/ 	.word	0x00001f10


	//   ....[13]....
        /*0164*/ 	.word	0x00001f30


	//   ....[14]....
        /*0168*/ 	.word	0x00001f70


	//   ....[15]....
        /*016c*/ 	.word	0x00001f90


	//   ....[16]....
        /*0170*/ 	.word	0x00002010


	//   ....[17]....
        /*0174*/ 	.word	0x00002020


	//   ....[18]....
        /*0178*/ 	.word	0x00002030


	//   ....[19]....
        /*017c*/ 	.word	0x00002040


	//   ....[20]....
        /*0180*/ 	.word	0x00002050


	//   ....[21]....
        /*0184*/ 	.word	0x00002060


	//   ....[22]....
        /*0188*/ 	.word	0x00002080


	//   ....[23]....
        /*018c*/ 	.word	0x000020a0


	//   ....[24]....
        /*0190*/ 	.word	0x000020c0


	//   ....[25]....
        /*0194*/ 	.word	0x000020e0


	//   ....[26]....
        /*0198*/ 	.word	0x00002100


	//   ....[27]....
        /*019c*/ 	.word	0x00002120


	//   ....[28]....
        /*01a0*/ 	.word	0x00002140


	//   ....[29]....
        /*01a4*/ 	.word	0x00002180


	//   ....[30]....
        /*01a8*/ 	.word	0x000021a0


	//   ....[31]....
        /*01ac*/ 	.word	0x000021c0


	//----- nvinfo : EIATTR_VRC_CTA_INIT_COUNT
	.align		4
.L_1701:
        /*01b0*/ 	.byte	0x02, 0x4a
	.zero		1
	.zero		1


	//----- nvinfo : EIATTR_EXIT_INSTR_OFFSETS
	.align		4
        /*01b4*/ 	.byte	0x04, 0x1c
        /*01b6*/ 	.short	(.L_1703 - .L_1702)


	//   ....[0]....
.L_1702:
        /*01b8*/ 	.word	0x00000dd0


	//   ....[1]....
        /*01bc*/ 	.word	0x00002260


	//   ....[2]....
        /*01c0*/ 	.word	0x00002570


	//   ....[3]....
        /*01c4*/ 	.word	0x00002760


	//----- nvinfo : EIATTR_MAX_THREADS
	.align		4
.L_1703:
        /*01c8*/ 	.byte	0x04, 0x05
        /*01ca*/ 	.short	(.L_1705 - .L_1704)
.L_1704:
        /*01cc*/ 	.word	0x00000200
        /*01d0*/ 	.word	0x00000001
        /*01d4*/ 	.word	0x00000001


	//----- nvinfo : EIATTR_CRS_STACK_SIZE
	.align		4
.L_1705:
        /*01d8*/ 	.byte	0x04, 0x1e
        /*01da*/ 	.short	(.L_1707 - .L_1706)
.L_1706:
        /*01dc*/ 	.word	0x00000000


	//----- nvinfo : EIATTR_CBANK_PARAM_SIZE
	.align		4
.L_1707:
        /*01e0*/ 	.byte	0x03, 0x19
        /*01e2*/ 	.short	0x0034


	//----- nvinfo : EIATTR_PARAM_CBANK
	.align		4
        /*01e4*/ 	.byte	0x04, 0x0a
        /*01e6*/ 	.short	(.L_1709 - .L_1708)
	.align		4
.L_1708:
        /*01e8*/ 	.word	index@(.nv.constant0._Z9cuda_gemmIiLj512ELj1ELj1ELj1024ELj32ELj32ELj128ELj1ELj1EEvjjjPKT_S2_PS0_jjj)
        /*01ec*/ 	.short	0x0380
        /*01ee*/ 	.short	0x0034


	//----- nvinfo : EIATTR_SW_WAR
	.align		4
.L_1709:
        /*01f0*/ 	.byte	0x04, 0x36
        /*01f2*/ 	.short	(.L_1711 - .L_1710)
.L_1710:
        /*01f4*/ 	.word	0x00000008
.L_1711:


//--------------------- .nv.info._Z9cuda_gemmIiLj512ELj1ELj1ELj1024ELj32ELj32ELj128ELj0ELj1EEvjjjPKT_S2_PS0_jjj --------------------------
	.section	.nv.info._Z9cuda_gemmIiLj512ELj1ELj1ELj1024ELj32ELj32ELj128ELj0ELj1EEvjjjPKT_S2_PS0_jjj,"",@"SHT_CUDA_INFO"
	.sectionflags	@""
	.align	4


	//----- nvinfo : EIATTR_CUDA_API_VERSION
	.align		4
        /*0000*/ 	.byte	0x04, 0x37
        /*0002*/ 	.short	(.L_1713 - .L_1712)
.L_1712:
        /*0004*/ 	.word	0x00000082


	//----- nvinfo : EIATTR_KPARAM_INFO
	.align		4
.L_1713:
        /*0008*/ 	.byte	0x04, 0x17
        /*000a*/ 	.short	(.L_1715 - .L_1714)
.L_1714:
        /*000c*/ 	.word	0x00000000
        /*0010*/ 	.short	0x0008
        /*0012*/ 	.short	0x0030
        /*0014*/ 	.byte	0x00, 0xf0, 0x11, 0x00


	//----- nvinfo : EIATTR_KPARAM_INFO
	.align		4
.L_1715:
        /*0018*/ 	.byte	0x04, 0x17
        /*001a*/ 	.short	(.L_1717 - .L_1716)
.L_1716:
        /*001c*/ 	.word	0x00000000
        /*0020*/ 	.short	0x0007
        /*0022*/ 	.short	0x002c
        /*0024*/ 	.byte	0x00, 0xf0, 0x11, 0x00


	//----- nvinfo : EIATTR_KPARAM_INFO
	.align		4
.L_1717:
        /*0028*/ 	.byte	0x04, 0x17
        /*002a*/ 	.short	(.L_1719 - .L_1718)
.L_1718:
        /*002c*/ 	.word	0x00000000
        /*0030*/ 	.short	0x0006
        /*0032*/ 	.short	0x0028
        /*0034*/ 	.byte	0x00, 0xf0, 0x11, 0x00


	//----- nvinfo : EIATTR_KPARAM_INFO
	.align		4
.L_1719:
        /*0038*/ 	.byte	0x04, 0x17
        /*003a*/ 	.short	(.L_1721 - .L_1720)
.L_1720:
        /*003c*/ 	.word	0x00000000
        /*0040*/ 	.short	0x0005
        /*0042*/ 	.short	0x0020
        /*0044*/ 	.byte	0x00, 0xf5, 0x21, 0x00


	//----- nvinfo : EIATTR_KPARAM_INFO
	.align		4
.L_1721:
        /*0048*/ 	.byte	0x04, 0x17
        /*004a*/ 	.short	(.L_1723 - .L_1722)
.L_1722:
        /*004c*/ 	.word	0x00000000
        /*0050*/ 	.short	0x0004
        /*0052*/ 	.short	0x0018
        /*0054*/ 	.byte	0x00, 0xf5, 0x21, 0x00


	//----- nvinfo : EIATTR_KPARAM_INFO
	.align		4
.L_1723:
        /*0058*/ 	.byte	0x04, 0x17
        /*005a*/ 	.short	(.L_1725 - .L_1724)
.L_1724:
        /*005c*/ 	.word	0x00000000
        /*0060*/ 	.short	0x0003
        /*0062*/ 	.short	0x0010
        /*0064*/ 	.byte	0x00, 0xf5, 0x21, 0x00


	//----- nvinfo : EIATTR_KPARAM_INFO
	.align		4
.L_1725:
        /*0068*/ 	.byte	0x04, 0x17
        /*006a*/ 	.short	(.L_1727 - .L_1726)
.L_1726:
        /*006c*/ 	.word	0x00000000
        /*0070*/ 	.short	0x0002
        /*0072*/ 	.short	0x0008
        /*0074*/ 	.byte	0x00, 0xf0, 0x11, 0x00


	//----- nvinfo : EIATTR_KPARAM_INFO
	.align		4
.L_1727:
        /*0078*/ 	.byte	0x04, 0x17
        /*007a*/ 	.short	(.L_1729 - .L_1728)
.L_1728:
        /*007c*/ 	.word	0x00000000
        /*0080*/ 	.short	0x0001
        /*0082*/ 	.short	0x0004
        /*0084*/ 	.byte	0x00, 0xf0, 0x11, 0x00


	//----- nvinfo : EIATTR_KPARAM_INFO
	.align		4
.L_1729:
        /*0088*/ 	.byte	0x04, 0x17
        /*008a*/ 	.short	(.L_1731 - .L_1730)
.L_1730:
        /*008c*/ 	.word	0x00000000
        /*0090*/ 	.short	0x0000
        /*0092*/ 	.short	0x0000
        /*0094*/ 	.byte	0x00, 0xf0, 0x11, 0x00


	//----- nvinfo : EIATTR_SPARSE_MMA_MASK
	.align		4
.L_1731:
        /*0098*/ 	.byte	0x03, 0x50
        /*009a*/ 	.short	0x0000


	//----- nvinfo : EIATTR_MAXREG_COUNT
	.align		4
        /*009c*/ 	.byte	0x03, 0x1b
        /*009e*/ 	.short	0x0080


	//----- nvinfo : EIATTR_NUM_BARRIERS
	.align		4
        /*00a0*/ 	.byte	0x02, 0x4c
        /*00a2*/ 	.byte	0x01
	.zero		1


	//----- nvinfo : EIATTR_MERCURY_ISA_VERSION
	.align		4
        /*00a4*/ 	.byte	0x03, 0x5f
        /*00a6*/ 	.short	0x0101


	//----- nvinfo : EIATTR_COOP_GROUP_MASK_REGIDS
	.align		4
        /*00a8*/ 	.byte	0x04, 0x29
        /*00aa*/ 	.short	(.L_1733 - .L_1732)


	//   ....[0]....
.L_1732:
        /*00ac*/ 	.word	0xffffffff


	//   ....[1]....
        /*00b0*/ 	.word	0xffffffff


	//   ....[2]....
        /*00b4*/ 	.word	0xffffffff


	//   ....[3]....
        /*00b8*/ 	.word	0xffffffff


	//   ....[4]....
        /*00bc*/ 	.word	0xffffffff


	//   ....[5]....
        /*00c0*/ 	.word	0xffffffff


	//   ....[6]....
        /*00c4*/ 	.word	0xffffffff


	//   ....[7]....
        /*00c8*/ 	.word	0xffffffff


	//   ....[8]....
        /*00cc*/ 	.word	0xffffffff


	//   ....[9]....
        /*00d0*/ 	.word	0xffffffff


	//   ....[10]....
        /*00d4*/ 	.word	0xffffffff


	//   ....[11]....
        /*00d8*/ 	.word	0xffffffff


	//   ....[12]....
        /*00dc*/ 	.word	0xffffffff


	//   ....[13]....
        /*00e0*/ 	.word	0xffffffff


	//   ....[14]....
        /*00e4*/ 	.word	0xffffffff


	//   ....[15]....
        /*00e8*/ 	.word	0xffffffff


	//   ....[16]....
        /*00ec*/ 	.word	0xffffffff


	//   ....[17]....
        /*00f0*/ 	.word	0xffffffff


	//   ....[18]....
        /*00f4*/ 	.word	0xffffffff


	//   ....[19]....
        /*00f8*/ 	.word	0xffffffff


	//   ....[20]....
        /*00fc*/ 	.word	0xffffffff


	//   ....[21]....
        /*0100*/ 	.word	0xffffffff


	//   ....[22]....
        /*0104*/ 	.word	0xffffffff


	//   ....[23]....
        /*0108*/ 	.word	0xffffffff


	//   ....[24]....
        /*010c*/ 	.word	0xffffffff


	//   ....[25]....
        /*0110*/ 	.word	0xffffffff


	//   ....[26]....
        /*0114*/ 	.word	0xffffffff


	//   ....[27]....
        /*0118*/ 	.word	0xffffffff


	//   ....[28]....
        /*011c*/ 	.word	0xffffffff


	//   ....[29]....
        /*0120*/ 	.word	0xffffffff


	//   ....[30]....
        /*0124*/ 	.word	0xffffffff


	//   ....[31]....
        /*0128*/ 	.word	0xffffffff


	//----- nvinfo : EIATTR_COOP_GROUP_INSTR_OFFSETS
	.align		4
.L_1733:
        /*012c*/ 	.byte	0x04, 0x28
        /*012e*/ 	.short	(.L_1735 - .L_1734)


	//   ....[0]....
.L_1734:
        /*0130*/ 	.word	0x00001ac0


	//   ....[1]....
        /*0134*/ 	.word	0x00001b10


	//   ....[2]....
        /*0138*/ 	.word	0x00001ca0


	//   ....[3]....
        /*013c*/ 	.word	0x00001d10


	//   ....[4]....
        /*0140*/ 	.word	0x00001d80


	//   ....[5]....
        /*0144*/ 	.word	0x00001da0


	//   ....[6]....
        /*0148*/ 	.word	0x00001dd0


	//   ....[7]....
        /*014c*/ 	.word	0x00001df0


	//   ....[8]....
        /*0150*/ 	.word	0x00001e40


	//   ....[9]....
        /*0154*/ 	.word	0x00001ea0


	//   ....[10]....
        /*0158*/ 	.word	0x00001ed0


	//   ....[11]....
        /*015c*/ 	.word	0x00001f00


	//   ....[12]....
        /*0160*/ 	.word	0x00001f30


	//   ....[13]....
        /*0164*/ 	.word	0x00002020


	//   ....[14]....
        /*0168*/ 	.word	0x00002030


	//   ....[15]....
        /*016c*/ 	.word	0x00002040


	//   ....[16]....
        /*0170*/ 	.word	0x000020b0


	//   ....[17]....
        /*0174*/ 	.word	0x000020c0


	//   ....[18]....
        /*0178*/ 	.word	0x000020d0


	//   ....[19]....
        /*017c*/ 	.word	0x000020e0


	//   ....[20]....
        /*0180*/ 	.word	0x000020f0


	//   ....[21]....
        /*0184*/ 	.word	0x00002100


	//   ....[22]....
        /*0188*/ 	.word	0x00002120


	//   ....[23]....
        /*018c*/ 	.word	0x00002140


	//   ....[24]....
        /*0190*/ 	.word	0x00002160


	//   ....[25]....
        /*0194*/ 	.word	0x00002180


	//   ....[26]....
        /*0198*/ 	.word	0x000021a0


	//   ....[27]....
        /*019c*/ 	.word	0x000021c0


	//   ....[28]....
        /*01a0*/ 	.word	0x000021e0


	//   ....[29]....
        /*01a4*/ 	.word	0x00002220


	//   ....[30]....
        /*01a8*/ 	.word	0x00002240


	//   ....[31]....
        /*01ac*/ 	.word	0x00002260


	//----- nvinfo : EIATTR_VRC_CTA_INIT_COUNT
	.align		4
.L_1735:
        /*01b0*/ 	.byte	0x02, 0x4a
	.zero		1
	.zero		1


	//----- nvinfo : EIATTR_EXIT_INSTR_OFFSETS
	.align		4
        /*01b4*/ 	.byte	0x04, 0x1c
        /*01b6*/ 	.short	(.L_1737 - .L_1736)


	//   ....[0]....
.L_1736:
        /*01b8*/ 	.word	0x00000dd0


	//   ....[1]....
        /*01bc*/ 	.word	0x00002300


	//   ....[2]....
        /*01c0*/ 	.word	0x00002660


	//   ....[3]....
        /*01c4*/ 	.word	0x00002930


	//----- nvinfo : EIATTR_MAX_THREADS
	.align		4
.L_1737:
        /*01c8*/ 	.byte	0x04, 0x05
        /*01ca*/ 	.short	(.L_1739 - .L_1738)
.L_1738:
        /*01cc*/ 	.word	0x00000200
        /*01d0*/ 	.word	0x00000001
        /*01d4*/ 	.word	0x00000001


	//----- nvinfo : EIATTR_CRS_STACK_SIZE
	.align		4
.L_1739:
        /*01d8*/ 	.byte	0x04, 0x1e
        /*01da*/ 	.short	(.L_1741 - .L_1740)
.L_1740:
        /*01dc*/ 	.word	0x00000000


	//----- nvinfo : EIATTR_CBANK_PARAM_SIZE
	.align		4
.L_1741:
        /*01e0*/ 	.byte	0x03, 0x19
        /*01e2*/ 	.short	0x0034


	//----- nvinfo : EIATTR_PARAM_CBANK
	.align		4
        /*01e4*/ 	.byte	0x04, 0x0a
        /*01e6*/ 	.short	(.L_1743 - .L_1742)
	.align		4
.L_1742:
        /*01e8*/ 	.word	index@(.nv.constant0._Z9cuda_gemmIiLj512ELj1ELj1ELj1024ELj32ELj32ELj128ELj0ELj1EEvjjjPKT_S2_PS0_jjj)
        /*01ec*/ 	.short	0x0380
        /*01ee*/ 	.short	0x0034


	//----- nvinfo : EIATTR_SW_WAR
	.align		4
.L_1743:
        /*01f0*/ 	.byte	0x04, 0x36
        /*01f2*/ 	.short	(.L_1745 - .L_1744)
.L_1744:
        /*01f4*/ 	.word	0x00000008
.L_1745:


//--------------------- .nv.info._Z9cuda_gemmIiLj512ELj1ELj1ELj1024ELj16ELj16ELj128ELj1ELj1EEvjjjPKT_S2_PS0_jjj --------------------------
	.section	.nv.info._Z9cuda_gemmIiLj512ELj1ELj1ELj1024ELj16ELj16ELj128ELj1ELj1EEvjjjPKT_S2_PS0_jjj,"",@"SHT_CUDA_INFO"
	.sectionflags	@""
	.align	4


	//----- nvinfo : EIATTR_CUDA_API_VERSION
	.align		4
        /*0000*/ 	.byte	0x04, 0x37
        /*0002*/ 	.short	(.L_1747 - .L_1746)
.L_1746:
        /*0004*/ 	.word	0x00000082


	//----- nvinfo : EIATTR_KPARAM_INFO
	.align		4
.L_1747:
        /*0008*/ 	.byte	0x04, 0x17
        /*000a*/ 	.short	(.L_1749 - .L_1748)
.L_1748:
        /*000c*/ 	.word	0x00000000
        /*0010*/ 	.short	0x0008
        /*0012*/ 	.short	0x0030
        /*0014*/ 	.byte	0x00, 0xf0, 0x11, 0x00


	//----- nvinfo : EIATTR_KPARAM_INFO
	.align		4
.L_1749:
        /*0018*/ 	.byte	0x04, 0x17
        /*001a*/ 	.short	(.L_1751 - .L_1750)
.L_1750:
        /*001c*/ 	.word	0x00000000
        /*0020*/ 	.short	0x0007
        /*0022*/ 	.short	0x002c
        /*0024*/ 	.byte	0x00, 0xf0, 0x11, 0x00


	//----- nvinfo : EIATTR_KPARAM_INFO
	.align		4
.L_1751:
        /*0028*/ 	.byte	0x04, 0x17
        /*002a*/ 	.short	(.L_1753 - .L_1752)
.L_1752:
        /*002c*/ 	.word	0x00000000
        /*0030*/ 	.short	0x0006
        /*0032*/ 	.short	0x0028
        /*0034*/ 	.byte	0x00, 0xf0, 0x11, 0x00


	//----- nvinfo : EIATTR_KPARAM_INFO
	.align		4
.L_1753:
        /*0038*/ 	.byte	0x04, 0x17
        /*003a*/ 	.short	(.L_1755 - .L_1754)
.L_1754:
        /*003c*/ 	.word	0x00000000
        /*0040*/ 	.short	0x0005
        /*0042*/ 	.short	0x0020
        /*0044*/ 	.byte	0x00, 0xf5, 0x21, 0x00


	//----- nvinfo : EIATTR_KPARAM_INFO
	.align		4
.L_1755:
        /*0048*/ 	.byte	0x04, 0x17
        /*004a*/ 	.short	(.L_1757 - .L_1756)
.L_1756:
        /*004c*/ 	.word	0x00000000
        /*0050*/ 	.short	0x0004
        /*0052*/ 	.short	0x0018
        /*0054*/ 	.byte	0x00, 0xf5, 0x21, 0x00


	//----- nvinfo : EIATTR_KPARAM_INFO
	.align		4
.L_1757:
        /*0058*/ 	.byte	0x04, 0x17
        /*005a*/ 	.short	(.L_1759 - .L_1758)
.L_1758:
        /*005c*/ 	.word	0x00000000
        /*0060*/ 	.short	0x0003
        /*0062*/ 	.short	0x0010
        /*0064*/ 	.byte	0x00, 0xf5, 0x21, 0x00


	//----- nvinfo : EIATTR_KPARAM_INFO
	.align		4
.L_1759:
        /*0068*/ 	.byte	0x04, 0x17
        /*006a*/ 	.short	(.L_1761 - .L_1760)
.L_1760:
        /*006c*/ 	.word	0x00000000
        /*0070*/ 	.short	0x0002
        /*0072*/ 	.short	0x0008
        /*0074*/ 	.byte	0x00, 0xf0, 0x11, 0x00


	//----- nvinfo : EIATTR_KPARAM_INFO
	.align		4
.L_1761:
        /*0078*/ 	.byte	0x04, 0x17
        /*007a*/ 	.short	(.L_1763 - .L_1762)
.L_1762:
        /*007c*/ 	.word	0x00000000
        /*0080*/ 	.short	0x0001
        /*0082*/ 	.short	0x0004
        /*0084*/ 	.byte	0x00, 0xf0, 0x11, 0x00


	//----- nvinfo : EIATTR_KPARAM_INFO
	.align		4
.L_1763:
        /*0088*/ 	.byte	0x04, 0x17
        /*008a*/ 	.short	(.L_1765 - .L_1764)
.L_1764:
        /*008c*/ 	.word	0x00000000
        /*0090*/ 	.short	0x0000
        /*0092*/ 	.short	0x0000
        /*0094*/ 	.byte	0x00, 0xf0, 0x11, 0x00


	//----- nvinfo : EIATTR_SPARSE_MMA_MASK
	.align		4
.L_1765:
        /*0098*/ 	.byte	0x03, 0x50
        /*009a*/ 	.short	0x0000


	//----- nvinfo : EIATTR_MAXREG_COUNT
	.align		4
        /*009c*/ 	.byte	0x03, 0x1b
        /*009e*/ 	.short	0x0080


	//----- nvinfo : EIATTR_NUM_BARRIERS
	.align		4
        /*00a0*/ 	.byte	0x02, 0x4c
        /*00a2*/ 	.byte	0x01
	.zero		1


	//----- nvinfo : EIATTR_MERCURY_ISA_VERSION
	.align		4
        /*00a4*/ 	.byte	0x03, 0x5f
        /*00a6*/ 	.short	0x0101


	//----- nvinfo : EIATTR_COOP_GROUP_MASK_REGIDS
	.align		4
        /*00a8*/ 	.byte	0x04, 0x29
        /*00aa*/ 	.short	(.L_1767 - .L_1766)


	//   ....[0]....
.L_1766:
        /*00ac*/ 	.word	0xffffffff


	//   ....[1]....
        /*00b0*/ 	.word	0xffffffff


	//   ....[2]....
        /*00b4*/ 	.word	0xffffffff


	//   ....[3]....
        /*00b8*/ 	.word	0xffffffff


	//   ....[4]....
        /*00bc*/ 	.word	0xffffffff


	//   ....[5]....
        /*00c0*/ 	.word	0xffffffff


	//   ....[6]....
        /*00c4*/ 	.word	0xffffffff


	//   ....[7]....
        /*00c8*/ 	.word	0xffffffff


	//   ....[8]....
        /*00cc*/ 	.word	0xffffffff


	//   ....[9]....
        /*00d0*/ 	.word	0xffffffff


	//   ....[10]....
        /*00d4*/ 	.word	0xffffffff


	//   ....[11]....
        /*00d8*/ 	.word	0xffffffff


	//   ....[12]....
        /*00dc*/ 	.word	0xffffffff


	//   ....[13]....
        /*00e0*/ 	.word	0xffffffff


	//   ....[14]....
        /*00e4*/ 	.word	0xffffffff


	//   ....[15]....
        /*00e8*/ 	.word	0xffffffff


	//   ....[16]....
        /*00ec*/ 	.word	0xffffffff


	//   ....[17]....
        /*00f0*/ 	.word	0xffffffff


	//   ....[18]....
        /*00f4*/ 	.word	0xffffffff


	//   ....[19]....
        /*00f8*/ 	.word	0xffffffff


	//   ....[20]....
        /*00fc*/ 	.word	0xffffffff


	//   ....[21]....
        /*0100*/ 	.word	0xffffffff


	//   ....[22]....
        /*0104*/ 	.word	0xffffffff


	//   ....[23]....
        /*0108*/ 	.word	0xffffffff


	//   ....[24]....
        /*010c*/ 	.word	0xffffffff


	//   ....[25]....
        /*0110*/ 	.word	0xffffffff


	//   ....[26]....
        /*0114*/ 	.word	0xffffffff


	//   ....[27]....
        /*0118*/ 	.word	0xffffffff


	//   ....[28]....
        /*011c*/ 	.word	0xffffffff


	//   ....[29]....
        /*0120*/ 	.word	0xffffffff


	//   ....[30]....
        /*0124*/ 	.word	0xffffffff


	//   ....[31]....
        /*0128*/ 	.word	0xffffffff


	//----- nvinfo : EIATTR_COOP_GROUP_INSTR_OFFSETS
	.align		4
.L_1767:
        /*012c*/ 	.byte	0x04, 0x28
        /*012e*/ 	.short	(.L_1769 - .L_1768)


	//   ....[0]....
.L_1768:
        /*0130*/ 	.word	0x00001a60


	//   ....[1]....
        /*0134*/ 	.word	0x00001a90


	//   ....[2]....
        /*0138*/ 	.word	0x00001ac0


	//   ....[3]....
        /*013c*/ 	.word	0x00001b20


	//   ....[4]....
        /*0140*/ 	.word	0x00001b40


	//   ....[5]....
        /*0144*/ 	.word	0x00001b90


	//   ....[6]....
        /*0148*/ 	.word	0x00001bb0


	//   ....[7]....
        /*014c*/ 	.word	0x00001bd0


	//   ....[8]....
        /*0150*/ 	.word	0x00001c20


	//   ....[9]....
        /*0154*/ 	.word	0x00001c80


	//   ....[10]....
        /*0158*/ 	.word	0x00001cd0


	//   ....[11]....
        /*015c*/ 	.word	0x00001d40


	//   ....[12]....
        /*0160*/ 	.word	0x00001d70


	//   ....[13]....
        /*0164*/ 	.word	0x00001e60


	//   ....[14]....
        /*0168*/ 	.word	0x00001e70


	//   ....[15]....
        /*016c*/ 	.word	0x00001e80


	//   ....[16]....
        /*0170*/ 	.word	0x00001f70


	//   ....[17]....
        /*0174*/ 	.word	0x00001f80


	//   ....[18]....
        /*0178*/ 	.word	0x00001f90


	//   ....[19]....
        /*017c*/ 	.word	0x00001fb0


	//   ....[20]....
        /*0180*/ 	.word	0x00001fc0


	//   ....[21]....
        /*0184*/ 	.word	0x00001fd0


	//   ....[22]....
        /*0188*/ 	.word	0x00001ff0


	//   ....[23]....
        /*018c*/ 	.word	0x00002010


	//   ....[24]....
        /*0190*/ 	.word	0x00002030


	//   ....[25]....
        /*0194*/ 	.word	0x00002050


	//   ....[26]....
        /*0198*/ 	.word	0x00002070


	//   ....[27]....
        /*019c*/ 	.word	0x00002090


	//   ....[28]....
        /*01a0*/ 	.word	0x000020b0


	//   ....[29]....
        /*01a4*/ 	.word	0x000020e0


	//   ....[30]....
        /*01a8*/ 	.word	0x00002100


	//   ....[31]....
        /*01ac*/ 	.word	0x00002120


	//----- nvinfo : EIATTR_VRC_CTA_INIT_COUNT
	.align		4
.L_1769:
        /*01b0*/ 	.byte	0x02, 0x4a
	.zero		1
	.zero		1


	//----- nvinfo : EIATTR_EXIT_INSTR_OFFSETS
	.align		4
        /*01b4*/ 	.byte	0x04, 0x1c
        /*01b6*/ 	.short	(.L_1771 - .L_1770)


	//   ....[0]....
.L_1770:
        /*01b8*/ 	.word	0x00000df0


	//   ....[1]....
        /*01bc*/ 	.word	0x000021c0


	//   ....[2]....
        /*01c0*/ 	.word	0x000024e0


	//   ....[3]....
        /*01c4*/ 	.word	0x000026d0


	//----- nvinfo : EIATTR_MAX_THREADS
	.align		4
.L_1771:
        /*01c8*/ 	.byte	0x04, 0x05
        /*01ca*/ 	.short	(.L_1773 - .L_1772)
.L_1772:
        /*01cc*/ 	.word	0x00000200
        /*01d0*/ 	.word	0x00000001
        /*01d4*/ 	.word	0x00000001


	//----- nvinfo : EIATTR_CRS_STACK_SIZE
	.align		4
.L_1773:
        /*01d8*/ 	.byte	0x04, 0x1e
        /*01da*/ 	.short	(.L_1775 - .L_1774)
.L_1774:
        /*01dc*/ 	.word	0x00000000


	//----- nvinfo : EIATTR_CBANK_PARAM_SIZE
	.align		4
.L_1775:
        /*01e0*/ 	.byte	0x03, 0x19
        /*01e2*/ 	.short	0x0034


	//----- nvinfo : EIATTR_PARAM_CBANK
	.align		4
        /*01e4*/ 	.byte	0x04, 0x0a
        /*01e6*/ 	.short	(.L_1777 - .L_1776)
	.align		4
.L_1776:
        /*01e8*/ 	.word	index@(.nv.constant0._Z9cuda_gemmIiLj512ELj1ELj1ELj1024ELj16ELj16ELj128ELj1ELj1EEvjjjPKT_S2_PS0_jjj)
        /*01ec*/ 	.short	0x0380
        /*01ee*/ 	.short	0x0034


	//----- nvinfo : EIATTR_SW_WAR
	.align		4
.L_1777:
        /*01f0*/ 	.byte	0x04, 0x36
        /*01f2*/ 	.short	(.L_1779 - .L_1778)
.L_1778:
        /*01f4*/ 	.word	0x00000008
.L_1779:


//--------------------- .nv.info._Z9cuda_gemmIiLj512ELj1ELj1ELj1024ELj16ELj16ELj128ELj0ELj1EEvjjjPKT_S2_PS0_jjj --------------------------
	.section	.nv.info._Z9cuda_gemmIiLj512ELj1ELj1ELj1024ELj16ELj16ELj128ELj0ELj1EEvjjjPKT_S2_PS0_jjj,"",@"SHT_CUDA_INFO"
	.sectionflags	@""
	.align	4


	//----- nvinfo : EIATTR_CUDA_API_VERSION
	.align		4
        /*0000*/ 	.byte	0x04, 0x37
        /*0002*/ 	.short	(.L_1781 - .L_1780)
.L_1780:
        /*0004*/ 	.word	0x00000082


	//----- nvinfo : EIATTR_KPARAM_INFO
	.align		4
.L_1781:
        /*0008*/ 	.byte	0x04, 0x17
        /*000a*/ 	.short	(.L_1783 - .L_1782)
.L_1782:
        /*000c*/ 	.word	0x00000000
        /*0010*/ 	.short	0x0008
        /*0012*/ 	.short	0x0030
        /*0014*/ 	.byte	0x00, 0xf0, 0x11, 0x00


	//----- nvinfo : EIATTR_KPARAM_INFO
	.align		4
.L_1783:
        /*0018*/ 	.byte	0x04, 0x17
        /*001a*/ 	.short	(.L_1785 - .L_1784)
.L_1784:
        /*001c*/ 	.word	0x00000000
        /*0020*/ 	.short	0x0007
        /*0022*/ 	.short	0x002c
        /*0024*/ 	.byte	0x00, 0xf0, 0x11, 0x00


	//----- nvinfo : EIATTR_KPARAM_INFO
	.align		4
.L_1785:
        /*0028*/ 	.byte	0x04, 0x17
        /*002a*/ 	.short	(.L_1787 - .L_1786)
.L_1786:
        /*002c*/ 	.word	0x00000000
        /*0030*/ 	.short	0x0006
        /*0032*/ 	.short	0x0028
        /*0034*/ 	.byte	0x00, 0xf0, 0x11, 0x00


	//----- nvinfo : EIATTR_KPARAM_INFO
	.align		4
.L_1787:
        /*0038*/ 	.byte	0x04, 0x17
        /*003a*/ 	.short	(.L_1789 - .L_1788)
.L_1788:
        /*003c*/ 	.word	0x00000000
        /*0040*/ 	.short	0x0005
        /*0042*/ 	.short	0x0020
        /*0044*/ 	.byte	0x00, 0xf5, 0x21, 0x00


	//----- nvinfo : EIATTR_KPARAM_INFO
	.align		4
.L_1789:
        /*0048*/ 	.byte	0x04, 0x17
        /*004a*/ 	.short	(.L_1791 - .L_1790)
.L_1790:
        /*004c*/ 	.word	0x00000000
        /*0050*/ 	.short	0x0004
        /*0052*/ 	.short	0x0018
        /*0054*/ 	.byte	0x00, 0xf5, 0x21, 0x00


	//----- nvinfo : EIATTR_KPARAM_INFO
	.align		4
.L_1791:
        /*0058*/ 	.byte	0x04, 0x17
        /*005a*/ 	.short	(.L_1793 - .L_1792)
.L_1792:
        /*005c*/ 	.word	0x00000000
        /*0060*/ 	.short	0x0003
        /*0062*/ 	.short	0x0010
        /*0064*/ 	.byte	0x00, 0xf5, 0x21, 0x00


	//----- nvinfo : EIATTR_KPARAM_INFO
	.align		4
.L_1793:
        /*0068*/ 	.byte	0x04, 0x17
        /*006a*/ 	.short	(.L_1795 - .L_1794)
.L_1794:
        /*006c*/ 	.word	0x00000000
        /*0070*/ 	.short	0x0002
        /*0072*/ 	.short	0x0008
        /*0074*/ 	.byte	0x00, 0xf0, 0x11, 0x00


	//----- nvinfo : EIATTR_KPARAM_INFO
	.align		4
.L_1795:
        /*0078*/ 	.byte	0x04, 0x17
        /*007a*/ 	.short	(.L_1797 - .L_1796)
.L_1796:
        /*007c*/ 	.word	0x00000000
        /*0080*/ 	.short	0x0001
        /*0082*/ 	.short	0x0004
        /*0084*/ 	.byte	0x00, 0xf0, 0x11, 0x00


	//----- nvinfo : EIATTR_KPARAM_INFO
	.align		4
.L_1797:
        /*0088*/ 	.byte	0x04, 0x17
        /*008a*/ 	.short	(.L_1799 - .L_1798)
.L_1798:
        /*008c*/ 	.word	0x00000000
        /*0090*/ 	.short	0x0000
        /*0092*/ 	.short	0x0000
        /*0094*/ 	.byte	0x00, 0xf0, 0x11, 0x00


	//----- nvinfo : EIATTR_SPARSE_MMA_MASK
	.align		4
.L_1799:
        /*0098*/ 	.byte	0x03, 0x50
        /*009a*/ 	.short	0x0000


	//----- nvinfo : EIATTR_MAXREG_COUNT
	.align		4
        /*009c*/ 	.byte	0x03, 0x1b
        /*009e*/ 	.short	0x0080


	//----- nvinfo : EIATTR_NUM_BARRIERS
	.align		4
        /*00a0*/ 	.byte	0x02, 0x4c
        /*00a2*/ 	.byte	0x01
	.zero		1


	//----- nvinfo : EIATTR_MERCURY_ISA_VERSION
	.align		4
        /*00a4*/ 	.byte	0x03, 0x5f
        /*00a6*/ 	.short	0x0101


	//----- nvinfo : EIATTR_COOP_GROUP_MASK_REGIDS
	.align		4
        /*00a8*/ 	.byte	0x04, 0x29
        /*00aa*/ 	.short	(.L_1801 - .L_1800)


	//   ....[0]....
.L_1800:
        /*00ac*/ 	.word	0xffffffff


	//   ....[1]....
        /*00b0*/ 	.word	0xffffffff


	//   ....[2]....
        /*00b4*/ 	.word	0xffffffff


	//   ....[3]....
        /*00b8*/ 	.word	0xffffffff


	//   ....[4]....
        /*00bc*/ 	.word	0xffffffff


	//   ....[5]....
        /*00c0*/ 	.word	0xffffffff


	//   ....[6]....
        /*00c4*/ 	.word	0xffffffff


	//   ....[7]....
        /*00c8*/ 	.word	0xffffffff


	//   ....[8]....
        /*00cc*/ 	.word	0xffffffff


	//   ....[9]....
        /*00d0*/ 	.word	0xffffffff


	//   ....[10]....
        /*00d4*/ 	.word	0xffffffff


	//   ....[11]....
        /*00d8*/ 	.word	0xffffffff


	//   ....[12]....
        /*00dc*/ 	.word	0xffffffff


	//   ....[13]....
        /*00e0*/ 	.word	0xffffffff


	//   ....[14]....
        /*00e4*/ 	.word	0xffffffff


	//   ....[15]....
        /*00e8*/ 	.word	0xffffffff


	//   ....[16]....
        /*00ec*/ 	.word	0xffffffff


	//   ....[17]....
        /*00f0*/ 	.word	0xffffffff


	//   ....[18]....
        /*00f4*/ 	.word	0xffffffff


	//   ....[19]....
        /*00f8*/ 	.word	0xffffffff


	//   ....[20]....
        /*00fc*/ 	.word	0xffffffff


	//   ....[21]....
        /*0100*/ 	.word	0xffffffff


	//   ....[22]....
        /*0104*/ 	.word	0xffffffff


	//   ....[23]....
        /*0108*/ 	.word	0xffffffff


	//   ....[24]....
        /*010c*/ 	.word	0xffffffff


	//   ....[25]....
        /*0110*/ 	.word	0xffffffff


	//   ....[26]....
        /*0114*/ 	.word	0xffffffff


	//   ....[27]....
        /*0118*/ 	.word	0xffffffff


	//   ....[28]....
        /*011c*/ 	.word	0xffffffff


	//   ....[29]....
        /*0120*/ 	.word	0xffffffff


	//   ....[30]....
        /*0124*/ 	.word	0xffffffff


	//   ....[31]....
        /*0128*/ 	.word	0xffffffff


	//----- nvinfo : EIATTR_COOP_GROUP_INSTR_OFFSETS
	.align		4
.L_1801:
        /*012c*/ 	.byte	0x04, 0x28
        /*012e*/ 	.short	(.L_1803 - .L_1802)


	//   ....[0]....
.L_1802:
        /*0130*/ 	.word	0x00001ac0


	//   ....[1]....
        /*0134*/ 	.word	0x00001af0


	//   ....[2]....
        /*0138*/ 	.word	0x00001b20


	//   ....[3]....
        /*013c*/ 	.word	0x00001b80


	//   ....[4]....
        /*0140*/ 	.word	0x00001ba0


	//   ....[5]....
        /*0144*/ 	.word	0x00001bf0


	//   ....[6]....
        /*0148*/ 	.word	0x00001c20


	//   ....[7]....
        /*014c*/ 	.word	0x00001c30


	//   ....[8]....
        /*0150*/ 	.word	0x00001c80


	//   ....[9]....
        /*0154*/ 	.word	0x00001ce0


	//   ....[10]....
        /*0158*/ 	.word	0x00001d30


	//   ....[11]....
        /*015c*/ 	.word	0x00001da0


	//   ....[12]....
        /*0160*/ 	.word	0x00001dd0


	//   ....[13]....
        /*0164*/ 	.word	0x00001ec0


	//   ....[14]....
        /*0168*/ 	.word	0x00001ed0


	//   ....[15]....
        /*016c*/ 	.word	0x00001ee0


	//   ....[16]....
        /*0170*/ 	.word	0x00001fd0


	//   ....[17]....
        /*0174*/ 	.word	0x00001fe0


	//   ....[18]....
        /*0178*/ 	.word	0x00001ff0


	//   ....[19]....
        /*017c*/ 	.word	0x00002010


	//   ....[20]....
        /*0180*/ 	.word	0x00002020


	//   ....[21]....
        /*0184*/ 	.word	0x00002030


	//   ....[22]....
        /*0188*/ 	.word	0x00002050


	//   ....[23]....
        /*018c*/ 	.word	0x00002070


	//   ....[24]....
        /*0190*/ 	.word	0x00002090


	//   ....[25]....
        /*0194*/ 	.word	0x000020b0


	//   ....[26]....
        /*0198*/ 	.word	0x000020d0


	//   ....[27]....
        /*019c*/ 	.word	0x000020f0


	//   ....[28]....
        /*01a0*/ 	.word	0x00002110


	//   ....[29]....
        /*01a4*/ 	.word	0x00002140


	//   ....[30]....
        /*01a8*/ 	.word	0x00002160


	//   ....[31]....
        /*01ac*/ 	.word	0x00002180


	//----- nvinfo : EIATTR_VRC_CTA_INIT_COUNT
	.align		4
.L_1803:
        /*01b0*/ 	.byte	0x02, 0x4a
	.zero		1
	.zero		1


	//----- nvinfo : EIATTR_EXIT_INSTR_OFFSETS
	.align		4
        /*01b4*/ 	.byte	0x04, 0x1c
        /*01b6*/ 	.short	(.L_1805 - .L_1804)


	//   ....[0]....
.L_1804:
        /*01b8*/ 	.word	0x00000df0


	//   ....[1]....
        /*01bc*/ 	.word	0x00002220


	//   ....[2]....
        /*01c0*/ 	.word	0x000025c0


	//   ....[3]....
        /*01c4*/ 	.word	0x00002890


	//----- nvinfo : EIATTR_MAX_THREADS
	.align		4
.L_1805:
        /*01c8*/ 	.byte	0x04, 0x05
        /*01ca*/ 	.short	(.L_1807 - .L_1806)
.L_1806:
        /*01cc*/ 	.word	0x00000200
        /*01d0*/ 	.word	0x00000001
        /*01d4*/ 	.word	0x00000001


	//----- nvinfo : EIATTR_CRS_STACK_SIZE
	.align		4
.L_1807:
        /*01d8*/ 	.byte	0x04, 0x1e
        /*01da*/ 	.short	(.L_1809 - .L_1808)
.L_1808:
        /*01dc*/ 	.word	0x00000000


	//----- nvinfo : EIATTR_CBANK_PARAM_SIZE
	.align		4
.L_1809:
        /*01e0*/ 	.byte	0x03, 0x19
        /*01e2*/ 	.short	0x0034


	//----- nvinfo : EIATTR_PARAM_CBANK
	.align		4
        /*01e4*/ 	.byte	0x04, 0x0a
        /*01e6*/ 	.short	(.L_1811 - .L_1810)
	.align		4
.L_1810:
        /*01e8*/ 	.word	index@(.nv.constant0._Z9cuda_gemmIiLj512ELj1ELj1ELj1024ELj16ELj16ELj128ELj0ELj1EEvjjjPKT_S2_PS0_jjj)
        /*01ec*/ 	.short	0x0380
        /*01ee*/ 	.short	0x0034


	//----- nvinfo : EIATTR_SW_WAR
	.align		4
.L_1811:
        /*01f0*/ 	.byte	0x04, 0x36
        /*01f2*/ 	.short	(.L_1813 - .L_1812)
.L_1812:
        /*01f4*/ 	.word	0x00000008
.L_1813:


//--------------------- .nv.info._Z9cuda_gemmIiLj512ELj1ELj1ELj1024ELj8ELj8ELj128ELj1ELj1EEvjjjPKT_S2_PS0_jjj --------------------------
	.section	.nv.info._Z9cuda_gemmIiLj512ELj1ELj1ELj1024ELj8ELj8ELj128ELj1ELj1EEvjjjPKT_S2_PS0_jjj,"",@"SHT_CUDA_INFO"
	.sectionflags	@""
	.align	4


	//----- nvinfo : EIATTR_CUDA_API_VERSION
	.align		4
        /*0000*/ 	.byte	0x04, 0x37
        /*0002*/ 	.short	(.L_1815 - .L_1814)
.L_1814:
        /*0004*/ 	.word	0x00000082


	//----- nvinfo : EIATTR_KPARAM_INFO
	.align		4
.L_1815:
        /*0008*/ 	.byte	0x04, 0x17
        /*000a*/ 	.short	(.L_1817 - .L_1816)
.L_1816:
        /*000c*/ 	.word	0x00000000
        /*0010*/ 	.short	0x0008
        /*0012*/ 	.short	0x0030
        /*0014*/ 	.byte	0x00, 0xf0, 0x11, 0x00


	//----- nvinfo : EIATTR_KPARAM_INFO
	.align		4
.L_1817:
        /*0018*/ 	.byte	0x04, 0x17
        /*001a*/ 	.short	(.L_1819 - .L_1818)
.L_1818:
        /*001c*/ 	.word	0x00000000
        /*0020*/ 	.short	0x0007
        /*0022*/ 	.short	0x002c
        /*0024*/ 	.byte	0x00, 0xf0, 0x11, 0x00


	//----- nvinfo : EIATTR_KPARAM_INFO
	.align		4
.L_1819:
        /*0028*/ 	.byte	0x04, 0x17
        /*002a*/ 	.short	(.L_1821 - .L_1820)
.L_1820:
        /*002c*/ 	.word	0x00000000
        /*0030*/ 	.short	0x0006
        /*0032*/ 	.short	0x0028
        /*0034*/ 	.byte	0x00, 0xf0, 0x11, 0x00


	//----- nvinfo : EIATTR_KPARAM_INFO
	.align		4
.L_1821:
        /*0038*/ 	.byte	0x04, 0x17
        /*003a*/ 	.short	(.L_1823 - .L_1822)
.L_1822:
        /*003c*/ 	.word	0x00000000
        /*0040*/ 	.short	0x0005
        /*0042*/ 	.short	0x0020
        /*0044*/ 	.byte	0x00, 0xf5, 0x21, 0x00


	//----- nvinfo : EIATTR_KPARAM_INFO
	.align		4
.L_1823:
        /*0048*/ 	.byte	0x04, 0x17
        /*004a*/ 	.short	(.L_1825 - .L_1824)
.L_1824:
        /*004c*/ 	.word	0x00000000
        /*0050*/ 	.short	0x0004
        /*0052*/ 	.short	0x0018
        /*0054*/ 	.byte	0x00, 0xf5, 0x21, 0x00


	//----- nvinfo : EIATTR_KPARAM_INFO
	.align		4
.L_1825:
        /*0058*/ 	.byte	0x04, 0x17
        /*005a*/ 	.short	(.L_1827 - .L_1826)
.L_1826:
        /*005c*/ 	.word	0x00000000
        /*0060*/ 	.short	0x0003
        /*0062*/ 	.short	0x0010
        /*0064*/ 	.byte	0x00, 0xf5, 0x21, 0x00


	//----- nvinfo : EIATTR_KPARAM_INFO
	.align		4
.L_1827:
        /*0068*/ 	.byte	0x04, 0x17
        /*006a*/ 	.short	(.L_1829 - .L_1828)
.L_1828:
        /*006c*/ 	.word	0x00000000
        /*0070*/ 	.short	0x0002
        /*0072*/ 	.short	0x0008
        /*0074*/ 	.byte	0x00, 0xf0, 0x11, 0x00


	//----- nvinfo : EIATTR_KPARAM_INFO
	.align		4
.L_1829:
        /*0078*/ 	.byte	0x04, 0x17
        /*007a*/ 	.short	(.L_1831 - .L_1830)
.L_1830:
        /*007c*/ 	.word	0x00000000
        /*0080*/ 	.short	0x0001
        /*0082*/ 	.short	0x0004
        /*0084*/ 	.byte	0x00, 0xf0, 0x11, 0x00


	//----- nvinfo : EIATTR_KPARAM_INFO
	.align		4
.L_1831:
        /*0088*/ 	.byte	0x04, 0x17
        /*008a*/ 	.short	(.L_1833 - .L_1832)
.L_1832:
        /*008c*/ 	.word	0x00000000
        /*0090*/ 	.short	0x0000
        /*0092*/ 	.short	0x0000
        /*0094*/ 	.byte	0x00, 0xf0, 0x11, 0x00


	//----- nvinfo : EIATTR_SPARSE_MMA_MASK
	.align		4
.L_1833:
        /*0098*/ 	.byte	0x03, 0x50
        /*009a*/ 	.short	0x0000


	//----- nvinfo : EIATTR_MAXREG_COUNT
	.align		4
        /*009c*/ 	.byte	0x03, 0x1b
        /*009e*/ 	.short	0x0080


	//----- nvinfo : EIATTR_NUM_BARRIERS
	.align		4
        /*00a0*/ 	.byte	0x02, 0x4c
        /*00a2*/ 	.byte	0x01
	.zero		1


	//----- nvinfo : EIATTR_MERCURY_ISA_VERSION
	.align		4
        /*00a4*/ 	.byte	0x03, 0x5f
        /*00a6*/ 	.short	0x0101


	//----- nvinfo : EIATTR_COOP_GROUP_MASK_REGIDS
	.align		4
        /*00a8*/ 	.byte	0x04, 0x29
        /*00aa*/ 	.short	(.L_1835 - .L_1834)


	//   ....[0]....
.L_1834:
        /*00ac*/ 	.word	0xffffffff


	//   ....[1]....
        /*00b0*/ 	.word	0xffffffff


	//   ....[2]....
        /*00b4*/ 	.word	0xffffffff


	//   ....[3]....
        /*00b8*/ 	.word	0xffffffff


	//   ....[4]....
        /*00bc*/ 	.word	0xffffffff


	//   ....[5]....
        /*00c0*/ 	.word	0xffffffff


	//   ....[6]....
        /*00c4*/ 	.word	0xffffffff


	//   ....[7]....
        /*00c8*/ 	.word	0xffffffff


	//   ....[8]....
        /*00cc*/ 	.word	0xffffffff


	//   ....[9]....
        /*00d0*/ 	.word	0xffffffff


	//   ....[10]....
        /*00d4*/ 	.word	0xffffffff


	//   ....[11]....
        /*00d8*/ 	.word	0xffffffff


	//   ....[12]....
        /*00dc*/ 	.word	0xffffffff


	//   ....[13]....
        /*00e0*/ 	.word	0xffffffff


	//   ....[14]....
        /*00e4*/ 	.word	0xffffffff


	//   ....[15]....
        /*00e8*/ 	.word	0xffffffff


	//----- nvinfo : EIATTR_COOP_GROUP_INSTR_OFFSETS
	.align		4
.L_1835:
        /*00ec*/ 	.byte	0x04, 0x28
        /*00ee*/ 	.short	(.L_1837 - .L_1836)


	//   ....[0]....
.L_1836:
        /*00f0*/ 	.word	0x00000ef0


	//   ....[1]....
        /*00f4*/ 	.word	0x00000f00


	//   ....[2]....
        /*00f8*/ 	.word	0x00000f10


	//   ....[3]....
        /*00fc*/ 	.word	0x00000f20


	//   ....[4]....
        /*0100*/ 	.word	0x00000f70


	//   ....[5]....
        /*0104*/ 	.word	0x00000fa0


	//   ....[6]....
        /*0108*/ 	.word	0x00001000


	//   ....[7]....
        /*010c*/ 	.word	0x00001060


	//   ....[8]....
        /*0110*/ 	.word	0x000010c0


	//   ....[9]....
        /*0114*/ 	.word	0x000010d0


	//   ....[10]....
        /*0118*/ 	.word	0x000010e0


	//   ....[11]....
        /*011c*/ 	.word	0x000010f0


	//   ....[12]....
        /*0120*/ 	.word	0x00001100


	//   ....[13]....
        /*0124*/ 	.word	0x00001110


	//   ....[14]....
        /*0128*/ 	.word	0x00001130


	//   ....[15]....
        /*012c*/ 	.word	0x00001150


	//----- nvinfo : EIATTR_VRC_CTA_INIT_COUNT
	.align		4
.L_1837:
        /*0130*/ 	.byte	0x02, 0x4a
	.zero		1
	.zero		1


	//----- nvinfo : EIATTR_EXIT_INSTR_OFFSETS
	.align		4
        /*0134*/ 	.byte	0x04, 0x1c
        /*0136*/ 	.short	(.L_1839 - .L_1838)


	//   ....[0]....
.L_1838:
        /*0138*/ 	.word	0x00000340


	//   ....[1]....
        /*013c*/ 	.word	0x000011f0


	//   ....[2]....
        /*0140*/ 	.word	0x000014d0


	//   ....[3]....
        /*0144*/ 	.word	0x000016c0


	//----- nvinfo : EIATTR_MAX_THREADS
	.align		4
.L_1839:
        /*0148*/ 	.byte	0x04, 0x05
        /*014a*/ 	.short	(.L_1841 - .L_1840)
.L_1840:
        /*014c*/ 	.word	0x00000200
        /*0150*/ 	.word	0x00000001
        /*0154*/ 	.word	0x00000001


	//----- nvinfo : EIATTR_CRS_STACK_SIZE
	.align		4
.L_1841:
        /*0158*/ 	.byte	0x04, 0x1e
        /*015a*/ 	.short	(.L_1843 - .L_1842)
.L_1842:
        /*015c*/ 	.word	0x00000000


	//----- nvinfo : EIATTR_CBANK_PARAM_SIZE
	.align		4
.L_1843:
        /*0160*/ 	.byte	0x03, 0x19
        /*0162*/ 	.short	0x0034


	//----- nvinfo : EIATTR_PARAM_CBANK
	.align		4
        /*0164*/ 	.byte	0x04, 0x0a
        /*0166*/ 	.short	(.L_1845 - .L_1844)
	.align		4
.L_1844:
        /*0168*/ 	.word	index@(.nv.constant0._Z9cuda_gemmIiLj512ELj1ELj1ELj1024ELj8ELj8ELj128ELj1ELj1EEvjjjPKT_S2_PS0_jjj)
        /*016c*/ 	.short	0x0380
        /*016e*/ 	.short	0x0034


	//----- nvinfo : EIATTR_SW_WAR
	.align		4
.L_1845:
        /*0170*/ 	.byte	0x04, 0x36
        /*0172*/ 	.short	(.L_1847 - .L_1846)
.L_1846:
        /*0174*/ 	.word	0x00000008
.L_1847:


//--------------------- .nv.info._Z9cuda_gemmIiLj512ELj1ELj1ELj1024ELj8ELj8ELj128ELj0ELj1EEvjjjPKT_S2_PS0_jjj --------------------------
	.section	.nv.info._Z9cuda_gemmIiLj512ELj1ELj1ELj1024ELj8ELj8ELj128ELj0ELj1EEvjjjPKT_S2_PS0_jjj,"",@"SHT_CUDA_INFO"
	.sectionflags	@""
	.align	4


	//----- nvinfo : EIATTR_CUDA_API_VERSION
	.align		4
        /*0000*/ 	.byte	0x04, 0x37
        /*0002*/ 	.short	(.L_1849 - .L_1848)
.L_1848:
        /*0004*/ 	.word	0x00000082


	//----- nvinfo : EIATTR_KPARAM_INFO
	.align		4
.L_1849:
        /*0008*/ 	.byte	0x04, 0x17
        /*000a*/ 	.short	(.L_1851 - .L_1850)
.L_1850:
        /*000c*/ 	.word	0x00000000
        /*0010*/ 	.short	0x0008
        /*0012*/ 	.short	0x0030
        /*0014*/ 	.byte	0x00, 0xf0, 0x11, 0x00


	//----- nvinfo : EIATTR_KPARAM_INFO
	.align		4
.L_1851:
        /*0018*/ 	.byte	0x04, 0x17
        /*001a*/ 	.short	(.L_1853 - .L_1852)
.L_1852:
        /*001c*/ 	.word	0x00000000
        /*0020*/ 	.short	0x0007
        /*0022*/ 	.short	0x002c
        /*0024*/ 	.byte	0x00, 0xf0, 0x11, 0x00


	//----- nvinfo : EIATTR_KPARAM_INFO
	.align		4
.L_1853:
        /*0028*/ 	.byte	0x04, 0x17
        /*002a*/ 	.short	(.L_1855 - .L_1854)
.L_1854:
        /*002c*/ 	.word	0x00000000
        /*0030*/ 	.short	0x0006
        /*0032*/ 	.short	0x0028
        /*0034*/ 	.byte	0x00, 0xf0, 0x11, 0x00


	//----- nvinfo : EIATTR_KPARAM_INFO
	.align		4
.L_1855:
        /*0038*/ 	.byte	0x04, 0x17
        /*003a*/ 	.short	(.L_1857 - .L_1856)
.L_1856:
        /*003c*/ 	.word	0x00000000
        /*0040*/ 	.short	0x0005
        /*0042*/ 	.short	0x0020
        /*0044*/ 	.byte	0x00, 0xf5, 0x21, 0x00


	//----- nvinfo : EIATTR_KPARAM_INFO
	.align		4
.L_1857:
        /*0048*/ 	.byte	0x04, 0x17
        /*004a*/ 	.short	(.L_1859 - .L_1858)
.L_1858:
        /*004c*/ 	.word	0x00000000
        /*0050*/ 	.short	0x0004
        /*0052*/ 	.short	0x0018
        /*0054*/ 	.byte	0x00, 0xf5, 0x21, 0x00


	//----- nvinfo : EIATTR_KPARAM_INFO
	.align		4
.L_1859:
        /*0058*/ 	.byte	0x04, 0x17
        /*005a*/ 	.short	(.L_1861 - .L_1860)
.L_1860:
        /*005c*/ 	.word	0x00000000
        /*0060*/ 	.short	0x0003
        /*0062*/ 	.short	0x0010
        /*0064*/ 	.byte	0x00, 0xf5, 0x21, 0x00


	//----- nvinfo : EIATTR_KPARAM_INFO
	.align		4
.L_1861:
        /*0068*/ 	.byte	0x04, 0x17
        /*006a*/ 	.short	(.L_1863 - .L_1862)
.L_1862:
        /*006c*/ 	.word	0x00000000
        /*0070*/ 	.short	0x0002
        /*0072*/ 	.short	0x0008
        /*0074*/ 	.byte	0x00, 0xf0, 0x11, 0x00


	//----- nvinfo : EIATTR_KPARAM_INFO
	.align		4
.L_1863:
        /*0078*/ 	.byte	0x04, 0x17
        /*007a*/ 	.short	(.L_1865 - .L_1864)
.L_1864:
        /*007c*/ 	.word	0x00000000
        /*0080*/ 	.short	0x0001
        /*0082*/ 	.short	0x0004
        /*0084*/ 	.byte	0x00, 0xf0, 0x11, 0x00


	//----- nvinfo : EIATTR_KPARAM_INFO
	.align		4
.L_1865:
        /*0088*/ 	.byte	0x04, 0x17
        /*008a*/ 	.short	(.L_1867 - .L_1866)
.L_1866:
        /*008c*/ 	.word	0x00000000
        /*0090*/ 	.short	0x0000
        /*0092*/ 	.short	0x0000
        /*0094*/ 	.byte	0x00, 0xf0, 0x11, 0x00


	//----- nvinfo : EIATTR_SPARSE_MMA_MASK
	.align		4
.L_1867:
        /*0098*/ 	.byte	0x03, 0x50
        /*009a*/ 	.short	0x0000


	//----- nvinfo : EIATTR_MAXREG_COUNT
	.align		4
        /*009c*/ 	.byte	0x03, 0x1b
        /*009e*/ 	.short	0x0080


	//----- nvinfo : EIATTR_NUM_BARRIERS
	.align		4
        /*00a0*/ 	.byte	0x02, 0x4c
        /*00a2*/ 	.byte	0x01
	.zero		1


	//----- nvinfo : EIATTR_MERCURY_ISA_VERSION
	.align		4
        /*00a4*/ 	.byte	0x03, 0x5f
        /*00a6*/ 	.short	0x0101


	//----- nvinfo : EIATTR_COOP_GROUP_MASK_REGIDS
	.align		4
        /*00a8*/ 	.byte	0x04, 0x29
        /*00aa*/ 	.short	(.L_1869 - .L_1868)


	//   ....[0]....
.L_1868:
        /*00ac*/ 	.word	0xffffffff


	//   ....[1]....
        /*00b0*/ 	.word	0xffffffff


	//   ....[2]....
        /*00b4*/ 	.word	0xffffffff


	//   ....[3]....
        /*00b8*/ 	.word	0xffffffff


	//   ....[4]....
        /*00bc*/ 	.word	0xffffffff


	//   ....[5]....
        /*00c0*/ 	.word	0xffffffff


	//   ....[6]....
        /*00c4*/ 	.word	0xffffffff


	//   ....[7]....
        /*00c8*/ 	.word	0xffffffff


	//   ....[8]....
        /*00cc*/ 	.word	0xffffffff


	//   ....[9]....
        /*00d0*/ 	.word	0xffffffff


	//   ....[10]....
        /*00d4*/ 	.word	0xffffffff


	//   ....[11]....
        /*00d8*/ 	.word	0xffffffff


	//   ....[12]....
        /*00dc*/ 	.word	0xffffffff


	//   ....[13]....
        /*00e0*/ 	.word	0xffffffff


	//   ....[14]....
        /*00e4*/ 	.word	0xffffffff


	//   ....[15]....
        /*00e8*/ 	.word	0xffffffff


	//----- nvinfo : EIATTR_COOP_GROUP_INSTR_OFFSETS
	.align		4
.L_1869:
        /*00ec*/ 	.byte	0x04, 0x28
        /*00ee*/ 	.short	(.L_1871 - .L_1870)


	//   ....[0]....
.L_1870:
        /*00f0*/ 	.word	0x00000f60


	//   ....[1]....
        /*00f4*/ 	.word	0x00000f70


	//   ....[2]....
        /*00f8*/ 	.word	0x00000f80


	//   ....[3]....
        /*00fc*/ 	.word	0x00000f90


	//   ....[4]....
        /*0100*/ 	.word	0x00000fa0


	//   ....[5]....
        /*0104*/ 	.word	0x00001000


	//   ....[6]....
        /*0108*/ 	.word	0x00001080


	//   ....[7]....
        /*010c*/ 	.word	0x000010a0


	//   ....[8]....
        /*0110*/ 	.word	0x00001120


	//   ....[9]....
        /*0114*/ 	.word	0x00001130


	//   ....[10]....
        /*0118*/ 	.word	0x00001140


	//   ....[11]....
        /*011c*/ 	.word	0x00001150


	//   ....[12]....
        /*0120*/ 	.word	0x00001160


	//   ....[13]....
        /*0124*/ 	.word	0x00001170


	//   ....[14]....
        /*0128*/ 	.word	0x00001190


	//   ....[15]....
        /*012c*/ 	.word	0x000011b0


	//----- nvinfo : EIATTR_VRC_CTA_INIT_COUNT
	.align		4
.L_1871:
        /*0130*/ 	.byte	0x02, 0x4a
	.zero		1
	.zero		1


	//----- nvinfo : EIATTR_EXIT_INSTR_OFFSETS
	.align		4
        /*0134*/ 	.byte	0x04, 0x1c
        /*0136*/ 	.short	(.L_1873 - .L_1872)


	//   ....[0]....
.L_1872:
        /*0138*/ 	.word	0x00000340


	//   ....[1]....
        /*013c*/ 	.word	0x00001250


	//   ....[2]....
        /*0140*/ 	.word	0x000015b0


	//   ....[3]....
        /*0144*/ 	.word	0x00001880


	//----- nvinfo : EIATTR_MAX_THREADS
	.align		4
.L_1873:
        /*0148*/ 	.byte	0x04, 0x05
        /*014a*/ 	.short	(.L_1875 - .L_1874)
.L_1874:
        /*014c*/ 	.word	0x00000200
        /*0150*/ 	.word	0x00000001
        /*0154*/ 	.word	0x00000001


	//----- nvinfo : EIATTR_CRS_STACK_SIZE
	.align		4
.L_1875:
        /*0158*/ 	.byte	0x04, 0x1e
        /*015a*/ 	.short	(.L_1877 - .L_1876)
.L_1876:
        /*015c*/ 	.word	0x00000000


	//----- nvinfo : EIATTR_CBANK_PARAM_SIZE
	.align		4
.L_1877:
        /*0160*/ 	.byte	0x03, 0x19
        /*0162*/ 	.short	0x0034


	//----- nvinfo : EIATTR_PARAM_CBANK
	.align		4
        /*0164*/ 	.byte	0x04, 0x0a
        /*0166*/ 	.short	(.L_1879 - .L_1878)
	.align		4
.L_1878:
        /*0168*/ 	.word	index@(.nv.constant0._Z9cuda_gemmIiLj512ELj1ELj1ELj1024ELj8ELj8ELj128ELj0ELj1EEvjjjPKT_S2_PS0_jjj)
        /*016c*/ 	.short	0x0380
        /*016e*/ 	.short	0x0034


	//----- nvinfo : EIATTR_SW_WAR
	.align		4
.L_1879:
        /*0170*/ 	.byte	0x04, 0x36
        /*0172*/ 	.short	(.L_1881 - .L_1880)
.L_1880:
        /*0174*/ 	.word	0x00000008
.L_1881:


//--------------------- .nv.info._Z9cuda_gemmIiLj512ELj1ELj1ELj1024ELj4ELj4ELj128ELj1ELj1EEvjjjPKT_S2_PS0_jjj --------------------------
	.section	.nv.info._Z9cuda_gemmIiLj512ELj1ELj1ELj1024ELj4ELj4ELj128ELj1ELj1EEvjjjPKT_S2_PS0_jjj,"",@"SHT_CUDA_INFO"
	.sectionflags	@""
	.align	4


	//----- nvinfo : EIATTR_CUDA_API_VERSION
	.align		4
        /*0000*/ 	.byte	0x04, 0x37
        /*0002*/ 	.short	(.L_1883 - .L_1882)
.L_1882:
        /*0004*/ 	.word	0x00000082


	//----- nvinfo : EIATTR_KPARAM_INFO
	.align		4
.L_1883:
        /*0008*/ 	.byte	0x04, 0x17
        /*000a*/ 	.short	(.L_1885 - .L_1884)
.L_1884:
        /*000c*/ 	.word	0x00000000
        /*0010*/ 	.short	0x0008
        /*0012*/ 	.short	0x0030
        /*0014*/ 	.byte	0x00, 0xf0, 0x11, 0x00


	//----- nvinfo : EIATTR_KPARAM_INFO
	.align		4
.L_1885:
        /*0018*/ 	.byte	0x04, 0x17
        /*001a*/ 	.short	(.L_1887 - .L_1886)
.L_1886:
        /*001c*/ 	.word	0x00000000
        /*0020*/ 	.short	0x0007
        /*0022*/ 	.short	0x002c
        /*0024*/ 	.byte	0x00, 0xf0, 0x11, 0x00


	//----- nvinfo : EIATTR_KPARAM_INFO
	.align		4
.L_1887:
        /*0028*/ 	.byte	0x04, 0x17
        /*002a*/ 	.short	(.L_1889 - .L_1888)
.L_1888:
        /*002c*/ 	.word	0x00000000
        /*0030*/ 	.short	0x0006
        /*0032*/ 	.short	0x0028
        /*0034*/ 	.byte	0x00, 0xf0, 0x11, 0x00


	//----- nvinfo : EIATTR_KPARAM_INFO
	.align		4
.L_1889:
        /*0038*/ 	.byte	0x04, 0x17
        /*003a*/ 	.short	(.L_1891 - .L_1890)
.L_1890:
        /*003c*/ 	.word	0x00000000
        /*0040*/ 	.short	0x0005
        /*0042*/ 	.short	0x0020
        /*0044*/ 	.byte	0x00, 0xf5, 0x21, 0x00


	//----- nvinfo : EIATTR_KPARAM_INFO
	.align		4
.L_1891:
        /*0048*/ 	.byte	0x04, 0x17
        /*004a*/ 	.short	(.L_1893 - .L_1892)
.L_1892:
        /*004c*/ 	.word	0x00000000
        /*0050*/ 	.short	0x0004
        /*0052*/ 	.short	0x0018
        /*0054*/ 	.byte	0x00, 0xf5, 0x21, 0x00


	//----- nvinfo : EIATTR_KPARAM_INFO
	.align		4
.L_1893:
        /*0058*/ 	.byte	0x04, 0x17
        /*005a*/ 	.short	(.L_1895 - .L_1894)
.L_1894:
        /*005c*/ 	.word	0x00000000
        /*0060*/ 	.short	0x0003
        /*0062*/ 	.short	0x0010
        /*0064*/ 	.byte	0x00, 0xf5, 0x21, 0x00


	//----- nvinfo : EIATTR_KPARAM_INFO
	.align		4
.L_1895:
        /*0068*/ 	.byte	0x04, 0x17
        /*006a*/ 	.short	(.L_1897 - .L_1896)
.L_1896:
        /*006c*/ 	.word	0x00000000
        /*0070*/ 	.short	0x0002
        /*0072*/ 	.short	0x0008
        /*0074*/ 	.byte	0x00, 0xf0, 0x11, 0x00


	//----- nvinfo : EIATTR_KPARAM_INFO
	.align		4
.L_1897:
        /*0078*/ 	.byte	0x04, 0x17
        /*007a*/ 	.short	(.L_1899 - .L_1898)
.L_1898:
        /*007c*/ 	.word	0x00000000
        /*0080*/ 	.short	0x0001
        /*0082*/ 	.short	0x0004
        /*0084*/ 	.byte	0x00, 0xf0, 0x11, 0x00


	//----- nvinfo : EIATTR_KPARAM_INFO
	.align		4
.L_1899:
        /*0088*/ 	.byte	0x04, 0x17
        /*008a*/ 	.short	(.L_1901 - .L_1900)
.L_1900:
        /*008c*/ 	.word	0x00000000
        /*0090*/ 	.short	0x0000
        /*0092*/ 	.short	0x0000
        /*0094*/ 	.byte	0x00, 0xf0, 0x11, 0x00


	//----- nvinfo : EIATTR_SPARSE_MMA_MASK
	.align		4
.L_1901:
        /*0098*/ 	.byte	0x03, 0x50
        /*009a*/ 	.short	0x0000


	//----- nvinfo : EIATTR_MAXREG_COUNT
	.align		4
        /*009c*/ 	.byte	0x03, 0x1b
        /*009e*/ 	.short	0x0080


	//----- nvinfo : EIATTR_NUM_BARRIERS
	.align		4
        /*00a0*/ 	.byte	0x02, 0x4c
        /*00a2*/ 	.byte	0x01
	.zero		1


	//----- nvinfo : EIATTR_MERCURY_ISA_VERSION
	.align		4
        /*00a4*/ 	.byte	0x03, 0x5f
        /*00a6*/ 	.short	0x0101


	//----- nvinfo : EIATTR_COOP_GROUP_MASK_REGIDS
	.align		4
        /*00a8*/ 	.byte	0x04, 0x29
        /*00aa*/ 	.short	(.L_1903 - .L_1902)


	//   ....[0]....
.L_1902:
        /*00ac*/ 	.word	0xffffffff


	//   ....[1]....
        /*00b0*/ 	.word	0xffffffff


	//   ....[2]....
        /*00b4*/ 	.word	0xffffffff


	//   ....[3]....
        /*00b8*/ 	.word	0xffffffff


	//   ....[4]....
        /*00bc*/ 	.word	0xffffffff


	//   ....[5]....
        /*00c0*/ 	.word	0xffffffff


	//   ....[6]....
        /*00c4*/ 	.word	0xffffffff


	//   ....[7]....
        /*00c8*/ 	.word	0xffffffff


	//----- nvinfo : EIATTR_COOP_GROUP_INSTR_OFFSETS
	.align		4
.L_1903:
        /*00cc*/ 	.byte	0x04, 0x28
        /*00ce*/ 	.short	(.L_1905 - .L_1904)


	//   ....[0]....
.L_1904:
        /*00d0*/ 	.word	0x00000d50


	//   ....[1]....
        /*00d4*/ 	.word	0x00000d60


	//   ....[2]....
        /*00d8*/ 	.word	0x00000d70


	//   ....[3]....
        /*00dc*/ 	.word	0x00000d80


	//   ....[4]....
        /*00e0*/ 	.word	0x00000e10


	//   ....[5]....
        /*00e4*/ 	.word	0x00000e20


	//   ....[6]....
        /*00e8*/ 	.word	0x00000e30


	//   ....[7]....
        /*00ec*/ 	.word	0x00000e40


	//----- nvinfo : EIATTR_VRC_CTA_INIT_COUNT
	.align		4
.L_1905:
        /*00f0*/ 	.byte	0x02, 0x4a
	.zero		1
	.zero		1


	//----- nvinfo : EIATTR_EXIT_INSTR_OFFSETS
	.align		4
        /*00f4*/ 	.byte	0x04, 0x1c
        /*00f6*/ 	.short	(.L_1907 - .L_1906)


	//   ....[0]....
.L_1906:
        /*00f8*/ 	.word	0x00000260


	//   ....[1]....
        /*00fc*/ 	.word	0x00000ec0


	//   ....[2]....
        /*0100*/ 	.word	0x000011a0


	//   ....[3]....
        /*0104*/ 	.word	0x00001390


	//----- nvinfo : EIATTR_MAX_THREADS
	.align		4
.L_1907:
        /*0108*/ 	.byte	0x04, 0x05
        /*010a*/ 	.short	(.L_1909 - .L_1908)
.L_1908:
        /*010c*/ 	.word	0x00000200
        /*0110*/ 	.word	0x00000001
        /*0114*/ 	.word	0x00000001


	//----- nvinfo : EIATTR_CRS_STACK_SIZE
	.align		4
.L_1909:
        /*0118*/ 	.byte	0x04, 0x1e
        /*011a*/ 	.short	(.L_1911 - .L_1910)
.L_1910:
        /*011c*/ 	.word	0x00000000


	//----- nvinfo : EIATTR_CBANK_PARAM_SIZE
	.align		4
.L_1911:
        /*0120*/ 	.byte	0x03, 0x19
        /*0122*/ 	.short	0x0034


	//----- nvinfo : EIATTR_PARAM_CBANK
	.align		4
        /*0124*/ 	.byte	0x04, 0x0a
        /*0126*/ 	.short	(.L_1913 - .L_1912)
	.align		4
.L_1912:
        /*0128*/ 	.word	index@(.nv.constant0._Z9cuda_gemmIiLj512ELj1ELj1ELj1024ELj4ELj4ELj128ELj1ELj1EEvjjjPKT_S2_PS0_jjj)
        /*012c*/ 	.short	0x0380
        /*012e*/ 	.short	0x0034


	//----- nvinfo : EIATTR_SW_WAR
	.align		4
.L_1913:
        /*0130*/ 	.byte	0x04, 0x36
        /*0132*/ 	.short	(.L_1915 - .L_1914)
.L_1914:
        /*0134*/ 	.word	0x00000008
.L_1915:


//--------------------- .nv.info._Z9cuda_gemmIiLj512ELj1ELj1ELj1024ELj4ELj4ELj128ELj0ELj1EEvjjjPKT_S2_PS0_jjj --------------------------
	.section	.nv.info._Z9cuda_gemmIiLj512ELj1ELj1ELj1024ELj4ELj4ELj128ELj0ELj1EEvjjjPKT_S2_PS0_jjj,"",@"SHT_CUDA_INFO"
	.sectionflags	@""
	.align	4


	//----- nvinfo : EIATTR_CUDA_API_VERSION
	.align		4
        /*0000*/ 	.byte	0x04, 0x37
        /*0002*/ 	.short	(.L_1917 - .L_1916)
.L_1916:
        /*0004*/ 	.word	0x00000082


	//----- nvinfo : EIATTR_KPARAM_INFO
	.align		4
.L_1917:
        /*0008*/ 	.byte	0x04, 0x17
        /*000a*/ 	.short	(.L_1919 - .L_1918)
.L_1918:
        /*000c*/ 	.word	0x00000000
        /*0010*/ 	.short	0x0008
        /*0012*/ 	.short	0x0030
        /*0014*/ 	.byte	0x00, 0xf0, 0x11, 0x00


	//----- nvinfo : EIATTR_KPARAM_INFO
	.align		4
.L_1919:
        /*0018*/ 	.byte	0x04, 0x17
        /*001a*/ 	.short	(.L_1921 - .L_1920)
.L_1920:
        /*001c*/ 	.word	0x00000000
        /*0020*/ 	.short	0x0007
        /*0022*/ 	.short	0x002c
        /*0024*/ 	.byte	0x00, 0xf0, 0x11, 0x00


	//----- nvinfo : EIATTR_KPARAM_INFO
	.align		4
.L_1921:
        /*0028*/ 	.byte	0x04, 0x17
        /*002a*/ 	.short	(.L_1923 - .L_1922)
.L_1922:
        /*002c*/ 	.word	0x00000000
        /*0030*/ 	.short	0x0006
        /*0032*/ 	.short	0x0028
        /*0034*/ 	.byte	0x00, 0xf0, 0x11, 0x00


	//----- nvinfo : EIATTR_KPARAM_INFO
	.align		4
.L_1923:
        /*0038*/ 	.byte	0x04, 0x17
        /*003a*/ 	.short	(.L_1925 - .L_1924)
.L_1924:
        /*003c*/ 	.word	0x00000000
        /*0040*/ 	.short	0x0005
        /*0042*/ 	.short	0x0020
        /*0044*/ 	.byte	0x00, 0xf5, 0x21, 0x00


	//----- nvinfo : EIATTR_KPARAM_INFO
	.align		4
.L_1925:
        /*0048*/ 	.byte	0x04, 0x17
        /*004a*/ 	.short	(.L_1927 - .L_1926)
.L_1926:
        /*004c*/ 	.word	0x00000000
        /*0050*/ 	.short	0x0004
        /*0052*/ 	.short	0x0018
        /*0054*/ 	.byte	0x00, 0xf5, 0x21, 0x00


	//----- nvinfo : EIATTR_KPARAM_INFO
	.align		4
.L_1927:
        /*0058*/ 	.byte	0x04, 0x17
        /*005a*/ 	.short	(.L_1929 - .L_1928)
.L_1928:
        /*005c*/ 	.word	0x00000000
        /*0060*/ 	.short	0x0003
        /*0062*/ 	.short	0x0010
        /*0064*/ 	.byte	0x00, 0xf5, 0x21, 0x00


	//----- nvinfo : EIATTR_KPARAM_INFO
	.align		4
.L_1929:
        /*0068*/ 	.byte	0x04, 0x17
        /*006a*/ 	.short	(.L_1931 - .L_1930)
.L_1930:
        /*006c*/ 	.word	0x00000000
        /*0070*/ 	.short	0x0002
        /*0072*/ 	.short	0x0008
        /*0074*/ 	.byte	0x00, 0xf0, 0x11, 0x00


	//----- nvinfo : EIATTR_KPARAM_INFO
	.align		4
.L_1931:
        /*0078*/ 	.byte	0x04, 0x17
        /*007a*/ 	.short	(.L_1933 - .L_1932)
.L_1932:
        /*007c*/ 	.word	0x00000000
        /*0080*/ 	.short	0x0001
        /*0082*/ 	.short	0x0004
        /*0084*/ 	.byte	0x00, 0xf0, 0x11, 0x00


	//----- nvinfo : EIATTR_KPARAM_INFO
	.align		4
.L_1933:
        /*0088*/ 	.byte	0x04, 0x17
        /*008a*/ 	.short	(.L_1935 - .L_1934)
.L_1934:
        /*008c*/ 	.word	0x00000000
        /*0090*/ 	.short	0x0000
        /*0092*/ 	.short	0x0000
        /*0094*/ 	.byte	0x00, 0xf0, 0x11, 0x00


	//----- nvinfo : EIATTR_SPARSE_MMA_MASK
	.align		4
.L_1935:
        /*0098*/ 	.byte	0x03, 0x50
        /*009a*/ 	.short	0x0000


	//----- nvinfo : EIATTR_MAXREG_COUNT
	.align		4
        /*009c*/ 	.byte	0x03, 0x1b
        /*009e*/ 	.short	0x0080


	//----- nvinfo : EIATTR_NUM_BARRIERS
	.align		4
        /*00a0*/ 	.byte	0x02, 0x4c
        /*00a2*/ 	.byte	0x01
	.zero		1


	//----- nvinfo : EIATTR_MERCURY_ISA_VERSION
	.align		4
        /*00a4*/ 	.byte	0x03, 0x5f
        /*00a6*/ 	.short	0x0101


	//----- nvinfo : EIATTR_COOP_GROUP_MASK_REGIDS
	.align		4
        /*00a8*/ 	.byte	0x04, 0x29
        /*00aa*/ 	.short	(.L_1937 - .L_1936)


	//   ....[0]....
.L_1936:
        /*00ac*/ 	.word	0xffffffff


	//   ....[1]....
        /*00b0*/ 	.word	0xffffffff


	//   ....[2]....
        /*00b4*/ 	.word	0xffffffff


	//   ....[3]....
        /*00b8*/ 	.word	0xffffffff


	//   ....[4]....
        /*00bc*/ 	.word	0xffffffff


	//   ....[5]....
        /*00c0*/ 	.word	0xffffffff


	//   ....[6]....
        /*00c4*/ 	.word	0xffffffff


	//   ....[7]....
        /*00c8*/ 	.word	0xffffffff


	//----- nvinfo : EIATTR_COOP_GROUP_INSTR_OFFSETS
	.align		4
.L_1937:
        /*00cc*/ 	.byte	0x04, 0x28
        /*00ce*/ 	.short	(.L_1939 - .L_1938)


	//   ....[0]....
.L_1938:
        /*00d0*/ 	.word	0x00000db0


	//   ....[1]....
        /*00d4*/ 	.word	0x00000dc0


	//   ....[2]....
        /*00d8*/ 	.word	0x00000dd0


	//   ....[3]....
        /*00dc*/ 	.word	0x00000de0


	//   ....[4]....
        /*00e0*/ 	.word	0x00000e70


	//   ....[5]....
        /*00e4*/ 	.word	0x00000e80


	//   ....[6]....
        /*00e8*/ 	.word	0x00000e90


	//   ....[7]....
        /*00ec*/ 	.word	0x00000ea0


	//----- nvinfo : EIATTR_VRC_CTA_INIT_COUNT
	.align		4
.L_1939:
        /*00f0*/ 	.byte	0x02, 0x4a
	.zero		1
	.zero		1


	//----- nvinfo : EIATTR_EXIT_INSTR_OFFSETS
	.align		4
        /*00f4*/ 	.byte	0x04, 0x1c
        /*00f6*/ 	.short	(.L_1941 - .L_1940)


	//   ....[0]....
.L_1940:
        /*00f8*/ 	.word	0x00000260


	//   ....[1]....
        /*00fc*/ 	.word	0x00000f20


	//   ....[2]....
        /*0100*/ 	.word	0x00001270


	//   ....[3]....
        /*0104*/ 	.word	0x00001540


	//----- nvinfo : EIATTR_MAX_THREADS
	.align		4
.L_1941:
        /*0108*/ 	.byte	0x04, 0x05
        /*010a*/ 	.short	(.L_1943 - .L_1942)
.L_1942:
        /*010c*/ 	.word	0x00000200
        /*0110*/ 	.word	0x00000001
        /*0114*/ 	.word	0x00000001


	//----- nvinfo : EIATTR_CRS_STACK_SIZE
	.align		4
.L_1943:
        /*0118*/ 	.byte	0x04, 0x1e
        /*011a*/ 	.short	(.L_1945 - .L_1944)
.L_1944:
        /*011c*/ 	.word	0x00000000


	//----- nvinfo : EIATTR_CBANK_PARAM_SIZE
	.align		4
.L_1945:
        /*0120*/ 	.byte	0x03, 0x19
        /*0122*/ 	.short	0x0034


	//----- nvinfo : EIATTR_PARAM_CBANK
	.align		4
        /*0124*/ 	.byte	0x04, 0x0a
        /*0126*/ 	.short	(.L_1947 - .L_1946)
	.align		4
.L_1946:
        /*0128*/ 	.word	index@(.nv.constant0._Z9cuda_gemmIiLj512ELj1ELj1ELj1024ELj4ELj4ELj128ELj0ELj1EEvjjjPKT_S2_PS0_jjj)
        /*012c*/ 	.short	0x0380
        /*012e*/ 	.short	0x0034


	//----- nvinfo : EIATTR_SW_WAR
	.align		4
.L_1947:
        /*0130*/ 	.byte	0x04, 0x36
        /*0132*/ 	.short	(.L_1949 - .L_1948)
.L_1948:
        /*0134*/ 	.word	0x00000008
.L_1949:


//--------------------- .nv.info._Z9cuda_gemmIiLj512ELj1ELj1ELj1024ELj2ELj2ELj128ELj1ELj1EEvjjjPKT_S2_PS0_jjj --------------------------
	.section	.nv.info._Z9cuda_gemmIiLj512ELj1ELj1ELj1024ELj2ELj2ELj128ELj1ELj1EEvjjjPKT_S2_PS0_jjj,"",@"SHT_CUDA_INFO"
	.sectionflags	@""
	.align	4


	//----- nvinfo : EIATTR_CUDA_API_VERSION
	.align		4
        /*0000*/ 	.byte	0x04, 0x37
        /*0002*/ 	.short	(.L_1951 - .L_1950)
.L_1950:
        /*0004*/ 	.word	0x00000082


	//----- nvinfo : EIATTR_KPARAM_INFO
	.align		4
.L_1951:
        /*0008*/ 	.byte	0x04, 0x17
        /*000a*/ 	.short	(.L_1953 - .L_1952)
.L_1952:
        /*000c*/ 	.word	0x00000000
        /*0010*/ 	.short	0x0008
        /*0012*/ 	.short	0x0030
        /*0014*/ 	.byte	0x00, 0xf0, 0x11, 0x00


	//----- nvinfo : EIATTR_KPARAM_INFO
	.align		4
.L_1953:
        /*0018*/ 	.byte	0x04, 0x17
        /*001a*/ 	.short	(.L_1955 - .L_1954)
.L_1954:
        /*001c*/ 	.word	0x00000000
        /*0020*/ 	.short	0x0007
        /*0022*/ 	.short	0x002c
        /*0024*/ 	.byte	0x00, 0xf0, 0x11, 0x00


	//----- nvinfo : EIATTR_KPARAM_INFO
	.align		4
.L_1955:
        /*0028*/ 	.byte	0x04, 0x17
        /*002a*/ 	.short	(.L_1957 - .L_1956)
.L_1956:
        /*002c*/ 	.word	0x00000000
        /*0030*/ 	.short	0x0006
        /*0032*/ 	.short	0x0028
        /*0034*/ 	.byte	0x00, 0xf0, 0x11, 0x00


	//----- nvinfo : EIATTR_KPARAM_INFO
	.align		4
.L_1957:
        /*0038*/ 	.byte	0x04, 0x17
        /*003a*/ 	.short	(.L_1959 - .L_1958)
.L_1958:
        /*003c*/ 	.word	0x00000000
        /*0040*/ 	.short	0x0005
        /*0042*/ 	.short	0x0020
        /*0044*/ 	.byte	0x00, 0xf5, 0x21, 0x00


	//----- nvinfo : EIATTR_KPARAM_INFO
	.align		4
.L_1959:
        /*0048*/ 	.byte	0x04, 0x17
        /*004a*/ 	.short	(.L_1961 - .L_1960)
.L_1960:
        /*004c*/ 	.word	0x00000000
        /*0050*/ 	.short	0x0004
        /*0052*/ 	.short	0x0018
        /*0054*/ 	.byte	0x00, 0xf5, 0x21, 0x00


	//----- nvinfo : EIATTR_KPARAM_INFO
	.align		4
.L_1961:
        /*0058*/ 	.byte	0x04, 0x17
        /*005a*/ 	.short	(.L_1963 - .L_1962)
.L_1962:
        /*005c*/ 	.word	0x00000000
        /*0060*/ 	.short	0x0003
        /*0062*/ 	.short	0x0010
        /*0064*/ 	.byte	0x00, 0xf5, 0x21, 0x00


	//----- nvinfo : EIATTR_KPARAM_INFO
	.align		4
.L_1963:
        /*0068*/ 	.byte	0x04, 0x17
        /*006a*/ 	.short	(.L_1965 - .L_1964)
.L_1964:
        /*006c*/ 	.word	0x00000000
        /*0070*/ 	.short	0x0002
        /*0072*/ 	.short	0x0008
        /*0074*/ 	.byte	0x00, 0xf0, 0x11, 0x00


	//----- nvinfo : EIATTR_KPARAM_INFO
	.align		4
.L_1965:
        /*0078*/ 	.byte	0x04, 0x17
        /*007a*/ 	.short	(.L_1967 - .L_1966)
.L_1966:
        /*007c*/ 	.word	0x00000000
        /*0080*/ 	.short	0x0001
        /*0082*/ 	.short	0x0004
        /*0084*/ 	.byte	0x00, 0xf0, 0x11, 0x00


	//----- nvinfo : EIATTR_KPARAM_INFO
	.align		4
.L_1967:
        /*0088*/ 	.byte	0x04, 0x17
        /*008a*/ 	.short	(.L_1969 - .L_1968)
.L_1968:
        /*008c*/ 	.word	0x00000000
        /*0090*/ 	.short	0x0000
        /*0092*/ 	.short	0x0000
        /*0094*/ 	.byte	0x00, 0xf0, 0x11, 0x00


	//----- nvinfo : EIATTR_SPARSE_MMA_MASK
	.align		4
.L_1969:
        /*0098*/ 	.byte	0x03, 0x50
        /*009a*/ 	.short	0x0000


	//----- nvinfo : EIATTR_MAXREG_COUNT
	.align		4
        /*009c*/ 	.byte	0x03, 0x1b
        /*009e*/ 	.short	0x0080


	//----- nvinfo : EIATTR_NUM_BARRIERS
	.align		4
        /*00a0*/ 	.byte	0x02, 0x4c
        /*00a2*/ 	.byte	0x01
	.zero		1


	//----- nvinfo : EIATTR_MERCURY_ISA_VERSION
	.align		4
        /*00a4*/ 	.byte	0x03, 0x5f
        /*00a6*/ 	.short	0x0101


	//----- nvinfo : EIATTR_COOP_GROUP_MASK_REGIDS
	.align		4
        /*00a8*/ 	.byte	0x04, 0x29
        /*00aa*/ 	.short	(.L_1971 - .L_1970)


	//   ....[0]....
.L_1970:
        /*00ac*/ 	.word	0xffffffff


	//   ....[1]....
        /*00b0*/ 	.word	0xffffffff


	//   ....[2]....
        /*00b4*/ 	.word	0xffffffff


	//   ....[3]....
        /*00b8*/ 	.word	0xffffffff


	//----- nvinfo : EIATTR_COOP_GROUP_INSTR_OFFSETS
	.align		4
.L_1971:
        /*00bc*/ 	.byte	0x04, 0x28
        /*00be*/ 	.short	(.L_1973 - .L_1972)


	//   ....[0]....
.L_1972:
        /*00c0*/ 	.word	0x00000b80


	//   ....[1]....
        /*00c4*/ 	.word	0x00000b90


	//   ....[2]....
        /*00c8*/ 	.word	0x00000bf0


	//   ....[3]....
        /*00cc*/ 	.word	0x00000c00


	//----- nvinfo : EIATTR_VRC_CTA_INIT_COUNT
	.align		4
.L_1973:
        /*00d0*/ 	.byte	0x02, 0x4a
	.zero		1
	.zero		1


	//----- nvinfo : EIATTR_EXIT_INSTR_OFFSETS
	.align		4
        /*00d4*/ 	.byte	0x04, 0x1c
        /*00d6*/ 	.short	(.L_1975 - .L_1974)


	//   ....[0]....
.L_1974:
        /*00d8*/ 	.word	0x00000140


	//   ....[1]....
        /*00dc*/ 	.word	0x00000c60


	//   ....[2]....
        /*00e0*/ 	.word	0x00000f40


	//   ....[3]....
        /*00e4*/ 	.word	0x00001130


	//----- nvinfo : EIATTR_MAX_THREADS
	.align		4
.L_1975:
        /*00e8*/ 	.byte	0x04, 0x05
        /*00ea*/ 	.short	(.L_1977 - .L_1976)
.L_1976:
        /*00ec*/ 	.word	0x00000200
        /*00f0*/ 	.word	0x00000001
        /*00f4*/ 	.word	0x00000001


	//----- nvinfo : EIATTR_CRS_STACK_SIZE
	.align		4
.L_1977:
        /*00f8*/ 	.byte	0x04, 0x1e
        /*00fa*/ 	.short	(.L_1979 - .L_1978)
.L_1978:
        /*00fc*/ 	.word	0x00000000


	//----- nvinfo : EIATTR_CBANK_PARAM_SIZE
	.align		4
.L_1979:
        /*0100*/ 	.byte	0x03, 0x19
        /*0102*/ 	.short	0x0034


	//----- nvinfo : EIATTR_PARAM_CBANK
	.align		4
        /*0104*/ 	.byte	0x04, 0x0a
        /*0106*/ 	.short	(.L_1981 - .L_1980)
	.align		4
.L_1980:
        /*0108*/ 	.word	index@(.nv.constant0._Z9cuda_gemmIiLj512ELj1ELj1ELj1024ELj2ELj2ELj128ELj1ELj1EEvjjjPKT_S2_PS0_jjj)
        /*010c*/ 	.short	0x0380
        /*010e*/ 	.short	0x0034


	//----- nvinfo : EIATTR_SW_WAR
	.align		4
.L_1981:
        /*0110*/ 	.byte	0x04, 0x36
        /*0112*/ 	.short	(.L_1983 - .L_1982)
.L_1982:
        /*0114*/ 	.word	0x00000008
.L_1983:


//--------------------- .nv.info._Z9cuda_gemmIiLj512ELj1ELj1ELj1024ELj2ELj2ELj128ELj0ELj1EEvjjjPKT_S2_PS0_jjj --------------------------
	.section	.nv.info._Z9cuda_gemmIiLj512ELj1ELj1ELj1024ELj2ELj2ELj128ELj0ELj1EEvjjjPKT_S2_PS0_jjj,"",@"SHT_CUDA_INFO"
	.sectionflags	@""
	.align	4


	//----- nvinfo : EIATTR_CUDA_API_VERSION
	.align		4
        /*0000*/ 	.byte	0x04, 0x37
        /*0002*/ 	.short	(.L_1985 - .L_1984)
.L_1984:
        /*0004*/ 	.word	0x00000082


	//----- nvinfo : EIATTR_KPARAM_INFO
	.align		4
.L_1985:
        /*0008*/ 	.byte	0x04, 0x17
        /*000a*/ 	.short	(.L_1987 - .L_1986)
.L_1986:
        /*000c*/ 	.word	0x00000000
        /*0010*/ 	.short	0x0008
        /*0012*/ 	.short	0x0030
        /*0014*/ 	.byte	0x00, 0xf0, 0x11, 0x00


	//----- nvinfo : EIATTR_KPARAM_INFO
	.align		4
.L_1987:
        /*0018*/ 	.byte	0x04, 0x17
        /*001a*/ 	.short	(.L_1989 - .L_1988)
.L_1988:
        /*001c*/ 	.word	0x00000000
        /*0020*/ 	.short	0x0007
        /*0022*/ 	.short	0x002c
        /*0024*/ 	.byte	0x00, 0xf0, 0x11, 0x00


	//----- nvinfo : EIATTR_KPARAM_INFO
	.align		4
.L_1989:
        /*0028*/ 	.byte	0x04, 0x17
        /*002a*/ 	.short	(.L_1991 - .L_1990)
.L_1990:
        /*002c*/ 	.word	0x00000000
        /*0030*/ 	.short	0x0006
        /*0032*/ 	.short	0x0028
        /*0034*/ 	.byte	0x00, 0xf0, 0x11, 0x00


	//----- nvinfo : EIATTR_KPARAM_INFO
	.align		4
.L_1991:
        /*0038*/ 	.byte	0x04, 0x17
        /*003a*/ 	.short	(.L_1993 - .L_1992)
.L_1992:
        /*003c*/ 	.word	0x00000000
        /*0040*/ 	.short	0x0005
        /*0042*/ 	.short	0x0020
        /*0044*/ 	.byte	0x00, 0xf5, 0x21, 0x00


	//----- nvinfo : EIATTR_KPARAM_INFO
	.align		4
.L_1993:
        /*0048*/ 	.byte	0x04, 0x17
        /*004a*/ 	.short	(.L_1995 - .L_1994)
.L_1994:
        /*004c*/ 	.word	0x00000000
        /*0050*/ 	.short	0x0004
        /*0052*/ 	.short	0x0018
        /*0054*/ 	.byte	0x00, 0xf5, 0x21, 0x00


	//----- nvinfo : EIATTR_KPARAM_INFO
	.align		4
.L_1995:
        /*0058*/ 	.byte	0x04, 0x17
        /*005a*/ 	.short	(.L_1997 - .L_1996)
.L_1996:
        /*005c*/ 	.word	0x00000000
        /*0060*/ 	.short	0x0003
        /*0062*/ 	.short	0x0010
        /*0064*/ 	.byte	0x00, 0xf5, 0x21, 0x00


	//----- nvinfo : EIATTR_KPARAM_INFO
	.align		4
.L_1997:
        /*0068*/ 	.byte	0x04, 0x17
        /*006a*/ 	.short	(.L_1999 - .L_1998)
.L_1998:
        /*006c*/ 	.word	0x00000000
        /*0070*/ 	.short	0x0002
        /*0072*/ 	.short	0x0008
        /*0074*/ 	.byte	0x00, 0xf0, 0x11, 0x00


	//----- nvinfo : EIATTR_KPARAM_INFO
	.align		4
.L_1999:
        /*0078*/ 	.byte	0x04, 0x17
        /*007a*/ 	.short	(.L_2001 - .L_2000)
.L_2000:
        /*007c*/ 	.word	0x00000000
        /*0080*/ 	.short	0x0001
        /*0082*/ 	.short	0x0004
        /*0084*/ 	.byte	0x00, 0xf0, 0x11, 0x00


	//----- nvinfo : EIATTR_KPARAM_INFO
	.align		4
.L_2001:
        /*0088*/ 	.byte	0x04, 0x17
        /*008a*/ 	.short	(.L_2003 - .L_2002)
.L_2002:
        /*008c*/ 	.word	0x00000000
        /*0090*/ 	.short	0x0000
        /*0092*/ 	.short	0x0000
        /*0094*/ 	.byte	0x00, 0xf0, 0x11, 0x00


	//----- nvinfo : EIATTR_SPARSE_MMA_MASK
	.align		4
.L_2003:
        /*0098*/ 	.byte	0x03, 0x50
        /*009a*/ 	.short	0x0000


	//----- nvinfo : EIATTR_MAXREG_COUNT
	.align		4
        /*009c*/ 	.byte	0x03, 0x1b
        /*009e*/ 	.short	0x0080


	//----- nvinfo : EIATTR_NUM_BARRIERS
	.align		4
        /*00a0*/ 	.byte	0x02, 0x4c
        /*00a2*/ 	.byte	0x01
	.zero		1


	//----- nvinfo : EIATTR_MERCURY_ISA_VERSION
	.align		4
        /*00a4*/ 	.byte	0x03, 0x5f
        /*00a6*/ 	.short	0x0101


	//----- nvinfo : EIATTR_COOP_GROUP_MASK_REGIDS
	.align		4
        /*00a8*/ 	.byte	0x04, 0x29
        /*00aa*/ 	.short	(.L_2005 - .L_2004)


	//   ....[0]....
.L_2004:
        /*00ac*/ 	.word	0xffffffff


	//   ....[1]....
        /*00b0*/ 	.word	0xffffffff


	//   ....[2]....
        /*00b4*/ 	.word	0xffffffff


	//   ....[3]....
        /*00b8*/ 	.word	0xffffffff


	//----- nvinfo : EIATTR_COOP_GROUP_INSTR_OFFSETS
	.align		4
.L_2005:
        /*00bc*/ 	.byte	0x04, 0x28
        /*00be*/ 	.short	(.L_2007 - .L_2006)


	//   ....[0]....
.L_2006:
        /*00c0*/ 	.word	0x00000bd0


	//   ....[1]....
        /*00c4*/ 	.word	0x00000be0


	//   ....[2]....
        /*00c8*/ 	.word	0x00000c50


	//   ....[3]....
        /*00cc*/ 	.word	0x00000c60


	//----- nvinfo : EIATTR_VRC_CTA_INIT_COUNT
	.align		4
.L_2007:
        /*00d0*/ 	.byte	0x02, 0x4a
	.zero		1
	.zero		1


	//----- nvinfo : EIATTR_EXIT_INSTR_OFFSETS
	.align		4
        /*00d4*/ 	.byte	0x04, 0x1c
        /*00d6*/ 	.short	(.L_2009 - .L_2008)


	//   ....[0]....
.L_2008:
        /*00d8*/ 	.word	0x00000140


	//   ....[1]....
        /*00dc*/ 	.word	0x00000cc0


	//   ....[2]....
        /*00e0*/ 	.word	0x00001010


	//   ....[3]....
        /*00e4*/ 	.word	0x000012e0


	//----- nvinfo : EIATTR_MAX_THREADS
	.align		4
.L_2009:
        /*00e8*/ 	.byte	0x04, 0x05
        /*00ea*/ 	.short	(.L_2011 - .L_2010)
.L_2010:
        /*00ec*/ 	.word	0x00000200
        /*00f0*/ 	.word	0x00000001
        /*00f4*/ 	.word	0x00000001


	//----- nvinfo : EIATTR_CRS_STACK_SIZE
	.align		4
.L_2011:
        /*00f8*/ 	.byte	0x04, 0x1e
        /*00fa*/ 	.short	(.L_2013 - .L_2012)
.L_2012:
        /*00fc*/ 	.word	0x00000000


	//----- nvinfo : EIATTR_CBANK_PARAM_SIZE
	.align		4
.L_2013:
        /*0100*/ 	.byte	0x03, 0x19
        /*0102*/ 	.short	0x0034


	//----- nvinfo : EIATTR_PARAM_CBANK
	.align		4
        /*0104*/ 	.byte	0x04, 0x0a
        /*0106*/ 	.short	(.L_2015 - .L_2014)
	.align		4
.L_2014:
        /*0108*/ 	.word	index@(.nv.constant0._Z9cuda_gemmIiLj512ELj1ELj1ELj1024ELj2ELj2ELj128ELj0ELj1EEvjjjPKT_S2_PS0_jjj)
        /*010c*/ 	.short	0x0380
        /*010e*/ 	.short	0x0034


	//----- nvinfo : EIATTR_SW_WAR
	.align		4
.L_2015:
        /*0110*/ 	.byte	0x04, 0x36
        /*0112*/ 	.short	(.L_2017 - .L_2016)
.L_2016:
        /*0114*/ 	.word	0x00000008
.L_2017:


//--------------------- .nv.info._Z9cuda_gemmIiLj512ELj1ELj1ELj512ELj128ELj128ELj128ELj1ELj1EEvjjjPKT_S2_PS0_jjj --------------------------
	.section	.nv.info._Z9cuda_gemmIiLj512ELj1ELj1ELj512ELj128ELj128ELj128ELj1ELj1EEvjjjPKT_S2_PS0_jjj,"",@"SHT_CUDA_INFO"
	.sectionflags	@""
	.align	4


	//----- nvinfo : EIATTR_CUDA_API_VERSION
	.align		4
        /*0000*/ 	.byte	0x04, 0x37
        /*0002*/ 	.short	(.L_2019 - .L_2018)
.L_2018:
        /*0004*/ 	.word	0x00000082


	//----- nvinfo : EIATTR_KPARAM_INFO
	.align		4
.L_2019:
        /*0008*/ 	.byte	0x04, 0x17
        /*000a*/ 	.short	(.L_2021 - .L_2020)
.L_2020:
        /*000c*/ 	.word	0x00000000
        /*0010*/ 	.short	0x0008
        /*0012*/ 	.short	0x0030
        /*0014*/ 	.byte	0x00, 0xf0, 0x11, 0x00


	//----- nvinfo : EIATTR_KPARAM_INFO
	.align		4
.L_2021:
        /*0018*/ 	.byte	0x04, 0x17
        /*001a*/ 	.short	(.L_2023 - .L_2022)
.L_2022:
        /*001c*/ 	.word	0x00000000
        /*0020*/ 	.short	0x0007
        /*0022*/ 	.short	0x002c
        /*0024*/ 	.byte	0x00, 0xf0, 0x11, 0x00


	//----- nvinfo : EIATTR_KPARAM_INFO
	.align		4
.L_2023:
        /*0028*/ 	.byte	0x04, 0x17
        /*002a*/ 	.short	(.L_2025 - .L_2024)
.L_2024:
        /*002c*/ 	.word	0x00000000
        /*0030*/ 	.short	0x0006
        /*0032*/ 	.short	0x0028
        /*0034*/ 	.byte	0x00, 0xf0, 0x11, 0x00


	//----- nvinfo : EIATTR_KPARAM_INFO
	.align		4
.L_2025:
        /*0038*/ 	.byte	0x04, 0x17
        /*003a*/ 	.short	(.L_2027 - .L_2026)
.L_2026:
        /*003c*/ 	.word	0x00000000
        /*0040*/ 	.short	0x0005
        /*0042*/ 	.short	0x0020
        /*0044*/ 	.byte	0x00, 0xf5, 0x21, 0x00


	//----- nvinfo : EIATTR_KPARAM_INFO
	.align		4
.L_2027:
        /*0048*/ 	.byte	0x04, 0x17
        /*004a*/ 	.short	(.L_2029 - .L_2028)
.L_2028:
        /*004c*/ 	.word	0x00000000
        /*0050*/ 	.short	0x0004
        /*0052*/ 	.short	0x0018
        /*0054*/ 	.byte	0x00, 0xf5, 0x21, 0x00


	//----- nvinfo : EIATTR_KPARAM_INFO
	.align		4
.L_2029:
        /*0058*/ 	.byte	0x04, 0x17
        /*005a*/ 	.short	(.L_2031 - .L_2030)
.L_2030:
        /*005c*/ 	.word	0x00000000
        /*0060*/ 	.short	0x0003
        /*0062*/ 	.short	0x0010
        /*0064*/ 	.byte	0x00, 0xf5, 0x21, 0x00


	//----- nvinfo : EIATTR_KPARAM_INFO
	.align		4
.L_2031:
        /*0068*/ 	.byte	0x04, 0x17
        /*006a*/ 	.short	(.L_2033 - .L_2032)
.L_2032:
        /*006c*/ 	.word	0x00000000
        /*0070*/ 	.short	0x0002
        /*0072*/ 	.short	0x0008
        /*0074*/ 	.byte	0x00, 0xf0, 0x11, 0x00


	//----- nvinfo : EIATTR_KPARAM_INFO
	.align		4
.L_2033:
        /*0078*/ 	.byte	0x04, 0x17
        /*007a*/ 	.short	(.L_2035 - .L_2034)
.L_2034:
        /*007c*/ 	.word	0x00000000
        /*0080*/ 	.short	0x0001
        /*0082*/ 	.short	0x0004
        /*0084*/ 	.byte	0x00, 0xf0, 0x11, 0x00


	//----- nvinfo : EIATTR_KPARAM_INFO
	.align		4
.L_2035:
        /*0088*/ 	.byte	0x04, 0x17
        /*008a*/ 	.short	(.L_2037 - .L_2036)
.L_2036:
        /*008c*/ 	.word	0x00000000
        /*0090*/ 	.short	0x0000
        /*0092*/ 	.short	0x0000
        /*0094*/ 	.byte	0x00, 0xf0, 0x11, 0x00


	//----- nvinfo : EIATTR_SPARSE_MMA_MASK
	.align		4
.L_2037:
        /*0098*/ 	.byte	0x03, 0x50
        /*009a*/ 	.short	0x0000


	//----- nvinfo : EIATTR_MAXREG_COUNT
	.align		4
        /*009c*/ 	.byte	0x03, 0x1b
        /*009e*/ 	.short	0x0080


	//----- nvinfo : EIATTR_NUM_BARRIERS
	.align		4
        /*00a0*/ 	.byte	0x02, 0x4c
        /*00a2*/ 	.byte	0x01
	.zero		1


	//----- nvinfo : EIATTR_MERCURY_ISA_VERSION
	.align		4
        /*00a4*/ 	.byte	0x03, 0x5f
        /*00a6*/ 	.short	0x0101


	//----- nvinfo : EIATTR_COOP_GROUP_MASK_REGIDS
	.align		4
        /*00a8*/ 	.byte	0x04, 0x29
        /*00aa*/ 	.short	(.L_2039 - .L_2038)


	//   ....[0]....
.L_2038:
        /*00ac*/ 	.word	0xffffffff


	//   ....[1]....
        /*00b0*/ 	.word	0xffffffff


	//   ....[2]....
        /*00b4*/ 	.word	0xffffffff


	//   ....[3]....
        /*00b8*/ 	.word	0xffffffff


	//   ....[4]....
        /*00bc*/ 	.word	0xffffffff


	//   ....[5]....
        /*00c0*/ 	.word	0xffffffff


	//   ....[6]....
        /*00c4*/ 	.word	0xffffffff


	//   ....[7]....
        /*00c8*/ 	.word	0xffffffff


	//   ....[8]....
        /*00cc*/ 	.word	0xffffffff


	//   ....[9]....
        /*00d0*/ 	.word	0xffffffff


	//   ....[10]....
        /*00d4*/ 	.word	0xffffffff


	//   ....[11]....
        /*00d8*/ 	.word	0xffffffff


	//   ....[12]....
        /*00dc*/ 	.word	0xffffffff


	//   ....[13]....
        /*00e0*/ 	.word	0xffffffff


	//   ....[14]....
        /*00e4*/ 	.word	0xffffffff


	//   ....[15]....
        /*00e8*/ 	.word	0xffffffff


	//   ....[16]....
        /*00ec*/ 	.word	0xffffffff


	//   ....[17]....
        /*00f0*/ 	.word	0xffffffff


	//   ....[18]....
        /*00f4*/ 	.word	0xffffffff


	//   ....[19]....
        /*00f8*/ 	.word	0xffffffff


	//   ....[20]....
        /*00fc*/ 	.word	0xffffffff


	//   ....[21]....
        /*0100*/ 	.word	0xffffffff


	//   ....[22]....
        /*0104*/ 	.word	0xffffffff


	//   ....[23]....
        /*0108*/ 	.word	0xffffffff


	//   ....[24]....
        /*010c*/ 	.word	0xffffffff


	//   ....[25]....
        /*0110*/ 	.word	0xffffffff


	//   ....[26]....
        /*0114*/ 	.word	0xffffffff


	//   ....[27]....
        /*0118*/ 	.word	0xffffffff


	//   ....[28]....
        /*011c*/ 	.word	0xffffffff


	//   ....[29]....
        /*0120*/ 	.word	0xffffffff


	//   ....[30]....
        /*0124*/ 	.word	0xffffffff


	//   ....[31]....
        /*0128*/ 	.word	0xffffffff


	//----- nvinfo : EIATTR_COOP_GROUP_INSTR_OFFSETS
	.align		4
.L_2039:
        /*012c*/ 	.byte	0x04, 0x28
        /*012e*/ 	.short	(.L_2041 - .L_2040)


	//   ....[0]....
.L_2040:
        /*0130*/ 	.word	0x00001380


	//   ....[1]....
        /*0134*/ 	.word	0x00001390


	//   ....[2]....
        /*0138*/ 	.word	0x000013a0


	//   ....[3]....
        /*013c*/ 	.word	0x000013c0


	//   ....[4]....
        /*0140*/ 	.word	0x000013d0


	//   ....[5]....
        /*0144*/ 	.word	0x00001460


	//   ....[6]....
        /*0148*/ 	.word	0x00001480


	//   ....[7]....
        /*014c*/ 	.word	0x00001550


	//   ....[8]....
        /*0150*/ 	.word	0x000015e0


	//   ....[9]....
        /*0154*/ 	.word	0x00001610


	//   ....[10]....
        /*0158*/ 	.word	0x00001630


	//   ....[11]....
        /*015c*/ 	.word	0x00001640


	//   ....[12]....
        /*0160*/ 	.word	0x000016a0


	//   ....[13]....
        /*0164*/ 	.word	0x00001850


	//   ....[14]....
        /*0168*/ 	.word	0x00001860


	//   ....[15]....
        /*016c*/ 	.word	0x00001870


	//   ....[16]....
        /*0170*/ 	.word	0x00001880


	//   ....[17]....
        /*0174*/ 	.word	0x00001890


	//   ....[18]....
        /*0178*/ 	.word	0x000018a0


	//   ....[19]....
        /*017c*/ 	.word	0x000019c0


	//   ....[20]....
        /*0180*/ 	.word	0x00001ae0


	//   ....[21]....
        /*0184*/ 	.word	0x00001af0


	//   ....[22]....
        /*0188*/ 	.word	0x00001b00


	//   ....[23]....
        /*018c*/ 	.word	0x00001b30


	//   ....[24]....
        /*0190*/ 	.word	0x00001b40


	//   ....[25]....
        /*0194*/ 	.word	0x00001b50


	//   ....[26]....
        /*0198*/ 	.word	0x00001d60


	//   ....[27]....
        /*019c*/ 	.word	0x00001d80


	//   ....[28]....
        /*01a0*/ 	.word	0x00001d90


	//   ....[29]....
        /*01a4*/ 	.word	0x00001da0


	//   ....[30]....
        /*01a8*/ 	.word	0x00001db0


	//   ....[31]....
        /*01ac*/ 	.word	0x00001dc0


	//----- nvinfo : EIATTR_VRC_CTA_INIT_COUNT
	.align		4
.L_2041:
        /*01b0*/ 	.byte	0x02, 0x4a
	.zero		1
	.zero		1


	//----- nvinfo : EIATTR_EXIT_INSTR_OFFSETS
	.align		4
        /*01b4*/ 	.byte	0x04, 0x1c
        /*01b6*/ 	.short	(.L_2043 - .L_2042)


	//   ....[0]....
.L_2042:
        /*01b8*/ 	.word	0x00000040


	//   ....[1]....
        /*01bc*/ 	.word	0x00001e90


	//   ....[2]....
        /*01c0*/ 	.word	0x00002160


	//   ....[3]....
        /*01c4*/ 	.word	0x00002360


	//----- nvinfo : EIATTR_MAX_THREADS
	.align		4
.L_2043:
        /*01c8*/ 	.byte	0x04, 0x05
        /*01ca*/ 	.short	(.L_2045 - .L_2044)
.L_2044:
        /*01cc*/ 	.word	0x00000200
        /*01d0*/ 	.word	0x00000001
        /*01d4*/ 	.word	0x00000001


	//----- nvinfo : EIATTR_CRS_STACK_SIZE
	.align		4
.L_2045:
        /*01d8*/ 	.byte	0x04, 0x1e
        /*01da*/ 	.short	(.L_2047 - .L_2046)
.L_2046:
        /*01dc*/ 	.word	0x00000000


	//----- nvinfo : EIATTR_CBANK_PARAM_SIZE
	.align		4
.L_2047:
        /*01e0*/ 	.byte	0x03, 0x19
        /*01e2*/ 	.short	0x0034


	//----- nvinfo : EIATTR_PARAM_CBANK
	.align		4
        /*01e4*/ 	.byte	0x04, 0x0a
        /*01e6*/ 	.short	(.L_2049 - .L_2048)
	.align		4
.L_2048:
        /*01e8*/ 	.word	index@(.nv.constant0._Z9cuda_gemmIiLj512ELj1ELj1ELj512ELj128ELj128ELj128ELj1ELj1EEvjjjPKT_S2_PS0_jjj)
        /*01ec*/ 	.short	0x0380
        /*01ee*/ 	.short	0x0034


	//----- nvinfo : EIATTR_SW_WAR
	.align		4
.L_2049:
        /*01f0*/ 	.byte	0x04, 0x36
        /*01f2*/ 	.short	(.L_2051 - .L_2050)
.L_2050:
        /*01f4*/ 	.word	0x00000008
.L_2051:


//--------------------- .nv.info._Z9cuda_gemmIiLj512ELj1ELj1ELj512ELj128ELj128ELj128ELj0ELj1EEvjjjPKT_S2_PS0_jjj --------------------------
	.section	.nv.info._Z9cuda_gemmIiLj512ELj1ELj1ELj512ELj128ELj128ELj128ELj0ELj1EEvjjjPKT_S2_PS0_jjj,"",@"SHT_CUDA_INFO"
	.sectionflags	@""
	.align	4


	//----- nvinfo : EIATTR_CUDA_API_VERSION
	.align		4
        /*0000*/ 	.byte	0x04, 0x37
        /*0002*/ 	.short	(.L_2053 - .L_2052)
.L_2052:
        /*0004*/ 	.word	0x00000082


	//----- nvinfo : EIATTR_KPARAM_INFO
	.align		4
.L_2053:
        /*0008*/ 	.byte	0x04, 0x17
        /*000a*/ 	.short	(.L_2055 - .L_2054)
.L_2054:
        /*000c*/ 	.word	0x00000000
        /*0010*/ 	.short	0x0008
        /*0012*/ 	.short	0x0030
        /*0014*/ 	.byte	0x00, 0xf0, 0x11, 0x00


	//----- nvinfo : EIATTR_KPARAM_INFO
	.align		4
.L_2055:
        /*0018*/ 	.byte	0x04, 0x17
        /*001a*/ 	.short	(.L_2057 - .L_2056)
.L_2056:
        /*001c*/ 	.word	0x00000000
        /*0020*/ 	.short	0x0007
        /*0022*/ 	.short	0x002c
        /*0024*/ 	.byte	0x00, 0xf0, 0x11, 0x00


	//----- nvinfo : EIATTR_KPARAM_INFO
	.align		4
.L_2057:
        /*0028*/ 	.byte	0x04, 0x17
        /*002a*/ 	.short	(.L_2059 - .L_2058)
.L_2058:
        /*002c*/ 	.word	0x00000000
        /*0030*/ 	.short	0x0006
        /*0032*/ 	.short	0x0028
        /*0034*/ 	.byte	0x00, 0xf0, 0x11, 0x00


	//----- nvinfo : EIATTR_KPARAM_INFO
	.align		4
.L_2059:
        /*0038*/ 	.byte	0x04, 0x17
        /*003a*/ 	.short	(.L_2061 - .L_2060)
.L_2060:
        /*003c*/ 	.word	0x00000000
        /*0040*/ 	.short	0x0005
        /*0042*/ 	.short	0x0020
        /*0044*/ 	.byte	0x00, 0xf5, 0x21, 0x00


	//----- nvinfo : EIATTR_KPARAM_INFO
	.align		4
.L_2061:
        /*0048*/ 	.byte	0x04, 0x17
        /*004a*/ 	.short	(.L_2063 - .L_2062)
.L_2062:
        /*004c*/ 	.word	0x00000000
        /*0050*/ 	.short	0x0004
        /*0052*/ 	.short	0x0018
        /*0054*/ 	.byte	0x00, 0xf5, 0x21, 0x00


	//----- nvinfo : EIATTR_KPARAM_INFO
	.align		4
.L_2063:
        /*0058*/ 	.byte	0x04, 0x17
        /*005a*/ 	.short	(.L_2065 - .L_2064)
.L_2064:
        /*005c*/ 	.word	0x00000000
        /*0060*/ 	.short	0x0003
        /*0062*/ 	.short	0x0010
        /*0064*/ 	.byte	0x00, 0xf5, 0x21, 0x00


	//----- nvinfo : EIATTR_KPARAM_INFO
	.align		4
.L_2065:
        /*0068*/ 	.byte	0x04, 0x17
        /*006a*/ 	.short	(.L_2067 - .L_2066)
.L_2066:
        /*006c*/ 	.word	0x00000000
        /*0070*/ 	.short	0x0002
        /*0072*/ 	.short	0x0008
        /*0074*/ 	.byte	0x00, 0xf0, 0x11, 0x00


	//----- nvinfo : EIATTR_KPARAM_INFO
	.align		4
.L_2067:
        /*0078*/ 	.byte	0x04, 0x17
        /*007a*/ 	.short	(.L_2069 - .L_2068)
.L_2068:
        /*007c*/ 	.word	0x00000000
        /*0080*/ 	.short	0x0001
        /*0082*/ 	.short	0x0004
        /*0084*/ 	.byte	0x00, 0xf0, 0x11, 0x00


	//----- nvinfo : EIATTR_KPARAM_INFO
	.align		4
.L_2069:
        /*0088*/ 	.byte	0x04, 0x17
        /*008a*/ 	.short	(.L_2071 - .L_2070)
.L_2070:
        /*008c*/ 	.word	0x00000000
        /*0090*/ 	.short	0x0000
        /*0092*/ 	.short	0x0000
        /*0094*/ 	.byte	0x00, 0xf0, 0x11, 0x00


	//----- nvinfo : EIATTR_SPARSE_MMA_MASK
	.align		4
.L_2071:
        /*0098*/ 	.byte	0x03, 0x50
        /*009a*/ 	.short	0x0000


	//----- nvinfo : EIATTR_MAXREG_COUNT
	.align		4
        /*009c*/ 	.byte	0x03, 0x1b
        /*009e*/ 	.short	0x0080


	//----- nvinfo : EIATTR_NUM_BARRIERS
	.align		4
        /*00a0*/ 	.byte	0x02, 0x4c
        /*00a2*/ 	.byte	0x01
	.zero		1


	//----- nvinfo : EIATTR_MERCURY_ISA_VERSION
	.align		4
        /*00a4*/ 	.byte	0x03, 0x5f
        /*00a6*/ 	.short	0x0101


	//----- nvinfo : EIATTR_COOP_GROUP_MASK_REGIDS
	.align		4
        /*00a8*/ 	.byte	0x04, 0x29
        /*00aa*/ 	.short	(.L_2073 - .L_2072)


	//   ....[0]....
.L_2072:
        /*00ac*/ 	.word	0xffffffff


	//   ....[1]....
        /*00b0*/ 	.word	0xffffffff


	//   ....[2]....
        /*00b4*/ 	.word	0xffffffff


	//   ....[3]....
        /*00b8*/ 	.word	0xffffffff


	//   ....[4]....
        /*00bc*/ 	.word	0xffffffff


	//   ....[5]....
        /*00c0*/ 	.word	0xffffffff


	//   ....[6]....
        /*00c4*/ 	.word	0xffffffff


	//   ....[7]....
        /*00c8*/ 	.word	0xffffffff


	//   ....[8]....
        /*00cc*/ 	.word	0xffffffff


	//   ....[9]....
        /*00d0*/ 	.word	0xffffffff


	//   ....[10]....
        /*00d4*/ 	.word	0xffffffff


	//   ....[11]....
        /*00d8*/ 	.word	0xffffffff


	//   ....[12]....
        /*00dc*/ 	.word	0xffffffff


	//   ....[13]....
        /*00e0*/ 	.word	0xffffffff


	//   ....[14]....
        /*00e4*/ 	.word	0xffffffff


	//   ....[15]....
        /*00e8*/ 	.word	0xffffffff


	//   ....[16]....
        /*00ec*/ 	.word	0xffffffff


	//   ....[17]....
        /*00f0*/ 	.word	0xffffffff


	//   ....[18]....
        /*00f4*/ 	.word	0xffffffff


	//   ....[19]....
        /*00f8*/ 	.word	0xffffffff


	//   ....[20]....
        /*00fc*/ 	.word	0xffffffff


	//   ....[21]....
        /*0100*/ 	.word	0xffffffff


	//   ....[22]....
        /*0104*/ 	.word	0xffffffff


	//   ....[23]....
        /*0108*/ 	.word	0xffffffff


	//   ....[24]....
        /*010c*/ 	.word	0xffffffff


	//   ....[25]....
        /*0110*/ 	.word	0xffffffff


	//   ....[26]....
        /*0114*/ 	.word	0xffffffff


	//   ....[27]....
        /*0118*/ 	.word	0xffffffff


	//   ....[28]....
        /*011c*/ 	.word	0xffffffff


	//   ....[29]....
        /*0120*/ 	.word	0xffffffff


	//   ....[30]....
        /*0124*/ 	.word	0xffffffff


	//   ....[31]....
        /*0128*/ 	.word	0xffffffff


	//----- nvinfo : EIATTR_COOP_GROUP_INSTR_OFFSETS
	.align		4
.L_2073:
        /*012c*/ 	.byte	0x04, 0x28
        /*012e*/ 	.short	(.L_2075 - .L_2074)


	//   ....[0]....
.L_2074:
        /*0130*/ 	.word	0x00001250


	//   ....[1]....
        /*0134*/ 	.word	0x00001260


	//   ....[2]....
        /*0138*/ 	.word	0x00001270


	//   ....[3]....
        /*013c*/ 	.word	0x000012b0


	//   ....[4]....
        /*0140*/ 	.word	0x000012e0


	//   ....[5]....
        /*0144*/ 	.word	0x000013c0


	//   ....[6]....
        /*0148*/ 	.word	0x000013e0


	//   ....[7]....
        /*014c*/ 	.word	0x00001450


	//   ....[8]....
        /*0150*/ 	.word	0x00001460


	//   ....[9]....
        /*0154*/ 	.word	0x00001550


	//   ....[10]....
        /*0158*/ 	.word	0x00001580


	//   ....[11]....
        /*015c*/ 	.word	0x000015b0


	//   ....[12]....
        /*0160*/ 	.word	0x000015c0


	//   ....[13]....
        /*0164*/ 	.word	0x00001680


	//   ....[14]....
        /*0168*/ 	.word	0x00001700


	//   ....[15]....
        /*016c*/ 	.word	0x00001770


	//   ....[16]....
        /*0170*/ 	.word	0x00001780


	//   ....[17]....
        /*0174*/ 	.word	0x00001790


	//   ....[18]....
        /*0178*/ 	.word	0x000018f0


	//   ....[19]....
        /*017c*/ 	.word	0x00001930


	//   ....[20]....
        /*0180*/ 	.word	0x00001940


	//   ....[21]....
        /*0184*/ 	.word	0x000019d0


	//   ....[22]....
        /*0188*/ 	.word	0x00001a10


	//   ....[23]....
        /*018c*/ 	.word	0x00001ae0


	//   ....[24]....
        /*0190*/ 	.word	0x00001af0


	//   ....[25]....
        /*0194*/ 	.word	0x00001b00


	//   ....[26]....
        /*0198*/ 	.word	0x00001ca0


	//   ....[27]....
        /*019c*/ 	.word	0x00001cf0


	//   ....[28]....
        /*01a0*/ 	.word	0x00001d20


	//   ....[29]....
        /*01a4*/ 	.word	0x00001d30


	//   ....[30]....
        /*01a8*/ 	.word	0x00001d40


	//   ....[31]....
        /*01ac*/ 	.word	0x00001d60


	//----- nvinfo : EIATTR_VRC_CTA_INIT_COUNT
	.align		4
.L_2075:
        /*01b0*/ 	.byte	0x02, 0x4a
	.zero		1
	.zero		1


	//----- nvinfo : EIATTR_EXIT_INSTR_OFFSETS
	.align		4
        /*01b4*/ 	.byte	0x04, 0x1c
        /*01b6*/ 	.short	(.L_2077 - .L_2076)


	//   ....[0]....
.L_2076:
        /*01b8*/ 	.word	0x00000040


	//   ....[1]....
        /*01bc*/ 	.word	0x00001e20


	//   ....[2]....
        /*01c0*/ 	.word	0x00002140


	//   ....[3]....
        /*01c4*/ 	.word	0x00002390


	//----- nvinfo : EIATTR_MAX_THREADS
	.align		4
.L_2077:
        /*01c8*/ 	.byte	0x04, 0x05
        /*01ca*/ 	.short	(.L_2079 - .L_2078)
.L_2078:
        /*01cc*/ 	.word	0x00000200
        /*01d0*/ 	.word	0x00000001
        /*01d4*/ 	.word	0x00000001


	//----- nvinfo : EIATTR_CRS_STACK_SIZE
	.align		4
.L_2079:
        /*01d8*/ 	.byte	0x04, 0x1e
        /*01da*/ 	.short	(.L_2081 - .L_2080)
.L_2080:
        /*01dc*/ 	.word	0x00000000


	//----- nvinfo : EIATTR_CBANK_PARAM_SIZE
	.align		4
.L_2081:
        /*01e0*/ 	.byte	0x03, 0x19
        /*01e2*/ 	.short	0x0034


	//----- nvinfo : EIATTR_PARAM_CBANK
	.align		4
        /*01e4*/ 	.byte	0x04, 0x0a
        /*01e6*/ 	.short	(.L_2083 - .L_2082)
	.align		4
.L_2082:
        /*01e8*/ 	.word	index@(.nv.constant0._Z9cuda_gemmIiLj512ELj1ELj1ELj512ELj128ELj128ELj128ELj0ELj1EEvjjjPKT_S2_PS0_jjj)
        /*01ec*/ 	.short	0x0380
        /*01ee*/ 	.short	0x0034


	//----- nvinfo : EIATTR_SW_WAR
	.align		4
.L_2083:
        /*01f0*/ 	.byte	0x04, 0x36
        /*01f2*/ 	.short	(.L_2085 - .L_2084)
.L_2084:
        /*01f4*/ 	.word	0x00000008
.L_2085:


//--------------------- .nv.info._Z9cuda_gemmIiLj512ELj1ELj1ELj512ELj64ELj64ELj128ELj1ELj1EEvjjjPKT_S2_PS0_jjj --------------------------
	.section	.nv.info._Z9cuda_gemmIiLj512ELj1ELj1ELj512ELj64ELj64ELj128ELj1ELj1EEvjjjPKT_S2_PS0_jjj,"",@"SHT_CUDA_INFO"
	.sectionflags	@""
	.align	4


	//----- nvinfo : EIATTR_CUDA_API_VERSION
	.align		4
        /*0000*/ 	.byte	0x04, 0x37
        /*0002*/ 	.short	(.L_2087 - .L_2086)
.L_2086:
        /*0004*/ 	.word	0x00000082


	//----- nvinfo : EIATTR_KPARAM_INFO
	.align		4
.L_2087:
        /*0008*/ 	.byte	0x04, 0x17
        /*000a*/ 	.short	(.L_2089 - .L_2088)
.L_2088:
        /*000c*/ 	.word	0x00000000
        /*0010*/ 	.short	0x0008
        /*0012*/ 	.short	0x0030
        /*0014*/ 	.byte	0x00, 0xf0, 0x11, 0x00


	//----- nvinfo : EIATTR_KPARAM_INFO
	.align		4
.L_2089:
        /*0018*/ 	.byte	0x04, 0x17
        /*001a*/ 	.short	(.L_2091 - .L_2090)
.L_2090:
        /*001c*/ 	.word	0x00000000
        /*0020*/ 	.short	0x0007
        /*0022*/ 	.short	0x002c
        /*0024*/ 	.byte	0x00, 0xf0, 0x11, 0x00


	//----- nvinfo : EIATTR_KPARAM_INFO
	.align		4
.L_2091:
        /*0028*/ 	.byte	0x04, 0x17
        /*002a*/ 	.short	(.L_2093 - .L_2092)
.L_2092:
        /*002c*/ 	.word	0x00000000
        /*0030*/ 	.short	0x0006
        /*0032*/ 	.short	0x0028
        /*0034*/ 	.byte	0x00, 0xf0, 0x11, 0x00


	//----- nvinfo : EIATTR_KPARAM_INFO
	.align		4
.L_2093:
        /*0038*/ 	.byte	0x04, 0x17
        /*003a*/ 	.short	(.L_2095 - .L_2094)
.L_2094:
        /*003c*/ 	.word	0x00000000
        /*0040*/ 	.short	0x0005
        /*0042*/ 	.short	0x0020
        /*0044*/ 	.byte	0x00, 0xf5, 0x21, 0x00


	//----- nvinfo : EIATTR_KPARAM_INFO
	.align		4
.L_2095:
        /*0048*/ 	.byte	0x04, 0x17
        /*004a*/ 	.short	(.L_2097 - .L_2096)
.L_2096:
        /*004c*/ 	.word	0x00000000
        /*0050*/ 	.short	0x0004
        /*0052*/ 	.short	0x0018
        /*0054*/ 	.byte	0x00, 0xf5, 0x21, 0x00


	//----- nvinfo : EIATTR_KPARAM_INFO
	.align		4
.L_2097:
        /*0058*/ 	.byte	0x04, 0x17
        /*005a*/ 	.short	(.L_2099 - .L_2098)
.L_2098:
        /*005c*/ 	.word	0x00000000
        /*0060*/ 	.short	0x0003
        /*0062*/ 	.short	0x0010
        /*0064*/ 	.byte	0x00, 0xf5, 0x21, 0x00


	//----- nvinfo : EIATTR_KPARAM_INFO
	.align		4
.L_2099:
        /*0068*/ 	.byte	0x04, 0x17
        /*006a*/ 	.short	(.L_2101 - .L_2100)
.L_2100:
        /*006c*/ 	.word	0x00000000
        /*0070*/ 	.short	0x0002
        /*0072*/ 	.short	0x0008
        /*0074*/ 	.byte	0x00, 0xf0, 0x11, 0x00


	//----- nvinfo : EIATTR_KPARAM_INFO
	.align		4
.L_2101:
        /*0078*/ 	.byte	0x04, 0x17
        /*007a*/ 	.short	(.L_2103 - .L_2102)
.L_2102:
        /*007c*/ 	.word	0x00000000
        /*0080*/ 	.short	0x0001
        /*0082*/ 	.short	0x0004
        /*0084*/ 	.byte	0x00, 0xf0, 0x11, 0x00


	//----- nvinfo : EIATTR_KPARAM_INFO
	.align		4
.L_2103:
        /*0088*/ 	.byte	0x04, 0x17
        /*008a*/ 	.short	(.L_2105 - .L_2104)
.L_2104:
        /*008c*/ 	.word	0x00000000
        /*0090*/ 	.short	0x0000
        /*0092*/ 	.short	0x0000
        /*0094*/ 	.byte	0x00, 0xf0, 0x11, 0x00


	//----- nvinfo : EIATTR_SPARSE_MMA_MASK
	.align		4
.L_2105:
        /*0098*/ 	.byte	0x03, 0x50
        /*009a*/ 	.short	0x0000


	//----- nvinfo : EIATTR_MAXREG_COUNT
	.align		4
        /*009c*/ 	.byte	0x03, 0x1b
        /*009e*/ 	.short	0x0080


	//----- nvinfo : EIATTR_NUM_BARRIERS
	.align		4
        /*00a0*/ 	.byte	0x02, 0x4c
        /*00a2*/ 	.byte	0x01
	.zero		1


	//----- nvinfo : EIATTR_MERCURY_ISA_VERSION
	.align		4
        /*00a4*/ 	.byte	0x03, 0x5f
        /*00a6*/ 	.short	0x0101


	//----- nvinfo : EIATTR_COOP_GROUP_MASK_REGIDS
	.align		4
        /*00a8*/ 	.byte	0x04, 0x29
        /*00aa*/ 	.short	(.L_2107 - .L_2106)


	//   ....[0]....
.L_2106:
        /*00ac*/ 	.word	0xffffffff


	//   ....[1]....
        /*00b0*/ 	.word	0xffffffff


	//   ....[2]....
        /*00b4*/ 	.word	0xffffffff


	//   ....[3]....
        /*00b8*/ 	.word	0xffffffff


	//   ....[4]....
        /*00bc*/ 	.word	0xffffffff


	//   ....[5]....
        /*00c0*/ 	.word	0xffffffff


	//   ....[6]....
        /*00c4*/ 	.word	0xffffffff


	//   ....[7]....
        /*00c8*/ 	.word	0xffffffff


	//   ....[8]....
        /*00cc*/ 	.word	0xffffffff


	//   ....[9]....
        /*00d0*/ 	.word	0xffffffff


	//   ....[10]....
        /*00d4*/ 	.word	0xffffffff


	//   ....[11]....
        /*00d8*/ 	.word	0xffffffff


	//   ....[12]....
        /*00dc*/ 	.word	0xffffffff


	//   ....[13]....
        /*00e0*/ 	.word	0xffffffff


	//   ....[14]....
        /*00e4*/ 	.word	0xffffffff


	//   ....[15]....
        /*00e8*/ 	.word	0xffffffff


	//   ....[16]....
        /*00ec*/ 	.word	0xffffffff


	//   ....[17]....
        /*00f0*/ 	.word	0xffffffff


	//   ....[18]....
        /*00f4*/ 	.word	0xffffffff


	//   ....[19]....
        /*00f8*/ 	.word	0xffffffff


	//   ....[20]....
        /*00fc*/ 	.word	0xffffffff


	//   ....[21]....
        /*0100*/ 	.word	0xffffffff


	//   ....[22]....
        /*0104*/ 	.word	0xffffffff


	//   ....[23]....
        /*0108*/ 	.word	0xffffffff


	//   ....[24]....
        /*010c*/ 	.word	0xffffffff


	//   ....[25]....
        /*0110*/ 	.word	0xffffffff


	//   ....[26]....
        /*0114*/ 	.word	0xffffffff


	//   ....[27]....
        /*0118*/ 	.word	0xffffffff


	//   ....[28]....
        /*011c*/ 	.word	0xffffffff


	//   ....[29]....
        /*0120*/ 	.word	0xffffffff


	//   ....[30]....
        /*0124*/ 	.word	0xffffffff


	//   ....[31]....
        /*0128*/ 	.word	0xffffffff


	//----- nvinfo : EIATTR_COOP_GROUP_INSTR_OFFSETS
	.align		4
.L_2107:
        /*012c*/ 	.byte	0x04, 0x28
        /*012e*/ 	.short	(.L_2109 - .L_2108)


	//   ....[0]....
.L_2108:
        /*0130*/ 	.word	0x00001430


	//   ....[1]....
        /*0134*/ 	.word	0x00001440


	//   ....[2]....
        /*0138*/ 	.word	0x00001450


	//   ....[3]....
        /*013c*/ 	.word	0x00001460


	//   ....[4]....
        /*0140*/ 	.word	0x00001470


	//   ....[5]....
        /*0144*/ 	.word	0x00001480


	//   ....[6]....
        /*0148*/ 	.word	0x000014e0


	//   ....[7]....
        /*014c*/ 	.word	0x00001550


	//   ....[8]....
        /*0150*/ 	.word	0x00001600


	//   ....[9]....
        /*0154*/ 	.word	0x00001790


	//   ....[10]....
        /*0158*/ 	.word	0x000017a0


	//   ....[11]....
        /*015c*/ 	.word	0x000017b0


	//   ....[12]....
        /*0160*/ 	.word	0x000017c0


	//   ....[13]....
        /*0164*/ 	.word	0x000017d0


	//   ....[14]....
        /*0168*/ 	.word	0x000017e0


	//   ....[15]....
        /*016c*/ 	.word	0x00001880


	//   ....[16]....
        /*0170*/ 	.word	0x00001960


	//   ....[17]....
        /*0174*/ 	.word	0x00001990


	//   ....[18]....
        /*0178*/ 	.word	0x00001a90


	//   ....[19]....
        /*017c*/ 	.word	0x00001aa0


	//   ....[20]....
        /*0180*/ 	.word	0x00001ab0


	//   ....[21]....
        /*0184*/ 	.word	0x00001ae0


	//   ....[22]....
        /*0188*/ 	.word	0x00001af0


	//   ....[23]....
        /*018c*/ 	.word	0x00001b80


	//   ....[24]....
        /*0190*/ 	.word	0x00001c20


	//   ....[25]....
        /*0194*/ 	.word	0x00001d50


	//   ....[26]....
        /*0198*/ 	.word	0x00001d70


	//   ....[27]....
        /*019c*/ 	.word	0x00001d80


	//   ....[28]....
        /*01a0*/ 	.word	0x00001d90


	//   ....[29]....
        /*01a4*/ 	.word	0x00001da0


	//   ....[30]....
        /*01a8*/ 	.word	0x00001db0


	//   ....[31]....
        /*01ac*/ 	.word	0x00001dc0


	//----- nvinfo : EIATTR_VRC_CTA_INIT_COUNT
	.align		4
.L_2109:
        /*01b0*/ 	.byte	0x02, 0x4a
	.zero		1
	.zero		1


	//----- nvinfo : EIATTR_EXIT_INSTR_OFFSETS
	.align		4
        /*01b4*/ 	.byte	0x04, 0x1c
        /*01b6*/ 	.short	(.L_2111 - .L_2110)


	//   ....[0]....
.L_2110:
        /*01b8*/ 	.word	0x00000040


	//   ....[1]....
        /*01bc*/ 	.word	0x00001ee0


	//   ....[2]....
        /*01c0*/ 	.word	0x000021f0


	//   ....[3]....
        /*01c4*/ 	.word	0x00002400


	//----- nvinfo : EIATTR_MAX_THREADS
	.align		4
.L_2111:
        /*01c8*/ 	.byte	0x04, 0x05
        /*01ca*/ 	.short	(.L_2113 - .L_2112)
.L_2112:
        /*01cc*/ 	.word	0x00000200
        /*01d0*/ 	.word	0x00000001
        /*01d4*/ 	.word	0x00000001


	//----- nvinfo : EIATTR_CRS_STACK_SIZE
	.align		4
.L_2113:
        /*01d8*/ 	.byte	0x04, 0x1e
        /*01da*/ 	.short	(.L_2115 - .L_2114)
.L_2114:
        /*01dc*/ 	.word	0x00000000


	//----- nvinfo : EIATTR_CBANK_PARAM_SIZE
	.align		4
.L_2115:
        /*01e0*/ 	.byte	0x03, 0x19
        /*01e2*/ 	.short	0x0034


	//----- nvinfo : EIATTR_PARAM_CBANK
	.align		4
        /*01e4*/ 	.byte	0x04, 0x0a
        /*01e6*/ 	.short	(.L_2117 - .L_2116)
	.align		4
.L_2116:
        /*01e8*/ 	.word	index@(.nv.constant0._Z9cuda_gemmIiLj512ELj1ELj1ELj512ELj64ELj64ELj128ELj1ELj1EEvjjjPKT_S2_PS0_jjj)
        /*01ec*/ 	.short	0x0380
        /*01ee*/ 	.short	0x0034


	//----- nvinfo : EIATTR_SW_WAR
	.align		4
.L_2117:
        /*01f0*/ 	.byte	0x04, 0x36
        /*01f2*/ 	.short	(.L_2119 - .L_2118)
.L_2118:
        /*01f4*/ 	.word	0x00000008
.L_2119:


//--------------------- .nv.info._Z9cuda_gemmIiLj512ELj1ELj1ELj512ELj64ELj64ELj128ELj0ELj1EEvjjjPKT_S2_PS0_jjj --------------------------
	.section	.nv.info._Z9cuda_gemmIiLj512ELj1ELj1ELj512ELj64ELj64ELj128ELj0ELj1EEvjjjPKT_S2_PS0_jjj,"",@"SHT_CUDA_INFO"
	.sectionflags	@""
	.align	4


	//----- nvinfo : EIATTR_CUDA_API_VERSION
	.align		4
        /*0000*/ 	.byte	0x04, 0x37
        /*0002*/ 	.short	(.L_2121 - .L_2120)
.L_2120:
        /*0004*/ 	.word	0x00000082


	//----- nvinfo : EIATTR_KPARAM_INFO
	.align		4
.L_2121:
        /*0008*/ 	.byte	0x04, 0x17
        /*000a*/ 	.short	(.L_2123 - .L_2122)
.L_2122:
        /*000c*/ 	.word	0x00000000
        /*0010*/ 	.short	0x0008
        /*0012*/ 	.short	0x0030
        /*0014*/ 	.byte	0x00, 0xf0, 0x11, 0x00


	//----- nvinfo : EIATTR_KPARAM_INFO
	.align		4
.L_2123:
        /*0018*/ 	.byte	0x04, 0x17
        /*001a*/ 	.short	(.L_2125 - .L_2124)
.L_2124:
        /*001c*/ 	.word	0x00000000
        /*0020*/ 	.short	0x0007
        /*0022*/ 	.short	0x002c
        /*0024*/ 	.byte	0x00, 0xf0, 0x11, 0x00


	//----- nvinfo : EIATTR_KPARAM_INFO
	.align		4
.L_2125:
        /*0028*/ 	.byte	0x04, 0x17
        /*002a*/ 	.short	(.L_2127 - .L_2126)
.L_2126:
        /*002c*/ 	.word	0x00000000
        /*0030*/ 	.short	0x0006
        /*0032*/ 	.short	0x0028
        /*0034*/ 	.byte	0x00, 0xf0, 0x11, 0x00


	//----- nvinfo : EIATTR_KPARAM_INFO
	.align		4
.L_2127:
        /*0038*/ 	.byte	0x04, 0x17
        /*003a*/ 	.short	(.L_2129 - .L_2128)
.L_2128:
        /*003c*/ 	.word	0x00000000
        /*0040*/ 	.short	0x0005
        /*0042*/ 	.short	0x0020
        /*0044*/ 	.byte	0x00, 0xf5, 0x21, 0x00


	//----- nvinfo : EIATTR_KPARAM_INFO
	.align		4
.L_2129:
        /*0048*/ 	.byte	0x04, 0x17
        /*004a*/ 	.short	(.L_2131 - .L_2130)
.L_2130:
        /*004c*/ 	.word	0x00000000
        /*0050*/ 	.short	0x0004
        /*0052*/ 	.short	0x0018
        /*0054*/ 	.byte	0x00, 0xf5, 0x21, 0x00


	//----- nvinfo : EIATTR_KPARAM_INFO
	.align		4
.L_2131:
        /*0058*/ 	.byte	0x04, 0x17
        /*005a*/ 	.short	(.L_2133 - .L_2132)
.L_2132:
        /*005c*/ 	.word	0x00000000
        /*0060*/ 	.short	0x0003
        /*0062*/ 	.short	0x0010
        /*0064*/ 	.byte	0x00, 0xf5, 0x21, 0x00


	//----- nvinfo : EIATTR_KPARAM_INFO
	.align		4
.L_2133:
        /*0068*/ 	.byte	0x04, 0x17
        /*006a*/ 	.short	(.L_2135 - .L_2134)
.L_2134:
        /*006c*/ 	.word	0x00000000
        /*0070*/ 	.short	0x0002
        /*0072*/ 	.short	0x0008
        /*0074*/ 	.byte	0x00, 0xf0, 0x11, 0x00


	//----- nvinfo : EIATTR_KPARAM_INFO
	.align		4
.L_2135:
        /*0078*/ 	.byte	0x04, 0x17
        /*007a*/ 	.short	(.L_2137 - .L_2136)
.L_2136:
        /*007c*/ 	.word	0x00000000
        /*0080*/ 	.short	0x0001
        /*0082*/ 	.short	0x0004
        /*0084*/ 	.byte	0x00, 0xf0, 0x11, 0x00


	//----- nvinfo : EIATTR_KPARAM_INFO
	.align		4
.L_2137:
        /*0088*/ 	.byte	0x04, 0x17
        /*008a*/ 	.short	(.L_2139 - .L_2138)
.L_2138:
        /*008c*/ 	.word	0x00000000
        /*0090*/ 	.short	0x0000
        /*0092*/ 	.short	0x0000
        /*0094*/ 	.byte	0x00, 0xf0, 0x11, 0x00


	//----- nvinfo : EIATTR_SPARSE_MMA_MASK
	.align		4
.L_2139:
        /*0098*/ 	.byte	0x03, 0x50
        /*009a*/ 	.short	0x0000


	//----- nvinfo : EIATTR_MAXREG_COUNT
	.align		4
        /*009c*/ 	.byte	0x03, 0x1b
        /*009e*/ 	.short	0x0080


	//----- nvinfo : EIATTR_NUM_BARRIERS
	.align		4
        /*00a0*/ 	.byte	0x02, 0x4c
        /*00a2*/ 	.byte	0x01
	.zero		1


	//----- nvinfo : EIATTR_MERCURY_ISA_VERSION
	.align		4
        /*00a4*/ 	.byte	0x03, 0x5f
        /*00a6*/ 	.short	0x0101


	//----- nvinfo : EIATTR_COOP_GROUP_MASK_REGIDS
	.align		4
        /*00a8*/ 	.byte	0x04, 0x29
        /*00aa*/ 	.short	(.L_2141 - .L_2140)


	//   ....[0]....
.L_2140:
        /*00ac*/ 	.word	0xffffffff


	//   ....[1]....
        /*00b0*/ 	.word	0xffffffff


	//   ....[2]....
        /*00b4*/ 	.word	0xffffffff


	//   ....[3]....
        /*00b8*/ 	.word	0xffffffff


	//   ....[4]....
        /*00bc*/ 	.word	0xffffffff


	//   ....[5]....
        /*00c0*/ 	.word	0xffffffff


	//   ....[6]....
        /*00c4*/ 	.word	0xffffffff


	//   ....[7]....
        /*00c8*/ 	.word	0xffffffff


	//   ....[8]....
        /*00cc*/ 	.word	0xffffffff


	//   ....[9]....
        /*00d0*/ 	.word	0xffffffff


	//   ....[10]....
        /*00d4*/ 	.word	0xffffffff


	//   ....[11]....
        /*00d8*/ 	.word	0xffffffff


	//   ....[12]....
        /*00dc*/ 	.word	0xffffffff


	//   ....[13]....
        /*00e0*/ 	.word	0xffffffff


	//   ....[14]....
        /*00e4*/ 	.word	0xffffffff


	//   ....[15]....
        /*00e8*/ 	.word	0xffffffff


	//   ....[16]....
        /*00ec*/ 	.word	0xffffffff


	//   ....[17]....
        /*00f0*/ 	.word	0xffffffff


	//   ....[18]....
        /*00f4*/ 	.word	0xffffffff


	//   ....[19]....
        /*00f8*/ 	.word	0xffffffff


	//   ....[20]....
        /*00fc*/ 	.word	0xffffffff


	//   ....[21]....
        /*0100*/ 	.word	0xffffffff


	//   ....[22]....
        /*0104*/ 	.word	0xffffffff


	//   ....[23]....
        /*0108*/ 	.word	0xffffffff


	//   ....[24]....
        /*010c*/ 	.word	0xffffffff


	//   ....[25]....
        /*0110*/ 	.word	0xffffffff


	//   ....[26]....
        /*0114*/ 	.word	0xffffffff


	//   ....[27]....
        /*0118*/ 	.word	0xffffffff


	//   ....[28]....
        /*011c*/ 	.word	0xffffffff


	//   ....[29]....
        /*0120*/ 	.word	0xffffffff


	//   ....[30]....
        /*0124*/ 	.word	0xffffffff


	//   ....[31]....
        /*0128*/ 	.word	0xffffffff


	//----- nvinfo : EIATTR_COOP_GROUP_INSTR_OFFSETS
	.align		4
.L_2141:
        /*012c*/ 	.byte	0x04, 0x28
        /*012e*/ 	.short	(.L_2143 - .L_2142)


	//   ....[0]....
.L_2142:
        /*0130*/ 	.word	0x00001320


	//   ....[1]....
        /*0134*/ 	.word	0x00001330


	//   ....[2]....
        /*0138*/ 	.word	0x00001340


	//   ....[3]....
        /*013c*/ 	.word	0x000013a0


	//   ....[4]....
        /*0140*/ 	.word	0x00001410


	//   ....[5]....
        /*0144*/ 	.word	0x00001440


	//   ....[6]....
        /*0148*/ 	.word	0x00001460


	//   ....[7]....
        /*014c*/ 	.word	0x000014b0


	//   ....[8]....
        /*0150*/ 	.word	0x000015e0


	//   ....[9]....
        /*0154*/ 	.word	0x00001610


	//   ....[10]....
        /*0158*/ 	.word	0x00001630


	//   ....[11]....
        /*015c*/ 	.word	0x00001650


	//   ....[12]....
        /*0160*/ 	.word	0x000017a0


	//   ....[13]....
        /*0164*/ 	.word	0x000017c0


	//   ....[14]....
        /*0168*/ 	.word	0x000017f0


	//   ....[15]....
        /*016c*/ 	.word	0x00001800


	//   ....[16]....
        /*0170*/ 	.word	0x00001920


	//   ....[17]....
        /*0174*/ 	.word	0x00001930


	//   ....[18]....
        /*0178*/ 	.word	0x00001950


	//   ....[19]....
        /*017c*/ 	.word	0x000019e0


	//   ....[20]....
        /*0180*/ 	.word	0x00001a50


	//   ....[21]....
        /*0184*/ 	.word	0x00001aa0


	//   ....[22]....
        /*0188*/ 	.word	0x00001bd0


	//   ....[23]....
        /*018c*/ 	.word	0x00001be0


	//   ....[24]....
        /*0190*/ 	.word	0x00001bf0


	//   ....[25]....
        /*0194*/ 	.word	0x00001c00


	//   ....[26]....
        /*0198*/ 	.word	0x00001c80


	//   ....[27]....
        /*019c*/ 	.word	0x00001d10


	//   ....[28]....
        /*01a0*/ 	.word	0x00001d70


	//   ....[29]....
        /*01a4*/ 	.word	0x00001db0


	//   ....[30]....
        /*01a8*/ 	.word	0x00001dc0


	//   ....[31]....
        /*01ac*/ 	.word	0x00001dd0


	//----- nvinfo : EIATTR_VRC_CTA_INIT_COUNT
	.align		4
.L_2143:
        /*01b0*/ 	.byte	0x02, 0x4a
	.zero		1
	.zero		1


	//----- nvinfo : EIATTR_EXIT_INSTR_OFFSETS
	.align		4
        /*01b4*/ 	.byte	0x04, 0x1c
        /*01b6*/ 	.short	(.L_2145 - .L_2144)


	//   ....[0]....
.L_2144:
        /*01b8*/ 	.word	0x00000040


	//   ....[1]....
        /*01bc*/ 	.word	0x00001ea0


	//   ....[2]....
        /*01c0*/ 	.word	0x000021f0


	//   ....[3]....
        /*01c4*/ 	.word	0x000024c0


	//----- nvinfo : EIATTR_MAX_THREADS
	.align		4
.L_2145:
        /*01c8*/ 	.byte	0x04, 0x05
        /*01ca*/ 	.short	(.L_2147 - .L_2146)
.L_2146:
        /*01cc*/ 	.word	0x00000200
        /*01d0*/ 	.word	0x00000001
        /*01d4*/ 	.word	0x00000001


	//----- nvinfo : EIATTR_CRS_STACK_SIZE
	.align		4
.L_2147:
        /*01d8*/ 	.byte	0x04, 0x1e
        /*01da*/ 	.short	(.L_2149 - .L_2148)
.L_2148:
        /*01dc*/ 	.word	0x00000000


	//----- nvinfo : EIATTR_CBANK_PARAM_SIZE
	.align		4
.L_2149:
        /*01e0*/ 	.byte	0x03, 0x19
        /*01e2*/ 	.short	0x0034


	//----- nvinfo : EIATTR_PARAM_CBANK
	.align		4
        /*01e4*/ 	.byte	0x04, 0x0a
        /*01e6*/ 	.short	(.L_2151 - .L_2150)
	.align		4
.L_2150:
        /*01e8*/ 	.word	index@(.nv.constant0._Z9cuda_gemmIiLj512ELj1ELj1ELj512ELj64ELj64ELj128ELj0ELj1EEvjjjPKT_S2_PS0_jjj)
        /*01ec*/ 	.short	0x0380
        /*01ee*/ 	.short	0x0034


	//----- nvinfo : EIATTR_SW_WAR
	.align		4
.L_2151:
        /*01f0*/ 	.byte	0x04, 0x36
        /*01f2*/ 	.short	(.L_2153 - .L_2152)
.L_2152:
        /*01f4*/ 	.word	0x00000008
.L_2153:


//--------------------- .nv.info._Z9cuda_gemmIiLj512ELj1ELj1ELj512ELj32ELj32ELj128ELj1ELj1EEvjjjPKT_S2_PS0_jjj --------------------------
	.section	.nv.info._Z9cuda_gemmIiLj512ELj1ELj1ELj512ELj32ELj32ELj128ELj1ELj1EEvjjjPKT_S2_PS0_jjj,"",@"SHT_CUDA_INFO"
	.sectionflags	@""
	.align	4


	//----- nvinfo : EIATTR_CUDA_API_VERSION
	.align		4
        /*0000*/ 	.byte	0x04, 0x37
        /*0002*/ 	.short	(.L_2155 - .L_2154)
.L_2154:
        /*0004*/ 	.word	0x00000082


	//----- nvinfo : EIATTR_KPARAM_INFO
	.align		4
.L_2155:
        /*0008*/ 	.byte	0x04, 0x17
        /*000a*/ 	.short	(.L_2157 - .L_2156)
.L_2156:
        /*000c*/ 	.word	0x00000000
        /*0010*/ 	.short	0x0008
        /*0012*/ 	.short	0x0030
        /*0014*/ 	.byte	0x00, 0xf0, 0x11, 0x00


	//----- nvinfo : EIATTR_KPARAM_INFO
	.align		4
.L_2157:
        /*0018*/ 	.byte	0x04, 0x17
        /*001a*/ 	.short	(.L_2159 - .L_2158)
.L_2158:
        /*001c*/ 	.word	0x00000000
        /*0020*/ 	.short	0x0007
        /*0022*/ 	.short	0x002c
        /*0024*/ 	.byte	0x00, 0xf0, 0x11, 0x00


	//----- nvinfo : EIATTR_KPARAM_INFO
	.align		4
.L_2159:
        /*0028*/ 	.byte	0x04, 0x17
        /*002a*/ 	.short	(.L_2161 - .L_2160)
.L_2160:
        /*002c*/ 	.word	0x00000000
        /*0030*/ 	.short	0x0006
        /*0032*/ 	.short	0x0028
        /*0034*/ 	.byte	0x00, 0xf0, 0x11, 0x00


	//----- nvinfo : EIATTR_KPARAM_INFO
	.align		4
.L_2161:
        /*0038*/ 	.byte	0x04, 0x17
        /*003a*/ 	.short	(.L_2163 - .L_2162)
.L_2162:
        /*003c*/ 	.word	0x00000000
        /*0040*/ 	.short	0x0005
        /*0042*/ 	.short	0x0020
        /*0044*/ 	.byte	0x00, 0xf5, 0x21, 0x00


	//----- nvinfo : EIATTR_KPARAM_INFO
	.align		4
.L_2163:
        /*0048*/ 	.byte	0x04, 0x17
        /*004a*/ 	.short	(.L_2165 - .L_2164)
.L_2164:
        /*004c*/ 	.word	0x00000000
        /*0050*/ 	.short	0x0004
        /*0052*/ 	.short	0x0018
        /*0054*/ 	.byte	0x00, 0xf5, 0x21, 0x00


	//----- nvinfo : EIATTR_KPARAM_INFO
	.align		4
.L_2165:
        /*0058*/ 	.byte	0x04, 0x17
        /*005a*/ 	.short	(.L_2167 - .L_2166)
.L_2166:
        /*005c*/ 	.word	0x00000000
        /*0060*/ 	.short	0x0003
        /*0062*/ 	.short	0x0010
        /*0064*/ 	.byte	0x00, 0xf5, 0x21, 0x00


	//----- nvinfo : EIATTR_KPARAM_INFO
	.align		4
.L_2167:
        /*0068*/ 	.byte	0x04, 0x17
        /*006a*/ 	.short	(.L_2169 - .L_2168)
.L_2168:
        /*006c*/ 	.word	0x00000000
        /*0070*/ 	.short	0x0002
        /*0072*/ 	.short	0x0008
        /*0074*/ 	.byte	0x00, 0xf0, 0x11, 0x00


	//----- nvinfo : EIATTR_KPARAM_INFO
	.align		4
.L_2169:
        /*0078*/ 	.byte	0x04, 0x17
        /*007a*/ 	.short	(.L_2171 - .L_2170)
.L_2170:
        /*007c*/ 	.word	0x00000000
        /*0080*/ 	.short	0x0001
        /*0082*/ 	.short	0x0004
        /*0084*/ 	.byte	0x00, 0xf0, 0x11, 0x00


	//----- nvinfo : EIATTR_KPARAM_INFO
	.align		4
.L_2171:
        /*0088*/ 	.byte	0x04, 0x17
        /*008a*/ 	.short	(.L_2173 - .L_2172)
.L_2172:
        /*008c*/ 	.word	0x00000000
        /*0090*/ 	.short	0x0000
        /*0092*/ 	.short	0x0000
        /*0094*/ 	.byte	0x00, 0xf0, 0x11, 0x00


	//----- nvinfo : EIATTR_SPARSE_MMA_MASK
	.align		4
.L_2173:
        /*0098*/ 	.byte	0x03, 0x50
        /*009a*/ 	.short	0x0000


	//----- nvinfo : EIATTR_MAXREG_COUNT
	.align		4
        /*009c*/ 	.byte	0x03, 0x1b
        /*009e*/ 	.short	0x0080


	//----- nvinfo : EIATTR_NUM_BARRIERS
	.align		4
        /*00a0*/ 	.byte	0x02, 0x4c
        /*00a2*/ 	.byte	0x01
	.zero		1


	//----- nvinfo : EIATTR_MERCURY_ISA_VERSION
	.align		4
        /*00a4*/ 	.byte	0x03, 0x5f
        /*00a6*/ 	.short	0x0101


	//----- nvinfo : EIATTR_COOP_GROUP_MASK_REGIDS
	.align		4
        /*00a8*/ 	.byte	0x04, 0x29
        /*00aa*/ 	.short	(.L_2175 - .L_2174)


	//   ....[0]....
.L_2174:
        /*00ac*/ 	.word	0xffffffff


	//   ....[1]....
        /*00b0*/ 	.word	0xffffffff


	//   ....[2]....
        /*00b4*/ 	.word	0xffffffff


	//   ....[3]....
        /*00b8*/ 	.word	0xffffffff


	//   ....[4]....
        /*00bc*/ 	.word	0xffffffff


	//   ....[5]....
        /*00c0*/ 	.word	0xffffffff


	//   ....[6]....
        /*00c4*/ 	.word	0xffffffff


	//   ....[7]....
        /*00c8*/ 	.word	0xffffffff


	//   ....[8]....
        /*00cc*/ 	.word	0xffffffff


	//   ....[9]....
        /*00d0*/ 	.word	0xffffffff


	//   ....[10]....
        /*00d4*/ 	.word	0xffffffff


	//   ....[11]....
        /*00d8*/ 	.word	0xffffffff


	//   ....[12]....
        /*00dc*/ 	.word	0xffffffff


	//   ....[13]....
        /*00e0*/ 	.word	0xffffffff


	//   ....[14]....
        /*00e4*/ 	.word	0xffffffff


	//   ....[15]....
        /*00e8*/ 	.word	0xffffffff


	//   ....[16]....
        /*00ec*/ 	.word	0xffffffff


	//   ....[17]....
        /*00f0*/ 	.word	0xffffffff


	//   ....[18]....
        /*00f4*/ 	.word	0xffffffff


	//   ....[19]....
        /*00f8*/ 	.word	0xffffffff


	//   ....[20]....
        /*00fc*/ 	.word	0xffffffff


	//   ....[21]....
        /*0100*/ 	.word	0xffffffff


	//   ....[22]....
        /*0104*/ 	.word	0xffffffff


	//   ....[23]....
        /*0108*/ 	.word	0xffffffff


	//   ....[24]....
        /*010c*/ 	.word	0xffffffff


	//   ....[25]....
        /*0110*/ 	.word	0xffffffff


	//   ....[26]....
        /*0114*/ 	.word	0xffffffff


	//   ....[27]....
        /*0118*/ 	.word	0xffffffff


	//   ....[28]....
        /*011c*/ 	.word	0xffffffff


	//   ....[29]....
        /*0120*/ 	.word	0xffffffff


	//   ....[30]....
        /*0124*/ 	.word	0xffffffff


	//   ....[31]....
        /*0128*/ 	.word	0xffffffff


	//----- nvinfo : EIATTR_COOP_GROUP_INSTR_OFFSETS
	.align		4
.L_2175:
        /*012c*/ 	.byte	0x04, 0x28
        /*012e*/ 	.short	(.L_2177 - .L_2176)


	//   ....[0]....
.L_2176:
        /*0130*/ 	.word	0x00001bb0


	//   ....[1]....
        /*0134*/ 	.word	0x00001bc0


	//   ....[2]....
        /*0138*/ 	.word	0x00001bd0


	//   ....[3]....
        /*013c*/ 	.word	0x00001be0


	//   ....[4]....
        /*0140*/ 	.word	0x00001bf0


	//   ....[5]....
        /*0144*/ 	.word	0x00001c00


	//   ....[6]....
        /*0148*/ 	.word	0x00001d10


	//   ....[7]....
        /*014c*/ 	.word	0x00001e20


	//   ....[8]....
        /*0150*/ 	.word	0x00001e90


	//   ....[9]....
        /*0154*/ 	.word	0x00001eb0


	//   ....[10]....
        /*0158*/ 	.word	0x00001ed0


	//   ....[11]....
        /*015c*/ 	.word	0x00001ef0


	//   ....[12]....
        /*0160*/ 	.word	0x00001f20


	//   ....[13]....
        /*0164*/ 	.word	0x00002050


	//   ....[14]....
        /*0168*/ 	.word	0x000020c0


	//   ....[15]....
        /*016c*/ 	.word	0x00002170


	//   ....[16]....
        /*0170*/ 	.word	0x00002290


	//   ....[17]....
        /*0174*/ 	.word	0x000022e0


	//   ....[18]....
        /*0178*/ 	.word	0x000022f0


	//   ....[19]....
        /*017c*/ 	.word	0x00002300


	//   ....[20]....
        /*0180*/ 	.word	0x00002310


	//   ....[21]....
        /*0184*/ 	.word	0x00002320


	//   ....[22]....
        /*0188*/ 	.word	0x00002350


	//   ....[23]....
        /*018c*/ 	.word	0x00002400


	//   ....[24]....
        /*0190*/ 	.word	0x000024c0


	//   ....[25]....
        /*0194*/ 	.word	0x00002550


	//   ....[26]....
        /*0198*/ 	.word	0x00002670


	//   ....[27]....
        /*019c*/ 	.word	0x00002690


	//   ....[28]....
        /*01a0*/ 	.word	0x000026c0


	//   ....[29]....
        /*01a4*/ 	.word	0x000026e0


	//   ....[30]....
        /*01a8*/ 	.word	0x00002730


	//   ....[31]....
        /*01ac*/ 	.word	0x00002750


	//----- nvinfo : EIATTR_VRC_CTA_INIT_COUNT
	.align		4
.L_2177:
        /*01b0*/ 	.byte	0x02, 0x4a
	.zero		1
	.zero		1


	//----- nvinfo : EIATTR_EXIT_INSTR_OFFSETS
	.align		4
        /*01b4*/ 	.byte	0x04, 0x1c
        /*01b6*/ 	.short	(.L_2179 - .L_2178)


	//   ....[0]....
.L_2178:
        /*01b8*/ 	.word	0x00000de0


	//   ....[1]....
        /*01bc*/ 	.word	0x00002800


	//   ....[2]....
        /*01c0*/ 	.word	0x00002b10


	//   ....[3]....
        /*01c4*/ 	.word	0x00002d00


	//----- nvinfo : EIATTR_MAX_THREADS
	.align		4
.L_2179:
        /*01c8*/ 	.byte	0x04, 0x05
        /*01ca*/ 	.short	(.L_2181 - .L_2180)
.L_2180:
        /*01cc*/ 	.word	0x00000200
        /*01d0*/ 	.word	0x00000001
        /*01d4*/ 	.word	0x00000001


	//----- nvinfo : EIATTR_CRS_STACK_SIZE
	.align		4
.L_2181:
        /*01d8*/ 	.byte	0x04, 0x1e
        /*01da*/ 	.short	(.L_2183 - .L_2182)
.L_2182:
        /*01dc*/ 	.word	0x00000000


	//----- nvinfo : EIATTR_CBANK_PARAM_SIZE
	.align		4
.L_2183:
        /*01e0*/ 	.byte	0x03, 0x19
        /*01e2*/ 	.short	0x0034


	//----- nvinfo : EIATTR_PARAM_CBANK
	.align		4
        /*01e4*/ 	.byte	0x04, 0x0a
        /*01e6*/ 	.short	(.L_2185 - .L_2184)
	.align		4
.L_2184:
        /*01e8*/ 	.word	index@(.nv.constant0._Z9cuda_gemmIiLj512ELj1ELj1ELj512ELj32ELj32ELj128ELj1ELj1EEvjjjPKT_S2_PS0_jjj)
        /*01ec*/ 	.short	0x0380
        /*01ee*/ 	.short	0x0034


	//----- nvinfo : EIATTR_SW_WAR
	.align		4
.L_2185:
        /*01f0*/ 	.byte	0x04, 0x36
        /*01f2*/ 	.short	(.L_2187 - .L_2186)
.L_2186:
        /*01f4*/ 	.word	0x00000008
.L_2187:


//--------------------- .nv.info._Z9cuda_gemmIiLj512ELj1ELj1ELj512ELj32ELj32ELj128ELj0ELj1EEvjjjPKT_S2_PS0_jjj --------------------------
	.section	.nv.info._Z9cuda_gemmIiLj512ELj1ELj1ELj512ELj32ELj32ELj128ELj0ELj1EEvjjjPKT_S2_PS0_jjj,"",@"SHT_CUDA_INFO"
	.sectionflags	@""
	.align	4


	//----- nvinfo : EIATTR_CUDA_API_VERSION
	.align		4
        /*0000*/ 	.byte	0x04, 0x37
        /*0002*/ 	.short	(.L_2189 - .L_2188)
.L_2188:
        /*0004*/ 	.word	0x00000082


	//----- nvinfo : EIATTR_KPARAM_INFO
	.align		4
.L_2189:
        /*0008*/ 	.byte	0x04, 0x17
        /*000a*/ 	.short	(.L_2191 - .L_2190)
.L_2190:
        /*000c*/ 	.word	0x00000000
        /*0010*/ 	.short	0x0008
        /*0012*/ 	.short	0x0030
        /*0014*/ 	.byte	0x00, 0xf0, 0x11, 0x00


	//----- nvinfo : EIATTR_KPARAM_INFO
	.align		4
.L_2191:
        /*0018*/ 	.byte	0x04, 0x17
        /*001a*/ 	.short	(.L_2193 - .L_2192)
.L_2192:
        /*001c*/ 	.word	0x00000000
        /*0020*/ 	.short	0x0007
        /*0022*/ 	.short	0x002c
        /*0024*/ 	.byte	0x00, 0xf0, 0x11, 0x00


	//----- nvinfo : EIATTR_KPARAM_INFO
	.align		4
.L_2193:
        /*0028*/ 	.byte	0x04, 0x17
        /*002a*/ 	.short	(.L_2195 - .L_2194)
.L_2194:
        /*002c*/ 	.word	0x00000000
        /*0030*/ 	.short	0x0006
        /*0032*/ 	.short	0x0028
        /*0034*/ 	.byte	0x00, 0xf0, 0x11, 0x00


	//----- nvinfo : EIATTR_KPARAM_INFO
	.align		4
.L_2195:
        /*0038*/ 	.byte	0x04, 0x17
        /*003a*/ 	.short	(.L_2197 - .L_2196)
.L_2196:
        /*003c*/ 	.word	0x00000000
        /*0040*/ 	.short	0x0005
        /*0042*/ 	.short	0x0020
        /*0044*/ 	.byte	0x00, 0xf5, 0x21, 0x00


	//----- nvinfo : EIATTR_KPARAM_INFO
	.align		4
.L_2197:
        /*0048*/ 	.byte	0x04, 0x17
        /*004a*/ 	.short	(.L_2199 - .L_2198)
.L_2198:
        /*004c*/ 	.word	0x00000000
        /*0050*/ 	.short	0x0004
        /*0052*/ 	.short	0x0018
        /*0054*/ 	.byte	0x00, 0xf5, 0x21, 0x00


	//----- nvinfo : EIATTR_KPARAM_INFO
	.align		4
.L_2199:
        /*0058*/ 	.byte	0x04, 0x17
        /*005a*/ 	.short	(.L_2201 - .L_2200)
.L_2200:
        /*005c*/ 	.word	0x00000000
        /*0060*/ 	.short	0x0003
        /*0062*/ 	.short	0x0010
        /*0064*/ 	.byte	0x00, 0xf5, 0x21, 0x00


	//----- nvinfo : EIATTR_KPARAM_INFO
	.align		4
.L_2201:
        /*0068*/ 	.byte	0x04, 0x17
        /*006a*/ 	.short	(.L_2203 - .L_2202)
.L_2202:
        /*006c*/ 	.word	0x00000000
        /*0070*/ 	.short	0x0002
        /*0072*/ 	.short	0x0008
        /*0074*/ 	.byte	0x00, 0xf0, 0x11, 0x00


	//----- nvinfo : EIATTR_KPARAM_INFO
	.align		4
.L_2203:
        /*0078*/ 	.byte	0x04, 0x17
        /*007a*/ 	.short	(.L_2205 - .L_2204)
.L_2204:
        /*007c*/ 	.word	0x00000000
        /*0080*/ 	.short	0x0001
        /*0082*/ 	.short	0x0004
        /*0084*/ 	.byte	0x00, 0xf0, 0x11, 0x00


	//----- nvinfo : EIATTR_KPARAM_INFO
	.align		4
.L_2205:
        /*0088*/ 	.byte	0x04, 0x17
        /*008a*/ 	.short	(.L_2207 - .L_2206)
.L_2206:
        /*008c*/ 	.word	0x00000000
        /*0090*/ 	.short	0x0000
        /*0092*/ 	.short	0x0000
        /*0094*/ 	.byte	0x00, 0xf0, 0x11, 0x00


	//----- nvinfo : EIATTR_SPARSE_MMA_MASK
	.align		4
.L_2207:
        /*0098*/ 	.byte	0x03, 0x50
        /*009a*/ 	.short	0x0000


	//----- nvinfo : EIATTR_MAXREG_COUNT
	.align		4
        /*009c*/ 	.byte	0x03, 0x1b
        /*009e*/ 	.short	0x0080


	//----- nvinfo : EIATTR_NUM_BARRIERS
	.align		4
        /*00a0*/ 	.byte	0x02, 0x4c
        /*00a2*/ 	.byte	0x01
	.zero		1


	//----- nvinfo : EIATTR_MERCURY_ISA_VERSION
	.align		4
        /*00a4*/ 	.byte	0x03, 0x5f
        /*00a6*/ 	.short	0x0101


	//----- nvinfo : EIATTR_COOP_GROUP_MASK_REGIDS
	.align		4
        /*00a8*/ 	.byte	0x04, 0x29
        /*00aa*/ 	.short	(.L_2209 - .L_2208)


	//   ....[0]....
.L_2208:
        /*00ac*/ 	.word	0xffffffff


	//   ....[1]....
        /*00b0*/ 	.word	0xffffffff


	//   ....[2]....
        /*00b4*/ 	.word	0xffffffff


	//   ....[3]....
        /*00b8*/ 	.word	0xffffffff


	//   ....[4]....
        /*00bc*/ 	.word	0xffffffff


	//   ....[5]....
        /*00c0*/ 	.word	0xffffffff


	//   ....[6]....
        /*00c4*/ 	.word	0xffffffff


	//   ....[7]....
        /*00c8*/ 	.word	0xffffffff


	//   ....[8]....
        /*00cc*/ 	.word	0xffffffff


	//   ....[9]....
        /*00d0*/ 	.word	0xffffffff


	//   ....[10]....
        /*00d4*/ 	.word	0xffffffff


	//   ....[11]....
        /*00d8*/ 	.word	0xffffffff


	//   ....[12]....
        /*00dc*/ 	.word	0xffffffff


	//   ....[13]....
        /*00e0*/ 	.word	0xffffffff


	//   ....[14]....
        /*00e4*/ 	.word	0xffffffff


	//   ....[15]....
        /*00e8*/ 	.word	0xffffffff


	//   ....[16]....
        /*00ec*/ 	.word	0xffffffff


	//   ....[17]....
        /*00f0*/ 	.word	0xffffffff


	//   ....[18]....
        /*00f4*/ 	.word	0xffffffff


	//   ....[19]....
        /*00f8*/ 	.word	0xffffffff


	//   ....[20]....
        /*00fc*/ 	.word	0xffffffff


	//   ....[21]....
        /*0100*/ 	.word	0xffffffff


	//   ....[22]....
        /*0104*/ 	.word	0xffffffff


	//   ....[23]....
        /*0108*/ 	.word	0xffffffff


	//   ....[24]....
        /*010c*/ 	.word	0xffffffff


	//   ....[25]....
        /*0110*/ 	.word	0xffffffff


	//   ....[26]....
        /*0114*/ 	.word	0xffffffff


	//   ....[27]....
        /*0118*/ 	.word	0xffffffff


	//   ....[28]....
        /*011c*/ 	.word	0xffffffff


	//   ....[29]....
        /*0120*/ 	.word	0xffffffff


	//   ....[30]....
        /*0124*/ 	.word	0xffffffff


	//   ....[31]....
        /*0128*/ 	.word	0xffffffff


	//----- nvinfo : EIATTR_COOP_GROUP_INSTR_OFFSETS
	.align		4
.L_2209:
        /*012c*/ 	.byte	0x04, 0x28
        /*012e*/ 	.short	(.L_2211 - .L_2210)


	//   ....[0]....
.L_2210:
        /*0130*/ 	.word	0x00001bc0


	//   ....[1]....
        /*0134*/ 	.word	0x00001bd0


	//   ....[2]....
        /*0138*/ 	.word	0x00001be0


	//   ....[3]....
        /*013c*/ 	.word	0x00001bf0


	//   ....[4]....
        /*0140*/ 	.word	0x00001c10


	//   ....[5]....
        /*0144*/ 	.word	0x00001c20


	//   ....[6]....
        /*0148*/ 	.word	0x00001d10


	//   ....[7]....
        /*014c*/ 	.word	0x00001de0


	//   ....[8]....
        /*0150*/ 	.word	0x00001e10


	//   ....[9]....
        /*0154*/ 	.word	0x00001e40


	//   ....[10]....
        /*0158*/ 	.word	0x00001e60


	//   ....[11]....
        /*015c*/ 	.word	0x00001fb0


	//   ....[12]....
        /*0160*/ 	.word	0x00002070


	//   ....[13]....
        /*0164*/ 	.word	0x00002130


	//   ....[14]....
        /*0168*/ 	.word	0x00002220


	//   ....[15]....
        /*016c*/ 	.word	0x00002260


	//   ....[16]....
        /*0170*/ 	.word	0x00002270


	//   ....[17]....
        /*0174*/ 	.word	0x000022a0


	//   ....[18]....
        /*0178*/ 	.word	0x000022e0


	//   ....[19]....
        /*017c*/ 	.word	0x00002300


	//   ....[20]....
        /*0180*/ 	.word	0x00002430


	//   ....[21]....
        /*0184*/ 	.word	0x000024f0


	//   ....[22]....
        /*0188*/ 	.word	0x00002580


	//   ....[23]....
        /*018c*/ 	.word	0x00002640


	//   ....[24]....
        /*0190*/ 	.word	0x000026c0


	//   ....[25]....
        /*0194*/ 	.word	0x000026e0


	//   ....[26]....
        /*0198*/ 	.word	0x00002730


	//   ....[27]....
        /*019c*/ 	.word	0x00002780


	//   ....[28]....
        /*01a0*/ 	.word	0x000027b0


	//   ....[29]....
        /*01a4*/ 	.word	0x000027e0


	//   ....[30]....
        /*01a8*/ 	.word	0x000027f0


	//   ....[31]....
        /*01ac*/ 	.word	0x00002800


	//----- nvinfo : EIATTR_VRC_CTA_INIT_COUNT
	.align		4
.L_2211:
        /*01b0*/ 	.byte	0x02, 0x4a
	.zero		1
	.zero		1


	//----- nvinfo : EIATTR_EXIT_INSTR_OFFSETS
	.align		4
        /*01b4*/ 	.byte	0x04, 0x1c
        /*01b6*/ 	.short	(.L_2213 - .L_2212)


	//   ....[0]....
.L_2212:
        /*01b8*/ 	.word	0x00000de0


	//   ....[1]....
        /*01bc*/ 	.word	0x000028a0


	//   ....[2]....
        /*01c0*/ 	.word	0x00002c20


	//   ....[3]....
        /*01c4*/ 	.word	0x00002ef0


	//----- nvinfo : EIATTR_MAX_THREADS
	.align		4
.L_2213:
        /*01c8*/ 	.byte	0x04, 0x05
        /*01ca*/ 	.short	(.L_2215 - .L_2214)
.L_2214:
        /*01cc*/ 	.word	0x00000200
        /*01d0*/ 	.word	0x00000001
        /*01d4*/ 	.word	0x00000001


	//----- nvinfo : EIATTR_CRS_STACK_SIZE
	.align		4
.L_2215:
        /*01d8*/ 	.byte	0x04, 0x1e
        /*01da*/ 	.short	(.L_2217 - .L_2216)
.L_2216:
        /*01dc*/ 	.word	0x00000000


	//----- nvinfo : EIATTR_CBANK_PARAM_SIZE
	.align		4
.L_2217:
        /*01e0*/ 	.byte	0x03, 0x19
        /*01e2*/ 	.short	0x0034


	//----- nvinfo : EIATTR_PARAM_CBANK
	.align		4
        /*01e4*/ 	.byte	0x04, 0x0a
        /*01e6*/ 	.short	(.L_2219 - .L_2218)
	.align		4
.L_2218:
        /*01e8*/ 	.word	index@(.nv.constant0._Z9cuda_gemmIiLj512ELj1ELj1ELj512ELj32ELj32ELj128ELj0ELj1EEvjjjPKT_S2_PS0_jjj)
        /*01ec*/ 	.short	0x0380
        /*01ee*/ 	.short	0x0034


	//----- nvinfo : EIATTR_SW_WAR
	.align		4
.L_2219:
        /*01f0*/ 	.byte	0x04, 0x36
        /*01f2*/ 	.short	(.L_2221 - .L_2220)
.L_2220:
        /*01f4*/ 	.word	0x00000008
.L_2221:


//--------------------- .nv.info._Z9cuda_gemmIiLj512ELj1ELj1ELj512ELj16ELj16ELj128ELj1ELj1EEvjjjPKT_S2_PS0_jjj --------------------------
	.section	.nv.info._Z9cuda_gemmIiLj512ELj1ELj1ELj512ELj16ELj16ELj128ELj1ELj1EEvjjjPKT_S2_PS0_jjj,"",@"SHT_CUDA_INFO"
	.sectionflags	@""
	.align	4


	//----- nvinfo : EIATTR_CUDA_API_VERSION
	.align		4
        /*0000*/ 	.byte	0x04, 0x37
        /*0002*/ 	.short	(.L_2223 - .L_2222)
.L_2222:
        /*0004*/ 	.word	0x00000082


	//----- nvinfo : EIATTR_KPARAM_INFO
	.align		4
.L_2223:
        /*0008*/ 	.byte	0x04, 0x17
        /*000a*/ 	.short	(.L_2225 - .L_2224)
.L_2224:
        /*000c*/ 	.word	0x00000000
        /*0010*/ 	.short	0x0008
        /*0012*/ 	.short	0x0030
        /*0014*/ 	.byte	0x00, 0xf0, 0x11, 0x00


	//----- nvinfo : EIATTR_KPARAM_INFO
	.align		4
.L_2225:
        /*0018*/ 	.byte	0x04, 0x17
        /*001a*/ 	.short	(.L_2227 - .L_2226)
.L_2226:
        /*001c*/ 	.word	0x00000000
        /*0020*/ 	.short	0x0007
        /*0022*/ 	.short	0x002c
        /*0024*/ 	.byte	0x00, 0xf0, 0x11, 0x00


	//----- nvinfo : EIATTR_KPARAM_INFO
	.align		4
.L_2227:
        /*0028*/ 	.byte	0x04, 0x17
        /*002a*/ 	.short	(.L_2229 - .L_2228)
.L_2228:
        /*002c*/ 	.word	0x00000000
        /*0030*/ 	.short	0x0006
        /*0032*/ 	.short	0x0028
        /*0034*/ 	.byte	0x00, 0xf0, 0x11, 0x00


	//----- nvinfo : EIATTR_KPARAM_INFO
	.align		4
.L_2229:
        /*0038*/ 	.byte	0x04, 0x17
        /*003a*/ 	.short	(.L_2231 - .L_2230)
.L_2230:
        /*003c*/ 	.word	0x00000000
        /*0040*/ 	.short	0x0005
        /*0042*/ 	.short	0x0020
        /*0044*/ 	.byte	0x00, 0xf5, 0x21, 0x00


	//----- nvinfo : EIATTR_KPARAM_INFO
	.align		4
.L_2231:
        /*0048*/ 	.byte	0x04, 0x17
        /*004a*/ 	.short	(.L_2233 - .L_2232)
.L_2232:
        /*004c*/ 	.word	0x00000000
        /*0050*/ 	.short	0x0004
        /*0052*/ 	.short	0x0018
        /*0054*/ 	.byte	0x00, 0xf5, 0x21, 0x00


	//----- nvinfo : EIATTR_KPARAM_INFO
	.align		4
.L_2233:
        /*0058*/ 	.byte	0x04, 0x17
        /*005a*/ 	.short	(.L_2235 - .L_2234)
.L_2234:
        /*005c*/ 	.word	0x00000000
        /*0060*/ 	.short	0x0003
        /*0062*/ 	.short	0x0010
        /*0064*/ 	.byte	0x00, 0xf5, 0x21, 0x00


	//----- nvinfo : EIATTR_KPARAM_INFO
	.align		4
.L_2235:
        /*0068*/ 	.byte	0x04, 0x17
        /*006a*/ 	.short	(.L_2237 - .L_2236)
.L_2236:
        /*006c*/ 	.word	0x00000000
        /*0070*/ 	.short	0x0002
        /*0072*/ 	.short	0x0008
        /*0074*/ 	.byte	0x00, 0xf0, 0x11, 0x00


	//----- nvinfo : EIATTR_KPARAM_INFO
	.align		4
.L_2237:
        /*0078*/ 	.byte	0x04, 0x17
        /*007a*/ 	.short	(.L_2239 - .L_2238)
.L_2238:
        /*007c*/ 	.word	0x00000000
        /*0080*/ 	.short	0x0001
        /*0082*/ 	.short	0x0004
        /*0084*/ 	.byte	0x00, 0xf0, 0x11, 0x00


	//----- nvinfo : EIATTR_KPARAM_INFO
	.align		4
.L_2239:
        /*0088*/ 	.byte	0x04, 0x17
        /*008a*/ 	.short	(.L_2241 - .L_2240)
.L_2240:
        /*008c*/ 	.word	0x00000000
        /*0090*/ 	.short	0x0000
        /*0092*/ 	.short	0x0000
        /*0094*/ 	.byte	0x00, 0xf0, 0x11, 0x00


	//----- nvinfo : EIATTR_SPARSE_MMA_MASK
	.align		4
.L_2241:
        /*0098*/ 	.byte	0x03, 0x50
        /*009a*/ 	.short	0x0000


	//----- nvinfo : EIATTR_MAXREG_COUNT
	.align		4
        /*009c*/ 	.byte	0x03, 0x1b
        /*009e*/ 	.short	0x0080


	//----- nvinfo : EIATTR_NUM_BARRIERS
	.align		4
        /*00a0*/ 	.byte	0x02, 0x4c
        /*00a2*/ 	.byte	0x01
	.zero		1


	//----- nvinfo : EIATTR_MERCURY_ISA_VERSION
	.align		4
        /*00a4*/ 	.byte	0x03, 0x5f
        /*00a6*/ 	.short	0x0101


	//----- nvinfo : EIATTR_COOP_GROUP_MASK_REGIDS
	.align		4
        /*00a8*/ 	.byte	0x04, 0x29
        /*00aa*/ 	.short	(.L_2243 - .L_2242)


	//   ....[0]....
.L_2242:
        /*00ac*/ 	.word	0xffffffff


	//   ....[1]....
        /*00b0*/ 	.word	0xffffffff


	//   ....[2]....
        /*00b4*/ 	.word	0xffffffff


	//   ....[3]....
        /*00b8*/ 	.word	0xffffffff


	//   ....[4]....
        /*00bc*/ 	.word	0xffffffff


	//   ....[5]....
        /*00c0*/ 	.word	0xffffffff


	//   ....[6]....
        /*00c4*/ 	.word	0xffffffff


	//   ....[7]....
        /*00c8*/ 	.word	0xffffffff


	//   ....[8]....
        /*00cc*/ 	.word	0xffffffff


	//   ....[9]....
        /*00d0*/ 	.word	0xffffffff


	//   ....[10]....
        /*00d4*/ 	.word	0xffffffff


	//   ....[11]....
        /*00d8*/ 	.word	0xffffffff


	//   ....[12]....
        /*00dc*/ 	.word	0xffffffff


	//   ....[13]....
        /*00e0*/ 	.word	0xffffffff


	//   ....[14]....
        /*00e4*/ 	.word	0xffffffff


	//   ....[15]....
        /*00e8*/ 	.word	0xffffffff


	//----- nvinfo : EIATTR_COOP_GROUP_INSTR_OFFSETS
	.align		4
.L_2243:
        /*00ec*/ 	.byte	0x04, 0x28
        /*00ee*/ 	.short	(.L_2245 - .L_2244)


	//   ....[0]....
.L_2244:
        /*00f0*/ 	.word	0x00001b30


	//   ....[1]....
        /*00f4*/ 	.word	0x00001b40


	//   ....[2]....
        /*00f8*/ 	.word	0x00001b60


	//   ....[3]....
        /*00fc*/ 	.word	0x00001b70


	//   ....[4]....
        /*0100*/ 	.word	0x00001b80


	//   ....[5]....
        /*0104*/ 	.word	0x00001b90


	//   ....[6]....
        /*0108*/ 	.word	0x00001bd0


	//   ....[7]....
        /*010c*/ 	.word	0x00001d40


	//   ....[8]....
        /*0110*/ 	.word	0x00001dd0


	//   ....[9]....
        /*0114*/ 	.word	0x00001e00


	//   ....[10]....
        /*0118*/ 	.word	0x00001ec0


	//   ....[11]....
        /*011c*/ 	.word	0x00001ef0


	//   ....[12]....
        /*0120*/ 	.word	0x00001f60


	//   ....[13]....
        /*0124*/ 	.word	0x00001fa0


	//   ....[14]....
        /*0128*/ 	.word	0x00001fc0


	//   ....[15]....
        /*012c*/ 	.word	0x00001fe0


	//----- nvinfo : EIATTR_VRC_CTA_INIT_COUNT
	.align		4
.L_2245:
        /*0130*/ 	.byte	0x02, 0x4a
	.zero		1
	.zero		1


	//----- nvinfo : EIATTR_EXIT_INSTR_OFFSETS
	.align		4
        /*0134*/ 	.byte	0x04, 0x1c
        /*0136*/ 	.short	(.L_2247 - .L_2246)


	//   ....[0]....
.L_2246:
        /*0138*/ 	.word	0x00000e00


	//   ....[1]....
        /*013c*/ 	.word	0x00002070


	//   ....[2]....
        /*0140*/ 	.word	0x00002360


	//   ....[3]....
        /*0144*/ 	.word	0x00002550


	//----- nvinfo : EIATTR_MAX_THREADS
	.align		4
.L_2247:
        /*0148*/ 	.byte	0x04, 0x05
        /*014a*/ 	.short	(.L_2249 - .L_2248)
.L_2248:
        /*014c*/ 	.word	0x00000200
        /*0150*/ 	.word	0x00000001
        /*0154*/ 	.word	0x00000001


	//----- nvinfo : EIATTR_CRS_STACK_SIZE
	.align		4
.L_2249:
        /*0158*/ 	.byte	0x04, 0x1e
        /*015a*/ 	.short	(.L_2251 - .L_2250)
.L_2250:
        /*015c*/ 	.word	0x00000000


	//----- nvinfo : EIATTR_CBANK_PARAM_SIZE
	.align		4
.L_2251:
        /*0160*/ 	.byte	0x03, 0x19
        /*0162*/ 	.short	0x0034


	//----- nvinfo : EIATTR_PARAM_CBANK
	.align		4
        /*0164*/ 	.byte	0x04, 0x0a
        /*0166*/ 	.short	(.L_2253 - .L_2252)
	.align		4
.L_2252:
        /*0168*/ 	.word	index@(.nv.constant0._Z9cuda_gemmIiLj512ELj1ELj1ELj512ELj16ELj16ELj128ELj1ELj1EEvjjjPKT_S2_PS0_jjj)
        /*016c*/ 	.short	0x0380
        /*016e*/ 	.short	0x0034


	//----- nvinfo : EIATTR_SW_WAR
	.align		4
.L_2253:
        /*0170*/ 	.byte	0x04, 0x36
        /*0172*/ 	.short	(.L_2255 - .L_2254)
.L_2254:
        /*0174*/ 	.word	0x00000008
.L_2255:


//--------------------- .nv.info._Z9cuda_gemmIiLj512ELj1ELj1ELj512ELj16ELj16ELj128ELj0ELj1EEvjjjPKT_S2_PS0_jjj --------------------------
	.section	.nv.info._Z9cuda_gemmIiLj512ELj1ELj1ELj512ELj16ELj16ELj128ELj0ELj1EEvjjjPKT_S2_PS0_jjj,"",@"SHT_CUDA_INFO"
	.sectionflags	@""
	.align	4


	//----- nvinfo : EIATTR_CUDA_API_VERSION
	.align		4
        /*0000*/ 	.byte	0x04, 0x37
        /*0002*/ 	.short	(.L_2257 - .L_2256)
.L_2256:
        /*0004*/ 	.word	0x00000082


	//----- nvinfo : EIATTR_KPARAM_INFO
	.align		4
.L_2257:
        /*0008*/ 	.byte	0x04, 0x17
        /*000a*/ 	.short	(.L_2259 - .L_2258)
.L_2258:
        /*000c*/ 	.word	0x00000000
        /*0010*/ 	.short	0x0008
        /*0012*/ 	.short	0x0030
        /*0014*/ 	.byte	0x00, 0xf0, 0x11, 0x00


	//----- nvinfo : EIATTR_KPARAM_INFO
	.align		4
.L_2259:
        /*0018*/ 	.byte	0x04, 0x17
        /*001a*/ 	.short	(.L_2261 - .L_2260)
.L_2260:
        /*001c*/ 	.word	0x00000000
        /*0020*/ 	.short	0x0007
        /*0022*/ 	.short	0x002c
        /*0024*/ 	.byte	0x00, 0xf0, 0x11, 0x00


	//----- nvinfo : EIATTR_KPARAM_INFO
	.align		4
.L_2261:
        /*0028*/ 	.byte	0x04, 0x17
        /*002a*/ 	.short	(.L_2263 - .L_2262)
.L_2262:
        /*002c*/ 	.word	0x00000000
        /*0030*/ 	.short	0x0006
        /*0032*/ 	.short	0x0028
        /*0034*/ 	.byte	0x00, 0xf0, 0x11, 0x00


	//----- nvinfo : EIATTR_KPARAM_INFO
	.align		4
.L_2263:
        /*0038*/ 	.byte	0x04, 0x17
        /*003a*/ 	.short	(.L_2265 - .L_2264)
.L_2264:
        /*003c*/ 	.word	0x00000000
        /*0040*/ 	.short	0x0005
        /*0042*/ 	.short	0x0020
        /*0044*/ 	.byte	0x00, 0xf5, 0x21, 0x00


	//----- nvinfo : EIATTR_KPARAM_INFO
	.align		4
.L_2265:
        /*0048*/ 	.byte	0x04, 0x17
        /*004a*/ 	.short	(.L_2267 - .L_2266)
.L_2266:
        /*004c*/ 	.word	0x00000000
        /*0050*/ 	.short	0x0004
        /*0052*/ 	.short	0x0018
        /*0054*/ 	.byte	0x00, 0xf5, 0x21, 0x00


	//----- nvinfo : EIATTR_KPARAM_INFO
	.align		4
.L_2267:
        /*0058*/ 	.byte	0x04, 0x17
        /*005a*/ 	.short	(.L_2269 - .L_2268)
.L_2268:
        /*005c*/ 	.word	0x00000000
        /*0060*/ 	.short	0x0003
        /*0062*/ 	.short	0x0010
        /*0064*/ 	.byte	0x00, 0xf5, 0x21, 0x00


	//----- nvinfo : EIATTR_KPARAM_INFO
	.align		4
.L_2269:
        /*0068*/ 	.byte	0x04, 0x17
        /*006a*/ 	.short	(.L_2271 - .L_2270)
.L_2270:
        /*006c*/ 	.word	0x00000000
        /*0070*/ 	.short	0x0002
        /*0072*/ 	.short	0x0008
        /*0074*/ 	.byte	0x00, 0xf0, 0x11, 0x00


	//----- nvinfo : EIATTR_KPARAM_INFO
	.align		4
.L_2271:
        /*0078*/ 	.byte	0x04, 0x17
        /*007a*/ 	.short	(.L_2273 - .L_2272)
.L_2272:
        /*007c*/ 	.word	0x00000000
        /*0080*/ 	.short	0x0001
        /*0082*/ 	.short	0x0004
        /*0084*/ 	.byte	0x00, 0xf0, 0x11, 0x00


	//----- nvinfo : EIATTR_KPARAM_INFO
	.align		4
.L_2273:
        /*0088*/ 	.byte	0x04, 0x17
        /*008a*/ 	.short	(.L_2275 - .L_2274)
.L_2274:
        /*008c*/ 	.word	0x00000000
        /*0090*/ 	.short	0x0000
        /*0092*/ 	.short	0x0000
        /*0094*/ 	.byte	0x00, 0xf0, 0x11, 0x00


	//----- nvinfo : EIATTR_SPARSE_MMA_MASK
	.align		4
.L_2275:
        /*0098*/ 	.byte	0x03, 0x50
        /*009a*/ 	.short	0x0000


	//----- nvinfo : EIATTR_MAXREG_COUNT
	.align		4
        /*009c*/ 	.byte	0x03, 0x1b
        /*009e*/ 	.short	0x0080


	//----- nvinfo : EIATTR_NUM_BARRIERS
	.align		4
        /*00a0*/ 	.byte	0x02, 0x4c
        /*00a2*/ 	.byte	0x01
	.zero		1


	//----- nvinfo : EIATTR_MERCURY_ISA_VERSION
	.align		4
        /*00a4*/ 	.byte	0x03, 0x5f
        /*00a6*/ 	.short	0x0101


	//----- nvinfo : EIATTR_COOP_GROUP_MASK_REGIDS
	.align		4
        /*00a8*/ 	.byte	0x04, 0x29
        /*00aa*/ 	.short	(.L_2277 - .L_2276)


	//   ....[0]....
.L_2276:
        /*00ac*/ 	.word	0xffffffff


	//   ....[1]....
        /*00b0*/ 	.word	0xffffffff


	//   ....[2]....
        /*00b4*/ 	.word	0xffffffff


	//   ....[3]....
        /*00b8*/ 	.word	0xffffffff


	//   ....[4]....
        /*00bc*/ 	.word	0xffffffff


	//   ....[5]....
        /*00c0*/ 	.word	0xffffffff


	//   ....[6]....
        /*00c4*/ 	.word	0xffffffff


	//   ....[7]....
        /*00c8*/ 	.word	0xffffffff


	//   ....[8]....
        /*00cc*/ 	.word	0xffffffff


	//   ....[9]....
        /*00d0*/ 	.word	0xffffffff


	//   ....[10]....
        /*00d4*/ 	.word	0xffffffff


	//   ....[11]....
        /*00d8*/ 	.word	0xffffffff


	//   ....[12]....
        /*00dc*/ 	.word	0xffffffff


	//   ....[13]....
        /*00e0*/ 	.word	0xffffffff


	//   ....[14]....
        /*00e4*/ 	.word	0xffffffff


	//   ....[15]....
        /*00e8*/ 	.word	0xffffffff


	//----- nvinfo : EIATTR_COOP_GROUP_INSTR_OFFSETS
	.align		4
.L_2277:
        /*00ec*/ 	.byte	0x04, 0x28
        /*00ee*/ 	.short	(.L_2279 - .L_2278)


	//   ....[0]....
.L_2278:
        /*00f0*/ 	.word	0x00001b10


	//   ....[1]....
        /*00f4*/ 	.word	0x00001b20


	//   ....[2]....
        /*00f8*/ 	.word	0x00001b30


	//   ....[3]....
        /*00fc*/ 	.word	0x00001b40


	//   ....[4]....
        /*0100*/ 	.word	0x00001b50


	//   ....[5]....
        /*0104*/ 	.word	0x00001b60


	//   ....[6]....
        /*0108*/ 	.word	0x00001e30


	//   ....[7]....
        /*010c*/ 	.word	0x00001e60


	//   ....[8]....
        /*0110*/ 	.word	0x00001ef0


	//   ....[9]....
        /*0114*/ 	.word	0x00001f90


	//   ....[10]....
        /*0118*/ 	.word	0x00001fb0


	//   ....[11]....
        /*011c*/ 	.word	0x00001ff0


	//   ....[12]....
        /*0120*/ 	.word	0x00002000


	//   ....[13]....
        /*0124*/ 	.word	0x00002030


	//   ....[14]....
        /*0128*/ 	.word	0x00002040


	//   ....[15]....
        /*012c*/ 	.word	0x00002060


	//----- nvinfo : EIATTR_VRC_CTA_INIT_COUNT
	.align		4
.L_2279:
        /*0130*/ 	.byte	0x02, 0x4a
	.zero		1
	.zero		1


	//----- nvinfo : EIATTR_EXIT_INSTR_OFFSETS
	.align		4
        /*0134*/ 	.byte	0x04, 0x1c
        /*0136*/ 	.short	(.L_2281 - .L_2280)


	//   ....[0]....
.L_2280:
        /*0138*/ 	.word	0x00000e00


	//   ....[1]....
        /*013c*/ 	.word	0x000020f0


	//   ....[2]....
        /*0140*/ 	.word	0x00002460


	//   ....[3]....
        /*0144*/ 	.word	0x00002730


	//----- nvinfo : EIATTR_MAX_THREADS
	.align		4
.L_2281:
        /*0148*/ 	.byte	0x04, 0x05
        /*014a*/ 	.short	(.L_2283 - .L_2282)
.L_2282:
        /*014c*/ 	.word	0x00000200
        /*0150*/ 	.word	0x00000001
        /*0154*/ 	.word	0x00000001


	//----- nvinfo : EIATTR_CRS_STACK_SIZE
	.align		4
.L_2283:
        /*0158*/ 	.byte	0x04, 0x1e
        /*015a*/ 	.short	(.L_2285 - .L_2284)
.L_2284:
        /*015c*/ 	.word	0x00000000


	//----- nvinfo : EIATTR_CBANK_PARAM_SIZE
	.align		4
.L_2285:
        /*0160*/ 	.byte	0x03, 0x19
        /*0162*/ 	.short	0x0034


	//----- nvinfo : EIATTR_PARAM_CBANK
	.align		4
        /*0164*/ 	.byte	0x04, 0x0a
        /*0166*/ 	.short	(.L_2287 - .L_2286)
	.align		4
.L_2286:
        /*0168*/ 	.word	index@(.nv.constant0._Z9cuda_gemmIiLj512ELj1ELj1ELj512ELj16ELj16ELj128ELj0ELj1EEvjjjPKT_S2_PS0_jjj)
        /*016c*/ 	.short	0x0380
        /*016e*/ 	.short	0x0034


	//----- nvinfo : EIATTR_SW_WAR
	.align		4
.L_2287:
        /*0170*/ 	.byte	0x04, 0x36
        /*0172*/ 	.short	(.L_2289 - .L_2288)
.L_2288:
        /*0174*/ 	.word	0x00000008
.L_2289:


//--------------------- .nv.info._Z9cuda_gemmIiLj512ELj1ELj1ELj512ELj8ELj8ELj128ELj1ELj1EEvjjjPKT_S2_PS0_jjj --------------------------
	.section	.nv.info._Z9cuda_gemmIiLj512ELj1ELj1ELj512ELj8ELj8ELj128ELj1ELj1EEvjjjPKT_S2_PS0_jjj,"",@"SHT_CUDA_INFO"
	.sectionflags	@""
	.align	4


	//----- nvinfo : EIATTR_CUDA_API_VERSION
	.align		4
        /*0000*/ 	.byte	0x04, 0x37
        /*0002*/ 	.short	(.L_2291 - .L_2290)
.L_2290:
        /*0004*/ 	.word	0x00000082


	//----- nvinfo : EIATTR_KPARAM_INFO
	.align		4
.L_2291:
        /*0008*/ 	.byte	0x04, 0x17
        /*000a*/ 	.short	(.L_2293 - .L_2292)
.L_2292:
        /*000c*/ 	.word	0x00000000
        /*0010*/ 	.short	0x0008
        /*0012*/ 	.short	0x0030
        /*0014*/ 	.byte	0x00, 0xf0, 0x11, 0x00


	//----- nvinfo : EIATTR_KPARAM_INFO
	.align		4
.L_2293:
        /*0018*/ 	.byte	0x04, 0x17
        /*001a*/ 	.short	(.L_2295 - .L_2294)
.L_2294:
        /*001c*/ 	.word	0x00000000
        /*0020*/ 	.short	0x0007
        /*0022*/ 	.short	0x002c
        /*0024*/ 	.byte	0x00, 0xf0, 0x11, 0x00


	//----- nvinfo : EIATTR_KPARAM_INFO
	.align		4
.L_2295:
        /*0028*/ 	.byte	0x04, 0x17
        /*002a*/ 	.short	(.L_2297 - .L_2296)
.L_2296:
        /*002c*/ 	.word	0x00000000
        /*0030*/ 	.short	0x0006
        /*0032*/ 	.short	0x0028
        /*0034*/ 	.byte	0x00, 0xf0, 0x11, 0x00


	//----- nvinfo : EIATTR_KPARAM_INFO
	.align		4
.L_2297:
        /*0038*/ 	.byte	0x04, 0x17
        /*003a*/ 	.short	(.L_2299 - .L_2298)
.L_2298:
        /*003c*/ 	.word	0x00000000
        /*0040*/ 	.short	0x0005
        /*0042*/ 	.short	0x0020
        /*0044*/ 	.byte	0x00, 0xf5, 0x21, 0x00


	//----- nvinfo : EIATTR_KPARAM_INFO
	.align		4
.L_2299:
        /*0048*/ 	.byte	0x04, 0x17
        /*004a*/ 	.short	(.L_2301 - .L_2300)
.L_2300:
        /*004c*/ 	.word	0x00000000
        /*0050*/ 	.short	0x0004
        /*0052*/ 	.short	0x0018
        /*0054*/ 	.byte	0x00, 0xf5, 0x21, 0x00


	//----- nvinfo : EIATTR_KPARAM_INFO
	.align		4
.L_2301:
        /*0058*/ 	.byte	0x04, 0x17
        /*005a*/ 	.short	(.L_2303 - .L_2302)
.L_2302:
        /*005c*/ 	.word	0x00000000
        /*0060*/ 	.short	0x0003
        /*0062*/ 	.short	0x0010
        /*0064*/ 	.byte	0x00, 0xf5, 0x21, 0x00


	//----- nvinfo : EIATTR_KPARAM_INFO
	.align		4
.L_2303:
        /*0068*/ 	.byte	0x04, 0x17
        /*006a*/ 	.short	(.L_2305 - .L_2304)
.L_2304:
        /*006c*/ 	.word	0x00000000
        /*0070*/ 	.short	0x0002
        /*0072*/ 	.short	0x0008
        /*0074*/ 	.byte	0x00, 0xf0, 0x11, 0x00


	//----- nvinfo : EIATTR_KPARAM_INFO
	.align		4
.L_2305:
        /*0078*/ 	.byte	0x04, 0x17
        /*007a*/ 	.short	(.L_2307 - .L_2306)
.L_2306:
        /*007c*/ 	.word	0x00000000
        /*0080*/ 	.short	0x0001
        /*0082*/ 	.short	0x0004
        /*0084*/ 	.byte	0x00, 0xf0, 0x11, 0x00


	//----- nvinfo : EIATTR_KPARAM_INFO
	.align		4
.L_2307:
        /*0088*/ 	.byte	0x04, 0x17
        /*008a*/ 	.short	(.L_2309 - .L_2308)
.L_2308:
        /*008c*/ 	.word	0x00000000
        /*0090*/ 	.short	0x0000
        /*0092*/ 	.short	0x0000
        /*0094*/ 	.byte	0x00, 0xf0, 0x11, 0x00


	//----- nvinfo : EIATTR_SPARSE_MMA_MASK
	.align		4
.L_2309:
        /*0098*/ 	.byte	0x03, 0x50
        /*009a*/ 	.short	0x0000


	//----- nvinfo : EIATTR_MAXREG_COUNT
	.align		4
        /*009c*/ 	.byte	0x03, 0x1b
        /*009e*/ 	.short	0x0080


	//----- nvinfo : EIATTR_NUM_BARRIERS
	.align		4
        /*00a0*/ 	.byte	0x02, 0x4c
        /*00a2*/ 	.byte	0x01
	.zero		1


	//----- nvinfo : EIATTR_MERCURY_ISA_VERSION
	.align		4
        /*00a4*/ 	.byte	0x03, 0x5f
        /*00a6*/ 	.short	0x0101


	//----- nvinfo : EIATTR_COOP_GROUP_MASK_REGIDS
	.align		4
        /*00a8*/ 	.byte	0x04, 0x29
        /*00aa*/ 	.short	(.L_2311 - .L_2310)


	//   ....[0]....
.L_2310:
        /*00ac*/ 	.word	0xffffffff


	//   ....[1]....
        /*00b0*/ 	.word	0xffffffff


	//   ....[2]....
        /*00b4*/ 	.word	0xffffffff


	//   ....[3]....
        /*00b8*/ 	.word	0xffffffff


	//   ....[4]....
        /*00bc*/ 	.word	0xffffffff


	//   ....[5]....
        /*00c0*/ 	.word	0xffffffff


	//   ....[6]....
        /*00c4*/ 	.word	0xffffffff


	//   ....[7]....
        /*00c8*/ 	.word	0xffffffff


	//----- nvinfo : EIATTR_COOP_GROUP_INSTR_OFFSETS
	.align		4
.L_2311:
        /*00cc*/ 	.byte	0x04, 0x28
        /*00ce*/ 	.short	(.L_2313 - .L_2312)


	//   ....[0]....
.L_2312:
        /*00d0*/ 	.word	0x00001060


	//   ....[1]....
        /*00d4*/ 	.word	0x00001070


	//   ....[2]....
        /*00d8*/ 	.word	0x00001090


	//   ....[3]....
        /*00dc*/ 	.word	0x000010b0


	//   ....[4]....
        /*00e0*/ 	.word	0x000010c0


	//   ....[5]....
        /*00e4*/ 	.word	0x000010e0


	//   ....[6]....
        /*00e8*/ 	.word	0x00001100


	//   ....[7]....
        /*00ec*/ 	.word	0x00001110


	//----- nvinfo : EIATTR_VRC_CTA_INIT_COUNT
	.align		4
.L_2313:
        /*00f0*/ 	.byte	0x02, 0x4a
	.zero		1
	.zero		1


	//----- nvinfo : EIATTR_EXIT_INSTR_OFFSETS
	.align		4
        /*00f4*/ 	.byte	0x04, 0x1c
        /*00f6*/ 	.short	(.L_2315 - .L_2314)


	//   ....[0]....
.L_2314:
        /*00f8*/ 	.word	0x00000340


	//   ....[1]....
        /*00fc*/ 	.word	0x000011b0


	//   ....[2]....
        /*0100*/ 	.word	0x00001490


	//   ....[3]....
        /*0104*/ 	.word	0x00001680


	//----- nvinfo : EIATTR_MAX_THREADS
	.align		4
.L_2315:
        /*0108*/ 	.byte	0x04, 0x05
        /*010a*/ 	.short	(.L_2317 - .L_2316)
.L_2316:
        /*010c*/ 	.word	0x00000200
        /*0110*/ 	.word	0x00000001
        /*0114*/ 	.word	0x00000001


	//----- nvinfo : EIATTR_CRS_STACK_SIZE
	.align		4
.L_2317:
        /*0118*/ 	.byte	0x04, 0x1e
        /*011a*/ 	.short	(.L_2319 - .L_2318)
.L_2318:
        /*011c*/ 	.word	0x00000000


	//----- nvinfo : EIATTR_CBANK_PARAM_SIZE
	.align		4
.L_2319:
        /*0120*/ 	.byte	0x03, 0x19
        /*0122*/ 	.short	0x0034


	//----- nvinfo : EIATTR_PARAM_CBANK
	.align		4
        /*0124*/ 	.byte	0x04, 0x0a
        /*0126*/ 	.short	(.L_2321 - .L_2320)
	.align		4
.L_2320:
        /*0128*/ 	.word	index@(.nv.constant0._Z9cuda_gemmIiLj512ELj1ELj1ELj512ELj8ELj8ELj128ELj1ELj1EEvjjjPKT_S2_PS0_jjj)
        /*012c*/ 	.short	0x0380
        /*012e*/ 	.short	0x0034


	//----- nvinfo : EIATTR_SW_WAR
	.align		4
.L_2321:
        /*0130*/ 	.byte	0x04, 0x36
        /*0132*/ 	.short	(.L_2323 - .L_2322)
.L_2322:
        /*0134*/ 	.word	0x00000008
.L_2323:


//--------------------- .nv.info._Z9cuda_gemmIiLj512ELj1ELj1ELj512ELj8ELj8ELj128ELj0ELj1EEvjjjPKT_S2_PS0_jjj --------------------------
	.section	.nv.info._Z9cuda_gemmIiLj512ELj1ELj1ELj512ELj8ELj8ELj128ELj0ELj1EEvjjjPKT_S2_PS0_jjj,"",@"SHT_CUDA_INFO"
	.sectionflags	@""
	.align	4


	//----- nvinfo : EIATTR_CUDA_API_VERSION
	.align		4
        /*0000*/ 	.byte	0x04, 0x37
        /*0002*/ 	.short	(.L_2325 - .L_2324)
.L_2324:
        /*0004*/ 	.word	0x00000082


	//----- nvinfo : EIATTR_KPARAM_INFO
	.align		4
.L_2325:
        /*0008*/ 	.byte	0x04, 0x17
        /*000a*/ 	.short	(.L_2327 - .L_2326)
.L_2326:
        /*000c*/ 	.word	0x00000000
        /*0010*/ 	.short	0x0008
        /*0012*/ 	.short	0x0030
        /*0014*/ 	.byte	0x00, 0xf0, 0x11, 0x00


	//----- nvinfo : EIATTR_KPARAM_INFO
	.align		4
.L_2327:
        /*0018*/ 	.byte	0x04, 0x17
        /*001a*/ 	.short	(.L_2329 - .L_2328)
.L_2328:
        /*001c*/ 	.word	0x00000000
        /*0020*/ 	.short	0x0007
        /*0022*/ 	.short	0x002c
        /*0024*/ 	.byte	0x00, 0xf0, 0x11, 0x00


	//----- nvinfo : EIATTR_KPARAM_INFO
	.align		4
.L_2329:
        /*0028*/ 	.byte	0x04, 0x17
        /*002a*/ 	.short	(.L_2331 - .L_2330)
.L_2330:
        /*002c*/ 	.word	0x00000000
        /*0030*/ 	.short	0x0006
        /*0032*/ 	.short	0x0028
        /*0034*/ 	.byte	0x00, 0xf0, 0x11, 0x00


	//----- nvinfo : EIATTR_KPARAM_INFO
	.align		4
.L_2331:
        /*0038*/ 	.byte	0x04, 0x17
        /*003a*/ 	.short	(.L_2333 - .L_2332)
.L_2332:
        /*003c*/ 	.word	0x00000000
        /*0040*/ 	.short	0x0005
        /*0042*/ 	.short	0x0020
        /*0044*/ 	.byte	0x00, 0xf5, 0x21, 0x00


	//----- nvinfo : EIATTR_KPARAM_INFO
	.align		4
.L_2333:
        /*0048*/ 	.byte	0x04, 0x17
        /*004a*/ 	.short	(.L_2335 - .L_2334)
.L_2334:
        /*004c*/ 	.word	0x00000000
        /*0050*/ 	.short	0x0004
        /*0052*/ 	.short	0x0018
        /*0054*/ 	.byte	0x00, 0xf5, 0x21, 0x00


	//----- nvinfo : EIATTR_KPARAM_INFO
	.align		4
.L_2335:
        /*0058*/ 	.byte	0x04, 0x17
        /*005a*/ 	.short	(.L_2337 - .L_2336)
.L_2336:
        /*005c*/ 	.word	0x00000000
        /*0060*/ 	.short	0x0003
        /*0062*/ 	.short	0x0010
        /*0064*/ 	.byte	0x00, 0xf5, 0x21, 0x00


	//----- nvinfo : EIATTR_KPARAM_INFO
	.align		4
.L_2337:
        /*0068*/ 	.byte	0x04, 0x17
        /*006a*/ 	.short	(.L_2339 - .L_2338)
.L_2338:
        /*006c*/ 	.word	0x00000000
        /*0070*/ 	.short	0x0002
        /*0072*/ 	.short	0x0008
        /*0074*/ 	.byte	0x00, 0xf0, 0x11, 0x00


	//----- nvinfo : EIATTR_KPARAM_INFO
	.align		4
.L_2339:
        /*0078*/ 	.byte	0x04, 0x17
        /*007a*/ 	.short	(.L_2341 - .L_2340)
.L_2340:
        /*007c*/ 	.word	0x00000000
        /*0080*/ 	.short	0x0001
        /*0082*/ 	.short	0x0004
        /*0084*/ 	.byte	0x00, 0xf0, 0x11, 0x00


	//----- nvinfo : EIATTR_KPARAM_INFO
	.align		4
.L_2341:
        /*0088*/ 	.byte	0x04, 0x17
        /*008a*/ 	.short	(.L_2343 - .L_2342)
.L_2342:
        /*008c*/ 	.word	0x00000000
        /*0090*/ 	.short	0x0000
        /*0092*/ 	.short	0x0000
        /*0094*/ 	.byte	0x00, 0xf0, 0x11, 0x00


	//----- nvinfo : EIATTR_SPARSE_MMA_MASK
	.align		4
.L_2343:
        /*0098*/ 	.byte	0x03, 0x50
        /*009a*/ 	.short	0x0000


	//----- nvinfo : EIATTR_MAXREG_COUNT
	.align		4
        /*009c*/ 	.byte	0x03, 0x1b
        /*009e*/ 	.short	0x0080


	//----- nvinfo : EIATTR_NUM_BARRIERS
	.align		4
        /*00a0*/ 	.byte	0x02, 0x4c
        /*00a2*/ 	.byte	0x01
	.zero		1


	//----- nvinfo : EIATTR_MERCURY_ISA_VERSION
	.align		4
        /*00a4*/ 	.byte	0x03, 0x5f
        /*00a6*/ 	.short	0x0101


	//----- nvinfo : EIATTR_COOP_GROUP_MASK_REGIDS
	.align		4
        /*00a8*/ 	.byte	0x04, 0x29
        /*00aa*/ 	.short	(.L_2345 - .L_2344)


	//   ....[0]....
.L_2344:
        /*00ac*/ 	.word	0xffffffff


	//   ....[1]....
        /*00b0*/ 	.word	0xffffffff


	//   ....[2]....
        /*00b4*/ 	.word	0xffffffff


	//   ....[3]....
        /*00b8*/ 	.word	0xffffffff


	//   ....[4]....
        /*00bc*/ 	.word	0xffffffff


	//   ....[5]....
        /*00c0*/ 	.word	0xffffffff


	//   ....[6]....
        /*00c4*/ 	.word	0xffffffff


	//   ....[7]....
        /*00c8*/ 	.word	0xffffffff


	//----- nvinfo : EIATTR_COOP_GROUP_INSTR_OFFSETS
	.align		4
.L_2345:
        /*00cc*/ 	.byte	0x04, 0x28
        /*00ce*/ 	.short	(.L_2347 - .L_2346)


	//   ....[0]....
.L_2346:
        /*00d0*/ 	.word	0x000010d0


	//   ....[1]....
        /*00d4*/ 	.word	0x000010e0


	//   ....[2]....
        /*00d8*/ 	.word	0x000010f0


	//   ....[3]....
        /*00dc*/ 	.word	0x00001110


	//   ....[4]....
        /*00e0*/ 	.word	0x00001120


	//   ....[5]....
        /*00e4*/ 	.word	0x00001130


	//   ....[6]....
        /*00e8*/ 	.word	0x00001150


	//   ....[7]....
        /*00ec*/ 	.word	0x00001170


	//----- nvinfo : EIATTR_VRC_CTA_INIT_COUNT
	.align		4
.L_2347:
        /*00f0*/ 	.byte	0x02, 0x4a
	.zero		1
	.zero		1


	//----- nvinfo : EIATTR_EXIT_INSTR_OFFSETS
	.align		4
        /*00f4*/ 	.byte	0x04, 0x1c
        /*00f6*/ 	.short	(.L_2349 - .L_2348)


	//   ....[0]....
.L_2348:
        /*00f8*/ 	.word	0x00000340


	//   ....[1]....
        /*00fc*/ 	.word	0x00001210


	//   ....[2]....
        /*0100*/ 	.word	0x00001560


	//   ....[3]....
        /*0104*/ 	.word	0x00001830


	//----- nvinfo : EIATTR_MAX_THREADS
	.align		4
.L_2349:
        /*0108*/ 	.byte	0x04, 0x05
        /*010a*/ 	.short	(.L_2351 - .L_2350)
.L_2350:
        /*010c*/ 	.word	0x00000200
        /*0110*/ 	.word	0x00000001
        /*0114*/ 	.word	0x00000001


	//----- nvinfo : EIATTR_CRS_STACK_SIZE
	.align		4
.L_2351:
        /*0118*/ 	.byte	0x04, 0x1e
        /*011a*/ 	.short	(.L_2353 - .L_2352)
.L_2352:
        /*011c*/ 	.word	0x00000000


	//----- nvinfo : EIATTR_CBANK_PARAM_SIZE
	.align		4
.L_2353:
        /*0120*/ 	.byte	0x03, 0x19
        /*0122*/ 	.short	0x0034


	//----- nvinfo : EIATTR_PARAM_CBANK
	.align		4
        /*0124*/ 	.byte	0x04, 0x0a
        /*0126*/ 	.short	(.L_2355 - .L_2354)
	.align		4
.L_2354:
        /*0128*/ 	.word	index@(.nv.constant0._Z9cuda_gemmIiLj512ELj1ELj1ELj512ELj8ELj8ELj128ELj0ELj1EEvjjjPKT_S2_PS0_jjj)
        /*012c*/ 	.short	0x0380
        /*012e*/ 	.short	0x0034


	//----- nvinfo : EIATTR_SW_WAR
	.align		4
.L_2355:
        /*0130*/ 	.byte	0x04, 0x36
        /*0132*/ 	.short	(.L_2357 - .L_2356)
.L_2356:
        /*0134*/ 	.word	0x00000008
.L_2357:


//--------------------- .nv.info._Z9cuda_gemmIiLj512ELj1ELj1ELj512ELj4ELj4ELj128ELj1ELj1EEvjjjPKT_S2_PS0_jjj --------------------------
	.section	.nv.info._Z9cuda_gemmIiLj512ELj1ELj1ELj512ELj4ELj4ELj128ELj1ELj1EEvjjjPKT_S2_PS0_jjj,"",@"SHT_CUDA_INFO"
	.sectionflags	@""
	.align	4


	//----- nvinfo : EIATTR_CUDA_API_VERSION
	.align		4
        /*0000*/ 	.byte	0x04, 0x37
        /*0002*/ 	.short	(.L_2359 - .L_2358)
.L_2358:
        /*0004*/ 	.word	0x00000082


	//----- nvinfo : EIATTR_KPARAM_INFO
	.align		4
.L_2359:
        /*0008*/ 	.byte	0x04, 0x17
        /*000a*/ 	.short	(.L_2361 - .L_2360)
.L_2360:
        /*000c*/ 	.word	0x00000000
        /*0010*/ 	.short	0x0008
        /*0012*/ 	.short	0x0030
        /*0014*/ 	.byte	0x00, 0xf0, 0x11, 0x00


	//----- nvinfo : EIATTR_KPARAM_INFO
	.align		4
.L_2361:
        /*0018*/ 	.byte	0x04, 0x17
        /*001a*/ 	.short	(.L_2363 - .L_2362)
.L_2362:
        /*001c*/ 	.word	0x00000000
        /*0020*/ 	.short	0x0007
        /*0022*/ 	.short	0x002c
        /*0024*/ 	.byte	0x00, 0xf0, 0x11, 0x00


	//----- nvinfo : EIATTR_KPARAM_INFO
	.align		4
.L_2363:
        /*0028*/ 	.byte	0x04, 0x17
        /*002a*/ 	.short	(.L_2365 - .L_2364)
.L_2364:
        /*002c*/ 	.word	0x00000000
        /*0030*/ 	.short	0x0006
        /*0032*/ 	.short	0x0028
        /*0034*/ 	.byte	0x00, 0xf0, 0x11, 0x00


	//----- nvinfo : EIATTR_KPARAM_INFO
	.align		4
.L_2365:
        /*0038*/ 	.byte	0x04, 0x17
        /*003a*/ 	.short	(.L_2367 - .L_2366)
.L_2366:
        /*003c*/ 	.word	0x00000000
        /*0040*/ 	.short	0x0005
        /*0042*/ 	.short	0x0020
        /*0044*/ 	.byte	0x00, 0xf5, 0x21, 0x00


	//----- nvinfo : EIATTR_KPARAM_INFO
	.align		4
.L_2367:
        /*0048*/ 	.byte	0x04, 0x17
        /*004a*/ 	.short	(.L_2369 - .L_2368)
.L_2368:
        /*004c*/ 	.word	0x00000000
        /*0050*/ 	.short	0x0004
        /*0052*/ 	.short	0x0018
        /*0054*/ 	.byte	0x00, 0xf5, 0x21, 0x00


	//----- nvinfo : EIATTR_KPARAM_INFO
	.align		4
.L_2369:
        /*0058*/ 	.byte	0x04, 0x17
        /*005a*/ 	.short	(.L_2371 - .L_2370)
.L_2370:
        /*005c*/ 	.word	0x00000000
        /*0060*/ 	.short	0x0003
        /*0062*/ 	.short	0x0010
        /*0064*/ 	.byte	0x00, 0xf5, 0x21, 0x00


	//----- nvinfo : EIATTR_KPARAM_INFO
	.align		4
.L_2371:
        /*0068*/ 	.byte	0x04, 0x17
        /*006a*/ 	.short	(.L_2373 - .L_2372)
.L_2372:
        /*006c*/ 	.word	0x00000000
        /*0070*/ 	.short	0x0002
        /*0072*/ 	.short	0x0008
        /*0074*/ 	.byte	0x00, 0xf0, 0x11, 0x00


	//----- nvinfo : EIATTR_KPARAM_INFO
	.align		4
.L_2373:
        /*0078*/ 	.byte	0x04, 0x17
        /*007a*/ 	.short	(.L_2375 - .L_2374)
.L_2374:
        /*007c*/ 	.word	0x00000000
        /*0080*/ 	.short	0x0001
        /*0082*/ 	.short	0x0004
        /*0084*/ 	.byte	0x00, 0xf0, 0x11, 0x00


	//----- nvinfo : EIATTR_KPARAM_INFO
	.align		4
.L_2375:
        /*0088*/ 	.byte	0x04, 0x17
        /*008a*/ 	.short	(.L_2377 - .L_2376)
.L_2376:
        /*008c*/ 	.word	0x00000000
        /*0090*/ 	.short	0x0000
        /*0092*/ 	.short	0x0000
        /*0094*/ 	.byte	0x00, 0xf0, 0x11, 0x00


	//----- nvinfo : EIATTR_SPARSE_MMA_MASK
	.align		4
.L_2377:
        /*0098*/ 	.byte	0x03, 0x50
        /*009a*/ 	.short	0x0000


	//----- nvinfo : EIATTR_MAXREG_COUNT
	.align		4
        /*009c*/ 	.byte	0x03, 0x1b
        /*009e*/ 	.short	0x0080


	//----- nvinfo : EIATTR_NUM_BARRIERS
	.align		4
        /*00a0*/ 	.byte	0x02, 0x4c
        /*00a2*/ 	.byte	0x01
	.zero		1


	//----- nvinfo : EIATTR_MERCURY_ISA_VERSION
	.align		4
        /*00a4*/ 	.byte	0x03, 0x5f
        /*00a6*/ 	.short	0x0101


	//----- nvinfo : EIATTR_COOP_GROUP_MASK_REGIDS
	.align		4
        /*00a8*/ 	.byte	0x04, 0x29
        /*00aa*/ 	.short	(.L_2379 - .L_2378)


	//   ....[0]....
.L_2378:
        /*00ac*/ 	.word	0xffffffff


	//   ....[1]....
        /*00b0*/ 	.word	0xffffffff


	//   ....[2]....
        /*00b4*/ 	.word	0xffffffff


	//   ....[3]....
        /*00b8*/ 	.word	0xffffffff


	//----- nvinfo : EIATTR_COOP_GROUP_INSTR_OFFSETS
	.align		4
.L_2379:
        /*00bc*/ 	.byte	0x04, 0x28
        /*00be*/ 	.short	(.L_2381 - .L_2380)


	//   ....[0]....
.L_2380:
        /*00c0*/ 	.word	0x00000e50


	//   ....[1]....
        /*00c4*/ 	.word	0x00000e60


	//   ....[2]....
        /*00c8*/ 	.word	0x00000e70


	//   ....[3]....
        /*00cc*/ 	.word	0x00000e80


	//----- nvinfo : EIATTR_VRC_CTA_INIT_COUNT
	.align		4
.L_2381:
        /*00d0*/ 	.byte	0x02, 0x4a
	.zero		1
	.zero		1


	//----- nvinfo : EIATTR_EXIT_INSTR_OFFSETS
	.align		4
        /*00d4*/ 	.byte	0x04, 0x1c
        /*00d6*/ 	.short	(.L_2383 - .L_2382)


	//   ....[0]....
.L_2382:
        /*00d8*/ 	.word	0x00000260


	//   ....[1]....
        /*00dc*/ 	.word	0x00000f00


	//   ....[2]....
        /*00e0*/ 	.word	0x000011e0


	//   ....[3]....
        /*00e4*/ 	.word	0x000013d0


	//----- nvinfo : EIATTR_MAX_THREADS
	.align		4
.L_2383:
        /*00e8*/ 	.byte	0x04, 0x05
        /*00ea*/ 	.short	(.L_2385 - .L_2384)
.L_2384:
        /*00ec*/ 	.word	0x00000200
        /*00f0*/ 	.word	0x00000001
        /*00f4*/ 	.word	0x00000001


	//----- nvinfo : EIATTR_CRS_STACK_SIZE
	.align		4
.L_2385:
        /*00f8*/ 	.byte	0x04, 0x1e
        /*00fa*/ 	.short	(.L_2387 - .L_2386)
.L_2386:
        /*00fc*/ 	.word	0x00000000


	//----- nvinfo : EIATTR_CBANK_PARAM_SIZE
	.align		4
.L_2387:
        /*0100*/ 	.byte	0x03, 0x19
        /*0102*/ 	.short	0x0034


	//----- nvinfo : EIATTR_PARAM_CBANK
	.align		4
        /*0104*/ 	.byte	0x04, 0x0a
        /*0106*/ 	.short	(.L_2389 - .L_2388)
	.align		4
.L_2388:
        /*0108*/ 	.word	index@(.nv.constant0._Z9cuda_gemmIiLj512ELj1ELj1ELj512ELj4ELj4ELj128ELj1ELj1EEvjjjPKT_S2_PS0_jjj)
        /*010c*/ 	.short	0x0380
        /*010e*/ 	.short	0x0034


	//----- nvinfo : EIATTR_SW_WAR
	.align		4
.L_2389:
        /*0110*/ 	.byte	0x04, 0x36
        /*0112*/ 	.short	(.L_2391 - .L_2390)
.L_2390:
        /*0114*/ 	.word	0x00000008
.L_2391:


//--------------------- .nv.info._Z9cuda_gemmIiLj512ELj1ELj1ELj512ELj4ELj4ELj128ELj0ELj1EEvjjjPKT_S2_PS0_jjj --------------------------
	.section	.nv.info._Z9cuda_gemmIiLj512ELj1ELj1ELj512ELj4ELj4ELj128ELj0ELj1EEvjjjPKT_S2_PS0_jjj,"",@"SHT_CUDA_INFO"
	.sectionflags	@""
	.align	4


	//----- nvinfo : EIATTR_CUDA_API_VERSION
	.align		4
        /*0000*/ 	.byte	0x04, 0x37
        /*0002*/ 	.short	(.L_2393 - .L_2392)
.L_2392:
        /*0004*/ 	.word	0x00000082


	//----- nvinfo : EIATTR_KPARAM_INFO
	.align		4
.L_2393:
        /*0008*/ 	.byte	0x04, 0x17
        /*000a*/ 	.short	(.L_2395 - .L_2394)
.L_2394:
        /*000c*/ 	.word	0x00000000
        /*0010*/ 	.short	0x0008
        /*0012*/ 	.short	0x0030
        /*0014*/ 	.byte	0x00, 0xf0, 0x11, 0x00


	//----- nvinfo : EIATTR_KPARAM_INFO
	.align		4
.L_2395:
        /*0018*/ 	.byte	0x04, 0x17
        /*001a*/ 	.short	(.L_2397 - .L_2396)
.L_2396:
        /*001c*/ 	.word	0x00000000
        /*0020*/ 	.short	0x0007
        /*0022*/ 	.short	0x002c
        /*0024*/ 	.byte	0x00, 0xf0, 0x11, 0x00


	//----- nvinfo : EIATTR_KPARAM_INFO
	.align		4
.L_2397:
        /*0028*/ 	.byte	0x04, 0x17
        /*002a*/ 	.short	(.L_2399 - .L_2398)
.L_2398:
        /*002c*/ 	.word	0x00000000
        /*0030*/ 	.short	0x0006
        /*0032*/ 	.short	0x0028
        /*0034*/ 	.byte	0x00, 0xf0, 0x11, 0x00


	//----- nvinfo : EIATTR_KPARAM_INFO
	.align		4
.L_2399:
        /*0038*/ 	.byte	0x04, 0x17
        /*003a*/ 	.short	(.L_2401 - .L_2400)
.L_2400:
        /*003c*/ 	.word	0x00000000
        /*0040*/ 	.short	0x0005
        /*0042*/ 	.short	0x0020
        /*0044*/ 	.byte	0x00, 0xf5, 0x21, 0x00


	//----- nvinfo : EIATTR_KPARAM_INFO
	.align		4
.L_2401:
        /*0048*/ 	.byte	0x04, 0x17
        /*004a*/ 	.short	(.L_2403 - .L_2402)
.L_2402:
        /*004c*/ 	.word	0x00000000
        /*0050*/ 	.short	0x0004
        /*0052*/ 	.short	0x0018
        /*0054*/ 	.byte	0x00, 0xf5, 0x21, 0x00


	//----- nvinfo : EIATTR_KPARAM_INFO
	.align		4
.L_2403:
        /*0058*/ 	.byte	0x04, 0x17
        /*005a*/ 	.short	(.L_2405 - .L_2404)
.L_2404:
        /*005c*/ 	.word	0x00000000
        /*0060*/ 	.short	0x0003
        /*0062*/ 	.short	0x0010
        /*0064*/ 	.byte	0x00, 0xf5, 0x21, 0x00


	//----- nvinfo : EIATTR_KPARAM_INFO
	.align		4
.L_2405:
        /*0068*/ 	.byte	0x04, 0x17
        /*006a*/ 	.short	(.L_2407 - .L_2406)
.L_2406:
        /*006c*/ 	.word	0x00000000
        /*0070*/ 	.short	0x0002
        /*0072*/ 	.short	0x0008
        /*0074*/ 	.byte	0x00, 0xf0, 0x11, 0x00


	//----- nvinfo : EIATTR_KPARAM_INFO
	.align		4
.L_2407:
        /*0078*/ 	.byte	0x04, 0x17
        /*007a*/ 	.short	(.L_2409 - .L_2408)
.L_2408:
        /*007c*/ 	.word	0x00000000
        /*0080*/ 	.short	0x0001
        /*0082*/ 	.short	0x0004
        /*0084*/ 	.byte	0x00, 0xf0, 0x11, 0x00


	//----- nvinfo : EIATTR_KPARAM_INFO
	.align		4
.L_2409:
        /*0088*/ 	.byte	0x04, 0x17
        /*008a*/ 	.short	(.L_2411 - .L_2410)
.L_2410:
        /*008c*/ 	.word	0x00000000
        /*0090*/ 	.short	0x0000
        /*0092*/ 	.short	0x0000
        /*0094*/ 	.byte	0x00, 0xf0, 0x11, 0x00


	//----- nvinfo : EIATTR_SPARSE_MMA_MASK
	.align		4
.L_2411:
        /*0098*/ 	.byte	0x03, 0x50
        /*009a*/ 	.short	0x0000


	//----- nvinfo : EIATTR_MAXREG_COUNT
	.align		4
        /*009c*/ 	.byte	0x03, 0x1b
        /*009e*/ 	.short	0x0080


	//----- nvinfo : EIATTR_NUM_BARRIERS
	.align		4
        /*00a0*/ 	.byte	0x02, 0x4c
        /*00a2*/ 	.byte	0x01
	.zero		1


	//----- nvinfo : EIATTR_MERCURY_ISA_VERSION
	.align		4
        /*00a4*/ 	.byte	0x03, 0x5f
        /*00a6*/ 	.short	0x0101


	//----- nvinfo : EIATTR_COOP_GROUP_MASK_REGIDS
	.align		4
        /*00a8*/ 	.byte	0x04, 0x29
        /*00aa*/ 	.short	(.L_2413 - .L_2412)


	//   ....[0]....
.L_2412:
        /*00ac*/ 	.word	0xffffffff


	//   ....[1]....
        /*00b0*/ 	.word	0xffffffff


	//   ....[2]....
        /*00b4*/ 	.word	0xffffffff


	//   ....[3]....
        /*00b8*/ 	.word	0xffffffff


	//----- nvinfo : EIATTR_COOP_GROUP_INSTR_OFFSETS
	.align		4
.L_2413:
        /*00bc*/ 	.byte	0x04, 0x28
        /*00be*/ 	.short	(.L_2415 - .L_2414)


	//   ....[0]....
.L_2414:
        /*00c0*/ 	.word	0x00000eb0


	//   ....[1]....
        /*00c4*/ 	.word	0x00000ec0


	//   ....[2]....
        /*00c8*/ 	.word	0x00000ed0


	//   ....[3]....
        /*00cc*/ 	.word	0x00000ee0


	//----- nvinfo : EIATTR_VRC_CTA_INIT_COUNT
	.align		4
.L_2415:
        /*00d0*/ 	.byte	0x02, 0x4a
	.zero		1
	.zero		1


	//----- nvinfo : EIATTR_EXIT_INSTR_OFFSETS
	.align		4
        /*00d4*/ 	.byte	0x04, 0x1c
        /*00d6*/ 	.short	(.L_2417 - .L_2416)


	//   ....[0]....
.L_2416:
        /*00d8*/ 	.word	0x00000260


	//   ....[1]....
        /*00dc*/ 	.word	0x00000f60


	//   ....[2]....
        /*00e0*/ 	.word	0x000012b0


	//   ....[3]....
        /*00e4*/ 	.word	0x00001580


	//----- nvinfo : EIATTR_MAX_THREADS
	.align		4
.L_2417:
        /*00e8*/ 	.byte	0x04, 0x05
        /*00ea*/ 	.short	(.L_2419 - .L_2418)
.L_2418:
        /*00ec*/ 	.word	0x00000200
        /*00f0*/ 	.word	0x00000001
        /*00f4*/ 	.word	0x00000001


	//----- nvinfo : EIATTR_CRS_STACK_SIZE
	.align		4
.L_2419:
        /*00f8*/ 	.byte	0x04, 0x1e
        /*00fa*/ 	.short	(.L_2421 - .L_2420)
.L_2420:
        /*00fc*/ 	.word	0x00000000


	//----- nvinfo : EIATTR_CBANK_PARAM_SIZE
	.align		4
.L_2421:
        /*0100*/ 	.byte	0x03, 0x19
        /*0102*/ 	.short	0x0034


	//----- nvinfo : EIATTR_PARAM_CBANK
	.align		4
        /*0104*/ 	.byte	0x04, 0x0a
        /*0106*/ 	.short	(.L_2423 - .L_2422)
	.align		4
.L_2422:
        /*0108*/ 	.word	index@(.nv.constant0._Z9cuda_gemmIiLj512ELj1ELj1ELj512ELj4ELj4ELj128ELj0ELj1EEvjjjPKT_S2_PS0_jjj)
        /*010c*/ 	.short	0x0380
        /*010e*/ 	.short	0x0034


	//----- nvinfo : EIATTR_SW_WAR
	.align		4
.L_2423:
        /*0110*/ 	.byte	0x04, 0x36
        /*0112*/ 	.short	(.L_2425 - .L_2424)
.L_2424:
        /*0114*/ 	.word	0x00000008
.L_2425:


//--------------------- .nv.info._Z9cuda_gemmIiLj512ELj1ELj1ELj512ELj2ELj2ELj128ELj1ELj1EEvjjjPKT_S2_PS0_jjj --------------------------
	.section	.nv.info._Z9cuda_gemmIiLj512ELj1ELj1ELj512ELj2ELj2ELj128ELj1ELj1EEvjjjPKT_S2_PS0_jjj,"",@"SHT_CUDA_INFO"
	.sectionflags	@""
	.align	4


	//----- nvinfo : EIATTR_CUDA_API_VERSION
	.align		4
        /*0000*/ 	.byte	0x04, 0x37
        /*0002*/ 	.short	(.L_2427 - .L_2426)
.L_2426:
        /*0004*/ 	.word	0x00000082


	//----- nvinfo : EIATTR_KPARAM_INFO
	.align		4
.L_2427:
        /*0008*/ 	.byte	0x04, 0x17
        /*000a*/ 	.short	(.L_2429 - .L_2428)
.L_2428:
        /*000c*/ 	.word	0x00000000
        /*0010*/ 	.short	0x0008
        /*0012*/ 	.short	0x0030
        /*0014*/ 	.byte	0x00, 0xf0, 0x11, 0x00


	//----- nvinfo : EIATTR_KPARAM_INFO
	.align		4
.L_2429:
        /*0018*/ 	.byte	0x04, 0x17
        /*001a*/ 	.short	(.L_2431 - .L_2430)
.L_2430:
        /*001c*/ 	.word	0x00000000
        /*0020*/ 	.short	0x0007
        /*0022*/ 	.short	0x002c
        /*0024*/ 	.byte	0x00, 0xf0, 0x11, 0x00


	//----- nvinfo : EIATTR_KPARAM_INFO
	.align		4
.L_2431:
        /*0028*/ 	.byte	0x04, 0x17
        /*002a*/ 	.short	(.L_2433 - .L_2432)
.L_2432:
        /*002c*/ 	.word	0x00000000
        /*0030*/ 	.short	0x0006
        /*0032*/ 	.short	0x0028
        /*0034*/ 	.byte	0x00, 0xf0, 0x11, 0x00


	//----- nvinfo : EIATTR_KPARAM_INFO
	.align		4
.L_2433:
        /*0038*/ 	.byte	0x04, 0x17
        /*003a*/ 	.short	(.L_2435 - .L_2434)
.L_2434:
        /*003c*/ 	.word	0x00000000
        /*0040*/ 	.short	0x0005
        /*0042*/ 	.short	0x0020
        /*0044*/ 	.byte	0x00, 0xf5, 0x21, 0x00


	//----- nvinfo : EIATTR_KPARAM_INFO
	.align		4
.L_2435:
        /*0048*/ 	.byte	0x04, 0x17
        /*004a*/ 	.short	(.L_2437 - .L_2436)
.L_2436:
        /*004c*/ 	.word	0x00000000
        /*0050*/ 	.short	0x0004
        /*0052*/ 	.short	0x0018
        /*0054*/ 	.byte	0x00, 0xf5, 0x21, 0x00


	//----- nvinfo : EIATTR_KPARAM_INFO
	.align		4
.L_2437:
        /*0058*/ 	.byte	0x04, 0x17
        /*005a*/ 	.short	(.L_2439 - .L_2438)
.L_2438:
        /*005c*/ 	.word	0x00000000
        /*0060*/ 	.short	0x0003
        /*0062*/ 	.short	0x0010
        /*0064*/ 	.byte	0x00, 0xf5, 0x21, 0x00


	//----- nvinfo : EIATTR_KPARAM_INFO
	.align		4
.L_2439:
        /*0068*/ 	.byte	0x04, 0x17
        /*006a*/ 	.short	(.L_2441 - .L_2440)
.L_2440:
        /*006c*/ 	.word	0x00000000
        /*0070*/ 	.short	0x0002
        /*0072*/ 	.short	0x0008
        /*0074*/ 	.byte	0x00, 0xf0, 0x11, 0x00


	//----- nvinfo : EIATTR_KPARAM_INFO
	.align		4
.L_2441:
        /*0078*/ 	.byte	0x04, 0x17
        /*007a*/ 	.short	(.L_2443 - .L_2442)
.L_2442:
        /*007c*/ 	.word	0x00000000
        /*0080*/ 	.short	0x0001
        /*0082*/ 	.short	0x0004
        /*0084*/ 	.byte	0x00, 0xf0, 0x11, 0x00


	//----- nvinfo : EIATTR_KPARAM_INFO
	.align		4
.L_2443:
        /*0088*/ 	.byte	0x04, 0x17
        /*008a*/ 	.short	(.L_2445 - .L_2444)
.L_2444:
        /*008c*/ 	.word	0x00000000
        /*0090*/ 	.short	0x0000
        /*0092*/ 	.short	0x0000
        /*0094*/ 	.byte	0x00, 0xf0, 0x11, 0x00


	//----- nvinfo : EIATTR_SPARSE_MMA_MASK
	.align		4
.L_2445:
        /*0098*/ 	.byte	0x03, 0x50
        /*009a*/ 	.short	0x0000


	//----- nvinfo : EIATTR_MAXREG_COUNT
	.align		4
        /*009c*/ 	.byte	0x03, 0x1b
        /*009e*/ 	.short	0x0080


	//----- nvinfo : EIATTR_NUM_BARRIERS
	.align		4
        /*00a0*/ 	.byte	0x02, 0x4c
        /*00a2*/ 	.byte	0x01
	.zero		1


	//----- nvinfo : EIATTR_MERCURY_ISA_VERSION
	.align		4
        /*00a4*/ 	.byte	0x03, 0x5f
        /*00a6*/ 	.short	0x0101


	//----- nvinfo : EIATTR_COOP_GROUP_MASK_REGIDS
	.align		4
        /*00a8*/ 	.byte	0x04, 0x29
        /*00aa*/ 	.short	(.L_2447 - .L_2446)


	//   ....[0]....
.L_2446:
        /*00ac*/ 	.word	0xffffffff


	//   ....[1]....
        /*00b0*/ 	.word	0xffffffff


	//----- nvinfo : EIATTR_COOP_GROUP_INSTR_OFFSETS
	.align		4
.L_2447:
        /*00b4*/ 	.byte	0x04, 0x28
        /*00b6*/ 	.short	(.L_2449 - .L_2448)


	//   ....[0]....
.L_2448:
        /*00b8*/ 	.word	0x00000cb0


	//   ....[1]....
        /*00bc*/ 	.word	0x00000cc0


	//----- nvinfo : EIATTR_VRC_CTA_INIT_COUNT
	.align		4
.L_2449:
        /*00c0*/ 	.byte	0x02, 0x4a
	.zero		1
	.zero		1


	//----- nvinfo : EIATTR_EXIT_INSTR_OFFSETS
	.align		4
        /*00c4*/ 	.byte	0x04, 0x1c
        /*00c6*/ 	.short	(.L_2451 - .L_2450)


	//   ....[0]....
.L_2450:
        /*00c8*/ 	.word	0x00000140


	//   ....[1]....
        /*00cc*/ 	.word	0x00000d20


	//   ....[2]....
        /*00d0*/ 	.word	0x00001000


	//   ....[3]....
        /*00d4*/ 	.word	0x000011f0


	//----- nvinfo : EIATTR_MAX_THREADS
	.align		4
.L_2451:
        /*00d8*/ 	.byte	0x04, 0x05
        /*00da*/ 	.short	(.L_2453 - .L_2452)
.L_2452:
        /*00dc*/ 	.word	0x00000200
        /*00e0*/ 	.word	0x00000001
        /*00e4*/ 	.word	0x00000001


	//----- nvinfo : EIATTR_CRS_STACK_SIZE
	.align		4
.L_2453:
        /*00e8*/ 	.byte	0x04, 0x1e
        /*00ea*/ 	.short	(.L_2455 - .L_2454)
.L_2454:
        /*00ec*/ 	.word	0x00000000


	//----- nvinfo : EIATTR_CBANK_PARAM_SIZE
	.align		4
.L_2455:
        /*00f0*/ 	.byte	0x03, 0x19
        /*00f2*/ 	.short	0x0034


	//----- nvinfo : EIATTR_PARAM_CBANK
	.align		4
        /*00f4*/ 	.byte	0x04, 0x0a
        /*00f6*/ 	.short	(.L_2457 - .L_2456)
	.align		4
.L_2456:
        /*00f8*/ 	.word	index@(.nv.constant0._Z9cuda_gemmIiLj512ELj1ELj1ELj512ELj2ELj2ELj128ELj1ELj1EEvjjjPKT_S2_PS0_jjj)
        /*00fc*/ 	.short	0x0380
        /*00fe*/ 	.short	0x0034


	//----- nvinfo : EIATTR_SW_WAR
	.align		4
.L_2457:
        /*0100*/ 	.byte	0x04, 0x36
        /*0102*/ 	.short	(.L_2459 - .L_2458)
.L_2458:
        /*0104*/ 	.word	0x00000008
.L_2459:


//--------------------- .nv.info._Z9cuda_gemmIiLj512ELj1ELj1ELj512ELj2ELj2ELj128ELj0ELj1EEvjjjPKT_S2_PS0_jjj --------------------------
	.section	.nv.info._Z9cuda_gemmIiLj512ELj1ELj1ELj512ELj2ELj2ELj128ELj0ELj1EEvjjjPKT_S2_PS0_jjj,"",@"SHT_CUDA_INFO"
	.sectionflags	@""
	.align	4


	//----- nvinfo : EIATTR_CUDA_API_VERSION
	.align		4
        /*0000*/ 	.byte	0x04, 0x37
        /*0002*/ 	.short	(.L_2461 - .L_2460)
.L_2460:
        /*0004*/ 	.word	0x00000082


	//----- nvinfo : EIATTR_KPARAM_INFO
	.align		4
.L_2461:
        /*0008*/ 	.byte	0x04, 0x17
        /*000a*/ 	.short	(.L_2463 - .L_2462)
.L_2462:
        /*000c*/ 	.word	0x00000000
        /*0010*/ 	.short	0x0008
        /*0012*/ 	.short	0x0030
        /*0014*/ 	.byte	0x00, 0xf0, 0x11, 0x00


	//----- nvinfo : EIATTR_KPARAM_INFO
	.align		4
.L_2463:
        /*0018*/ 	.byte	0x04, 0x17
        /*001a*/ 	.short	(.L_2465 - .L_2464)
.L_2464:
        /*001c*/ 	.word	0x00000000
        /*0020*/ 	.short	0x0007
        /*0022*/ 	.short	0x002c
        /*0024*/ 	.byte	0x00, 0xf0, 0x11, 0x00


	//----- nvinfo : EIATTR_KPARAM_INFO
	.align		4
.L_2465:
        /*0028*/ 	.byte	0x04, 0x17
        /*002a*/ 	.short	(.L_2467 - .L_2466)
.L_2466:
        /*002c*/ 	.word	0x00000000
        /*0030*/ 	.short	0x0006
        /*0032*/ 	.short	0x0028
        /*0034*/ 	.byte	0x00, 0xf0, 0x11, 0x00


	//----- nvinfo : EIATTR_KPARAM_INFO
	.align		4
.L_2467:
        /*0038*/ 	.byte	0x04, 0x17
        /*003a*/ 	.short	(.L_2469 - .L_2468)
.L_2468:
        /*003c*/ 	.word	0x00000000
        /*0040*/ 	.short	0x0005
        /*0042*/ 	.short	0x0020
        /*0044*/ 	.byte	0x00, 0xf5, 0x21, 0x00


	//----- nvinfo : EIATTR_KPARAM_INFO
	.align		4
.L_2469:
        /*0048*/ 	.byte	0x04, 0x17
        /*004a*/ 	.short	(.L_2471 - .L_2470)
.L_2470:
        /*004c*/ 	.word	0x00000000
        /*0050*/ 	.short	0x0004
        /*0052*/ 	.short	0x0018
        /*0054*/ 	.byte	0x00, 0xf5, 0x21, 0x00


	//----- nvinfo : EIATTR_KPARAM_INFO
	.align		4
.L_2471:
        /*0058*/ 	.byte	0x04, 0x17
        /*005a*/ 	.short	(.L_2473 - .L_2472)
.L_2472:
        /*005c*/ 	.word	0x00000000
        /*0060*/ 	.short	0x0003
        /*0062*/ 	.short	0x0010
        /*0064*/ 	.byte	0x00, 0xf5, 0x21, 0x00


	//----- nvinfo : EIATTR_KPARAM_INFO
	.align		4
.L_2473:
        /*0068*/ 	.byte	0x04, 0x17
        /*006a*/ 	.short	(.L_2475 - .L_2474)
.L_2474:
        /*006c*/ 	.word	0x00000000
        /*0070*/ 	.short	0x0002
        /*0072*/ 	.short	0x0008
        /*0074*/ 	.byte	0x00, 0xf0, 0x11, 0x00


	//----- nvinfo : EIATTR_KPARAM_INFO
	.align		4
.L_2475:
        /*0078*/ 	.byte	0x04, 0x17
        /*007a*/ 	.short	(.L_2477 - .L_2476)
.L_2476:
        /*007c*/ 	.word	0x00000000
        /*0080*/ 	.short	0x0001
        /*0082*/ 	.short	0x0004
        /*0084*/ 	.byte	0x00, 0xf0, 0x11, 0x00


	//----- nvinfo : EIATTR_KPARAM_INFO
	.align		4
.L_2477:
        /*0088*/ 	.byte	0x04, 0x17
        /*008a*/ 	.short	(.L_2479 - .L_2478)
.L_2478:
        /*008c*/ 	.word	0x00000000
        /*0090*/ 	.short	0x0000
        /*0092*/ 	.short	0x0000
        /*0094*/ 	.byte	0x00, 0xf0, 0x11, 0x00


	//----- nvinfo : EIATTR_SPARSE_MMA_MASK
	.align		4
.L_2479:
        /*0098*/ 	.byte	0x03, 0x50
        /*009a*/ 	.short	0x0000


	//----- nvinfo : EIATTR_MAXREG_COUNT
	.align		4
        /*009c*/ 	.byte	0x03, 0x1b
        /*009e*/ 	.short	0x0080


	//----- nvinfo : EIATTR_NUM_BARRIERS
	.align		4
        /*00a0*/ 	.byte	0x02, 0x4c
        /*00a2*/ 	.byte	0x01
	.zero		1


	//----- nvinfo : EIATTR_MERCURY_ISA_VERSION
	.align		4
        /*00a4*/ 	.byte	0x03, 0x5f
        /*00a6*/ 	.short	0x0101


	//----- nvinfo : EIATTR_COOP_GROUP_MASK_REGIDS
	.align		4
        /*00a8*/ 	.byte	0x04, 0x29
        /*00aa*/ 	.short	(.L_2481 - .L_2480)


	//   ....[0]....
.L_2480:
        /*00ac*/ 	.word	0xffffffff


	//   ....[1]....
        /*00b0*/ 	.word	0xffffffff


	//----- nvinfo : EIATTR_COOP_GROUP_INSTR_OFFSETS
	.align		4
.L_2481:
        /*00b4*/ 	.byte	0x04, 0x28
        /*00b6*/ 	.short	(.L_2483 - .L_2482)


	//   ....[0]....
.L_2482:
        /*00b8*/ 	.word	0x00000d10


	//   ....[1]....
        /*00bc*/ 	.word	0x00000d20


	//----- nvinfo : EIATTR_VRC_CTA_INIT_COUNT
	.align		4
.L_2483:
        /*00c0*/ 	.byte	0x02, 0x4a
	.zero		1
	.zero		1


	//----- nvinfo : EIATTR_EXIT_INSTR_OFFSETS
	.align		4
        /*00c4*/ 	.byte	0x04, 0x1c
        /*00c6*/ 	.short	(.L_2485 - .L_2484)


	//   ....[0]....
.L_2484:
        /*00c8*/ 	.word	0x00000140


	//   ....[1]....
        /*00cc*/ 	.word	0x00000d80


	//   ....[2]....
        /*00d0*/ 	.word	0x000010d0


	//   ....[3]....
        /*00d4*/ 	.word	0x000013a0


	//----- nvinfo : EIATTR_MAX_THREADS
	.align		4
.L_2485:
        /*00d8*/ 	.byte	0x04, 0x05
        /*00da*/ 	.short	(.L_2487 - .L_2486)
.L_2486:
        /*00dc*/ 	.word	0x00000200
        /*00e0*/ 	.word	0x00000001
        /*00e4*/ 	.word	0x00000001


	//----- nvinfo : EIATTR_CRS_STACK_SIZE
	.align		4
.L_2487:
        /*00e8*/ 	.byte	0x04, 0x1e
        /*00ea*/ 	.short	(.L_2489 - .L_2488)
.L_2488:
        /*00ec*/ 	.word	0x00000000


	//----- nvinfo : EIATTR_CBANK_PARAM_SIZE
	.align		4
.L_2489:
        /*00f0*/ 	.byte	0x03, 0x19
        /*00f2*/ 	.short	0x0034


	//----- nvinfo : EIATTR_PARAM_CBANK
	.align		4
        /*00f4*/ 	.byte	0x04, 0x0a
        /*00f6*/ 	.short	(.L_2491 - .L_2490)
	.align		4
.L_2490:
        /*00f8*/ 	.word	index@(.nv.constant0._Z9cuda_gemmIiLj512ELj1ELj1ELj512ELj2ELj2ELj128ELj0ELj1EEvjjjPKT_S2_PS0_jjj)
        /*00fc*/ 	.short	0x0380
        /*00fe*/ 	.short	0x0034


	//----- nvinfo : EIATTR_SW_WAR
	.align		4
.L_2491:
        /*0100*/ 	.byte	0x04, 0x36
        /*0102*/ 	.short	(.L_2493 - .L_2492)
.L_2492:
        /*0104*/ 	.word	0x00000008
.L_2493:


//--------------------- .nv.info._Z9cuda_gemmIiLj512ELj1ELj1ELj256ELj128ELj128ELj128ELj1ELj1EEvjjjPKT_S2_PS0_jjj --------------------------
	.section	.nv.info._Z9cuda_gemmIiLj512ELj1ELj1ELj256ELj128ELj128ELj128ELj1ELj1EEvjjjPKT_S2_PS0_jjj,"",@"SHT_CUDA_INFO"
	.sectionflags	@""
	.align	4


	//----- nvinfo : EIATTR_CUDA_API_VERSION
	.align		4
        /*0000*/ 	.byte	0x04, 0x37
        /*0002*/ 	.short	(.L_2495 - .L_2494)
.L_2494:
        /*0004*/ 	.word	0x00000082


	//----- nvinfo : EIATTR_KPARAM_INFO
	.align		4
.L_2495:
        /*0008*/ 	.byte	0x04, 0x17
        /*000a*/ 	.short	(.L_2497 - .L_2496)
.L_2496:
        /*000c*/ 	.word	0x00000000
        /*0010*/ 	.short	0x0008
        /*0012*/ 	.short	0x0030
        /*0014*/ 	.byte	0x00, 0xf0, 0x11, 0x00


	//----- nvinfo : EIATTR_KPARAM_INFO
	.align		4
.L_2497:
        /*0018*/ 	.byte	0x04, 0x17
        /*001a*/ 	.short	(.L_2499 - .L_2498)
.L_2498:
        /*001c*/ 	.word	0x00000000
        /*0020*/ 	.short	0x0007
        /*0022*/ 	.short	0x002c
        /*0024*/ 	.byte	0x00, 0xf0, 0x11, 0x00


	//----- nvinfo : EIATTR_KPARAM_INFO
	.align		4
.L_2499:
        /*0028*/ 	.byte	0x04, 0x17
        /*002a*/ 	.short	(.L_2501 - .L_2500)
.L_2500:
        /*002c*/ 	.word	0x00000000
        /*0030*/ 	.short	0x0006
        /*0032*/ 	.short	0x0028
        /*0034*/ 	.byte	0x00, 0xf0, 0x11, 0x00


	//----- nvinfo : EIATTR_KPARAM_INFO
	.align		4
.L_2501:
        /*0038*/ 	.byte	0x04, 0x17
        /*003a*/ 	.short	(.L_2503 - .L_2502)
.L_2502:
        /*003c*/ 	.word	0x00000000
        /*0040*/ 	.short	0x0005
        /*0042*/ 	.short	0x0020
        /*0044*/ 	.byte	0x00, 0xf5, 0x21, 0x00


	//----- nvinfo : EIATTR_KPARAM_INFO
	.align		4
.L_2503:
        /*0048*/ 	.byte	0x04, 0x17
        /*004a*/ 	.short	(.L_2505 - .L_2504)
.L_2504:
        /*004c*/ 	.word	0x00000000
        /*0050*/ 	.short	0x0004
        /*0052*/ 	.short	0x0018
        /*0054*/ 	.byte	0x00, 0xf5, 0x21, 0x00


	//----- nvinfo : EIATTR_KPARAM_INFO
	.align		4
.L_2505:
        /*0058*/ 	.byte	0x04, 0x17
        /*005a*/ 	.short	(.L_2507 - .L_2506)
.L_2506:
        /*005c*/ 	.word	0x00000000
        /*0060*/ 	.short	0x0003
        /*0062*/ 	.short	0x0010
        /*0064*/ 	.byte	0x00, 0xf5, 0x21, 0x00


	//----- nvinfo : EIATTR_KPARAM_INFO
	.align		4
.L_2507:
        /*0068*/ 	.byte	0x04, 0x17
        /*006a*/ 	.short	(.L_2509 - .L_2508)
.L_2508:
        /*006c*/ 	.word	0x00000000
        /*0070*/ 	.short	0x0002
        /*0072*/ 	.short	0x0008
        /*0074*/ 	.byte	0x00, 0xf0, 0x11, 0x00


	//----- nvinfo : EIATTR_KPARAM_INFO
	.align		4
.L_2509:
        /*0078*/ 	.byte	0x04, 0x17
        /*007a*/ 	.short	(.L_2511 - .L_2510)
.L_2510:
        /*007c*/ 	.word	0x00000000
        /*0080*/ 	.short	0x0001
        /*0082*/ 	.short	0x0004
        /*0084*/ 	.byte	0x00, 0xf0, 0x11, 0x00


	//----- nvinfo : EIATTR_KPARAM_INFO
	.align		4
.L_2511:
        /*0088*/ 	.byte	0x04, 0x17
        /*008a*/ 	.short	(.L_2513 - .L_2512)
.L_2512:
        /*008c*/ 	.word	0x00000000
        /*0090*/ 	.short	0x0000
        /*0092*/ 	.short	0x0000
        /*0094*/ 	.byte	0x00, 0xf0, 0x11, 0x00


	//----- nvinfo : EIATTR_SPARSE_MMA_MASK
	.align		4
.L_2513:
        /*0098*/ 	.byte	0x03, 0x50
        /*009a*/ 	.short	0x0000


	//----- nvinfo : EIATTR_MAXREG_COUNT
	.align		4
        /*009c*/ 	.byte	0x03, 0x1b
        /*009e*/ 	.short	0x0080


	//----- nvinfo : EIATTR_NUM_BARRIERS
	.align		4
        /*00a0*/ 	.byte	0x02, 0x4c
        /*00a2*/ 	.byte	0x01
	.zero		1


	//----- nvinfo : EIATTR_MERCURY_ISA_VERSION
	.align		4
        /*00a4*/ 	.byte	0x03, 0x5f
        /*00a6*/ 	.short	0x0101


	//----- nvinfo : EIATTR_COOP_GROUP_MASK_REGIDS
	.align		4
        /*00a8*/ 	.byte	0x04, 0x29
        /*00aa*/ 	.short	(.L_2515 - .L_2514)


	//   ....[0]....
.L_2514:
        /*00ac*/ 	.word	0xffffffff


	//   ....[1]....
        /*00b0*/ 	.word	0xffffffff


	//   ....[2]....
        /*00b4*/ 	.word	0xffffffff


	//   ....[3]....
        /*00b8*/ 	.word	0xffffffff


	//   ....[4]....
        /*00bc*/ 	.word	0xffffffff


	//   ....[5]....
        /*00c0*/ 	.word	0xffffffff


	//   ....[6]....
        /*00c4*/ 	.word	0xffffffff


	//   ....[7]....
        /*00c8*/ 	.word	0xffffffff


	//   ....[8]....
        /*00cc*/ 	.word	0xffffffff


	//   ....[9]....
        /*00d0*/ 	.word	0xffffffff


	//   ....[10]....
        /*00d4*/ 	.word	0xffffffff


	//   ....[11]....
        /*00d8*/ 	.word	0xffffffff


	//   ....[12]....
        /*00dc*/ 	.word	0xffffffff


	//   ....[13]....
        /*00e0*/ 	.word	0xffffffff


	//   ....[14]....
        /*00e4*/ 	.word	0xffffffff


	//   ....[15]....
        /*00e8*/ 	.word	0xffffffff


	//   ....[16]....
        /*00ec*/ 	.word	0xffffffff


	//   ....[17]....
        /*00f0*/ 	.word	0xffffffff


	//   ....[18]....
        /*00f4*/ 	.word	0xffffffff


	//   ....[19]....
        /*00f8*/ 	.word	0xffffffff


	//   ....[20]....
        /*00fc*/ 	.word	0xffffffff


	//   ....[21]....
        /*0100*/ 	.word	0xffffffff


	//   ....[22]....
        /*0104*/ 	.word	0xffffffff


	//   ....[23]....
        /*0108*/ 	.word	0xffffffff


	//   ....[24]....
        /*010c*/ 	.word	0xffffffff


	//   ....[25]....
        /*0110*/ 	.word	0xffffffff


	//   ....[26]....
        /*0114*/ 	.word	0xffffffff


	//   ....[27]....
        /*0118*/ 	.word	0xffffffff


	//   ....[28]....
        /*011c*/ 	.word	0xffffffff


	//   ....[29]....
        /*0120*/ 	.word	0xffffffff


	//   ....[30]....
        /*0124*/ 	.word	0xffffffff


	//   ....[31]....
        /*0128*/ 	.word	0xffffffff


	//   ....[32]....
        /*012c*/ 	.word	0x0500000c


	//   ....[33]....
        /*0130*/ 	.word	0x0500000c


	//   ....[34]....
        /*0134*/ 	.word	0x0500000c


	//   ....[35]....
        /*0138*/ 	.word	0x0500000c


	//   ....[36]....
        /*013c*/ 	.word	0x0500000c


	//   ....[37]....
        /*0140*/ 	.word	0x0500000c


	//   ....[38]....
        /*0144*/ 	.word	0x0500000c


	//   ....[39]....
        /*0148*/ 	.word	0x0500000c


	//   ....[40]....
        /*014c*/ 	.word	0x0500000c


	//   ....[41]....
        /*0150*/ 	.word	0x0500000c


	//   ....[42]....
        /*0154*/ 	.word	0x0500000c


	//   ....[43]....
        /*0158*/ 	.word	0x0500000c


	//   ....[44]....
        /*015c*/ 	.word	0x0500000c


	//   ....[45]....
        /*0160*/ 	.word	0x0500000c


	//   ....[46]....
        /*0164*/ 	.word	0x0500000c


	//   ....[47]....
        /*0168*/ 	.word	0x0500000c


	//   ....[48]....
        /*016c*/ 	.word	0x0500000c


	//   ....[49]....
        /*0170*/ 	.word	0x0500000c


	//   ....[50]....
        /*0174*/ 	.word	0x0500000c


	//   ....[51]....
        /*0178*/ 	.word	0x0500000c


	//   ....[52]....
        /*017c*/ 	.word	0x0500000c


	//   ....[53]....
        /*0180*/ 	.word	0x0500000c


	//   ....[54]....
        /*0184*/ 	.word	0x0500000c


	//   ....[55]....
        /*0188*/ 	.word	0x0500000c


	//   ....[56]....
        /*018c*/ 	.word	0x0500000c


	//   ....[57]....
        /*0190*/ 	.word	0x0500000c


	//   ....[58]....
        /*0194*/ 	.word	0x0500000c


	//   ....[59]....
        /*0198*/ 	.word	0x0500000c


	//   ....[60]....
        /*019c*/ 	.word	0x0500000c


	//   ....[61]....
        /*01a0*/ 	.word	0x0500000c


	//   ....[62]....
        /*01a4*/ 	.word	0x0500000c


	//   ....[63]....
        /*01a8*/ 	.word	0x0500000c


	//----- nvinfo : EIATTR_COOP_GROUP_INSTR_OFFSETS
	.align		4
.L_2515:
        /*01ac*/ 	.byte	0x04, 0x28
        /*01ae*/ 	.short	(.L_2517 - .L_2516)


	//   ....[0]....
.L_2516:
        /*01b0*/ 	.word	0x00001690


	//   ....[1]....
        /*01b4*/ 	.word	0x000016f0


	//   ....[2]....
        /*01b8*/ 	.word	0x00001740


	//   ....[3]....
        /*01bc*/ 	.word	0x00001790


	//   ....[4]....
        /*01c0*/ 	.word	0x000017a0


	//   ....[5]....
        /*01c4*/ 	.word	0x000017f0


	//   ....[6]....
        /*01c8*/ 	.word	0x00001800


	//   ....[7]....
        /*01cc*/ 	.word	0x00001850


	//   ....[8]....
        /*01d0*/ 	.word	0x00001860


	//   ....[9]....
        /*01d4*/ 	.word	0x000018e0


	//   ....[10]....
        /*01d8*/ 	.word	0x000018f0


	//   ....[11]....
        /*01dc*/ 	.word	0x00001960


	//   ....[12]....
        /*01e0*/ 	.word	0x000019a0


	//   ....[13]....
        /*01e4*/ 	.word	0x000019e0


	//   ....[14]....
        /*01e8*/ 	.word	0x00001a20


	//   ....[15]....
        /*01ec*/ 	.word	0x00001a30


	//   ....[16]....
        /*01f0*/ 	.word	0x00001a40


	//   ....[17]....
        /*01f4*/ 	.word	0x00001a70


	//   ....[18]....
        /*01f8*/ 	.word	0x00001aa0


	//   ....[19]....
        /*01fc*/ 	.word	0x00001af0


	//   ....[20]....
        /*0200*/ 	.word	0x00001c00


	//   ....[21]....
        /*0204*/ 	.word	0x00001c40


	//   ....[22]....
        /*0208*/ 	.word	0x00001c60


	//   ....[23]....
        /*020c*/ 	.word	0x00001cb0


	//   ....[24]....
        /*0210*/ 	.word	0x00001d10


	//   ....[25]....
        /*0214*/ 	.word	0x00001d40


	//   ....[26]....
        /*0218*/ 	.word	0x00001d70


	//   ....[27]....
        /*021c*/ 	.word	0x00001db0


	//   ....[28]....
        /*0220*/ 	.word	0x00001e10


	//   ....[29]....
        /*0224*/ 	.word	0x00001e60


	//   ....[30]....
        /*0228*/ 	.word	0x00001e80


	//   ....[31]....
        /*022c*/ 	.word	0x00001e90


	//   ....[32]....
        /*0230*/ 	.word	0x000024f0


	//   ....[33]....
        /*0234*/ 	.word	0x00002560


	//   ....[34]....
        /*0238*/ 	.word	0x000025e0


	//   ....[35]....
        /*023c*/ 	.word	0x00002660


	//   ....[36]....
        /*0240*/ 	.word	0x00002700


	//   ....[37]....
        /*0244*/ 	.word	0x000027a0


	//   ....[38]....
        /*0248*/ 	.word	0x00002830


	//   ....[39]....
        /*024c*/ 	.word	0x000028c0


	//   ....[40]....
        /*0250*/ 	.word	0x00002950


	//   ....[41]....
        /*0254*/ 	.word	0x000029e0


	//   ....[42]....
        /*0258*/ 	.word	0x00002a90


	//   ....[43]....
        /*025c*/ 	.word	0x00002b00


	//   ....[44]....
        /*0260*/ 	.word	0x00002b70


	//   ....[45]....
        /*0264*/ 	.word	0x00002bf0


	//   ....[46]....
        /*0268*/ 	.word	0x00002c90


	//   ....[47]....
        /*026c*/ 	.word	0x00002d70


	//   ....[48]....
        /*0270*/ 	.word	0x00002df0


	//   ....[49]....
        /*0274*/ 	.word	0x00002f30


	//   ....[50]....
        /*0278*/ 	.word	0x00003010


	//   ....[51]....
        /*027c*/ 	.word	0x00003090


	//   ....[52]....
        /*0280*/ 	.word	0x00003120


	//   ....[53]....
        /*0284*/ 	.word	0x000031b0


	//   ....[54]....
        /*0288*/ 	.word	0x00003240


	//   ....[55]....
        /*028c*/ 	.word	0x000032c0


	//   ....[56]....
        /*0290*/ 	.word	0x00003340


	//   ....[57]....
        /*0294*/ 	.word	0x000033e0


	//   ....[58]....
        /*0298*/ 	.word	0x00003480


	//   ....[59]....
        /*029c*/ 	.word	0x000034f0


	//   ....[60]....
        /*02a0*/ 	.word	0x00003560


	//   ....[61]....
        /*02a4*/ 	.word	0x000035d0


	//   ....[62]....
        /*02a8*/ 	.word	0x00003640


	//   ....[63]....
        /*02ac*/ 	.word	0x000036b0


	//----- nvinfo : EIATTR_VRC_CTA_INIT_COUNT
	.align		4
.L_2517:
        /*02b0*/ 	.byte	0x02, 0x4a
	.zero		1
	.zero		1


	//----- nvinfo : EIATTR_EXIT_INSTR_OFFSETS
	.align		4
        /*02b4*/ 	.byte	0x04, 0x1c
        /*02b6*/ 	.short	(.L_2519 - .L_2518)


	//   ....[0]....
.L_2518:
        /*02b8*/ 	.word	0x00000040


	//   ....[1]....
        /*02bc*/ 	.word	0x00001f90


	//   ....[2]....
        /*02c0*/ 	.word	0x00002280


	//   ....[3]....
        /*02c4*/ 	.word	0x000024a0


	//----- nvinfo : EIATTR_MAX_THREADS
	.align		4
.L_2519:
        /*02c8*/ 	.byte	0x04, 0x05
        /*02ca*/ 	.short	(.L_2521 - .L_2520)
.L_2520:
        /*02cc*/ 	.word	0x00000200
        /*02d0*/ 	.word	0x00000001
        /*02d4*/ 	.word	0x00000001


	//----- nvinfo : EIATTR_CRS_STACK_SIZE
	.align		4
.L_2521:
        /*02d8*/ 	.byte	0x04, 0x1e
        /*02da*/ 	.short	(.L_2523 - .L_2522)
.L_2522:
        /*02dc*/ 	.word	0x00000000


	//----- nvinfo : EIATTR_CBANK_PARAM_SIZE
	.align		4
.L_2523:
        /*02e0*/ 	.byte	0x03, 0x19
        /*02e2*/ 	.short	0x0034


	//----- nvinfo : EIATTR_PARAM_CBANK
	.align		4
        /*02e4*/ 	.byte	0x04, 0x0a
        /*02e6*/ 	.short	(.L_2525 - .L_2524)
	.align		4
.L_2524:
        /*02e8*/ 	.word	index@(.nv.constant0._Z9cuda_gemmIiLj512ELj1ELj1ELj256ELj128ELj128ELj128ELj1ELj1EEvjjjPKT_S2_PS0_jjj)
        /*02ec*/ 	.short	0x0380
        /*02ee*/ 	.short	0x0034


	//----- nvinfo : EIATTR_SW_WAR
	.align		4
.L_2525:
        /*02f0*/ 	.byte	0x04, 0x36
        /*02f2*/ 	.short	(.L_2527 - .L_2526)
.L_2526:
        /*02f4*/ 	.word	0x00000008
.L_2527:


//--------------------- .nv.info._Z9cuda_gemmIiLj512ELj1ELj1ELj256ELj128ELj128ELj128ELj0ELj1EEvjjjPKT_S2_PS0_jjj --------------------------
	.section	.nv.info._Z9cuda_gemmIiLj512ELj1ELj1ELj256ELj128ELj128ELj128ELj0ELj1EEvjjjPKT_S2_PS0_jjj,"",@"SHT_CUDA_INFO"
	.sectionflags	@""
	.align	4


	//----- nvinfo : EIATTR_CUDA_API_VERSION
	.align		4
        /*0000*/ 	.byte	0x04, 0x37
        /*0002*/ 	.short	(.L_2529 - .L_2528)
.L_2528:
        /*0004*/ 	.word	0x00000082


	//----- nvinfo : EIATTR_KPARAM_INFO
	.align		4
.L_2529:
        /*0008*/ 	.byte	0x04, 0x17
        /*000a*/ 	.short	(.L_2531 - .L_2530)
.L_2530:
        /*000c*/ 	.word	0x00000000
        /*0010*/ 	.short	0x0008
        /*0012*/ 	.short	0x0030
        /*0014*/ 	.byte	0x00, 0xf0, 0x11, 0x00


	//----- nvinfo : EIATTR_KPARAM_INFO
	.align		4
.L_2531:
        /*0018*/ 	.byte	0x04, 0x17
        /*001a*/ 	.short	(.L_2533 - .L_2532)
.L_2532:
        /*001c*/ 	.word	0x00000000
        /*0020*/ 	.short	0x0007
        /*0022*/ 	.short	0x002c
        /*0024*/ 	.byte	0x00, 0xf0, 0x11, 0x00


	//----- nvinfo : EIATTR_KPARAM_INFO
	.align		4
.L_2533:
        /*0028*/ 	.byte	0x04, 0x17
        /*002a*/ 	.short	(.L_2535 - .L_2534)
.L_2534:
        /*002c*/ 	.word	0x00000000
        /*0030*/ 	.short	0x0006
        /*0032*/ 	.short	0x0028
        /*0034*/ 	.byte	0x00, 0xf0, 0x11, 0x00


	//----- nvinfo : EIATTR_KPARAM_INFO
	.align		4
.L_2535:
        /*0038*/ 	.byte	0x04, 0x17
        /*003a*/ 	.short	(.L_2537 - .L_2536)
.L_2536:
        /*003c*/ 	.word	0x00000000
        /*0040*/ 	.short	0x0005
        /*0042*/ 	.short	0x0020
        /*0044*/ 	.byte	0x00, 0xf5, 0x21, 0x00


	//----- nvinfo : EIATTR_KPARAM_INFO
	.align		4
.L_2537:
        /*0048*/ 	.byte	0x04, 0x17
        /*004a*/ 	.short	(.L_2539 - .L_2538)
.L_2538:
        /*004c*/ 	.word	0x00000000
        /*0050*/ 	.short	0x0004
        /*0052*/ 	.short	0x0018
        /*0054*/ 	.byte	0x00, 0xf5, 0x21, 0x00


	//----- nvinfo : EIATTR_KPARAM_INFO
	.align		4
.L_2539:
        /*0058*/ 	.byte	0x04, 0x17
        /*005a*/ 	.short	(.L_2541 - .L_2540)
.L_2540:
        /*005c*/ 	.word	0x00000000
        /*0060*/ 	.short	0x0003
        /*0062*/ 	.short	0x0010
        /*0064*/ 	.byte	0x00, 0xf5, 0x21, 0x00


	//----- nvinfo : EIATTR_KPARAM_INFO
	.align		4
.L_2541:
        /*0068*/ 	.byte	0x04, 0x17
        /*006a*/ 	.short	(.L_2543 - .L_2542)
.L_2542:
        /*006c*/ 	.word	0x00000000
        /*0070*/ 	.short	0x0002
        /*0072*/ 	.short	0x0008
        /*0074*/ 	.byte	0x00, 0xf0, 0x11, 0x00


	//----- nvinfo : EIATTR_KPARAM_INFO
	.align		4
.L_2543:
        /*0078*/ 	.byte	0x04, 0x17
        /*007a*/ 	.short	(.L_2545 - .L_2544)
.L_2544:
        /*007c*/ 	.word	0x00000000
        /*0080*/ 	.short	0x0001
        /*0082*/ 	.short	0x0004
        /*0084*/ 	.byte	0x00, 0xf0, 0x11, 0x00


	//----- nvinfo : EIATTR_KPARAM_INFO
	.align		4
.L_2545:
        /*0088*/ 	.byte	0x04, 0x17
        /*008a*/ 	.short	(.L_2547 - .L_2546)
.L_2546:
        /*008c*/ 	.word	0x00000000
        /*0090*/ 	.short	0x0000
        /*0092*/ 	.short	0x0000
        /*0094*/ 	.byte	0x00, 0xf0, 0x11, 0x00


	//----- nvinfo : EIATTR_SPARSE_MMA_MASK
	.align		4
.L_2547:
        /*0098*/ 	.byte	0x03, 0x50
        /*009a*/ 	.short	0x0000


	//----- nvinfo : EIATTR_MAXREG_COUNT
	.align		4
        /*009c*/ 	.byte	0x03, 0x1b
        /*009e*/ 	.short	0x0080


	//----- nvinfo : EIATTR_NUM_BARRIERS
	.align		4
        /*00a0*/ 	.byte	0x02, 0x4c
        /*00a2*/ 	.byte	0x01
	.zero		1


	//----- nvinfo : EIATTR_MERCURY_ISA_VERSION
	.align		4
        /*00a4*/ 	.byte	0x03, 0x5f
        /*00a6*/ 	.short	0x0101


	//----- nvinfo : EIATTR_COOP_GROUP_MASK_REGIDS
	.align		4
        /*00a8*/ 	.byte	0x04, 0x29
        /*00aa*/ 	.short	(.L_2549 - .L_2548)


	//   ....[0]....
.L_2548:
        /*00ac*/ 	.word	0xffffffff


	//   ....[1]....
        /*00b0*/ 	.word	0xffffffff


	//   ....[2]....
        /*00b4*/ 	.word	0xffffffff


	//   ....[3]....
        /*00b8*/ 	.word	0xffffffff


	//   ....[4]....
        /*00bc*/ 	.word	0xffffffff


	//   ....[5]....
        /*00c0*/ 	.word	0xffffffff


	//   ....[6]....
        /*00c4*/ 	.word	0xffffffff


	//   ....[7]....
        /*00c8*/ 	.word	0xffffffff


	//   ....[8]....
        /*00cc*/ 	.word	0xffffffff


	//   ....[9]....
        /*00d0*/ 	.word	0xffffffff


	//   ....[10]....
        /*00d4*/ 	.word	0xffffffff


	//   ....[11]....
        /*00d8*/ 	.word	0xffffffff


	//   ....[12]....
        /*00dc*/ 	.word	0xffffffff


	//   ....[13]....
        /*00e0*/ 	.word	0xffffffff


	//   ....[14]....
        /*00e4*/ 	.word	0xffffffff


	//   ....[15]....
        /*00e8*/ 	.word	0xffffffff


	//   ....[16]....
        /*00ec*/ 	.word	0xffffffff


	//   ....[17]....
        /*00f0*/ 	.word	0xffffffff


	//   ....[18]....
        /*00f4*/ 	.word	0xffffffff


	//   ....[19]....
        /*00f8*/ 	.word	0xffffffff


	//   ....[20]....
        /*00fc*/ 	.word	0xffffffff


	//   ....[21]....
        /*0100*/ 	.word	0xffffffff


	//   ....[22]....
        /*0104*/ 	.word	0xffffffff


	//   ....[23]....
        /*0108*/ 	.word	0xffffffff


	//   ....[24]....
        /*010c*/ 	.word	0xffffffff


	//   ....[25]....
        /*0110*/ 	.word	0xffffffff


	//   ....[26]....
        /*0114*/ 	.word	0xffffffff


	//   ....[27]....
        /*0118*/ 	.word	0xffffffff


	//   ....[28]....
        /*011c*/ 	.word	0xffffffff


	//   ....[29]....
        /*0120*/ 	.word	0xffffffff


	//   ....[30]....
        /*0124*/ 	.word	0xffffffff


	//   ....[31]....
        /*0128*/ 	.word	0xffffffff


	//   ....[32]....
        /*012c*/ 	.word	0x0500003a


	//   ....[33]....
        /*0130*/ 	.word	0x0500003a


	//   ....[34]....
        /*0134*/ 	.word	0x0500003a


	//   ....[35]....
        /*0138*/ 	.word	0x0500003a


	//   ....[36]....
        /*013c*/ 	.word	0x0500003a


	//   ....[37]....
        /*0140*/ 	.word	0x0500003a


	//   ....[38]....
        /*0144*/ 	.word	0x0500003a


	//   ....[39]....
        /*0148*/ 	.word	0x0500003a


	//   ....[40]....
        /*014c*/ 	.word	0x0500003a


	//   ....[41]....
        /*0150*/ 	.word	0x0500003a


	//   ....[42]....
        /*0154*/ 	.word	0x0500003a


	//   ....[43]....
        /*0158*/ 	.word	0x0500003a


	//   ....[44]....
        /*015c*/ 	.word	0x0500003a


	//   ....[45]....
        /*0160*/ 	.word	0x0500003a


	//   ....[46]....
        /*0164*/ 	.word	0x0500003a


	//   ....[47]....
        /*0168*/ 	.word	0x0500003a


	//   ....[48]....
        /*016c*/ 	.word	0x0500003a


	//   ....[49]....
        /*0170*/ 	.word	0x0500003a


	//   ....[50]....
        /*0174*/ 	.word	0x0500003a


	//   ....[51]....
        /*0178*/ 	.word	0x0500003a


	//   ....[52]....
        /*017c*/ 	.word	0x0500003a


	//   ....[53]....
        /*0180*/ 	.word	0x0500003a


	//   ....[54]....
        /*0184*/ 	.word	0x0500003a


	//   ....[55]....
        /*0188*/ 	.word	0x0500003a


	//   ....[56]....
        /*018c*/ 	.word	0x0500003a


	//   ....[57]....
        /*0190*/ 	.word	0x0500003a


	//   ....[58]....
        /*0194*/ 	.word	0x0500003a


	//   ....[59]....
        /*0198*/ 	.word	0x0500003a


	//   ....[60]....
        /*019c*/ 	.word	0x0500003a


	//   ....[61]....
        /*01a0*/ 	.word	0x0500003a


	//   ....[62]....
        /*01a4*/ 	.word	0x0500003a


	//   ....[63]....
        /*01a8*/ 	.word	0x0500003a


	//----- nvinfo : EIATTR_COOP_GROUP_INSTR_OFFSETS
	.align		4
.L_2549:
        /*01ac*/ 	.byte	0x04, 0x28
        /*01ae*/ 	.short	(.L_2551 - .L_2550)


	//   ....[0]....
.L_2550:
        /*01b0*/ 	.word	0x00001600


	//   ....[1]....
        /*01b4*/ 	.word	0x00001670


	//   ....[2]....
        /*01b8*/ 	.word	0x000016a0


	//   ....[3]....
        /*01bc*/ 	.word	0x000016c0


	//   ....[4]....
        /*01c0*/ 	.word	0x00001700


	//   ....[5]....
        /*01c4*/ 	.word	0x00001720


	//   ....[6]....
        /*01c8*/ 	.word	0x00001780


	//   ....[7]....
        /*01cc*/ 	.word	0x000017b0


	//   ....[8]....
        /*01d0*/ 	.word	0x000017c0


	//   ....[9]....
        /*01d4*/ 	.word	0x000017d0


	//   ....[10]....
        /*01d8*/ 	.word	0x00001850


	//   ....[11]....
        /*01dc*/ 	.word	0x000018c0


	//   ....[12]....
        /*01e0*/ 	.word	0x000018f0


	//   ....[13]....
        /*01e4*/ 	.word	0x00001920


	//   ....[14]....
        /*01e8*/ 	.word	0x00001950


	//   ....[15]....
        /*01ec*/ 	.word	0x00001960


	//   ....[16]....
        /*01f0*/ 	.word	0x00001970


	//   ....[17]....
        /*01f4*/ 	.word	0x00001990


	//   ....[18]....
        /*01f8*/ 	.word	0x000019f0


	//   ....[19]....
        /*01fc*/ 	.word	0x00001a20


	//   ....[20]....
        /*0200*/ 	.word	0x00001a60


	//   ....[21]....
        /*0204*/ 	.word	0x00001bd0


	//   ....[22]....
        /*0208*/ 	.word	0x00001c60


	//   ....[23]....
        /*020c*/ 	.word	0x00001c80


	//   ....[24]....
        /*0210*/ 	.word	0x00001ca0


	//   ....[25]....
        /*0214*/ 	.word	0x00001cc0


	//   ....[26]....
        /*0218*/ 	.word	0x00001cf0


	//   ....[27]....
        /*021c*/ 	.word	0x00001d30


	//   ....[28]....
        /*0220*/ 	.word	0x00001d80


	//   ....[29]....
        /*0224*/ 	.word	0x00001db0


	//   ....[30]....
        /*0228*/ 	.word	0x00001dd0


	//   ....[31]....
        /*022c*/ 	.word	0x00001de0


	//   ....[32]....
        /*0230*/ 	.word	0x000024e0


	//   ....[33]....
        /*0234*/ 	.word	0x00002560


	//   ....[34]....
        /*0238*/ 	.word	0x000025e0


	//   ....[35]....
        /*023c*/ 	.word	0x00002670


	//   ....[36]....
        /*0240*/ 	.word	0x00002730


	//   ....[37]....
        /*0244*/ 	.word	0x000027c0


	//   ....[38]....
        /*0248*/ 	.word	0x00002860


	//   ....[39]....
        /*024c*/ 	.word	0x000028d0


	//   ....[40]....
        /*0250*/ 	.word	0x00002960


	//   ....[41]....
        /*0254*/ 	.word	0x000029f0


	//   ....[42]....
        /*0258*/ 	.word	0x00002a80


	//   ....[43]....
        /*025c*/ 	.word	0x00002b20


	//   ....[44]....
        /*0260*/ 	.word	0x00002bb0


	//   ....[45]....
        /*0264*/ 	.word	0x00002c40


	//   ....[46]....
        /*0268*/ 	.word	0x00002cc0


	//   ....[47]....
        /*026c*/ 	.word	0x00002d50


	//   ....[48]....
        /*0270*/ 	.word	0x00002de0


	//   ....[49]....
        /*0274*/ 	.word	0x00002ee0


	//   ....[50]....
        /*0278*/ 	.word	0x00002fa0


	//   ....[51]....
        /*027c*/ 	.word	0x000030b0


	//   ....[52]....
        /*0280*/ 	.word	0x00003160


	//   ....[53]....
        /*0284*/ 	.word	0x000031e0


	//   ....[54]....
        /*0288*/ 	.word	0x00003250


	//   ....[55]....
        /*028c*/ 	.word	0x000032d0


	//   ....[56]....
        /*0290*/ 	.word	0x00003350


	//   ....[57]....
        /*0294*/ 	.word	0x000033d0


	//   ....[58]....
        /*0298*/ 	.word	0x00003440


	//   ....[59]....
        /*029c*/ 	.word	0x000034b0


	//   ....[60]....
        /*02a0*/ 	.word	0x00003520


	//   ....[61]....
        /*02a4*/ 	.word	0x00003590


	//   ....[62]....
        /*02a8*/ 	.word	0x00003600


	//   ....[63]....
        /*02ac*/ 	.word	0x00003670


	//----- nvinfo : EIATTR_VRC_CTA_INIT_COUNT
	.align		4
.L_2551:
        /*02b0*/ 	.byte	0x02, 0x4a
	.zero		1
	.zero		1


	//----- nvinfo : EIATTR_EXIT_INSTR_OFFSETS
	.align		4
        /*02b4*/ 	.byte	0x04, 0x1c
        /*02b6*/ 	.short	(.L_2553 - .L_2552)


	//   ....[0]....
.L_2552:
        /*02b8*/ 	.word	0x00000040


	//   ....[1]....
        /*02bc*/ 	.word	0x00001ee0


	//   ....[2]....
        /*02c0*/ 	.word	0x00002220


	//   ....[3]....
        /*02c4*/ 	.word	0x00002490


	//----- nvinfo : EIATTR_MAX_THREADS
	.align		4
.L_2553:
        /*02c8*/ 	.byte	0x04, 0x05
        /*02ca*/ 	.short	(.L_2555 - .L_2554)
.L_2554:
        /*02cc*/ 	.word	0x00000200
        /*02d0*/ 	.word	0x00000001
        /*02d4*/ 	.word	0x00000001


	//----- nvinfo : EIATTR_CRS_STACK_SIZE
	.align		4
.L_2555:
        /*02d8*/ 	.byte	0x04, 0x1e
        /*02da*/ 	.short	(.L_2557 - .L_2556)
.L_2556:
        /*02dc*/ 	.word	0x00000000


	//----- nvinfo : EIATTR_CBANK_PARAM_SIZE
	.align		4
.L_2557:
        /*02e0*/ 	.byte	0x03, 0x19
        /*02e2*/ 	.short	0x0034


	//----- nvinfo : EIATTR_PARAM_CBANK
	.align		4
        /*02e4*/ 	.byte	0x04, 0x0a
        /*02e6*/ 	.short	(.L_2559 - .L_2558)
	.align		4
.L_2558:
        /*02e8*/ 	.word	index@(.nv.constant0._Z9cuda_gemmIiLj512ELj1ELj1ELj256ELj128ELj128ELj128ELj0ELj1EEvjjjPKT_S2_PS0_jjj)
        /*02ec*/ 	.short	0x0380
        /*02ee*/ 	.short	0x0034


	//----- nvinfo : EIATTR_SW_WAR
	.align		4
.L_2559:
        /*02f0*/ 	.byte	0x04, 0x36
        /*02f2*/ 	.short	(.L_2561 - .L_2560)
.L_2560:
        /*02f4*/ 	.word	0x00000008
.L_2561:


//--------------------- .nv.info._Z9cuda_gemmIiLj512ELj1ELj1ELj256ELj64ELj64ELj128ELj1ELj1EEvjjjPKT_S2_PS0_jjj --------------------------
	.section	.nv.info._Z9cuda_gemmIiLj512ELj1ELj1ELj256ELj64ELj64ELj128ELj1ELj1EEvjjjPKT_S2_PS0_jjj,"",@"SHT_CUDA_INFO"
	.sectionflags	@""
	.align	4


	//----- nvinfo : EIATTR_CUDA_API_VERSION
	.align		4
        /*0000*/ 	.byte	0x04, 0x37
        /*0002*/ 	.short	(.L_2563 - .L_2562)
.L_2562:
        /*0004*/ 	.word	0x00000082


	//----- nvinfo : EIATTR_KPARAM_INFO
	.align		4
.L_2563:
        /*0008*/ 	.byte	0x04, 0x17
        /*000a*/ 	.short	(.L_2565 - .L_2564)
.L_2564:
        /*000c*/ 	.word	0x00000000
        /*0010*/ 	.short	0x0008
        /*0012*/ 	.short	0x0030
        /*0014*/ 	.byte	0x00, 0xf0, 0x11, 0x00


	//----- nvinfo : EIATTR_KPARAM_INFO
	.align		4
.L_2565:
        /*0018*/ 	.byte	0x04, 0x17
        /*001a*/ 	.short	(.L_2567 - .L_2566)
.L_2566:
        /*001c*/ 	.word	0x00000000
        /*0020*/ 	.short	0x0007
        /*0022*/ 	.short	0x002c
        /*0024*/ 	.byte	0x00, 0xf0, 0x11, 0x00


	//----- nvinfo : EIATTR_KPARAM_INFO
	.align		4
.L_2567:
        /*0028*/ 	.byte	0x04, 0x17
        /*002a*/ 	.short	(.L_2569 - .L_2568)
.L_2568:
        /*002c*/ 	.word	0x00000000
        /*0030*/ 	.short	0x0006
        /*0032*/ 	.short	0x0028
        /*0034*/ 	.byte	0x00, 0xf0, 0x11, 0x00


	//----- nvinfo : EIATTR_KPARAM_INFO
	.align		4
.L_2569:
        /*0038*/ 	.byte	0x04, 0x17
        /*003a*/ 	.short	(.L_2571 - .L_2570)
.L_2570:
        /*003c*/ 	.word	0x00000000
        /*0040*/ 	.short	0x0005
        /*0042*/ 	.short	0x0020
        /*0044*/ 	.byte	0x00, 0xf5, 0x21, 0x00


	//----- nvinfo : EIATTR_KPARAM_INFO
	.align		4
.L_2571:
        /*0048*/ 	.byte	0x04, 0x17
        /*004a*/ 	.short	(.L_2573 - .L_2572)
.L_2572:
        /*004c*/ 	.word	0x00000000
        /*0050*/ 	.short	0x0004
        /*0052*/ 	.short	0x0018
        /*0054*/ 	.byte	0x00, 0xf5, 0x21, 0x00


	//----- nvinfo : EIATTR_KPARAM_INFO
	.align		4
.L_2573:
        /*0058*/ 	.byte	0x04, 0x17
        /*005a*/ 	.short	(.L_2575 - .L_2574)
.L_2574:
        /*005c*/ 	.word	0x00000000
        /*0060*/ 	.short	0x0003
        /*0062*/ 	.short	0x0010
        /*0064*/ 	.byte	0x00, 0xf5, 0x21, 0x00


	//----- nvinfo : EIATTR_KPARAM_INFO
	.align		4
.L_2575:
        /*0068*/ 	.byte	0x04, 0x17
        /*006a*/ 	.short	(.L_2577 - .L_2576)
.L_2576:
        /*006c*/ 	.word	0x00000000
        /*0070*/ 	.short	0x0002
        /*0072*/ 	.short	0x0008
        /*0074*/ 	.byte	0x00, 0xf0, 0x11, 0x00


	//----- nvinfo : EIATTR_KPARAM_INFO
	.align		4
.L_2577:
        /*0078*/ 	.byte	0x04, 0x17
        /*007a*/ 	.short	(.L_2579 - .L_2578)
.L_2578:
        /*007c*/ 	.word	0x00000000
        /*0080*/ 	.short	0x0001
        /*0082*/ 	.short	0x0004
        /*0084*/ 	.byte	0x00, 0xf0, 0x11, 0x00


	//----- nvinfo : EIATTR_KPARAM_INFO
	.align		4
.L_2579:
        /*0088*/ 	.byte	0x04, 0x17
        /*008a*/ 	.short	(.L_2581 - .L_2580)
.L_2580:
        /*008c*/ 	.word	0x00000000
        /*0090*/ 	.short	0x0000
        /*0092*/ 	.short	0x0000
        /*0094*/ 	.byte	0x00, 0xf0, 0x11, 0x00


	//----- nvinfo : EIATTR_SPARSE_MMA_MASK
	.align		4
.L_2581:
        /*0098*/ 	.byte	0x03, 0x50
        /*009a*/ 	.short	0x0000


	//----- nvinfo : EIATTR_MAXREG_COUNT
	.align		4
        /*009c*/ 	.byte	0x03, 0x1b
        /*009e*/ 	.short	0x0080


	//----- nvinfo : EIATTR_NUM_BARRIERS
	.align		4
        /*00a0*/ 	.byte	0x02, 0x4c
        /*00a2*/ 	.byte	0x01
	.zero		1


	//----- nvinfo : EIATTR_MERCURY_ISA_VERSION
	.align		4
        /*00a4*/ 	.byte	0x03, 0x5f
        /*00a6*/ 	.short	0x0101


	//----- nvinfo : EIATTR_COOP_GROUP_MASK_REGIDS
	.align		4
        /*00a8*/ 	.byte	0x04, 0x29
        /*00aa*/ 	.short	(.L_2583 - .L_2582)


	//   ....[0]....
.L_2582:
        /*00ac*/ 	.word	0xffffffff


	//   ....[1]....
        /*00b0*/ 	.word	0xffffffff


	//   ....[2]....
        /*00b4*/ 	.word	0xffffffff


	//   ....[3]....
        /*00b8*/ 	.word	0xffffffff


	//   ....[4]....
        /*00bc*/ 	.word	0xffffffff


	//   ....[5]....
        /*00c0*/ 	.word	0xffffffff


	//   ....[6]....
        /*00c4*/ 	.word	0xffffffff


	//   ....[7]....
        /*00c8*/ 	.word	0xffffffff


	//   ....[8]....
        /*00cc*/ 	.word	0xffffffff


	//   ....[9]....
        /*00d0*/ 	.word	0xffffffff


	//   ....[10]....
        /*00d4*/ 	.word	0xffffffff


	//   ....[11]....
        /*00d8*/ 	.word	0xffffffff


	//   ....[12]....
        /*00dc*/ 	.word	0xffffffff


	//   ....[13]....
        /*00e0*/ 	.word	0xffffffff


	//   ....[14]....
        /*00e4*/ 	.word	0xffffffff


	//   ....[15]....
        /*00e8*/ 	.word	0xffffffff


	//   ....[16]....
        /*00ec*/ 	.word	0xffffffff


	//   ....[17]....
        /*00f0*/ 	.word	0xffffffff


	//   ....[18]....
        /*00f4*/ 	.word	0xffffffff


	//   ....[19]....
        /*00f8*/ 	.word	0xffffffff


	//   ....[20]....
        /*00fc*/ 	.word	0xffffffff


	//   ....[21]....
        /*0100*/ 	.word	0xffffffff


	//   ....[22]....
        /*0104*/ 	.word	0xffffffff


	//   ....[23]....
        /*0108*/ 	.word	0xffffffff


	//   ....[24]....
        /*010c*/ 	.word	0xffffffff


	//   ....[25]....
        /*0110*/ 	.word	0xffffffff


	//   ....[26]....
        /*0114*/ 	.word	0xffffffff


	//   ....[27]....
        /*0118*/ 	.word	0xffffffff


	//   ....[28]....
        /*011c*/ 	.word	0xffffffff


	//   ....[29]....
        /*0120*/ 	.word	0xffffffff


	//   ....[30]....
        /*0124*/ 	.word	0xffffffff


	//   ....[31]....
        /*0128*/ 	.word	0xffffffff


	//   ....[32]....
        /*012c*/ 	.word	0x05000037


	//   ....[33]....
        /*0130*/ 	.word	0x05000037


	//   ....[34]....
        /*0134*/ 	.word	0x05000037


	//   ....[35]....
        /*0138*/ 	.word	0x05000037


	//   ....[36]....
        /*013c*/ 	.word	0x05000037


	//   ....[37]....
        /*0140*/ 	.word	0x05000037


	//   ....[38]....
        /*0144*/ 	.word	0x05000037


	//   ....[39]....
        /*0148*/ 	.word	0x05000037


	//   ....[40]....
        /*014c*/ 	.word	0x05000037


	//   ....[41]....
        /*0150*/ 	.word	0x05000037


	//   ....[42]....
        /*0154*/ 	.word	0x05000037


	//   ....[43]....
        /*0158*/ 	.word	0x05000037


	//   ....[44]....
        /*015c*/ 	.word	0x05000037


	//   ....[45]....
        /*0160*/ 	.word	0x05000037


	//   ....[46]....
        /*0164*/ 	.word	0x05000037


	//   ....[47]....
        /*0168*/ 	.word	0x05000037


	//   ....[48]....
        /*016c*/ 	.word	0x05000037


	//   ....[49]....
        /*0170*/ 	.word	0x05000037


	//   ....[50]....
        /*0174*/ 	.word	0x05000037


	//   ....[51]....
        /*0178*/ 	.word	0x05000037


	//   ....[52]....
        /*017c*/ 	.word	0x05000037


	//   ....[53]....
        /*0180*/ 	.word	0x05000037


	//   ....[54]....
        /*0184*/ 	.word	0x05000037


	//   ....[55]....
        /*0188*/ 	.word	0x05000037


	//   ....[56]....
        /*018c*/ 	.word	0x05000037


	//   ....[57]....
        /*0190*/ 	.word	0x05000037


	//   ....[58]....
        /*0194*/ 	.word	0x05000037


	//   ....[59]....
        /*0198*/ 	.word	0x05000037


	//   ....[60]....
        /*019c*/ 	.word	0x05000037


	//   ....[61]....
        /*01a0*/ 	.word	0x05000037


	//   ....[62]....
        /*01a4*/ 	.word	0x05000037


	//   ....[63]....
        /*01a8*/ 	.word	0x05000037


	//----- nvinfo : EIATTR_COOP_GROUP_INSTR_OFFSETS
	.align		4
.L_2583:
        /*01ac*/ 	.byte	0x04, 0x28
        /*01ae*/ 	.short	(.L_2585 - .L_2584)


	//   ....[0]....
.L_2584:
        /*01b0*/ 	.word	0x00001740


	//   ....[1]....
        /*01b4*/ 	.word	0x000017a0


	//   ....[2]....
        /*01b8*/ 	.word	0x000017f0


	//   ....[3]....
        /*01bc*/ 	.word	0x00001810


	//   ....[4]....
        /*01c0*/ 	.word	0x00001840


	//   ....[5]....
        /*01c4*/ 	.word	0x00001860


	//   ....[6]....
        /*01c8*/ 	.word	0x000018d0


	//   ....[7]....
        /*01cc*/ 	.word	0x00001910


	//   ....[8]....
        /*01d0*/ 	.word	0x00001940


	//   ....[9]....
        /*01d4*/ 	.word	0x00001950


	//   ....[10]....
        /*01d8*/ 	.word	0x00001a20


	//   ....[11]....
        /*01dc*/ 	.word	0x00001a70


	//   ....[12]....
        /*01e0*/ 	.word	0x00001aa0


	//   ....[13]....
        /*01e4*/ 	.word	0x00001ae0


	//   ....[14]....
        /*01e8*/ 	.word	0x00001af0


	//   ....[15]....
        /*01ec*/ 	.word	0x00001b10


	//   ....[16]....
        /*01f0*/ 	.word	0x00001b30


	//   ....[17]....
        /*01f4*/ 	.word	0x00001b50


	//   ....[18]....
        /*01f8*/ 	.word	0x00001b70


	//   ....[19]....
        /*01fc*/ 	.word	0x00001ba0


	//   ....[20]....
        /*0200*/ 	.word	0x00001bd0


	//   ....[21]....
        /*0204*/ 	.word	0x00001c00


	//   ....[22]....
        /*0208*/ 	.word	0x00001c30


	//   ....[23]....
        /*020c*/ 	.word	0x00001d30


	//   ....[24]....
        /*0210*/ 	.word	0x00001d50


	//   ....[25]....
        /*0214*/ 	.word	0x00001dc0


	//   ....[26]....
        /*0218*/ 	.word	0x00001dd0


	//   ....[27]....
        /*021c*/ 	.word	0x00001e50


	//   ....[28]....
        /*0220*/ 	.word	0x00001e90


	//   ....[29]....
        /*0224*/ 	.word	0x00001ec0


	//   ....[30]....
        /*0228*/ 	.word	0x00001ef0


	//   ....[31]....
        /*022c*/ 	.word	0x00001f10


	//   ....[32]....
        /*0230*/ 	.word	0x000025a0


	//   ....[33]....
        /*0234*/ 	.word	0x00002610


	//   ....[34]....
        /*0238*/ 	.word	0x00002680


	//   ....[35]....
        /*023c*/ 	.word	0x00002700


	//   ....[36]....
        /*0240*/ 	.word	0x000027b0


	//   ....[37]....
        /*0244*/ 	.word	0x00002830


	//   ....[38]....
        /*0248*/ 	.word	0x00002880


	//   ....[39]....
        /*024c*/ 	.word	0x000028e0


	//   ....[40]....
        /*0250*/ 	.word	0x00002950


	//   ....[41]....
        /*0254*/ 	.word	0x00002a30


	//   ....[42]....
        /*0258*/ 	.word	0x00002ac0


	//   ....[43]....
        /*025c*/ 	.word	0x00002b20


	//   ....[44]....
        /*0260*/ 	.word	0x00002b70


	//   ....[45]....
        /*0264*/ 	.word	0x00002bd0


	//   ....[46]....
        /*0268*/ 	.word	0x00002c30


	//   ....[47]....
        /*026c*/ 	.word	0x00002d10


	//   ....[48]....
        /*0270*/ 	.word	0x00002da0


	//   ....[49]....
        /*0274*/ 	.word	0x00002e50


	//   ....[50]....
        /*0278*/ 	.word	0x00002ef0


	//   ....[51]....
        /*027c*/ 	.word	0x00002f80


	//   ....[52]....
        /*0280*/ 	.word	0x00003000


	//   ....[53]....
        /*0284*/ 	.word	0x00003090


	//   ....[54]....
        /*0288*/ 	.word	0x00003120


	//   ....[55]....
        /*028c*/ 	.word	0x00003180


	//   ....[56]....
        /*0290*/ 	.word	0x00003200


	//   ....[57]....
        /*0294*/ 	.word	0x00003290


	//   ....[58]....
        /*0298*/ 	.word	0x00003300


	//   ....[59]....
        /*029c*/ 	.word	0x00003360


	//   ....[60]....
        /*02a0*/ 	.word	0x000033c0


	//   ....[61]....
        /*02a4*/ 	.word	0x00003420


	//   ....[62]....
        /*02a8*/ 	.word	0x00003480


	//   ....[63]....
        /*02ac*/ 	.word	0x000034e0


	//----- nvinfo : EIATTR_VRC_CTA_INIT_COUNT
	.align		4
.L_2585:
        /*02b0*/ 	.byte	0x02, 0x4a
	.zero		1
	.zero		1


	//----- nvinfo : EIATTR_EXIT_INSTR_OFFSETS
	.align		4
        /*02b4*/ 	.byte	0x04, 0x1c
        /*02b6*/ 	.short	(.L_2587 - .L_2586)


	//   ....[0]....
.L_2586:
        /*02b8*/ 	.word	0x00000040


	//   ....[1]....
        /*02bc*/ 	.word	0x00002000


	//   ....[2]....
        /*02c0*/ 	.word	0x00002330


	//   ....[3]....
        /*02c4*/ 	.word	0x00002560


	//----- nvinfo : EIATTR_MAX_THREADS
	.align		4
.L_2587:
        /*02c8*/ 	.byte	0x04, 0x05
        /*02ca*/ 	.short	(.L_2589 - .L_2588)
.L_2588:
        /*02cc*/ 	.word	0x00000200
        /*02d0*/ 	.word	0x00000001
        /*02d4*/ 	.word	0x00000001


	//----- nvinfo : EIATTR_CRS_STACK_SIZE
	.align		4
.L_2589:
        /*02d8*/ 	.byte	0x04, 0x1e
        /*02da*/ 	.short	(.L_2591 - .L_2590)
.L_2590:
        /*02dc*/ 	.word	0x00000000


	//----- nvinfo : EIATTR_CBANK_PARAM_SIZE
	.align		4
.L_2591:
        /*02e0*/ 	.byte	0x03, 0x19
        /*02e2*/ 	.short	0x0034


	//----- nvinfo : EIATTR_PARAM_CBANK
	.align		4
        /*02e4*/ 	.byte	0x04, 0x0a
        /*02e6*/ 	.short	(.L_2593 - .L_2592)
	.align		4
.L_2592:
        /*02e8*/ 	.word	index@(.nv.constant0._Z9cuda_gemmIiLj512ELj1ELj1ELj256ELj64ELj64ELj128ELj1ELj1EEvjjjPKT_S2_PS0_jjj)
        /*02ec*/ 	.short	0x0380
        /*02ee*/ 	.short	0x0034


	//----- nvinfo : EIATTR_SW_WAR
	.align		4
.L_2593:
        /*02f0*/ 	.byte	0x04, 0x36
        /*02f2*/ 	.short	(.L_2595 - .L_2594)
.L_2594:
        /*02f4*/ 	.word	0x00000008
.L_2595:


//--------------------- .nv.info._Z9cuda_gemmIiLj512ELj1ELj1ELj256ELj64ELj64ELj128ELj0ELj1EEvjjjPKT_S2_PS0_jjj --------------------------
	.section	.nv.info._Z9cuda_gemmIiLj512ELj1ELj1ELj256ELj64ELj64ELj128ELj0ELj1EEvjjjPKT_S2_PS0_jjj,"",@"SHT_CUDA_INFO"
	.sectionflags	@""
	.align	4


	//----- nvinfo : EIATTR_CUDA_API_VERSION
	.align		4
        /*0000*/ 	.byte	0x04, 0x37
        /*0002*/ 	.short	(.L_2597 - .L_2596)
.L_2596:
        /*0004*/ 	.word	0x00000082


	//----- nvinfo : EIATTR_KPARAM_INFO
	.align		4
.L_2597:
        /*0008*/ 	.byte	0x04, 0x17
        /*000a*/ 	.short	(.L_2599 - .L_2598)
.L_2598:
        /*000c*/ 	.word	0x00000000
        /*0010*/ 	.short	0x0008
        /*0012*/ 	.short	0x0030
        /*0014*/ 	.byte	0x00, 0xf0, 0x11, 0x00


	//----- nvinfo : EIATTR_KPARAM_INFO
	.align		4
.L_2599:
        /*0018*/ 	.byte	0x04, 0x17
        /*001a*/ 	.short	(.L_2601 - .L_2600)
.L_2600:
        /*001c*/ 	.word	0x00000000
        /*0020*/ 	.short	0x0007
        /*0022*/ 	.short	0x002c
        /*0024*/ 	.byte	0x00, 0xf0, 0x11, 0x00


	//----- nvinfo : EIATTR_KPARAM_INFO
	.align		4
.L_2601:
        /*0028*/ 	.byte	0x04, 0x17
        /*002a*/ 	.short	(.L_2603 - .L_2602)
.L_2602:
        /*002c*/ 	.word	0x00000000
        /*0030*/ 	.short	0x0006
        /*0032*/ 	.short	0x0028
        /*0034*/ 	.byte	0x00, 0xf0, 0x11, 0x00


	//----- nvinfo : EIATTR_KPARAM_INFO
	.align		4
.L_2603:
        /*0038*/ 	.byte	0x04, 0x17
        /*003a*/ 	.short	(.L_2605 - .L_2604)
.L_2604:
        /*003c*/ 	.word	0x00000000
        /*0040*/ 	.short	0x0005
        /*0042*/ 	.short	0x0020
        /*0044*/ 	.byte	0x00, 0xf5, 0x21, 0x00


	//----- nvinfo : EIATTR_KPARAM_INFO
	.align		4
.L_2605:
        /*0048*/ 	.byte	0x04, 0x17
        /*004a*/ 	.short	(.L_2607 - .L_2606)
.L_2606:
        /*004c*/ 	.word	0x00000000
        /*0050*/ 	.short	0x0004
        /*0052*/ 	.short	0x0018
        /*0054*/ 	.byte	0x00, 0xf5, 0x21, 0x00


	//----- nvinfo : EIATTR_KPARAM_INFO
	.align		4
.L_2607:
        /*0058*/ 	.byte	0x04, 0x17
        /*005a*/ 	.short	(.L_2609 - .L_2608)
.L_2608:
        /*005c*/ 	.word	0x00000000
        /*0060*/ 	.short	0x0003
        /*0062*/ 	.short	0x0010
        /*0064*/ 	.byte	0x00, 0xf5, 0x21, 0x00


	//----- nvinfo : EIATTR_KPARAM_INFO
	.align		4
.L_2609:
        /*0068*/ 	.byte	0x04, 0x17
        /*006a*/ 	.short	(.L_2611 - .L_2610)
.L_2610:
        /*006c*/ 	.word	0x00000000
        /*0070*/ 	.short	0x0002
        /*0072*/ 	.short	0x0008
        /*0074*/ 	.byte	0x00, 0xf0, 0x11, 0x00


	//----- nvinfo : EIATTR_KPARAM_INFO
	.align		4
.L_2611:
        /*0078*/ 	.byte	0x04, 0x17
        /*007a*/ 	.short	(.L_2613 - .L_2612)
.L_2612:
        /*007c*/ 	.word	0x00000000
        /*0080*/ 	.short	0x0001
        /*0082*/ 	.short	0x0004
        /*0084*/ 	.byte	0x00, 0xf0, 0x11, 0x00


	//----- nvinfo : EIATTR_KPARAM_INFO
	.align		4
.L_2613:
        /*0088*/ 	.byte	0x04, 0x17
        /*008a*/ 	.short	(.L_2615 - .L_2614)
.L_2614:
        /*008c*/ 	.word	0x00000000
        /*0090*/ 	.short	0x0000
        /*0092*/ 	.short	0x0000
        /*0094*/ 	.byte	0x00, 0xf0, 0x11, 0x00


	//----- nvinfo : EIATTR_SPARSE_MMA_MASK
	.align		4
.L_2615:
        /*0098*/ 	.byte	0x03, 0x50
        /*009a*/ 	.short	0x0000


	//----- nvinfo : EIATTR_MAXREG_COUNT
	.align		4
        /*009c*/ 	.byte	0x03, 0x1b
        /*009e*/ 	.short	0x0080


	//----- nvinfo : EIATTR_NUM_BARRIERS
	.align		4
        /*00a0*/ 	.byte	0x02, 0x4c
        /*00a2*/ 	.byte	0x01
	.zero		1


	//----- nvinfo : EIATTR_MERCURY_ISA_VERSION
	.align		4
        /*00a4*/ 	.byte	0x03, 0x5f
        /*00a6*/ 	.short	0x0101


	//----- nvinfo : EIATTR_COOP_GROUP_MASK_REGIDS
	.align		4
        /*00a8*/ 	.byte	0x04, 0x29
        /*00aa*/ 	.short	(.L_2617 - .L_2616)


	//   ....[0]....
.L_2616:
        /*00ac*/ 	.word	0xffffffff


	//   ....[1]....
        /*00b0*/ 	.word	0xffffffff


	//   ....[2]....
        /*00b4*/ 	.word	0xffffffff


	//   ....[3]....
        /*00b8*/ 	.word	0xffffffff


	//   ....[4]....
        /*00bc*/ 	.word	0xffffffff


	//   ....[5]....
        /*00c0*/ 	.word	0xffffffff


	//   ....[6]....
        /*00c4*/ 	.word	0xffffffff


	//   ....[7]....
        /*00c8*/ 	.word	0xffffffff


	//   ....[8]....
        /*00cc*/ 	.word	0xffffffff


	//   ....[9]....
        /*00d0*/ 	.word	0xffffffff


	//   ....[10]....
        /*00d4*/ 	.word	0xffffffff


	//   ....[11]....
        /*00d8*/ 	.word	0xffffffff


	//   ....[12]....
        /*00dc*/ 	.word	0xffffffff


	//   ....[13]....
        /*00e0*/ 	.word	0xffffffff


	//   ....[14]....
        /*00e4*/ 	.word	0xffffffff


	//   ....[15]....
        /*00e8*/ 	.word	0xffffffff


	//   ....[16]....
        /*00ec*/ 	.word	0xffffffff


	//   ....[17]....
        /*00f0*/ 	.word	0xffffffff


	//   ....[18]....
        /*00f4*/ 	.word	0xffffffff


	//   ....[19]....
        /*00f8*/ 	.word	0xffffffff


	//   ....[20]....
        /*00fc*/ 	.word	0xffffffff


	//   ....[21]....
        /*0100*/ 	.word	0xffffffff


	//   ....[22]....
        /*0104*/ 	.word	0xffffffff


	//   ....[23]....
        /*0108*/ 	.word	0xffffffff


	//   ....[24]....
        /*010c*/ 	.word	0xffffffff


	//   ....[25]....
        /*0110*/ 	.word	0xffffffff


	//   ....[26]....
        /*0114*/ 	.word	0xffffffff


	//   ....[27]....
        /*0118*/ 	.word	0xffffffff


	//   ....[28]....
        /*011c*/ 	.word	0xffffffff


	//   ....[29]....
        /*0120*/ 	.word	0xffffffff


	//   ....[30]....
        /*0124*/ 	.word	0xffffffff


	//   ....[31]....
        /*0128*/ 	.word	0xffffffff


	//   ....[32]....
        /*012c*/ 	.word	0x05000028


	//   ....[33]....
        /*0130*/ 	.word	0x05000028


	//   ....[34]....
        /*0134*/ 	.word	0x05000028


	//   ....[35]....
        /*0138*/ 	.word	0x05000028


	//   ....[36]....
        /*013c*/ 	.word	0x05000028


	//   ....[37]....
        /*0140*/ 	.word	0x05000028


	//   ....[38]....
        /*0144*/ 	.word	0x05000028


	//   ....[39]....
        /*0148*/ 	.word	0x05000028


	//   ....[40]....
        /*014c*/ 	.word	0x05000028


	//   ....[41]....
        /*0150*/ 	.word	0x05000028


	//   ....[42]....
        /*0154*/ 	.word	0x05000028


	//   ....[43]....
        /*0158*/ 	.word	0x05000028


	//   ....[44]....
        /*015c*/ 	.word	0x05000028


	//   ....[45]....
        /*0160*/ 	.word	0x05000028


	//   ....[46]....
        /*0164*/ 	.word	0x05000028


	//   ....[47]....
        /*0168*/ 	.word	0x05000028


	//   ....[48]....
        /*016c*/ 	.word	0x05000028


	//   ....[49]....
        /*0170*/ 	.word	0x05000028


	//   ....[50]....
        /*0174*/ 	.word	0x05000028


	//   ....[51]....
        /*0178*/ 	.word	0x05000028


	//   ....[52]....
        /*017c*/ 	.word	0x05000028


	//   ....[53]....
        /*0180*/ 	.word	0x05000028


	//   ....[54]....
        /*0184*/ 	.word	0x05000028


	//   ....[55]....
        /*0188*/ 	.word	0x05000028


	//   ....[56]....
        /*018c*/ 	.word	0x05000028


	//   ....[57]....
        /*0190*/ 	.word	0x05000028


	//   ....[58]....
        /*0194*/ 	.word	0x05000028


	//   ....[59]....
        /*0198*/ 	.word	0x05000028


	//   ....[60]....
        /*019c*/ 	.word	0x05000028


	//   ....[61]....
        /*01a0*/ 	.word	0x05000028


	//   ....[62]....
        /*01a4*/ 	.word	0x05000028


	//   ....[63]....
        /*01a8*/ 	.word	0x05000028


	//----- nvinfo : EIATTR_COOP_GROUP_INSTR_OFFSETS
	.align		4
.L_2617:
        /*01ac*/ 	.byte	0x04, 0x28
        /*01ae*/ 	.short	(.L_2619 - .L_2618)


	//   ....[0]....
.L_2618:
        /*01b0*/ 	.word	0x000016c0


	//   ....[1]....
        /*01b4*/ 	.word	0x00001700


	//   ....[2]....
        /*01b8*/ 	.word	0x00001730


	//   ....[3]....
        /*01bc*/ 	.word	0x00001770


	//   ....[4]....
        /*01c0*/ 	.word	0x000017a0


	//   ....[5]....
        /*01c4*/ 	.word	0x000017d0


	//   ....[6]....
        /*01c8*/ 	.word	0x000017f0


	//   ....[7]....
        /*01cc*/ 	.word	0x00001810


	//   ....[8]....
        /*01d0*/ 	.word	0x00001850


	//   ....[9]....
        /*01d4*/ 	.word	0x000018b0


	//   ....[10]....
        /*01d8*/ 	.word	0x000018f0


	//   ....[11]....
        /*01dc*/ 	.word	0x00001920


	//   ....[12]....
        /*01e0*/ 	.word	0x00001930


	//   ....[13]....
        /*01e4*/ 	.word	0x00001940


	//   ....[14]....
        /*01e8*/ 	.word	0x00001980


	//   ....[15]....
        /*01ec*/ 	.word	0x000019b0


	//   ....[16]....
        /*01f0*/ 	.word	0x000019e0


	//   ....[17]....
        /*01f4*/ 	.word	0x00001a60


	//   ....[18]....
        /*01f8*/ 	.word	0x00001a70


	//   ....[19]....
        /*01fc*/ 	.word	0x00001a80


	//   ....[20]....
        /*0200*/ 	.word	0x00001ac0


	//   ....[21]....
        /*0204*/ 	.word	0x00001b00


	//   ....[22]....
        /*0208*/ 	.word	0x00001b40


	//   ....[23]....
        /*020c*/ 	.word	0x00001b90


	//   ....[24]....
        /*0210*/ 	.word	0x00001bc0


	//   ....[25]....
        /*0214*/ 	.word	0x00001bf0


	//   ....[26]....
        /*0218*/ 	.word	0x00001c30


	//   ....[27]....
        /*021c*/ 	.word	0x00001cf0


	//   ....[28]....
        /*0220*/ 	.word	0x00001d10


	//   ....[29]....
        /*0224*/ 	.word	0x00001db0


	//   ....[30]....
        /*0228*/ 	.word	0x00001df0


	//   ....[31]....
        /*022c*/ 	.word	0x00001e30


	//   ....[32]....
        /*0230*/ 	.word	0x00002560


	//   ....[33]....
        /*0234*/ 	.word	0x000025b0


	//   ....[34]....
        /*0238*/ 	.word	0x00002660


	//   ....[35]....
        /*023c*/ 	.word	0x000026c0


	//   ....[36]....
        /*0240*/ 	.word	0x00002710


	//   ....[37]....
        /*0244*/ 	.word	0x000027b0


	//   ....[38]....
        /*0248*/ 	.word	0x00002800


	//   ....[39]....
        /*024c*/ 	.word	0x00002880


	//   ....[40]....
        /*0250*/ 	.word	0x00002910


	//   ....[41]....
        /*0254*/ 	.word	0x000029e0


	//   ....[42]....
        /*0258*/ 	.word	0x00002a30


	//   ....[43]....
        /*025c*/ 	.word	0x00002a80


	//   ....[44]....
        /*0260*/ 	.word	0x00002b10


	//   ....[45]....
        /*0264*/ 	.word	0x00002b70


	//   ....[46]....
        /*0268*/ 	.word	0x00002c20


	//   ....[47]....
        /*026c*/ 	.word	0x00002ce0


	//   ....[48]....
        /*0270*/ 	.word	0x00002d30


	//   ....[49]....
        /*0274*/ 	.word	0x00002de0


	//   ....[50]....
        /*0278*/ 	.word	0x00002e60


	//   ....[51]....
        /*027c*/ 	.word	0x00002f60


	//   ....[52]....
        /*0280*/ 	.word	0x00002fd0


	//   ....[53]....
        /*0284*/ 	.word	0x00003090


	//   ....[54]....
        /*0288*/ 	.word	0x00003100


	//   ....[55]....
        /*028c*/ 	.word	0x00003160


	//   ....[56]....
        /*0290*/ 	.word	0x000031d0


	//   ....[57]....
        /*0294*/ 	.word	0x00003230


	//   ....[58]....
        /*0298*/ 	.word	0x00003290


	//   ....[59]....
        /*029c*/ 	.word	0x000032f0


	//   ....[60]....
        /*02a0*/ 	.word	0x00003350


	//   ....[61]....
        /*02a4*/ 	.word	0x000033b0


	//   ....[62]....
        /*02a8*/ 	.word	0x00003410


	//   ....[63]....
        /*02ac*/ 	.word	0x00003470


	//----- nvinfo : EIATTR_VRC_CTA_INIT_COUNT
	.align		4
.L_2619:
        /*02b0*/ 	.byte	0x02, 0x4a
	.zero		1
	.zero		1


	//----- nvinfo : EIATTR_EXIT_INSTR_OFFSETS
	.align		4
        /*02b4*/ 	.byte	0x04, 0x1c
        /*02b6*/ 	.short	(.L_2621 - .L_2620)


	//   ....[0]....
.L_2620:
        /*02b8*/ 	.word	0x00000040


	//   ....[1]....
        /*02bc*/ 	.word	0x00001f40


	//   ....[2]....
        /*02c0*/ 	.word	0x000022a0


	//   ....[3]....
        /*02c4*/ 	.word	0x00002510


	//----- nvinfo : EIATTR_MAX_THREADS
	.align		4
.L_2621:
        /*02c8*/ 	.byte	0x04, 0x05
        /*02ca*/ 	.short	(.L_2623 - .L_2622)
.L_2622:
        /*02cc*/ 	.word	0x00000200
        /*02d0*/ 	.word	0x00000001
        /*02d4*/ 	.word	0x00000001


	//----- nvinfo : EIATTR_CRS_STACK_SIZE
	.align		4
.L_2623:
        /*02d8*/ 	.byte	0x04, 0x1e
        /*02da*/ 	.short	(.L_2625 - .L_2624)
.L_2624:
        /*02dc*/ 	.word	0x00000000


	//----- nvinfo : EIATTR_CBANK_PARAM_SIZE
	.align		4
.L_2625:
        /*02e0*/ 	.byte	0x03, 0x19
        /*02e2*/ 	.short	0x0034


	//----- nvinfo : EIATTR_PARAM_CBANK
	.align		4
        /*02e4*/ 	.byte	0x04, 0x0a
        /*02e6*/ 	.short	(.L_2627 - .L_2626)
	.align		4
.L_2626:
        /*02e8*/ 	.word	index@(.nv.constant0._Z9cuda_gemmIiLj512ELj1ELj1ELj256ELj64ELj64ELj128ELj0ELj1EEvjjjPKT_S2_PS0_jjj)
        /*02ec*/ 	.short	0x0380
        /*02ee*/ 	.short	0x0034


	//----- nvinfo : EIATTR_SW_WAR
	.align		4
.L_2627:
        /*02f0*/ 	.byte	0x04, 0x36
        /*02f2*/ 	.short	(.L_2629 - .L_2628)
.L_2628:
        /*02f4*/ 	.word	0x00000008
.L_2629:


//--------------------- .nv.info._Z9cuda_gemmIiLj512ELj1ELj1ELj256ELj32ELj32ELj128ELj1ELj1EEvjjjPKT_S2_PS0_jjj --------------------------
	.section	.nv.info._Z9cuda_gemmIiLj512ELj1ELj1ELj256ELj32ELj32ELj128ELj1ELj1EEvjjjPKT_S2_PS0_jjj,"",@"SHT_CUDA_INFO"
	.sectionflags	@""
	.align	4


	//----- nvinfo : EIATTR_CUDA_API_VERSION
	.align		4
        /*0000*/ 	.byte	0x04, 0x37
        /*0002*/ 	.short	(.L_2631 - .L_2630)
.L_2630:
        /*0004*/ 	.word	0x00000082


	//----- nvinfo : EIATTR_KPARAM_INFO
	.align		4
.L_2631:
        /*0008*/ 	.byte	0x04, 0x17
        /*000a*/ 	.short	(.L_2633 - .L_2632)
.L_2632:
        /*000c*/ 	.word	0x00000000
        /*0010*/ 	.short	0x0008
        /*0012*/ 	.short	0x0030
        /*0014*/ 	.byte	0x00, 0xf0, 0x11, 0x00


	//----- nvinfo : EIATTR_KPARAM_INFO
	.align		4
.L_2633:
        /*0018*/ 	.byte	0x04, 0x17
        /*001a*/ 	.short	(.L_2635 - .L_2634)
.L_2634:
        /*001c*/ 	.word	0x00000000
        /*0020*/ 	.short	0x0007
        /*0022*/ 	.short	0x002c
        /*0024*/ 	.byte	0x00, 0xf0, 0x11, 0x00


	//----- nvinfo : EIATTR_KPARAM_INFO
	.align		4
.L_2635:
        /*0028*/ 	.byte	0x04, 0x17
        /*002a*/ 	.short	(.L_2637 - .L_2636)
.L_2636:
        /*002c*/ 	.word	0x00000000
        /*0030*/ 	.short	0x0006
        /*0032*/ 	.short	0x0028
        /*0034*/ 	.byte	0x00, 0xf0, 0x11, 0x00


	//----- nvinfo : EIATTR_KPARAM_INFO
	.align		4
.L_2637:
        /*0038*/ 	.byte	0x04, 0x17
        /*003a*/ 	.short	(.L_2639 - .L_2638)
.L_2638:
        /*003c*/ 	.word	0x00000000
        /*0040*/ 	.short	0x0005
        /*0042*/ 	.short	0x0020
        /*0044*/ 	.byte	0x00, 0xf5, 0x21, 0x00


	//----- nvinfo : EIATTR_KPARAM_INFO
	.align		4
.L_2639:
        /*0048*/ 	.byte	0x04, 0x17
        /*004a*/ 	.short	(.L_2641 - .L_2640)
.L_2640:
        /*004c*/ 	.word	0x00000000
        /*0050*/ 	.short	0x0004
        /*0052*/ 	.short	0x0018
        /*0054*/ 	.byte	0x00, 0xf5, 0x21, 0x00


	//----- nvinfo : EIATTR_KPARAM_INFO
	.align		4
.L_2641:
        /*0058*/ 	.byte	0x04, 0x17
        /*005a*/ 	.short	(.L_2643 - .L_2642)
.L_2642:
        /*005c*/ 	.word	0x00000000
        /*0060*/ 	.short	0x0003
        /*0062*/ 	.short	0x0010
        /*0064*/ 	.byte	0x00, 0xf5, 0x21, 0x00


	//----- nvinfo : EIATTR_KPARAM_INFO
	.align		4
.L_2643:
        /*0068*/ 	.byte	0x04, 0x17
        /*006a*/ 	.short	(.L_2645 - .L_2644)
.L_2644:
        /*006c*/ 	.word	0x00000000
        /*0070*/ 	.short	0x0002
        /*0072*/ 	.short	0x0008
        /*0074*/ 	.byte	0x00, 0xf0, 0x11, 0x00


	//----- nvinfo : EIATTR_KPARAM_INFO
	.align		4
.L_2645:
        /*0078*/ 	.byte	0x04, 0x17
        /*007a*/ 	.short	(.L_2647 - .L_2646)
.L_2646:
        /*007c*/ 	.word	0x00000000
        /*0080*/ 	.short	0x0001
        /*0082*/ 	.short	0x0004
        /*0084*/ 	.byte	0x00, 0xf0, 0x11, 0x00


	//----- nvinfo : EIATTR_KPARAM_INFO
	.align		4
.L_2647:
        /*0088*/ 	.byte	0x04, 0x17
        /*008a*/ 	.short	(.L_2649 - .L_2648)
.L_2648:
        /*008c*/ 	.word	0x00000000
        /*0090*/ 	.short	0x0000
        /*0092*/ 	.short	0x0000
        /*0094*/ 	.byte	0x00, 0xf0, 0x11, 0x00


	//----- nvinfo : EIATTR_SPARSE_MMA_MASK
	.align		4
.L_2649:
        /*0098*/ 	.byte	0x03, 0x50
        /*009a*/ 	.short	0x0000


	//----- nvinfo : EIATTR_MAXREG_COUNT
	.align		4
        /*009c*/ 	.byte	0x03, 0x1b
        /*009e*/ 	.short	0x0080


	//----- nvinfo : EIATTR_NUM_BARRIERS
	.align		4
        /*00a0*/ 	.byte	0x02, 0x4c
        /*00a2*/ 	.byte	0x01
	.zero		1


	//----- nvinfo : EIATTR_MERCURY_ISA_VERSION
	.align		4
        /*00a4*/ 	.byte	0x03, 0x5f
        /*00a6*/ 	.short	0x0101


	//----- nvinfo : EIATTR_COOP_GROUP_MASK_REGIDS
	.align		4
        /*00a8*/ 	.byte	0x04, 0x29
        /*00aa*/ 	.short	(.L_2651 - .L_2650)


	//   ....[0]....
.L_2650:
        /*00ac*/ 	.word	0xffffffff


	//   ....[1]....
        /*00b0*/ 	.word	0xffffffff


	//   ....[2]....
        /*00b4*/ 	.word	0xffffffff


	//   ....[3]....
        /*00b8*/ 	.word	0xffffffff


	//   ....[4]....
        /*00bc*/ 	.word	0xffffffff


	//   ....[5]....
        /*00c0*/ 	.word	0xffffffff


	//   ....[6]....
        /*00c4*/ 	.word	0xffffffff


	//   ....[7]....
        /*00c8*/ 	.word	0xffffffff


	//   ....[8]....
        /*00cc*/ 	.word	0xffffffff


	//   ....[9]....
        /*00d0*/ 	.word	0xffffffff


	//   ....[10]....
        /*00d4*/ 	.word	0xffffffff


	//   ....[11]....
        /*00d8*/ 	.word	0xffffffff


	//   ....[12]....
        /*00dc*/ 	.word	0xffffffff


	//   ....[13]....
        /*00e0*/ 	.word	0xffffffff


	//   ....[14]....
        /*00e4*/ 	.word	0xffffffff


	//   ....[15]....
        /*00e8*/ 	.word	0xffffffff


	//   ....[16]....
        /*00ec*/ 	.word	0xffffffff


	//   ....[17]....
        /*00f0*/ 	.word	0xffffffff


	//   ....[18]....
        /*00f4*/ 	.word	0xffffffff


	//   ....[19]....
        /*00f8*/ 	.word	0xffffffff


	//   ....[20]....
        /*00fc*/ 	.word	0xffffffff


	//   ....[21]....
        /*0100*/ 	.word	0xffffffff


	//   ....[22]....
        /*0104*/ 	.word	0xffffffff


	//   ....[23]....
        /*0108*/ 	.word	0xffffffff


	//   ....[24]....
        /*010c*/ 	.word	0xffffffff


	//   ....[25]....
        /*0110*/ 	.word	0xffffffff


	//   ....[26]....
        /*0114*/ 	.word	0xffffffff


	//   ....[27]....
        /*0118*/ 	.word	0xffffffff


	//   ....[28]....
        /*011c*/ 	.word	0xffffffff


	//   ....[29]....
        /*0120*/ 	.word	0xffffffff


	//   ....[30]....
        /*0124*/ 	.word	0xffffffff


	//   ....[31]....
        /*0128*/ 	.word	0xffffffff


	//   ....[32]....
        /*012c*/ 	.word	0x05000011


	//   ....[33]....
        /*0130*/ 	.word	0x05000011


	//   ....[34]....
        /*0134*/ 	.word	0x05000011


	//   ....[35]....
        /*0138*/ 	.word	0x05000011


	//   ....[36]....
        /*013c*/ 	.word	0x05000011


	//   ....[37]....
        /*0140*/ 	.word	0x05000011


	//   ....[38]....
        /*0144*/ 	.word	0x05000011


	//   ....[39]....
        /*0148*/ 	.word	0x05000011


	//   ....[40]....
        /*014c*/ 	.word	0x05000011


	//   ....[41]....
        /*0150*/ 	.word	0x05000011


	//   ....[42]....
        /*0154*/ 	.word	0x05000011


	//   ....[43]....
        /*0158*/ 	.word	0x05000011


	//   ....[44]....
        /*015c*/ 	.word	0x05000011


	//   ....[45]....
        /*0160*/ 	.word	0x05000011


	//   ....[46]....
        /*0164*/ 	.word	0x05000011


	//   ....[47]....
        /*0168*/ 	.word	0x05000011


	//   ....[48]....
        /*016c*/ 	.word	0x05000011


	//   ....[49]....
        /*0170*/ 	.word	0x05000011


	//   ....[50]....
        /*0174*/ 	.word	0x05000011


	//   ....[51]....
        /*0178*/ 	.word	0x05000011


	//   ....[52]....
        /*017c*/ 	.word	0x05000011


	//   ....[53]....
        /*0180*/ 	.word	0x05000011


	//   ....[54]....
        /*0184*/ 	.word	0x05000011


	//   ....[55]....
        /*0188*/ 	.word	0x05000011


	//   ....[56]....
        /*018c*/ 	.word	0x05000011


	//   ....[57]....
        /*0190*/ 	.word	0x05000011


	//   ....[58]....
        /*0194*/ 	.word	0x05000011


	//   ....[59]....
        /*0198*/ 	.word	0x05000011


	//   ....[60]....
        /*019c*/ 	.word	0x05000011


	//   ....[61]....
        /*01a0*/ 	.word	0x05000011


	//   ....[62]....
        /*01a4*/ 	.word	0x05000011


	//   ....[63]....
        /*01a8*/ 	.word	0x05000011


	//----- nvinfo : EIATTR_COOP_GROUP_INSTR_OFFSETS
	.align		4
.L_2651:
        /*01ac*/ 	.byte	0x04, 0x28
        /*01ae*/ 	.short	(.L_2653 - .L_2652)


	//   ....[0]....
.L_2652:
        /*01b0*/ 	.word	0x00001e20


	//   ....[1]....
        /*01b4*/ 	.word	0x00001e80


	//   ....[2]....
        /*01b8*/ 	.word	0x00001ec0


	//   ....[3]....
        /*01bc*/ 	.word	0x00001ef0


	//   ....[4]....
        /*01c0*/ 	.word	0x00001f10


	//   ....[5]....
        /*01c4*/ 	.word	0x00001f60


	//   ....[6]....
        /*01c8*/ 	.word	0x00001f70


	//   ....[7]....
        /*01cc*/ 	.word	0x00001fa0


	//   ....[8]....
        /*01d0*/ 	.word	0x00001fb0


	//   ....[9]....
        /*01d4*/ 	.word	0x00001fe0


	//   ....[10]....
        /*01d8*/ 	.word	0x00002080


	//   ....[11]....
        /*01dc*/ 	.word	0x000020b0


	//   ....[12]....
        /*01e0*/ 	.word	0x000020e0


	//   ....[13]....
        /*01e4*/ 	.word	0x00002110


	//   ....[14]....
        /*01e8*/ 	.word	0x00002130


	//   ....[15]....
        /*01ec*/ 	.word	0x00002140


	//   ....[16]....
        /*01f0*/ 	.word	0x00002680


	//   ....[17]....
        /*01f4*/ 	.word	0x000026e0


	//   ....[18]....
        /*01f8*/ 	.word	0x00002710


	//   ....[19]....
        /*01fc*/ 	.word	0x00002720


	//   ....[20]....
        /*0200*/ 	.word	0x00002730


	//   ....[21]....
        /*0204*/ 	.word	0x00002740


	//   ....[22]....
        /*0208*/ 	.word	0x00002770


	//   ....[23]....
        /*020c*/ 	.word	0x000027c0


	//   ....[24]....
        /*0210*/ 	.word	0x000027f0


	//   ....[25]....
        /*0214*/ 	.word	0x00002820


	//   ....[26]....
        /*0218*/ 	.word	0x000028b0


	//   ....[27]....
        /*021c*/ 	.word	0x000028e0


	//   ....[28]....
        /*0220*/ 	.word	0x00002910


	//   ....[29]....
        /*0224*/ 	.word	0x00002930


	//   ....[30]....
        /*0228*/ 	.word	0x00002960


	//   ....[31]....
        /*022c*/ 	.word	0x00002990


	//   ....[32]....
        /*0230*/ 	.word	0x00002fd0


	//   ....[33]....
        /*0234*/ 	.word	0x00003040


	//   ....[34]....
        /*0238*/ 	.word	0x000030b0


	//   ....[35]....
        /*023c*/ 	.word	0x00003140


	//   ....[36]....
        /*0240*/ 	.word	0x000031d0


	//   ....[37]....
        /*0244*/ 	.word	0x00003250


	//   ....[38]....
        /*0248*/ 	.word	0x000032c0


	//   ....[39]....
        /*024c*/ 	.word	0x00003340


	//   ....[40]....
        /*0250*/ 	.word	0x00003400


	//   ....[41]....
        /*0254*/ 	.word	0x000034f0


	//   ....[42]....
        /*0258*/ 	.word	0x00003560


	//   ....[43]....
        /*025c*/ 	.word	0x000035d0


	//   ....[44]....
        /*0260*/ 	.word	0x00003640


	//   ....[45]....
        /*0264*/ 	.word	0x000036c0


	//   ....[46]....
        /*0268*/ 	.word	0x00003750


	//   ....[47]....
        /*026c*/ 	.word	0x000037c0


	//   ....[48]....
        /*0270*/ 	.word	0x00003840


	//   ....[49]....
        /*0274*/ 	.word	0x00003920


	//   ....[50]....
        /*0278*/ 	.word	0x000039b0


	//   ....[51]....
        /*027c*/ 	.word	0x00003a30


	//   ....[52]....
        /*0280*/ 	.word	0x00003ab0


	//   ....[53]....
        /*0284*/ 	.word	0x00003b80


	//   ....[54]....
        /*0288*/ 	.word	0x00003c50


	//   ....[55]....
        /*028c*/ 	.word	0x00003cc0


	//   ....[56]....
        /*0290*/ 	.word	0x00003d40


	//   ....[57]....
        /*0294*/ 	.word	0x00003de0


	//   ....[58]....
        /*0298*/ 	.word	0x00003e50


	//   ....[59]....
        /*029c*/ 	.word	0x00003ec0


	//   ....[60]....
        /*02a0*/ 	.word	0x00003f30


	//   ....[61]....
        /*02a4*/ 	.word	0x00003fa0


	//   ....[62]....
        /*02a8*/ 	.word	0x00004010


	//   ....[63]....
        /*02ac*/ 	.word	0x00004080


	//----- nvinfo : EIATTR_VRC_CTA_INIT_COUNT
	.align		4
.L_2653:
        /*02b0*/ 	.byte	0x02, 0x4a
	.zero		1
	.zero		1


	//----- nvinfo : EIATTR_EXIT_INSTR_OFFSETS
	.align		4
        /*02b4*/ 	.byte	0x04, 0x1c
        /*02b6*/ 	.short	(.L_2655 - .L_2654)


	//   ....[0]....
.L_2654:
        /*02b8*/ 	.word	0x00000dd0


	//   ....[1]....
        /*02bc*/ 	.word	0x00002a80


	//   ....[2]....
        /*02c0*/ 	.word	0x00002d80


	//   ....[3]....
        /*02c4*/ 	.word	0x00002f80


	//----- nvinfo : EIATTR_MAX_THREADS
	.align		4
.L_2655:
        /*02c8*/ 	.byte	0x04, 0x05
        /*02ca*/ 	.short	(.L_2657 - .L_2656)
.L_2656:
        /*02cc*/ 	.word	0x00000200
        /*02d0*/ 	.word	0x00000001
        /*02d4*/ 	.word	0x00000001


	//----- nvinfo : EIATTR_CRS_STACK_SIZE
	.align		4
.L_2657:
        /*02d8*/ 	.byte	0x04, 0x1e
        /*02da*/ 	.short	(.L_2659 - .L_2658)
.L_2658:
        /*02dc*/ 	.word	0x00000000


	//----- nvinfo : EIATTR_CBANK_PARAM_SIZE
	.align		4
.L_2659:
        /*02e0*/ 	.byte	0x03, 0x19
        /*02e2*/ 	.short	0x0034


	//----- nvinfo : EIATTR_PARAM_CBANK
	.align		4
        /*02e4*/ 	.byte	0x04, 0x0a
        /*02e6*/ 	.short	(.L_2661 - .L_2660)
	.align		4
.L_2660:
        /*02e8*/ 	.word	index@(.nv.constant0._Z9cuda_gemmIiLj512ELj1ELj1ELj256ELj32ELj32ELj128ELj1ELj1EEvjjjPKT_S2_PS0_jjj)
        /*02ec*/ 	.short	0x0380
        /*02ee*/ 	.short	0x0034


	//----- nvinfo : EIATTR_SW_WAR
	.align		4
.L_2661:
        /*02f0*/ 	.byte	0x04, 0x36
        /*02f2*/ 	.short	(.L_2663 - .L_2662)
.L_2662:
        /*02f4*/ 	.word	0x00000008
.L_2663:


//--------------------- .nv.info._Z9cuda_gemmIiLj512ELj1ELj1ELj256ELj32ELj32ELj128ELj0ELj1EEvjjjPKT_S2_PS0_jjj --------------------------
	.section	.nv.info._Z9cuda_gemmIiLj512ELj1ELj1ELj256ELj32ELj32ELj128ELj0ELj1EEvjjjPKT_S2_PS0_jjj,"",@"SHT_CUDA_INFO"
	.sectionflags	@""
	.align	4


	//----- nvinfo : EIATTR_CUDA_API_VERSION
	.align		4
        /*0000*/ 	.byte	0x04, 0x37
        /*0002*/ 	.short	(.L_2665 - .L_2664)
.L_2664:
        /*0004*/ 	.word	0x00000082


	//----- nvinfo : EIATTR_KPARAM_INFO
	.align		4
.L_2665:
        /*0008*/ 	.byte	0x04, 0x17
        /*000a*/ 	.short	(.L_2667 - .L_2666)
.L_2666:
        /*000c*/ 	.word	0x00000000
        /*0010*/ 	.short	0x0008
        /*0012*/ 	.short	0x0030
        /*0014*/ 	.byte	0x00, 0xf0, 0x11, 0x00


	//----- nvinfo : EIATTR_KPARAM_INFO
	.align		4
.L_2667:
        /*0018*/ 	.byte	0x04, 0x17
        /*001a*/ 	.short	(.L_2669 - .L_2668)
.L_2668:
        /*001c*/ 	.word	0x00000000
        /*0020*/ 	.short	0x0007
        /*0022*/ 	.short	0x002c
        /*0024*/ 	.byte	0x00, 0xf0, 0x11, 0x00


	//----- nvinfo : EIATTR_KPARAM_INFO
	.align		4
.L_2669:
        /*0028*/ 	.byte	0x04, 0x17
        /*002a*/ 	.short	(.L_2671 - .L_2670)
.L_2670:
        /*002c*/ 	.word	0x00000000
        /*0030*/ 	.short	0x0006
        /*0032*/ 	.short	0x0028
        /*0034*/ 	.byte	0x00, 0xf0, 0x11, 0x00


	//----- nvinfo : EIATTR_KPARAM_INFO
	.align		4
.L_2671:
        /*0038*/ 	.byte	0x04, 0x17
        /*003a*/ 	.short	(.L_2673 - .L_2672)
.L_2672:
        /*003c*/ 	.word	0x00000000
        /*0040*/ 	.short	0x0005
        /*0042*/ 	.short	0x0020
        /*0044*/ 	.byte	0x00, 0xf5, 0x21, 0x00


	//----- nvinfo : EIATTR_KPARAM_INFO
	.align		4
.L_2673:
        /*0048*/ 	.byte	0x04, 0x17
        /*004a*/ 	.short	(.L_2675 - .L_2674)
.L_2674:
        /*004c*/ 	.word	0x00000000
        /*0050*/ 	.short	0x0004
        /*0052*/ 	.short	0x0018
        /*0054*/ 	.byte	0x00, 0xf5, 0x21, 0x00


	//----- nvinfo : EIATTR_KPARAM_INFO
	.align		4
.L_2675:
        /*0058*/ 	.byte	0x04, 0x17
        /*005a*/ 	.short	(.L_2677 - .L_2676)
.L_2676:
        /*005c*/ 	.word	0x00000000
        /*0060*/ 	.short	0x0003
        /*0062*/ 	.short	0x0010
        /*0064*/ 	.byte	0x00, 0xf5, 0x21, 0x00


	//----- nvinfo : EIATTR_KPARAM_INFO
	.align		4
.L_2677:
        /*0068*/ 	.byte	0x04, 0x17
        /*006a*/ 	.short	(.L_2679 - .L_2678)
.L_2678:
        /*006c*/ 	.word	0x00000000
        /*0070*/ 	.short	0x0002
        /*0072*/ 	.short	0x0008
        /*0074*/ 	.byte	0x00, 0xf0, 0x11, 0x00


	//----- nvinfo : EIATTR_KPARAM_INFO
	.align		4
.L_2679:
        /*0078*/ 	.byte	0x04, 0x17
        /*007a*/ 	.short	(.L_2681 - .L_2680)
.L_2680:
        /*007c*/ 	.word	0x00000000
        /*0080*/ 	.short	0x0001
        /*0082*/ 	.short	0x0004
        /*0084*/ 	.byte	0x00, 0xf0, 0x11, 0x00


	//----- nvinfo : EIATTR_KPARAM_INFO
	.align		4
.L_2681:
        /*0088*/ 	.byte	0x04, 0x17
        /*008a*/ 	.short	(.L_2683 - .L_2682)
.L_2682:
        /*008c*/ 	.word	0x00000000
        /*0090*/ 	.short	0x0000
        /*0092*/ 	.short	0x0000
        /*0094*/ 	.byte	0x00, 0xf0, 0x11, 0x00


	//----- nvinfo : EIATTR_SPARSE_MMA_MASK
	.align		4
.L_2683:
        /*0098*/ 	.byte	0x03, 0x50
        /*009a*/ 	.short	0x0000


	//----- nvinfo : EIATTR_MAXREG_COUNT
	.align		4
        /*009c*/ 	.byte	0x03, 0x1b
        /*009e*/ 	.short	0x0080


	//----- nvinfo : EIATTR_NUM_BARRIERS
	.align		4
        /*00a0*/ 	.byte	0x02, 0x4c
        /*00a2*/ 	.byte	0x01
	.zero		1


	//----- nvinfo : EIATTR_MERCURY_ISA_VERSION
	.align		4
        /*00a4*/ 	.byte	0x03, 0x5f
        /*00a6*/ 	.short	0x0101


	//----- nvinfo : EIATTR_COOP_GROUP_MASK_REGIDS
	.align		4
        /*00a8*/ 	.byte	0x04, 0x29
        /*00aa*/ 	.short	(.L_2685 - .L_2684)


	//   ....[0]....
.L_2684:
        /*00ac*/ 	.word	0xffffffff


	//   ....[1]....
        /*00b0*/ 	.word	0xffffffff


	//   ....[2]....
        /*00b4*/ 	.word	0xffffffff


	//   ....[3]....
        /*00b8*/ 	.word	0xffffffff


	//   ....[4]....
        /*00bc*/ 	.word	0xffffffff


	//   ....[5]....
        /*00c0*/ 	.word	0xffffffff


	//   ....[6]....
        /*00c4*/ 	.word	0xffffffff


	//   ....[7]....
        /*00c8*/ 	.word	0xffffffff


	//   ....[8]....
        /*00cc*/ 	.word	0xffffffff


	//   ....[9]....
        /*00d0*/ 	.word	0xffffffff


	//   ....[10]....
        /*00d4*/ 	.word	0xffffffff


	//   ....[11]....
        /*00d8*/ 	.word	0xffffffff


	//   ....[12]....
        /*00dc*/ 	.word	0xffffffff


	//   ....[13]....
        /*00e0*/ 	.word	0xffffffff


	//   ....[14]....
        /*00e4*/ 	.word	0xffffffff


	//   ....[15]....
        /*00e8*/ 	.word	0xffffffff


	//   ....[16]....
        /*00ec*/ 	.word	0xffffffff


	//   ....[17]....
        /*00f0*/ 	.word	0xffffffff


	//   ....[18]....
        /*00f4*/ 	.word	0xffffffff


	//   ....[19]....
        /*00f8*/ 	.word	0xffffffff


	//   ....[20]....
        /*00fc*/ 	.word	0xffffffff


	//   ....[21]....
        /*0100*/ 	.word	0xffffffff


	//   ....[22]....
        /*0104*/ 	.word	0xffffffff


	//   ....[23]....
        /*0108*/ 	.word	0xffffffff


	//   ....[24]....
        /*010c*/ 	.word	0xffffffff


	//   ....[25]....
        /*0110*/ 	.word	0xffffffff


	//   ....[26]....
        /*0114*/ 	.word	0xffffffff


	//   ....[27]....
        /*0118*/ 	.word	0xffffffff


	//   ....[28]....
        /*011c*/ 	.word	0xffffffff


	//   ....[29]....
        /*0120*/ 	.word	0xffffffff


	//   ....[30]....
        /*0124*/ 	.word	0xffffffff


	//   ....[31]....
        /*0128*/ 	.word	0xffffffff


	//   ....[32]....
        /*012c*/ 	.word	0x05000021


	//   ....[33]....
        /*0130*/ 	.word	0x05000021


	//   ....[34]....
        /*0134*/ 	.word	0x05000021


	//   ....[35]....
        /*0138*/ 	.word	0x05000021


	//   ....[36]....
        /*013c*/ 	.word	0x05000021


	//   ....[37]....
        /*0140*/ 	.word	0x05000021


	//   ....[38]....
        /*0144*/ 	.word	0x05000021


	//   ....[39]....
        /*0148*/ 	.word	0x05000021


	//   ....[40]....
        /*014c*/ 	.word	0x05000021


	//   ....[41]....
        /*0150*/ 	.word	0x05000021


	//   ....[42]....
        /*0154*/ 	.word	0x05000021


	//   ....[43]....
        /*0158*/ 	.word	0x05000021


	//   ....[44]....
        /*015c*/ 	.word	0x05000021


	//   ....[45]....
        /*0160*/ 	.word	0x05000021


	//   ....[46]....
        /*0164*/ 	.word	0x05000021


	//   ....[47]....
        /*0168*/ 	.word	0x05000021


	//   ....[48]....
        /*016c*/ 	.word	0x05000021


	//   ....[49]....
        /*0170*/ 	.word	0x05000021


	//   ....[50]....
        /*0174*/ 	.word	0x05000021


	//   ....[51]....
        /*0178*/ 	.word	0x05000021


	//   ....[52]....
        /*017c*/ 	.word	0x05000021


	//   ....[53]....
        /*0180*/ 	.word	0x05000021


	//   ....[54]....
        /*0184*/ 	.word	0x05000021


	//   ....[55]....
        /*0188*/ 	.word	0x05000021


	//   ....[56]....
        /*018c*/ 	.word	0x05000021


	//   ....[57]....
        /*0190*/ 	.word	0x05000021


	//   ....[58]....
        /*0194*/ 	.word	0x05000021


	//   ....[59]....
        /*0198*/ 	.word	0x05000021


	//   ....[60]....
        /*019c*/ 	.word	0x05000021


	//   ....[61]....
        /*01a0*/ 	.word	0x05000021


	//   ....[62]....
        /*01a4*/ 	.word	0x05000021


	//   ....[63]....
        /*01a8*/ 	.word	0x05000021


	//----- nvinfo : EIATTR_COOP_GROUP_INSTR_OFFSETS
	.align		4
.L_2685:
        /*01ac*/ 	.byte	0x04, 0x28
        /*01ae*/ 	.short	(.L_2687 - .L_2686)


	//   ....[0]....
.L_2686:
        /*01b0*/ 	.word	0x00001e70


	//   ....[1]....
        /*01b4*/ 	.word	0x00001e80


	//   ....[2]....
        /*01b8*/ 	.word	0x00001ee0


	//   ....[3]....
        /*01bc*/ 	.word	0x00001f10


	//   ....[4]....
        /*01c0*/ 	.word	0x00001f20


	//   ....[5]....
        /*01c4*/ 	.word	0x00001f30


	//   ....[6]....
        /*01c8*/ 	.word	0x00001f40


	//   ....[7]....
        /*01cc*/ 	.word	0x00001fd0


	//   ....[8]....
        /*01d0*/ 	.word	0x00002010


	//   ....[9]....
        /*01d4*/ 	.word	0x00002070


	//   ....[10]....
        /*01d8*/ 	.word	0x000020a0


	//   ....[11]....
        /*01dc*/ 	.word	0x000020e0


	//   ....[12]....
        /*01e0*/ 	.word	0x00002100


	//   ....[13]....
        /*01e4*/ 	.word	0x00002130


	//   ....[14]....
        /*01e8*/ 	.word	0x00002160


	//   ....[15]....
        /*01ec*/ 	.word	0x00002180


	//   ....[16]....
        /*01f0*/ 	.word	0x00002750


	//   ....[17]....
        /*01f4*/ 	.word	0x00002790


	//   ....[18]....
        /*01f8*/ 	.word	0x000027d0


	//   ....[19]....
        /*01fc*/ 	.word	0x000027f0


	//   ....[20]....
        /*0200*/ 	.word	0x00002800


	//   ....[21]....
        /*0204*/ 	.word	0x00002810


	//   ....[22]....
        /*0208*/ 	.word	0x00002830


	//   ....[23]....
        /*020c*/ 	.word	0x00002890


	//   ....[24]....
        /*0210*/ 	.word	0x000028c0


	//   ....[25]....
        /*0214*/ 	.word	0x000028f0


	//   ....[26]....
        /*0218*/ 	.word	0x00002950


	//   ....[27]....
        /*021c*/ 	.word	0x00002980


	//   ....[28]....
        /*0220*/ 	.word	0x000029d0


	//   ....[29]....
        /*0224*/ 	.word	0x00002a10


	//   ....[30]....
        /*0228*/ 	.word	0x00002a40


	//   ....[31]....
        /*022c*/ 	.word	0x00002a60


	//   ....[32]....
        /*0230*/ 	.word	0x000031e0


	//   ....[33]....
        /*0234*/ 	.word	0x00003270


	//   ....[34]....
        /*0238*/ 	.word	0x00003310


	//   ....[35]....
        /*023c*/ 	.word	0x000033b0


	//   ....[36]....
        /*0240*/ 	.word	0x00003460


	//   ....[37]....
        /*0244*/ 	.word	0x000034d0


	//   ....[38]....
        /*0248*/ 	.word	0x00003560


	//   ....[39]....
        /*024c*/ 	.word	0x00003600


	//   ....[40]....
        /*0250*/ 	.word	0x000036b0


	//   ....[41]....
        /*0254*/ 	.word	0x00003720


	//   ....[42]....
        /*0258*/ 	.word	0x000037a0


	//   ....[43]....
        /*025c*/ 	.word	0x00003820


	//   ....[44]....
        /*0260*/ 	.word	0x000038d0


	//   ....[45]....
        /*0264*/ 	.word	0x00003940


	//   ....[46]....
        /*0268*/ 	.word	0x000039b0


	//   ....[47]....
        /*026c*/ 	.word	0x00003a20


	//   ....[48]....
        /*0270*/ 	.word	0x00003aa0


	//   ....[49]....
        /*0274*/ 	.word	0x00003b70


	//   ....[50]....
        /*0278*/ 	.word	0x00003c10


	//   ....[51]....
        /*027c*/ 	.word	0x00003ca0


	//   ....[52]....
        /*0280*/ 	.word	0x00003d50


	//   ....[53]....
        /*0284*/ 	.word	0x00003dc0


	//   ....[54]....
        /*0288*/ 	.word	0x00003e40


	//   ....[55]....
        /*028c*/ 	.word	0x00003ee0


	//   ....[56]....
        /*0290*/ 	.word	0x00003f60


	//   ....[57]....
        /*0294*/ 	.word	0x00004000


	//   ....[58]....
        /*0298*/ 	.word	0x000040a0


	//   ....[59]....
        /*029c*/ 	.word	0x00004110


	//   ....[60]....
        /*02a0*/ 	.word	0x00004190


	//   ....[61]....
        /*02a4*/ 	.word	0x00004220


	//   ....[62]....
        /*02a8*/ 	.word	0x00004290


	//   ....[63]....
        /*02ac*/ 	.word	0x00004300


	//----- nvinfo : EIATTR_VRC_CTA_INIT_COUNT
	.align		4
.L_2687:
        /*02b0*/ 	.byte	0x02, 0x4a
	.zero		1
	.zero		1


	//----- nvinfo : EIATTR_EXIT_INSTR_OFFSETS
	.align		4
        /*02b4*/ 	.byte	0x04, 0x1c
        /*02b6*/ 	.short	(.L_2689 - .L_2688)


	//   ....[0]....
.L_2688:
        /*02b8*/ 	.word	0x00000dd0


	//   ....[1]....
        /*02bc*/ 	.word	0x00002b60


	//   ....[2]....
        /*02c0*/ 	.word	0x00002ec0


	//   ....[3]....
        /*02c4*/ 	.word	0x00003190


	//----- nvinfo : EIATTR_MAX_THREADS
	.align		4
.L_2689:
        /*02c8*/ 	.byte	0x04, 0x05
        /*02ca*/ 	.short	(.L_2691 - .L_2690)
.L_2690:
        /*02cc*/ 	.word	0x00000200
        /*02d0*/ 	.word	0x00000001
        /*02d4*/ 	.word	0x00000001


	//----- nvinfo : EIATTR_CRS_STACK_SIZE
	.align		4
.L_2691:
        /*02d8*/ 	.byte	0x04, 0x1e
        /*02da*/ 	.short	(.L_2693 - .L_2692)
.L_2692:
        /*02dc*/ 	.word	0x00000000


	//----- nvinfo : EIATTR_CBANK_PARAM_SIZE
	.align		4
.L_2693:
        /*02e0*/ 	.byte	0x03, 0x19
        /*02e2*/ 	.short	0x0034


	//----- nvinfo : EIATTR_PARAM_CBANK
	.align		4
        /*02e4*/ 	.byte	0x04, 0x0a
        /*02e6*/ 	.short	(.L_2695 - .L_2694)
	.align		4
.L_2694:
        /*02e8*/ 	.word	index@(.nv.constant0._Z9cuda_gemmIiLj512ELj1ELj1ELj256ELj32ELj32ELj128ELj0ELj1EEvjjjPKT_S2_PS0_jjj)
        /*02ec*/ 	.short	0x0380
        /*02ee*/ 	.short	0x0034


	//----- nvinfo : EIATTR_SW_WAR
	.align		4
.L_2695:
        /*02f0*/ 	.byte	0x04, 0x36
        /*02f2*/ 	.short	(.L_2697 - .L_2696)
.L_2696:
        /*02f4*/ 	.word	0x00000008
.L_2697:


//--------------------- .nv.info._Z9cuda_gemmIiLj512ELj1ELj1ELj256ELj16ELj16ELj128ELj1ELj1EEvjjjPKT_S2_PS0_jjj --------------------------
	.section	.nv.info._Z9cuda_gemmIiLj512ELj1ELj1ELj256ELj16ELj16ELj128ELj1ELj1EEvjjjPKT_S2_PS0_jjj,"",@"SHT_CUDA_INFO"
	.sectionflags	@""
	.align	4


	//----- nvinfo : EIATTR_CUDA_API_VERSION
	.align		4
        /*0000*/ 	.byte	0x04, 0x37
        /*0002*/ 	.short	(.L_2699 - .L_2698)
.L_2698:
        /*0004*/ 	.word	0x00000082


	//----- nvinfo : EIATTR_KPARAM_INFO
	.align		4
.L_2699:
        /*0008*/ 	.byte	0x04, 0x17
        /*000a*/ 	.short	(.L_2701 - .L_2700)
.L_2700:
        /*000c*/ 	.word	0x00000000
        /*0010*/ 	.short	0x0008
        /*0012*/ 	.short	0x0030
        /*0014*/ 	.byte	0x00, 0xf0, 0x11, 0x00


	//----- nvinfo : EIATTR_KPARAM_INFO
	.align		4
.L_2701:
        /*0018*/ 	.byte	0x04, 0x17
        /*001a*/ 	.short	(.L_2703 - .L_2702)
.L_2702:
        /*001c*/ 	.word	0x00000000
        /*0020*/ 	.short	0x0007
        /*0022*/ 	.short	0x002c
        /*0024*/ 	.byte	0x00, 0xf0, 0x11, 0x00


	//----- nvinfo : EIATTR_KPARAM_INFO
	.align		4
.L_2703:
        /*0028*/ 	.byte	0x04, 0x17
        /*002a*/ 	.short	(.L_2705 - .L_2704)
.L_2704:
        /*002c*/ 	.word	0x00000000
        /*0030*/ 	.short	0x0006
        /*0032*/ 	.short	0x0028
        /*0034*/ 	.byte	0x00, 0xf0, 0x11, 0x00


	//----- nvinfo : EIATTR_KPARAM_INFO
	.align		4
.L_2705:
        /*0038*/ 	.byte	0x04, 0x17
        /*003a*/ 	.short	(.L_2707 - .L_2706)
.L_2706:
        /*003c*/ 	.word	0x00000000
        /*0040*/ 	.short	0x0005
        /*0042*/ 	.short	0x0020
        /*0044*/ 	.byte	0x00, 0xf5, 0x21, 0x00


	//----- nvinfo : EIATTR_KPARAM_INFO
	.align		4
.L_2707:
        /*0048*/ 	.byte	0x04, 0x17
        /*004a*/ 	.short	(.L_2709 - .L_2708)
.L_2708:
        /*004c*/ 	.word	0x00000000
        /*0050*/ 	.short	0x0004
        /*0052*/ 	.short	0x0018
        /*0054*/ 	.byte	0x00, 0xf5, 0x21, 0x00


	//----- nvinfo : EIATTR_KPARAM_INFO
	.align		4
.L_2709:
        /*0058*/ 	.byte	0x04, 0x17
        /*005a*/ 	.short	(.L_2711 - .L_2710)
.L_2710:
        /*005c*/ 	.word	0x00000000
        /*0060*/ 	.short	0x0003
        /*0062*/ 	.short	0x0010
        /*0064*/ 	.byte	0x00, 0xf5, 0x21, 0x00


	//----- nvinfo : EIATTR_KPARAM_INFO
	.align		4
.L_2711:
        /*0068*/ 	.byte	0x04, 0x17
        /*006a*/ 	.short	(.L_2713 - .L_2712)
.L_2712:
        /*006c*/ 	.word	0x00000000
        /*0070*/ 	.short	0x0002
        /*0072*/ 	.short	0x0008
        /*0074*/ 	.byte	0x00, 0xf0, 0x11, 0x00


	//----- nvinfo : EIATTR_KPARAM_INFO
	.align		4
.L_2713:
        /*0078*/ 	.byte	0x04, 0x17
        /*007a*/ 	.short	(.L_2715 - .L_2714)
.L_2714:
        /*007c*/ 	.word	0x00000000
        /*0080*/ 	.short	0x0001
        /*0082*/ 	.short	0x0004
        /*0084*/ 	.byte	0x00, 0xf0, 0x11, 0x00


	//----- nvinfo : EIATTR_KPARAM_INFO
	.align		4
.L_2715:
        /*0088*/ 	.byte	0x04, 0x17
        /*008a*/ 	.short	(.L_2717 - .L_2716)
.L_2716:
        /*008c*/ 	.word	0x00000000
        /*0090*/ 	.short	0x0000
        /*0092*/ 	.short	0x0000
        /*0094*/ 	.byte	0x00, 0xf0, 0x11, 0x00


	//----- nvinfo : EIATTR_SPARSE_MMA_MASK
	.align		4
.L_2717:
        /*0098*/ 	.byte	0x03, 0x50
        /*009a*/ 	.short	0x0000


	//----- nvinfo : EIATTR_MAXREG_COUNT
	.align		4
        /*009c*/ 	.byte	0x03, 0x1b
        /*009e*/ 	.short	0x0080


	//----- nvinfo : EIATTR_NUM_BARRIERS
	.align		4
        /*00a0*/ 	.byte	0x02, 0x4c
        /*00a2*/ 	.byte	0x01
	.zero		1


	//----- nvinfo : EIATTR_MERCURY_ISA_VERSION
	.align		4
        /*00a4*/ 	.byte	0x03, 0x5f
        /*00a6*/ 	.short	0x0101


	//----- nvinfo : EIATTR_COOP_GROUP_MASK_REGIDS
	.align		4
        /*00a8*/ 	.byte	0x04, 0x29
        /*00aa*/ 	.short	(.L_2719 - .L_2718)


	//   ....[0]....
.L_2718:
        /*00ac*/ 	.word	0xffffffff


	//   ....[1]....
        /*00b0*/ 	.word	0xffffffff


	//   ....[2]....
        /*00b4*/ 	.word	0xffffffff


	//   ....[3]....
        /*00b8*/ 	.word	0xffffffff


	//   ....[4]....
        /*00bc*/ 	.word	0xffffffff


	//   ....[5]....
        /*00c0*/ 	.word	0xffffffff


	//   ....[6]....
        /*00c4*/ 	.word	0xffffffff


	//   ....[7]....
        /*00c8*/ 	.word	0xffffffff


	//   ....[8]....
        /*00cc*/ 	.word	0xffffffff


	//   ....[9]....
        /*00d0*/ 	.word	0xffffffff


	//   ....[10]....
        /*00d4*/ 	.word	0xffffffff


	//   ....[11]....
        /*00d8*/ 	.word	0xffffffff


	//   ....[12]....
        /*00dc*/ 	.word	0xffffffff


	//   ....[13]....
        /*00e0*/ 	.word	0xffffffff


	//   ....[14]....
        /*00e4*/ 	.word	0xffffffff


	//   ....[15]....
        /*00e8*/ 	.word	0xffffffff


	//   ....[16]....
        /*00ec*/ 	.word	0x0500001f


	//   ....[17]....
        /*00f0*/ 	.word	0x0500001f


	//   ....[18]....
        /*00f4*/ 	.word	0x0500001f


	//   ....[19]....
        /*00f8*/ 	.word	0x0500001f


	//   ....[20]....
        /*00fc*/ 	.word	0x0500001f


	//   ....[21]....
        /*0100*/ 	.word	0x0500001f


	//   ....[22]....
        /*0104*/ 	.word	0x0500001f


	//   ....[23]....
        /*0108*/ 	.word	0x0500001f


	//   ....[24]....
        /*010c*/ 	.word	0x0500001f


	//   ....[25]....
        /*0110*/ 	.word	0x0500001f


	//   ....[26]....
        /*0114*/ 	.word	0x0500001f


	//   ....[27]....
        /*0118*/ 	.word	0x0500001f


	//   ....[28]....
        /*011c*/ 	.word	0x0500001f


	//   ....[29]....
        /*0120*/ 	.word	0x0500001f


	//   ....[30]....
        /*0124*/ 	.word	0x0500001f


	//   ....[31]....
        /*0128*/ 	.word	0x0500001f


	//----- nvinfo : EIATTR_COOP_GROUP_INSTR_OFFSETS
	.align		4
.L_2719:
        /*012c*/ 	.byte	0x04, 0x28
        /*012e*/ 	.short	(.L_2721 - .L_2720)


	//   ....[0]....
.L_2720:
        /*0130*/ 	.word	0x00001dd0


	//   ....[1]....
        /*0134*/ 	.word	0x00001de0


	//   ....[2]....
        /*0138*/ 	.word	0x00001df0


	//   ....[3]....
        /*013c*/ 	.word	0x00001e00


	//   ....[4]....
        /*0140*/ 	.word	0x00001e10


	//   ....[5]....
        /*0144*/ 	.word	0x00001e20


	//   ....[6]....
        /*0148*/ 	.word	0x00001e40


	//   ....[7]....
        /*014c*/ 	.word	0x00001e70


	//   ....[8]....
        /*0150*/ 	.word	0x00001eb0


	//   ....[9]....
        /*0154*/ 	.word	0x00001ee0


	//   ....[10]....
        /*0158*/ 	.word	0x00001f10


	//   ....[11]....
        /*015c*/ 	.word	0x00001f70


	//   ....[12]....
        /*0160*/ 	.word	0x00001f90


	//   ....[13]....
        /*0164*/ 	.word	0x00001fd0


	//   ....[14]....
        /*0168*/ 	.word	0x00001ff0


	//   ....[15]....
        /*016c*/ 	.word	0x00002010


	//   ....[16]....
        /*0170*/ 	.word	0x000026c0


	//   ....[17]....
        /*0174*/ 	.word	0x00002740


	//   ....[18]....
        /*0178*/ 	.word	0x000027d0


	//   ....[19]....
        /*017c*/ 	.word	0x00002850


	//   ....[20]....
        /*0180*/ 	.word	0x000028c0


	//   ....[21]....
        /*0184*/ 	.word	0x00002930


	//   ....[22]....
        /*0188*/ 	.word	0x000029a0


	//   ....[23]....
        /*018c*/ 	.word	0x00002a60


	//   ....[24]....
        /*0190*/ 	.word	0x00002b10


	//   ....[25]....
        /*0194*/ 	.word	0x00002b80


	//   ....[26]....
        /*0198*/ 	.word	0x00002bf0


	//   ....[27]....
        /*019c*/ 	.word	0x00002c60


	//   ....[28]....
        /*01a0*/ 	.word	0x00002cd0


	//   ....[29]....
        /*01a4*/ 	.word	0x00002d40


	//   ....[30]....
        /*01a8*/ 	.word	0x00002db0


	//   ....[31]....
        /*01ac*/ 	.word	0x00002e20


	//----- nvinfo : EIATTR_VRC_CTA_INIT_COUNT
	.align		4
.L_2721:
        /*01b0*/ 	.byte	0x02, 0x4a
	.zero		1
	.zero		1


	//----- nvinfo : EIATTR_EXIT_INSTR_OFFSETS
	.align		4
        /*01b4*/ 	.byte	0x04, 0x1c
        /*01b6*/ 	.short	(.L_2723 - .L_2722)


	//   ....[0]....
.L_2722:
        /*01b8*/ 	.word	0x00000df0


	//   ....[1]....
        /*01bc*/ 	.word	0x000020f0


	//   ....[2]....
        /*01c0*/ 	.word	0x00002440


	//   ....[3]....
        /*01c4*/ 	.word	0x00002670


	//----- nvinfo : EIATTR_MAX_THREADS
	.align		4
.L_2723:
        /*01c8*/ 	.byte	0x04, 0x05
        /*01ca*/ 	.short	(.L_2725 - .L_2724)
.L_2724:
        /*01cc*/ 	.word	0x00000200
        /*01d0*/ 	.word	0x00000001
        /*01d4*/ 	.word	0x00000001


	//----- nvinfo : EIATTR_CRS_STACK_SIZE
	.align		4
.L_2725:
        /*01d8*/ 	.byte	0x04, 0x1e
        /*01da*/ 	.short	(.L_2727 - .L_2726)
.L_2726:
        /*01dc*/ 	.word	0x00000000


	//----- nvinfo : EIATTR_CBANK_PARAM_SIZE
	.align		4
.L_2727:
        /*01e0*/ 	.byte	0x03, 0x19
        /*01e2*/ 	.short	0x0034


	//----- nvinfo : EIATTR_PARAM_CBANK
	.align		4
        /*01e4*/ 	.byte	0x04, 0x0a
        /*01e6*/ 	.short	(.L_2729 - .L_2728)
	.align		4
.L_2728:
        /*01e8*/ 	.word	index@(.nv.constant0._Z9cuda_gemmIiLj512ELj1ELj1ELj256ELj16ELj16ELj128ELj1ELj1EEvjjjPKT_S2_PS0_jjj)
        /*01ec*/ 	.short	0x0380
        /*01ee*/ 	.short	0x0034


	//----- nvinfo : EIATTR_SW_WAR
	.align		4
.L_2729:
        /*01f0*/ 	.byte	0x04, 0x36
        /*01f2*/ 	.short	(.L_2731 - .L_2730)
.L_2730:
        /*01f4*/ 	.word	0x00000008
.L_2731:


//--------------------- .nv.info._Z9cuda_gemmIiLj512ELj1ELj1ELj256ELj16ELj16ELj128ELj0ELj1EEvjjjPKT_S2_PS0_jjj --------------------------
	.section	.nv.info._Z9cuda_gemmIiLj512ELj1ELj1ELj256ELj16ELj16ELj128ELj0ELj1EEvjjjPKT_S2_PS0_jjj,"",@"SHT_CUDA_INFO"
	.sectionflags	@""
	.align	4


	//----- nvinfo : EIATTR_CUDA_API_VERSION
	.align		4
        /*0000*/ 	.byte	0x04, 0x37
        /*0002*/ 	.short	(.L_2733 - .L_2732)
.L_2732:
        /*0004*/ 	.word	0x00000082


	//----- nvinfo : EIATTR_KPARAM_INFO
	.align		4
.L_2733:
        /*0008*/ 	.byte	0x04, 0x17
        /*000a*/ 	.short	(.L_2735 - .L_2734)
.L_2734:
        /*000c*/ 	.word	0x00000000
        /*0010*/ 	.short	0x0008
        /*0012*/ 	.short	0x0030
        /*0014*/ 	.byte	0x00, 0xf0, 0x11, 0x00


	//----- nvinfo : EIATTR_KPARAM_INFO
	.align		4
.L_2735:
        /*0018*/ 	.byte	0x04, 0x17
        /*001a*/ 	.short	(.L_2737 - .L_2736)
.L_2736:
        /*001c*/ 	.word	0x00000000
        /*0020*/ 	.short	0x0007
        /*0022*/ 	.short	0x002c
        /*0024*/ 	.byte	0x00, 0xf0, 0x11, 0x00


	//----- nvinfo : EIATTR_KPARAM_INFO
	.align		4
.L_2737:
        /*0028*/ 	.byte	0x04, 0x17
        /*002a*/ 	.short	(.L_2739 - .L_2738)
.L_2738:
        /*002c*/ 	.word	0x00000000
        /*0030*/ 	.short	0x0006
        /*0032*/ 	.short	0x0028
        /*0034*/ 	.byte	0x00, 0xf0, 0x11, 0x00


	//----- nvinfo : EIATTR_KPARAM_INFO
	.align		4
.L_2739:
        /*0038*/ 	.byte	0x04, 0x17
        /*003a*/ 	.short	(.L_2741 - .L_2740)
.L_2740:
        /*003c*/ 	.word	0x00000000
        /*0040*/ 	.short	0x0005
        /*0042*/ 	.short	0x0020
        /*0044*/ 	.byte	0x00, 0xf5, 0x21, 0x00


	//----- nvinfo : EIATTR_KPARAM_INFO
	.align		4
.L_2741:
        /*0048*/ 	.byte	0x04, 0x17
        /*004a*/ 	.short	(.L_2743 - .L_2742)
.L_2742:
        /*004c*/ 	.word	0x00000000
        /*0050*/ 	.short	0x0004
        /*0052*/ 	.short	0x0018
        /*0054*/ 	.byte	0x00, 0xf5, 0x21, 0x00


	//----- nvinfo : EIATTR_KPARAM_INFO
	.align		4
.L_2743:
        /*0058*/ 	.byte	0x04, 0x17
        /*005a*/ 	.short	(.L_2745 - .L_2744)
.L_2744:
        /*005c*/ 	.word	0x00000000
        /*0060*/ 	.short	0x0003
        /*0062*/ 	.short	0x0010
        /*0064*/ 	.byte	0x00, 0xf5, 0x21, 0x00


	//----- nvinfo : EIATTR_KPARAM_INFO
	.align		4
.L_2745:
        /*0068*/ 	.byte	0x04, 0x17
        /*006a*/ 	.short	(.L_2747 - .L_2746)
.L_2746:
        /*006c*/ 	.word	0x00000000
        /*0070*/ 	.short	0x0002
        /*0072*/ 	.short	0x0008
        /*0074*/ 	.byte	0x00, 0xf0, 0x11, 0x00


	//----- nvinfo : EIATTR_KPARAM_INFO
	.align		4
.L_2747:
        /*0078*/ 	.byte	0x04, 0x17
        /*007a*/ 	.short	(.L_2749 - .L_2748)
.L_2748:
        /*007c*/ 	.word	0x00000000
        /*0080*/ 	.short	0x0001
        /*0082*/ 	.short	0x0004
        /*0084*/ 	.byte	0x00, 0xf0, 0x11, 0x00


	//----- nvinfo : EIATTR_KPARAM_INFO
	.align		4
.L_2749:
        /*0088*/ 	.byte	0x04, 0x17
        /*008a*/ 	.short	(.L_2751 - .L_2750)
.L_2750:
        /*008c*/ 	.word	0x00000000
        /*0090*/ 	.short	0x0000
        /*0092*/ 	.short	0x0000
        /*0094*/ 	.byte	0x00, 0xf0, 0x11, 0x00


	//----- nvinfo : EIATTR_SPARSE_MMA_MASK
	.align		4
.L_2751:
        /*0098*/ 	.byte	0x03, 0x50
        /*009a*/ 	.short	0x0000


	//----- nvinfo : EIATTR_MAXREG_COUNT
	.align		4
        /*009c*/ 	.byte	0x03, 0x1b
        /*009e*/ 	.short	0x0080


	//----- nvinfo : EIATTR_NUM_BARRIERS
	.align		4
        /*00a0*/ 	.byte	0x02, 0x4c
        /*00a2*/ 	.byte	0x01
	.zero		1


	//----- nvinfo : EIATTR_MERCURY_ISA_VERSION
	.align		4
        /*00a4*/ 	.byte	0x03, 0x5f
        /*00a6*/ 	.short	0x0101


	//----- nvinfo : EIATTR_COOP_GROUP_MASK_REGIDS
	.align		4
        /*00a8*/ 	.byte	0x04, 0x29
        /*00aa*/ 	.short	(.L_2753 - .L_2752)


	//   ....[0]....
.L_2752:
        /*00ac*/ 	.word	0xffffffff


	//   ....[1]....
        /*00b0*/ 	.word	0xffffffff


	//   ....[2]....
        /*00b4*/ 	.word	0xffffffff


	//   ....[3]....
        /*00b8*/ 	.word	0xffffffff


	//   ....[4]....
        /*00bc*/ 	.word	0xffffffff


	//   ....[5]....
        /*00c0*/ 	.word	0xffffffff


	//   ....[6]....
        /*00c4*/ 	.word	0xffffffff


	//   ....[7]....
        /*00c8*/ 	.word	0xffffffff


	//   ....[8]....
        /*00cc*/ 	.word	0xffffffff


	//   ....[9]....
        /*00d0*/ 	.word	0xffffffff


	//   ....[10]....
        /*00d4*/ 	.word	0xffffffff


	//   ....[11]....
        /*00d8*/ 	.word	0xffffffff


	//   ....[12]....
        /*00dc*/ 	.word	0xffffffff


	//   ....[13]....
        /*00e0*/ 	.word	0xffffffff


	//   ....[14]....
        /*00e4*/ 	.word	0xffffffff


	//   ....[15]....
        /*00e8*/ 	.word	0xffffffff


	//   ....[16]....
        /*00ec*/ 	.word	0x0500001d


	//   ....[17]....
        /*00f0*/ 	.word	0x0500001d


	//   ....[18]....
        /*00f4*/ 	.word	0x0500001d


	//   ....[19]....
        /*00f8*/ 	.word	0x0500001d


	//   ....[20]....
        /*00fc*/ 	.word	0x0500001d


	//   ....[21]....
        /*0100*/ 	.word	0x0500001d


	//   ....[22]....
        /*0104*/ 	.word	0x0500001d


	//   ....[23]....
        /*0108*/ 	.word	0x0500001d


	//   ....[24]....
        /*010c*/ 	.word	0x0500001d


	//   ....[25]....
        /*0110*/ 	.word	0x0500001d


	//   ....[26]....
        /*0114*/ 	.word	0x0500001d


	//   ....[27]....
        /*0118*/ 	.word	0x0500001d


	//   ....[28]....
        /*011c*/ 	.word	0x0500001d


	//   ....[29]....
        /*0120*/ 	.word	0x0500001d


	//   ....[30]....
        /*0124*/ 	.word	0x0500001d


	//   ....[31]....
        /*0128*/ 	.word	0x0500001d


	//----- nvinfo : EIATTR_COOP_GROUP_INSTR_OFFSETS
	.align		4
.L_2753:
        /*012c*/ 	.byte	0x04, 0x28
        /*012e*/ 	.short	(.L_2755 - .L_2754)


	//   ....[0]....
.L_2754:
        /*0130*/ 	.word	0x00001e00


	//   ....[1]....
        /*0134*/ 	.word	0x00001e10


	//   ....[2]....
        /*0138*/ 	.word	0x00001e20


	//   ....[3]....
        /*013c*/ 	.word	0x00001e30


	//   ....[4]....
        /*0140*/ 	.word	0x00001e40


	//   ....[5]....
        /*0144*/ 	.word	0x00001e50


	//   ....[6]....
        /*0148*/ 	.word	0x00001e70


	//   ....[7]....
        /*014c*/ 	.word	0x00001ea0


	//   ....[8]....
        /*0150*/ 	.word	0x00001ee0


	//   ....[9]....
        /*0154*/ 	.word	0x00001f10


	//   ....[10]....
        /*0158*/ 	.word	0x00001f50


	//   ....[11]....
        /*015c*/ 	.word	0x00001fb0


	//   ....[12]....
        /*0160*/ 	.word	0x00001fe0


	//   ....[13]....
        /*0164*/ 	.word	0x00002010


	//   ....[14]....
        /*0168*/ 	.word	0x00002040


	//   ....[15]....
        /*016c*/ 	.word	0x00002060


	//   ....[16]....
        /*0170*/ 	.word	0x00002870


	//   ....[17]....
        /*0174*/ 	.word	0x000028c0


	//   ....[18]....
        /*0178*/ 	.word	0x00002920


	//   ....[19]....
        /*017c*/ 	.word	0x000029a0


	//   ....[20]....
        /*0180*/ 	.word	0x00002a20


	//   ....[21]....
        /*0184*/ 	.word	0x00002aa0


	//   ....[22]....
        /*0188*/ 	.word	0x00002b10


	//   ....[23]....
        /*018c*/ 	.word	0x00002b90


	//   ....[24]....
        /*0190*/ 	.word	0x00002c10


	//   ....[25]....
        /*0194*/ 	.word	0x00002c80


	//   ....[26]....
        /*0198*/ 	.word	0x00002ce0


	//   ....[27]....
        /*019c*/ 	.word	0x00002d40


	//   ....[28]....
        /*01a0*/ 	.word	0x00002db0


	//   ....[29]....
        /*01a4*/ 	.word	0x00002e50


	//   ....[30]....
        /*01a8*/ 	.word	0x00002eb0


	//   ....[31]....
        /*01ac*/ 	.word	0x00002f10


	//----- nvinfo : EIATTR_VRC_CTA_INIT_COUNT
	.align		4
.L_2755:
        /*01b0*/ 	.byte	0x02, 0x4a
	.zero		1
	.zero		1


	//----- nvinfo : EIATTR_EXIT_INSTR_OFFSETS
	.align		4
        /*01b4*/ 	.byte	0x04, 0x1c
        /*01b6*/ 	.short	(.L_2757 - .L_2756)


	//   ....[0]....
.L_2756:
        /*01b8*/ 	.word	0x00000e00


	//   ....[1]....
        /*01bc*/ 	.word	0x00002170


	//   ....[2]....
        /*01c0*/ 	.word	0x00002510


	//   ....[3]....
        /*01c4*/ 	.word	0x00002820


	//----- nvinfo : EIATTR_MAX_THREADS
	.align		4
.L_2757:
        /*01c8*/ 	.byte	0x04, 0x05
        /*01ca*/ 	.short	(.L_2759 - .L_2758)
.L_2758:
        /*01cc*/ 	.word	0x00000200
        /*01d0*/ 	.word	0x00000001
        /*01d4*/ 	.word	0x00000001


	//----- nvinfo : EIATTR_CRS_STACK_SIZE
	.align		4
.L_2759:
        /*01d8*/ 	.byte	0x04, 0x1e
        /*01da*/ 	.short	(.L_2761 - .L_2760)
.L_2760:
        /*01dc*/ 	.word	0x00000000


	//----- nvinfo : EIATTR_CBANK_PARAM_SIZE
	.align		4
.L_2761:
        /*01e0*/ 	.byte	0x03, 0x19
        /*01e2*/ 	.short	0x0034


	//----- nvinfo : EIATTR_PARAM_CBANK
	.align		4
        /*01e4*/ 	.byte	0x04, 0x0a
        /*01e6*/ 	.short	(.L_2763 - .L_2762)
	.align		4
.L_2762:
        /*01e8*/ 	.word	index@(.nv.constant0._Z9cuda_gemmIiLj512ELj1ELj1ELj256ELj16ELj16ELj128ELj0ELj1EEvjjjPKT_S2_PS0_jjj)
        /*01ec*/ 	.short	0x0380
        /*01ee*/ 	.short	0x0034


	//----- nvinfo : EIATTR_SW_WAR
	.align		4
.L_2763:
        /*01f0*/ 	.byte	0x04, 0x36
        /*01f2*/ 	.short	(.L_2765 - .L_2764)
.L_2764:
        /*01f4*/ 	.word	0x00000008
.L_2765:


//--------------------- .nv.info._Z9cuda_gemmIiLj512ELj1ELj1ELj256ELj8ELj8ELj128ELj1ELj1EEvjjjPKT_S2_PS0_jjj --------------------------
	.section	.nv.info._Z9cuda_gemmIiLj512ELj1ELj1ELj256ELj8ELj8ELj128ELj1ELj1EEvjjjPKT_S2_PS0_jjj,"",@"SHT_CUDA_INFO"
	.sectionflags	@""
	.align	4


	//----- nvinfo : EIATTR_CUDA_API_VERSION
	.align		4
        /*0000*/ 	.byte	0x04, 0x37
        /*0002*/ 	.short	(.L_2767 - .L_2766)
.L_2766:
        /*0004*/ 	.word	0x00000082


	//----- nvinfo : EIATTR_KPARAM_INFO
	.align		4
.L_2767:
        /*0008*/ 	.byte	0x04, 0x17
        /*000a*/ 	.short	(.L_2769 - .L_2768)
.L_2768:
        /*000c*/ 	.word	0x00000000
        /*0010*/ 	.short	0x0008
        /*0012*/ 	.short	0x0030
        /*0014*/ 	.byte	0x00, 0xf0, 0x11, 0x00


	//----- nvinfo : EIATTR_KPARAM_INFO
	.align		4
.L_2769:
        /*0018*/ 	.byte	0x04, 0x17
        /*001a*/ 	.short	(.L_2771 - .L_2770)
.L_2770:
        /*001c*/ 	.word	0x00000000
        /*0020*/ 	.short	0x0007
        /*0022*/ 	.short	0x002c
        /*0024*/ 	.byte	0x00, 0xf0, 0x11, 0x00


	//----- nvinfo : EIATTR_KPARAM_INFO
	.align		4
.L_2771:
        /*0028*/ 	.byte	0x04, 0x17
        /*002a*/ 	.short	(.L_2773 - .L_2772)
.L_2772:
        /*002c*/ 	.word	0x00000000
        /*0030*/ 	.short	0x0006
        /*0032*/ 	.short	0x0028
        /*0034*/ 	.byte	0x00, 0xf0, 0x11, 0x00


	//----- nvinfo : EIATTR_KPARAM_INFO
	.align		4
.L_2773:
        /*0038*/ 	.byte	0x04, 0x17
        /*003a*/ 	.short	(.L_2775 - .L_2774)
.L_2774:
        /*003c*/ 	.word	0x00000000
        /*0040*/ 	.short	0x0005
        /*0042*/ 	.short	0x0020
        /*0044*/ 	.byte	0x00, 0xf5, 0x21, 0x00


	//----- nvinfo : EIATTR_KPARAM_INFO
	.align		4
.L_2775:
        /*0048*/ 	.byte	0x04, 0x17
        /*004a*/ 	.short	(.L_2777 - .L_2776)
.L_2776:
        /*004c*/ 	.word	0x00000000
        /*0050*/ 	.short	0x0004
        /*0052*/ 	.short	0x0018
        /*0054*/ 	.byte	0x00, 0xf5, 0x21, 0x00


	//----- nvinfo : EIATTR_KPARAM_INFO
	.align		4
.L_2777:
        /*0058*/ 	.byte	0x04, 0x17
        /*005a*/ 	.short	(.L_2779 - .L_2778)
.L_2778:
        /*005c*/ 	.word	0x00000000
        /*0060*/ 	.short	0x0003
        /*0062*/ 	.short	0x0010
        /*0064*/ 	.byte	0x00, 0xf5, 0x21, 0x00


	//----- nvinfo : EIATTR_KPARAM_INFO
	.align		4
.L_2779:
        /*0068*/ 	.byte	0x04, 0x17
        /*006a*/ 	.short	(.L_2781 - .L_2780)
.L_2780:
        /*006c*/ 	.word	0x00000000
        /*0070*/ 	.short	0x0002
        /*0072*/ 	.short	0x0008
        /*0074*/ 	.byte	0x00, 0xf0, 0x11, 0x00


	//----- nvinfo : EIATTR_KPARAM_INFO
	.align		4
.L_2781:
        /*0078*/ 	.byte	0x04, 0x17
        /*007a*/ 	.short	(.L_2783 - .L_2782)
.L_2782:
        /*007c*/ 	.word	0x00000000
        /*0080*/ 	.short	0x0001
        /*0082*/ 	.short	0x0004
        /*0084*/ 	.byte	0x00, 0xf0, 0x11, 0x00


	//----- nvinfo : EIATTR_KPARAM_INFO
	.align		4
.L_2783:
        /*0088*/ 	.byte	0x04, 0x17
        /*008a*/ 	.short	(.L_2785 - .L_2784)
.L_2784:
        /*008c*/ 	.word	0x00000000
        /*0090*/ 	.short	0x0000
        /*0092*/ 	.short	0x0000
        /*0094*/ 	.byte	0x00, 0xf0, 0x11, 0x00


	//----- nvinfo : EIATTR_SPARSE_MMA_MASK
	.align		4
.L_2785:
        /*0098*/ 	.byte	0x03, 0x50
        /*009a*/ 	.short	0x0000


	//----- nvinfo : EIATTR_MAXREG_COUNT
	.align		4
        /*009c*/ 	.byte	0x03, 0x1b
        /*009e*/ 	.short	0x0080


	//----- nvinfo : EIATTR_NUM_BARRIERS
	.align		4
        /*00a0*/ 	.byte	0x02, 0x4c
        /*00a2*/ 	.byte	0x01
	.zero		1


	//----- nvinfo : EIATTR_MERCURY_ISA_VERSION
	.align		4
        /*00a4*/ 	.byte	0x03, 0x5f
        /*00a6*/ 	.short	0x0101


	//----- nvinfo : EIATTR_COOP_GROUP_MASK_REGIDS
	.align		4
        /*00a8*/ 	.byte	0x04, 0x29
        /*00aa*/ 	.short	(.L_2787 - .L_2786)


	//   ....[0]....
.L_2786:
        /*00ac*/ 	.word	0xffffffff


	//   ....[1]....
        /*00b0*/ 	.word	0xffffffff


	//   ....[2]....
        /*00b4*/ 	.word	0xffffffff


	//   ....[3]....
        /*00b8*/ 	.word	0xffffffff


	//   ....[4]....
        /*00bc*/ 	.word	0xffffffff


	//   ....[5]....
        /*00c0*/ 	.word	0xffffffff


	//   ....[6]....
        /*00c4*/ 	.word	0xffffffff


	//   ....[7]....
        /*00c8*/ 	.word	0xffffffff


	//   ....[8]....
        /*00cc*/ 	.word	0x05000016


	//   ....[9]....
        /*00d0*/ 	.word	0x05000016


	//   ....[10]....
        /*00d4*/ 	.word	0x05000016


	//   ....[11]....
        /*00d8*/ 	.word	0x05000016


	//   ....[12]....
        /*00dc*/ 	.word	0x05000016


	//   ....[13]....
        /*00e0*/ 	.word	0x05000016


	//   ....[14]....
        /*00e4*/ 	.word	0x05000016


	//   ....[15]....
        /*00e8*/ 	.word	0x05000016


	//----- nvinfo : EIATTR_COOP_GROUP_INSTR_OFFSETS
	.align		4
.L_2787:
        /*00ec*/ 	.byte	0x04, 0x28
        /*00ee*/ 	.short	(.L_2789 - .L_2788)


	//   ....[0]....
.L_2788:
        /*00f0*/ 	.word	0x000010e0


	//   ....[1]....
        /*00f4*/ 	.word	0x000010f0


	//   ....[2]....
        /*00f8*/ 	.word	0x00001100


	//   ....[3]....
        /*00fc*/ 	.word	0x00001110


	//   ....[4]....
        /*0100*/ 	.word	0x00001120


	//   ....[5]....
        /*0104*/ 	.word	0x00001130


	//   ....[6]....
        /*0108*/ 	.word	0x00001150


	//   ....[7]....
        /*010c*/ 	.word	0x00001170


	//   ....[8]....
        /*0110*/ 	.word	0x000017d0


	//   ....[9]....
        /*0114*/ 	.word	0x00001820


	//   ....[10]....
        /*0118*/ 	.word	0x00001880


	//   ....[11]....
        /*011c*/ 	.word	0x000018e0


	//   ....[12]....
        /*0120*/ 	.word	0x00001930


	//   ....[13]....
        /*0124*/ 	.word	0x00001990


	//   ....[14]....
        /*0128*/ 	.word	0x000019f0


	//   ....[15]....
        /*012c*/ 	.word	0x00001a50


	//----- nvinfo : EIATTR_VRC_CTA_INIT_COUNT
	.align		4
.L_2789:
        /*0130*/ 	.byte	0x02, 0x4a
	.zero		1
	.zero		1


	//----- nvinfo : EIATTR_EXIT_INSTR_OFFSETS
	.align		4
        /*0134*/ 	.byte	0x04, 0x1c
        /*0136*/ 	.short	(.L_2791 - .L_2790)


	//   ....[0]....
.L_2790:
        /*0138*/ 	.word	0x00000340


	//   ....[1]....
        /*013c*/ 	.word	0x00001230


	//   ....[2]....
        /*0140*/ 	.word	0x00001550


	//   ....[3]....
        /*0144*/ 	.word	0x00001780


	//----- nvinfo : EIATTR_MAX_THREADS
	.align		4
.L_2791:
        /*0148*/ 	.byte	0x04, 0x05
        /*014a*/ 	.short	(.L_2793 - .L_2792)
.L_2792:
        /*014c*/ 	.word	0x00000200
        /*0150*/ 	.word	0x00000001
        /*0154*/ 	.word	0x00000001


	//----- nvinfo : EIATTR_CRS_STACK_SIZE
	.align		4
.L_2793:
        /*0158*/ 	.byte	0x04, 0x1e
        /*015a*/ 	.short	(.L_2795 - .L_2794)
.L_2794:
        /*015c*/ 	.word	0x00000000


	//----- nvinfo : EIATTR_CBANK_PARAM_SIZE
	.align		4
.L_2795:
        /*0160*/ 	.byte	0x03, 0x19
        /*0162*/ 	.short	0x0034


	//----- nvinfo : EIATTR_PARAM_CBANK
	.align		4
        /*0164*/ 	.byte	0x04, 0x0a
        /*0166*/ 	.short	(.L_2797 - .L_2796)
	.align		4
.L_2796:
        /*0168*/ 	.word	index@(.nv.constant0._Z9cuda_gemmIiLj512ELj1ELj1ELj256ELj8ELj8ELj128ELj1ELj1EEvjjjPKT_S2_PS0_jjj)
        /*016c*/ 	.short	0x0380
        /*016e*/ 	.short	0x0034


	//----- nvinfo : EIATTR_SW_WAR
	.align		4
.L_2797:
        /*0170*/ 	.byte	0x04, 0x36
        /*0172*/ 	.short	(.L_2799 - .L_2798)
.L_2798:
        /*0174*/ 	.word	0x00000008
.L_2799:


//--------------------- .nv.info._Z9cuda_gemmIiLj512ELj1ELj1ELj256ELj8ELj8ELj128ELj0ELj1EEvjjjPKT_S2_PS0_jjj --------------------------
	.section	.nv.info._Z9cuda_gemmIiLj512ELj1ELj1ELj256ELj8ELj8ELj128ELj0ELj1EEvjjjPKT_S2_PS0_jjj,"",@"SHT_CUDA_INFO"
	.sectionflags	@""
	.align	4


	//----- nvinfo : EIATTR_CUDA_API_VERSION
	.align		4
        /*0000*/ 	.byte	0x04, 0x37
        /*0002*/ 	.short	(.L_2801 - .L_2800)
.L_2800:
        /*0004*/ 	.word	0x00000082


	//----- nvinfo : EIATTR_KPARAM_INFO
	.align		4
.L_2801:
        /*0008*/ 	.byte	0x04, 0x17
        /*000a*/ 	.short	(.L_2803 - .L_2802)
.L_2802:
        /*000c*/ 	.word	0x00000000
        /*0010*/ 	.short	0x0008
        /*0012*/ 	.short	0x0030
        /*0014*/ 	.byte	0x00, 0xf0, 0x11, 0x00


	//----- nvinfo : EIATTR_KPARAM_INFO
	.align		4
.L_2803:
        /*0018*/ 	.byte	0x04, 0x17
        /*001a*/ 	.short	(.L_2805 - .L_2804)
.L_2804:
        /*001c*/ 	.word	0x00000000
        /*0020*/ 	.short	0x0007
        /*0022*/ 	.short	0x002c
        /*0024*/ 	.byte	0x00, 0xf0, 0x11, 0x00


	//----- nvinfo : EIATTR_KPARAM_INFO
	.align		4
.L_2805:
        /*0028*/ 	.byte	0x04, 0x17
        /*002a*/ 	.short	(.L_2807 - .L_2806)
.L_2806:
        /*002c*/ 	.word	0x00000000
        /*0030*/ 	.short	0x0006
        /*0032*/ 	.short	0x0028
        /*0034*/ 	.byte	0x00, 0xf0, 0x11, 0x00


	//----- nvinfo : EIATTR_KPARAM_INFO
	.align		4
.L_2807:
        /*0038*/ 	.byte	0x04, 0x17
        /*003a*/ 	.short	(.L_2809 - .L_2808)
.L_2808:
        /*003c*/ 	.word	0x00000000
        /*0040*/ 	.short	0x0005
        /*0042*/ 	.short	0x0020
        /*0044*/ 	.byte	0x00, 0xf5, 0x21, 0x00


	//----- nvinfo : EIATTR_KPARAM_INFO
	.align		4
.L_2809:
        /*0048*/ 	.byte	0x04, 0x17
        /*004a*/ 	.short	(.L_2811 - .L_2810)
.L_2810:
        /*004c*/ 	.word	0x00000000
        /*0050*/ 	.short	0x0004
        /*0052*/ 	.short	0x0018
        /*0054*/ 	.byte	0x00, 0xf5, 0x21, 0x00


	//----- nvinfo : EIATTR_KPARAM_INFO
	.align		4
.L_2811:
        /*0058*/ 	.byte	0x04, 0x17
        /*005a*/ 	.short	(.L_2813 - .L_2812)
.L_2812:
        /*005c*/ 	.word	0x00000000
        /*0060*/ 	.short	0x0003
        /*0062*/ 	.short	0x0010
        /*0064*/ 	.byte	0x00, 0xf5, 0x21, 0x00


	//----- nvinfo : EIATTR_KPARAM_INFO
	.align		4
.L_2813:
        /*0068*/ 	.byte	0x04, 0x17
        /*006a*/ 	.short	(.L_2815 - .L_2814)
.L_2814:
        /*006c*/ 	.word	0x00000000
        /*0070*/ 	.short	0x0002
        /*0072*/ 	.short	0x0008
        /*0074*/ 	.byte	0x00, 0xf0, 0x11, 0x00


	//----- nvinfo : EIATTR_KPARAM_INFO
	.align		4
.L_2815:
        /*0078*/ 	.byte	0x04, 0x17
        /*007a*/ 	.short	(.L_2817 - .L_2816)
.L_2816:
        /*007c*/ 	.word	0x00000000
        /*0080*/ 	.short	0x0001
        /*0082*/ 	.short	0x0004
        /*0084*/ 	.byte	0x00, 0xf0, 0x11, 0x00


	//----- nvinfo : EIATTR_KPARAM_INFO
	.align		4
.L_2817:
        /*0088*/ 	.byte	0x04, 0x17
        /*008a*/ 	.short	(.L_2819 - .L_2818)
.L_2818:
        /*008c*/ 	.word	0x00000000
        /*0090*/ 	.short	0x0000
        /*0092*/ 	.short	0x0000
        /*0094*/ 	.byte	0x00, 0xf0, 0x11, 0x00


	//----- nvinfo : EIATTR_SPARSE_MMA_MASK
	.align		4
.L_2819:
        /*0098*/ 	.byte	0x03, 0x50
        /*009a*/ 	.short	0x0000


	//----- nvinfo : EIATTR_MAXREG_COUNT
	.align		4
        /*009c*/ 	.byte	0x03, 0x1b
        /*009e*/ 	.short	0x0080


	//----- nvinfo : EIATTR_NUM_BARRIERS
	.align		4
        /*00a0*/ 	.byte	0x02, 0x4c
        /*00a2*/ 	.byte	0x01
	.zero		1


	//----- nvinfo : EIATTR_MERCURY_ISA_VERSION
	.align		4
        /*00a4*/ 	.byte	0x03, 0x5f
        /*00a6*/ 	.short	0x0101


	//----- nvinfo : EIATTR_COOP_GROUP_MASK_REGIDS
	.align		4
        /*00a8*/ 	.byte	0x04, 0x29
        /*00aa*/ 	.short	(.L_2821 - .L_2820)


	//   ....[0]....
.L_2820:
        /*00ac*/ 	.word	0xffffffff


	//   ....[1]....
        /*00b0*/ 	.word	0xffffffff


	//   ....[2]....
        /*00b4*/ 	.word	0xffffffff


	//   ....[3]....
        /*00b8*/ 	.word	0xffffffff


	//   ....[4]....
        /*00bc*/ 	.word	0xffffffff


	//   ....[5]....
        /*00c0*/ 	.word	0xffffffff


	//   ....[6]....
        /*00c4*/ 	.word	0xffffffff


	//   ....[7]....
        /*00c8*/ 	.word	0xffffffff


	//   ....[8]....
        /*00cc*/ 	.word	0x05000004


	//   ....[9]....
        /*00d0*/ 	.word	0x05000004


	//   ....[10]....
        /*00d4*/ 	.word	0x05000004


	//   ....[11]....
        /*00d8*/ 	.word	0x05000004


	//   ....[12]....
        /*00dc*/ 	.word	0x05000004


	//   ....[13]....
        /*00e0*/ 	.word	0x05000004


	//   ....[14]....
        /*00e4*/ 	.word	0x05000004


	//   ....[15]....
        /*00e8*/ 	.word	0x05000004


	//----- nvinfo : EIATTR_COOP_GROUP_INSTR_OFFSETS
	.align		4
.L_2821:
        /*00ec*/ 	.byte	0x04, 0x28
        /*00ee*/ 	.short	(.L_2823 - .L_2822)


	//   ....[0]....
.L_2822:
        /*00f0*/ 	.word	0x00001140


	//   ....[1]....
        /*00f4*/ 	.word	0x00001150


	//   ....[2]....
        /*00f8*/ 	.word	0x00001160


	//   ....[3]....
        /*00fc*/ 	.word	0x00001170


	//   ....[4]....
        /*0100*/ 	.word	0x00001180


	//   ....[5]....
        /*0104*/ 	.word	0x00001190


	//   ....[6]....
        /*0108*/ 	.word	0x000011b0


	//   ....[7]....
        /*010c*/ 	.word	0x000011d0


	//   ....[8]....
        /*0110*/ 	.word	0x00001980


	//   ....[9]....
        /*0114*/ 	.word	0x000019d0


	//   ....[10]....
        /*0118*/ 	.word	0x00001a20


	//   ....[11]....
        /*011c*/ 	.word	0x00001a80


	//   ....[12]....
        /*0120*/ 	.word	0x00001ae0


	//   ....[13]....
        /*0124*/ 	.word	0x00001b40


	//   ....[14]....
        /*0128*/ 	.word	0x00001ba0


	//   ....[15]....
        /*012c*/ 	.word	0x00001c00


	//----- nvinfo : EIATTR_VRC_CTA_INIT_COUNT
	.align		4
.L_2823:
        /*0130*/ 	.byte	0x02, 0x4a
	.zero		1
	.zero		1


	//----- nvinfo : EIATTR_EXIT_INSTR_OFFSETS
	.align		4
        /*0134*/ 	.byte	0x04, 0x1c
        /*0136*/ 	.short	(.L_2825 - .L_2824)


	//   ....[0]....
.L_2824:
        /*0138*/ 	.word	0x00000340


	//   ....[1]....
        /*013c*/ 	.word	0x00001290


	//   ....[2]....
        /*0140*/ 	.word	0x00001620


	//   ....[3]....
        /*0144*/ 	.word	0x00001930


	//----- nvinfo : EIATTR_MAX_THREADS
	.align		4
.L_2825:
        /*0148*/ 	.byte	0x04, 0x05
        /*014a*/ 	.short	(.L_2827 - .L_2826)
.L_2826:
        /*014c*/ 	.word	0x00000200
        /*0150*/ 	.word	0x00000001
        /*0154*/ 	.word	0x00000001


	//----- nvinfo : EIATTR_CRS_STACK_SIZE
	.align		4
.L_2827:
        /*0158*/ 	.byte	0x04, 0x1e
        /*015a*/ 	.short	(.L_2829 - .L_2828)
.L_2828:
        /*015c*/ 	.word	0x00000000


	//----- nvinfo : EIATTR_CBANK_PARAM_SIZE
	.align		4
.L_2829:
        /*0160*/ 	.byte	0x03, 0x19
        /*0162*/ 	.short	0x0034


	//----- nvinfo : EIATTR_PARAM_CBANK
	.align		4
        /*0164*/ 	.byte	0x04, 0x0a
        /*0166*/ 	.short	(.L_2831 - .L_2830)
	.align		4
.L_2830:
        /*0168*/ 	.word	index@(.nv.constant0._Z9cuda_gemmIiLj512ELj1ELj1ELj256ELj8ELj8ELj128ELj0ELj1EEvjjjPKT_S2_PS0_jjj)
        /*016c*/ 	.short	0x0380
        /*016e*/ 	.short	0x0034


	//----- nvinfo : EIATTR_SW_WAR
	.align		4
.L_2831:
        /*0170*/ 	.byte	0x04, 0x36
        /*0172*/ 	.short	(.L_2833 - .L_2832)
.L_2832:
        /*0174*/ 	.word	0x00000008
.L_2833:


//--------------------- .nv.info._Z9cuda_gemmIiLj512ELj1ELj1ELj256ELj4ELj4ELj128ELj1ELj1EEvjjjPKT_S2_PS0_jjj --------------------------
	.section	.nv.info._Z9cuda_gemmIiLj512ELj1ELj1ELj256ELj4ELj4ELj128ELj1ELj1EEvjjjPKT_S2_PS0_jjj,"",@"SHT_CUDA_INFO"
	.sectionflags	@""
	.align	4


	//----- nvinfo : EIATTR_CUDA_API_VERSION
	.align		4
        /*0000*/ 	.byte	0x04, 0x37
        /*0002*/ 	.short	(.L_2835 - .L_2834)
.L_2834:
        /*0004*/ 	.word	0x00000082


	//----- nvinfo : EIATTR_KPARAM_INFO
	.align		4
.L_2835:
        /*0008*/ 	.byte	0x04, 0x17
        /*000a*/ 	.short	(.L_2837 - .L_2836)
.L_2836:
        /*000c*/ 	.word	0x00000000
        /*0010*/ 	.short	0x0008
        /*0012*/ 	.short	0x0030
        /*0014*/ 	.byte	0x00, 0xf0, 0x11, 0x00


	//----- nvinfo : EIATTR_KPARAM_INFO
	.align		4
.L_2837:
        /*0018*/ 	.byte	0x04, 0x17
        /*001a*/ 	.short	(.L_2839 - .L_2838)
.L_2838:
        /*001c*/ 	.word	0x00000000
        /*0020*/ 	.short	0x0007
        /*0022*/ 	.short	0x002c
        /*0024*/ 	.byte	0x00, 0xf0, 0x11, 0x00


	//----- nvinfo : EIATTR_KPARAM_INFO
	.align		4
.L_2839:
        /*0028*/ 	.byte	0x04, 0x17
        /*002a*/ 	.short	(.L_2841 - .L_2840)
.L_2840:
        /*002c*/ 	.word	0x00000000
        /*0030*/ 	.short	0x0006
        /*0032*/ 	.short	0x0028
        /*0034*/ 	.byte	0x00, 0xf0, 0x11, 0x00


	//----- nvinfo : EIATTR_KPARAM_INFO
	.align		4
.L_2841:
        /*0038*/ 	.byte	0x04, 0x17
        /*003a*/ 	.short	(.L_2843 - .L_2842)
.L_2842:
        /*003c*/ 	.word	0x00000000
        /*0040*/ 	.short	0x0005
        /*0042*/ 	.short	0x0020
        /*0044*/ 	.byte	0x00, 0xf5, 0x21, 0x00


	//----- nvinfo : EIATTR_KPARAM_INFO
	.align		4
.L_2843:
        /*0048*/ 	.byte	0x04, 0x17
        /*004a*/ 	.short	(.L_2845 - .L_2844)
.L_2844:
        /*004c*/ 	.word	0x00000000
        /*0050*/ 	.short	0x0004
        /*0052*/ 	.short	0x0018
        /*0054*/ 	.byte	0x00, 0xf5, 0x21, 0x00


	//----- nvinfo : EIATTR_KPARAM_INFO
	.align		4
.L_2845:
        /*0058*/ 	.byte	0x04, 0x17
        /*005a*/ 	.short	(.L_2847 - .L_2846)
.L_2846:
        /*005c*/ 	.word	0x00000000
        /*0060*/ 	.short	0x0003
        /*0062*/ 	.short	0x0010
        /*0064*/ 	.byte	0x00, 0xf5, 0x21, 0x00


	//----- nvinfo : EIATTR_KPARAM_INFO
	.align		4
.L_2847:
        /*0068*/ 	.byte	0x04, 0x17
        /*006a*/ 	.short	(.L_2849 - .L_2848)
.L_2848:
        /*006c*/ 	.word	0x00000000
        /*0070*/ 	.short	0x0002
        /*0072*/ 	.short	0x0008
        /*0074*/ 	.byte	0x00, 0xf0, 0x11, 0x00


	//----- nvinfo : EIATTR_KPARAM_INFO
	.align		4
.L_2849:
        /*0078*/ 	.byte	0x04, 0x17
        /*007a*/ 	.short	(.L_2851 - .L_2850)
.L_2850:
        /*007c*/ 	.word	0x00000000
        /*0080*/ 	.short	0x0001
        /*0082*/ 	.short	0x0004
        /*0084*/ 	.byte	0x00, 0xf0, 0x11, 0x00


	//----- nvinfo : EIATTR_KPARAM_INFO
	.align		4
.L_2851:
        /*0088*/ 	.byte	0x04, 0x17
        /*008a*/ 	.short	(.L_2853 - .L_2852)
.L_2852:
        /*008c*/ 	.word	0x00000000
        /*0090*/ 	.short	0x0000
        /*0092*/ 	.short	0x0000
        /*0094*/ 	.byte	0x00, 0xf0, 0x11, 0x00


	//----- nvinfo : EIATTR_SPARSE_MMA_MASK
	.align		4
.L_2853:
        /*0098*/ 	.byte	0x03, 0x50
        /*009a*/ 	.short	0x0000


	//----- nvinfo : EIATTR_MAXREG_COUNT
	.align		4
        /*009c*/ 	.byte	0x03, 0x1b
        /*009e*/ 	.short	0x0080


	//----- nvinfo : EIATTR_NUM_BARRIERS
	.align		4
        /*00a0*/ 	.byte	0x02, 0x4c
        /*00a2*/ 	.byte	0x01
	.zero		1


	//----- nvinfo : EIATTR_MERCURY_ISA_VERSION
	.align		4
        /*00a4*/ 	.byte	0x03, 0x5f
        /*00a6*/ 	.short	0x0101


	//----- nvinfo : EIATTR_COOP_GROUP_MASK_REGIDS
	.align		4
        /*00a8*/ 	.byte	0x04, 0x29
        /*00aa*/ 	.short	(.L_2855 - .L_2854)


	//   ....[0]....
.L_2854:
        /*00ac*/ 	.word	0xffffffff


	//   ....[1]....
        /*00b0*/ 	.word	0xffffffff


	//   ....[2]....
        /*00b4*/ 	.word	0xffffffff


	//   ....[3]....
        /*00b8*/ 	.word	0xffffffff


	//   ....[4]....
        /*00bc*/ 	.word	0x05000000


	//   ....[5]....
        /*00c0*/ 	.word	0x05000000


	//   ....[6]....
        /*00c4*/ 	.word	0x05000000


	//   ....[7]....
        /*00c8*/ 	.word	0x05000000


	//----- nvinfo : EIATTR_COOP_GROUP_INSTR_OFFSETS
	.align		4
.L_2855:
        /*00cc*/ 	.byte	0x04, 0x28
        /*00ce*/ 	.short	(.L_2857 - .L_2856)


	//   ....[0]....
.L_2856:
        /*00d0*/ 	.word	0x00000ec0


	//   ....[1]....
        /*00d4*/ 	.word	0x00000ed0


	//   ....[2]....
        /*00d8*/ 	.word	0x00000ee0


	//   ....[3]....
        /*00dc*/ 	.word	0x00000ef0


	//   ....[4]....
        /*00e0*/ 	.word	0x00001530


	//   ....[5]....
        /*00e4*/ 	.word	0x00001580


	//   ....[6]....
        /*00e8*/ 	.word	0x000015e0


	//   ....[7]....
        /*00ec*/ 	.word	0x00001640


	//----- nvinfo : EIATTR_VRC_CTA_INIT_COUNT
	.align		4
.L_2857:
        /*00f0*/ 	.byte	0x02, 0x4a
	.zero		1
	.zero		1


	//----- nvinfo : EIATTR_EXIT_INSTR_OFFSETS
	.align		4
        /*00f4*/ 	.byte	0x04, 0x1c
        /*00f6*/ 	.short	(.L_2859 - .L_2858)


	//   ....[0]....
.L_2858:
        /*00f8*/ 	.word	0x00000260


	//   ....[1]....
        /*00fc*/ 	.word	0x00000f90


	//   ....[2]....
        /*0100*/ 	.word	0x000012b0


	//   ....[3]....
        /*0104*/ 	.word	0x000014e0


	//----- nvinfo : EIATTR_MAX_THREADS
	.align		4
.L_2859:
        /*0108*/ 	.byte	0x04, 0x05
        /*010a*/ 	.short	(.L_2861 - .L_2860)
.L_2860:
        /*010c*/ 	.word	0x00000200
        /*0110*/ 	.word	0x00000001
        /*0114*/ 	.word	0x00000001


	//----- nvinfo : EIATTR_CRS_STACK_SIZE
	.align		4
.L_2861:
        /*0118*/ 	.byte	0x04, 0x1e
        /*011a*/ 	.short	(.L_2863 - .L_2862)
.L_2862:
        /*011c*/ 	.word	0x00000000


	//----- nvinfo : EIATTR_CBANK_PARAM_SIZE
	.align		4
.L_2863:
        /*0120*/ 	.byte	0x03, 0x19
        /*0122*/ 	.short	0x0034


	//----- nvinfo : EIATTR_PARAM_CBANK
	.align		4
        /*0124*/ 	.byte	0x04, 0x0a
        /*0126*/ 	.short	(.L_2865 - .L_2864)
	.align		4
.L_2864:
        /*0128*/ 	.word	index@(.nv.constant0._Z9cuda_gemmIiLj512ELj1ELj1ELj256ELj4ELj4ELj128ELj1ELj1EEvjjjPKT_S2_PS0_jjj)
        /*012c*/ 	.short	0x0380
        /*012e*/ 	.short	0x0034


	//----- nvinfo : EIATTR_SW_WAR
	.align		4
.L_2865:
        /*0130*/ 	.byte	0x04, 0x36
        /*0132*/ 	.short	(.L_2867 - .L_2866)
.L_2866:
        /*0134*/ 	.word	0x00000008
.L_2867:


//--------------------- .nv.info._Z9cuda_gemmIiLj512ELj1ELj1ELj256ELj4ELj4ELj128ELj0ELj1EEvjjjPKT_S2_PS0_jjj --------------------------
	.section	.nv.info._Z9cuda_gemmIiLj512ELj1ELj1ELj256ELj4ELj4ELj128ELj0ELj1EEvjjjPKT_S2_PS0_jjj,"",@"SHT_CUDA_INFO"
	.sectionflags	@""
	.align	4


	//----- nvinfo : EIATTR_CUDA_API_VERSION
	.align		4
        /*0000*/ 	.byte	0x04, 0x37
        /*0002*/ 	.short	(.L_2869 - .L_2868)
.L_2868:
        /*0004*/ 	.word	0x00000082


	//----- nvinfo : EIATTR_KPARAM_INFO
	.align		4
.L_2869:
        /*0008*/ 	.byte	0x04, 0x17
        /*000a*/ 	.short	(.L_2871 - .L_2870)
.L_2870:
        /*000c*/ 	.word	0x00000000
        /*0010*/ 	.short	0x0008
        /*0012*/ 	.short	0x0030
        /*0014*/ 	.byte	0x00, 0xf0, 0x11, 0x00


	//----- nvinfo : EIATTR_KPARAM_INFO
	.align		4
.L_2871:
        /*0018*/ 	.byte	0x04, 0x17
        /*001a*/ 	.short	(.L_2873 - .L_2872)
.L_2872:
        /*001c*/ 	.word	0x00000000
        /*0020*/ 	.short	0x0007
        /*0022*/ 	.short	0x002c
        /*0024*/ 	.byte	0x00, 0xf0, 0x11, 0x00


	//----- nvinfo : EIATTR_KPARAM_INFO
	.align		4
.L_2873:
        /*0028*/ 	.byte	0x04, 0x17
        /*002a*/ 	.short	(.L_2875 - .L_2874)
.L_2874:
        /*002c*/ 	.word	0x00000000
        /*0030*/ 	.short	0x0006
        /*0032*/ 	.short	0x0028
        /*0034*/ 	.byte	0x00, 0xf0, 0x11, 0x00


	//----- nvinfo : EIATTR_KPARAM_INFO
	.align		4
.L_2875:
        /*0038*/ 	.byte	0x04, 0x17
        /*003a*/ 	.short	(.L_2877 - .L_2876)
.L_2876:
        /*003c*/ 	.word	0x00000000
        /*0040*/ 	.short	0x0005
        /*0042*/ 	.short	0x0020
        /*0044*/ 	.byte	0x00, 0xf5, 0x21, 0x00


	//----- nvinfo : EIATTR_KPARAM_INFO
	.align		4
.L_2877:
        /*0048*/ 	.byte	0x04, 0x17
        /*004a*/ 	.short	(.L_2879 - .L_2878)
.L_2878:
        /*004c*/ 	.word	0x00000000
        /*0050*/ 	.short	0x0004
        /*0052*/ 	.short	0x0018
        /*0054*/ 	.byte	0x00, 0xf5, 0x21, 0x00


	//----- nvinfo : EIATTR_KPARAM_INFO
	.align		4
.L_2879:
        /*0058*/ 	.byte	0x04, 0x17
        /*005a*/ 	.short	(.L_2881 - .L_2880)
.L_2880:
        /*005c*/ 	.word	0x00000000
        /*0060*/ 	.short	0x0003
        /*0062*/ 	.short	0x0010
        /*0064*/ 	.byte	0x00, 0xf5, 0x21, 0x00


	//----- nvinfo : EIATTR_KPARAM_INFO
	.align		4
.L_2881:
        /*0068*/ 	.byte	0x04, 0x17
        /*006a*/ 	.short	(.L_2883 - .L_2882)
.L_2882:
        /*006c*/ 	.word	0x00000000
        /*0070*/ 	.short	0x0002
        /*0072*/ 	.short	0x0008
        /*0074*/ 	.byte	0x00, 0xf0, 0x11, 0x00


	//----- nvinfo : EIATTR_KPARAM_INFO
	.align		4
.L_2883:
        /*0078*/ 	.byte	0x04, 0x17
        /*007a*/ 	.short	(.L_2885 - .L_2884)
.L_2884:
        /*007c*/ 	.word	0x00000000
        /*0080*/ 	.short	0x0001
        /*0082*/ 	.short	0x0004
        /*0084*/ 	.byte	0x00, 0xf0, 0x11, 0x00


	//----- nvinfo : EIATTR_KPARAM_INFO
	.align		4
.L_2885:
        /*0088*/ 	.byte	0x04, 0x17
        /*008a*/ 	.short	(.L_2887 - .L_2886)
.L_2886:
        /*008c*/ 	.word	0x00000000
        /*0090*/ 	.short	0x0000
        /*0092*/ 	.short	0x0000
        /*0094*/ 	.byte	0x00, 0xf0, 0x11, 0x00


	//----- nvinfo : EIATTR_SPARSE_MMA_MASK
	.align		4
.L_2887:
        /*0098*/ 	.byte	0x03, 0x50
        /*009a*/ 	.short	0x0000


	//----- nvinfo : EIATTR_MAXREG_COUNT
	.align		4
        /*009c*/ 	.byte	0x03, 0x1b
        /*009e*/ 	.short	0x0080


	//----- nvinfo : EIATTR_NUM_BARRIERS
	.align		4
        /*00a0*/ 	.byte	0x02, 0x4c
        /*00a2*/ 	.byte	0x01
	.zero		1


	//----- nvinfo : EIATTR_MERCURY_ISA_VERSION
	.align		4
        /*00a4*/ 	.byte	0x03, 0x5f
        /*00a6*/ 	.short	0x0101


	//----- nvinfo : EIATTR_COOP_GROUP_MASK_REGIDS
	.align		4
        /*00a8*/ 	.byte	0x04, 0x29
        /*00aa*/ 	.short	(.L_2889 - .L_2888)


	//   ....[0]....
.L_2888:
        /*00ac*/ 	.word	0xffffffff


	//   ....[1]....
        /*00b0*/ 	.word	0xffffffff


	//   ....[2]....
        /*00b4*/ 	.word	0xffffffff


	//   ....[3]....
        /*00b8*/ 	.word	0xffffffff


	//   ....[4]....
        /*00bc*/ 	.word	0x05000005


	//   ....[5]....
        /*00c0*/ 	.word	0x05000005


	//   ....[6]....
        /*00c4*/ 	.word	0x05000005


	//   ....[7]....
        /*00c8*/ 	.word	0x05000005


	//----- nvinfo : EIATTR_COOP_GROUP_INSTR_OFFSETS
	.align		4
.L_2889:
        /*00cc*/ 	.byte	0x04, 0x28
        /*00ce*/ 	.short	(.L_2891 - .L_2890)


	//   ....[0]....
.L_2890:
        /*00d0*/ 	.word	0x00000f20


	//   ....[1]....
        /*00d4*/ 	.word	0x00000f30


	//   ....[2]....
        /*00d8*/ 	.word	0x00000f40


	//   ....[3]....
        /*00dc*/ 	.word	0x00000f50


	//   ....[4]....
        /*00e0*/ 	.word	0x000016e0


	//   ....[5]....
        /*00e4*/ 	.word	0x00001730


	//   ....[6]....
        /*00e8*/ 	.word	0x00001780


	//   ....[7]....
        /*00ec*/ 	.word	0x000017d0


	//----- nvinfo : EIATTR_VRC_CTA_INIT_COUNT
	.align		4
.L_2891:
        /*00f0*/ 	.byte	0x02, 0x4a
	.zero		1
	.zero		1


	//----- nvinfo : EIATTR_EXIT_INSTR_OFFSETS
	.align		4
        /*00f4*/ 	.byte	0x04, 0x1c
        /*00f6*/ 	.short	(.L_2893 - .L_2892)


	//   ....[0]....
.L_2892:
        /*00f8*/ 	.word	0x00000260


	//   ....[1]....
        /*00fc*/ 	.word	0x00000ff0


	//   ....[2]....
        /*0100*/ 	.word	0x00001380


	//   ....[3]....
        /*0104*/ 	.word	0x00001690


	//----- nvinfo : EIATTR_MAX_THREADS
	.align		4
.L_2893:
        /*0108*/ 	.byte	0x04, 0x05
        /*010a*/ 	.short	(.L_2895 - .L_2894)
.L_2894:
        /*010c*/ 	.word	0x00000200
        /*0110*/ 	.word	0x00000001
        /*0114*/ 	.word	0x00000001


	//----- nvinfo : EIATTR_CRS_STACK_SIZE
	.align		4
.L_2895:
        /*0118*/ 	.byte	0x04, 0x1e
        /*011a*/ 	.short	(.L_2897 - .L_2896)
.L_2896:
        /*011c*/ 	.word	0x00000000


	//----- nvinfo : EIATTR_CBANK_PARAM_SIZE
	.align		4
.L_2897:
        /*0120*/ 	.byte	0x03, 0x19
        /*0122*/ 	.short	0x0034


	//----- nvinfo : EIATTR_PARAM_CBANK
	.align		4
        /*0124*/ 	.byte	0x04, 0x0a
        /*0126*/ 	.short	(.L_2899 - .L_2898)
	.align		4
.L_2898:
        /*0128*/ 	.word	index@(.nv.constant0._Z9cuda_gemmIiLj512ELj1ELj1ELj256ELj4ELj4ELj128ELj0ELj1EEvjjjPKT_S2_PS0_jjj)
        /*012c*/ 	.short	0x0380
        /*012e*/ 	.short	0x0034


	//----- nvinfo : EIATTR_SW_WAR
	.align		4
.L_2899:
        /*0130*/ 	.byte	0x04, 0x36
        /*0132*/ 	.short	(.L_2901 - .L_2900)
.L_2900:
        /*0134*/ 	.word	0x00000008
.L_2901:


//--------------------- .nv.info._Z9cuda_gemmIiLj512ELj1ELj1ELj256ELj2ELj2ELj128ELj1ELj1EEvjjjPKT_S2_PS0_jjj --------------------------
	.section	.nv.info._Z9cuda_gemmIiLj512ELj1ELj1ELj256ELj2ELj2ELj128ELj1ELj1EEvjjjPKT_S2_PS0_jjj,"",@"SHT_CUDA_INFO"
	.sectionflags	@""
	.align	4


	//----- nvinfo : EIATTR_CUDA_API_VERSION
	.align		4
        /*0000*/ 	.byte	0x04, 0x37
        /*0002*/ 	.short	(.L_2903 - .L_2902)
.L_2902:
        /*0004*/ 	.word	0x00000082


	//----- nvinfo : EIATTR_KPARAM_INFO
	.align		4
.L_2903:
        /*0008*/ 	.byte	0x04, 0x17
        /*000a*/ 	.short	(.L_2905 - .L_2904)
.L_2904:
        /*000c*/ 	.word	0x00000000
        /*0010*/ 	.short	0x0008
        /*0012*/ 	.short	0x0030
        /*0014*/ 	.byte	0x00, 0xf0, 0x11, 0x00


	//----- nvinfo : EIATTR_KPARAM_INFO
	.align		4
.L_2905:
        /*0018*/ 	.byte	0x04, 0x17
        /*001a*/ 	.short	(.L_2907 - .L_2906)
.L_2906:
        /*001c*/ 	.word	0x00000000
        /*0020*/ 	.short	0x0007
        /*0022*/ 	.short	0x002c
        /*0024*/ 	.byte	0x00, 0xf0, 0x11, 0x00


	//----- nvinfo : EIATTR_KPARAM_INFO
	.align		4
.L_2907:
        /*0028*/ 	.byte	0x04, 0x17
        /*002a*/ 	.short	(.L_2909 - .L_2908)
.L_2908:
        /*002c*/ 	.word	0x00000000
        /*0030*/ 	.short	0x0006
        /*0032*/ 	.short	0x0028
        /*0034*/ 	.byte	0x00, 0xf0, 0x11, 0x00


	//----- nvinfo : EIATTR_KPARAM_INFO
	.align		4
.L_2909:
        /*0038*/ 	.byte	0x04, 0x17
        /*003a*/ 	.short	(.L_2911 - .L_2910)
.L_2910:
        /*003c*/ 	.word	0x00000000
        /*0040*/ 	.short	0x0005
        /*0042*/ 	.short	0x0020
        /*0044*/ 	.byte	0x00, 0xf5, 0x21, 0x00


	//----- nvinfo : EIATTR_KPARAM_INFO
	.align		4
.L_2911:
        /*0048*/ 	.byte	0x04, 0x17
        /*004a*/ 	.short	(.L_2913 - .L_2912)
.L_2912:
        /*004c*/ 	.word	0x00000000
        /*0050*/ 	.short	0x0004
        /*0052*/ 	.short	0x0018
        /*0054*/ 	.byte	0x00, 0xf5, 0x21, 0x00


	//----- nvinfo : EIATTR_KPARAM_INFO
	.align		4
.L_2913:
        /*0058*/ 	.byte	0x04, 0x17
        /*005a*/ 	.short	(.L_2915 - .L_2914)
.L_2914:
        /*005c*/ 	.word	0x00000000
        /*0060*/ 	.short	0x0003
        /*0062*/ 	.short	0x0010
        /*0064*/ 	.byte	0x00, 0xf5, 0x21, 0x00


	//----- nvinfo : EIATTR_KPARAM_INFO
	.align		4
.L_2915:
        /*0068*/ 	.byte	0x04, 0x17
        /*006a*/ 	.short	(.L_2917 - .L_2916)
.L_2916:
        /*006c*/ 	.word	0x00000000
        /*0070*/ 	.short	0x0002
        /*0072*/ 	.short	0x0008
        /*0074*/ 	.byte	0x00, 0xf0, 0x11, 0x00


	//----- nvinfo : EIATTR_KPARAM_INFO
	.align		4
.L_2917:
        /*0078*/ 	.byte	0x04, 0x17
        /*007a*/ 	.short	(.L_2919 - .L_2918)
.L_2918:
        /*007c*/ 	.word	0x00000000
        /*0080*/ 	.short	0x0001
        /*0082*/ 	.short	0x0004
        /*0084*/ 	.byte	0x00, 0xf0, 0x11, 0x00


	//----- nvinfo : EIATTR_KPARAM_INFO
	.align		4
.L_2919:
        /*0088*/ 	.byte	0x04, 0x17
        /*008a*/ 	.short	(.L_2921 - .L_2920)
.L_2920:
        /*008c*/ 	.word	0x00000000
        /*0090*/ 	.short	0x0000
        /*0092*/ 	.short	0x0000
        /*0094*/ 	.byte	0x00, 0xf0, 0x11, 0x00


	//----- nvinfo : EIATTR_SPARSE_MMA_MASK
	.align		4
.L_2921:
        /*0098*/ 	.byte	0x03, 0x50
        /*009a*/ 	.short	0x0000


	//----- nvinfo : EIATTR_MAXREG_COUNT
	.align		4
        /*009c*/ 	.byte	0x03, 0x1b
        /*009e*/ 	.short	0x0080


	//----- nvinfo : EIATTR_NUM_BARRIERS
	.align		4
        /*00a0*/ 	.byte	0x02, 0x4c
        /*00a2*/ 	.byte	0x01
	.zero		1


	//----- nvinfo : EIATTR_MERCURY_ISA_VERSION
	.align		4
        /*00a4*/ 	.byte	0x03, 0x5f
        /*00a6*/ 	.short	0x0101


	//----- nvinfo : EIATTR_COOP_GROUP_MASK_REGIDS
	.align		4
        /*00a8*/ 	.byte	0x04, 0x29
        /*00aa*/ 	.short	(.L_2923 - .L_2922)


	//   ....[0]....
.L_2922:
        /*00ac*/ 	.word	0xffffffff


	//   ....[1]....
        /*00b0*/ 	.word	0xffffffff


	//   ....[2]....
        /*00b4*/ 	.word	0x05000004


	//   ....[3]....
        /*00b8*/ 	.word	0x05000004


	//----- nvinfo : EIATTR_COOP_GROUP_INSTR_OFFSETS
	.align		4
.L_2923:
        /*00bc*/ 	.byte	0x04, 0x28
        /*00be*/ 	.short	(.L_2925 - .L_2924)


	//   ....[0]....
.L_2924:
        /*00c0*/ 	.word	0x00000d10


	//   ....[1]....
        /*00c4*/ 	.word	0x00000d20


	//   ....[2]....
        /*00c8*/ 	.word	0x00001340


	//   ....[3]....
        /*00cc*/ 	.word	0x00001390


	//----- nvinfo : EIATTR_VRC_CTA_INIT_COUNT
	.align		4
.L_2925:
        /*00d0*/ 	.byte	0x02, 0x4a
	.zero		1
	.zero		1


	//----- nvinfo : EIATTR_EXIT_INSTR_OFFSETS
	.align		4
        /*00d4*/ 	.byte	0x04, 0x1c
        /*00d6*/ 	.short	(.L_2927 - .L_2926)


	//   ....[0]....
.L_2926:
        /*00d8*/ 	.word	0x00000140


	//   ....[1]....
        /*00dc*/ 	.word	0x00000da0


	//   ....[2]....
        /*00e0*/ 	.word	0x000010c0


	//   ....[3]....
        /*00e4*/ 	.word	0x000012f0


	//----- nvinfo : EIATTR_MAX_THREADS
	.align		4
.L_2927:
        /*00e8*/ 	.byte	0x04, 0x05
        /*00ea*/ 	.short	(.L_2929 - .L_2928)
.L_2928:
        /*00ec*/ 	.word	0x00000200
        /*00f0*/ 	.word	0x00000001
        /*00f4*/ 	.word	0x00000001


	//----- nvinfo : EIATTR_CRS_STACK_SIZE
	.align		4
.L_2929:
        /*00f8*/ 	.byte	0x04, 0x1e
        /*00fa*/ 	.short	(.L_2931 - .L_2930)
.L_2930:
        /*00fc*/ 	.word	0x00000000


	//----- nvinfo : EIATTR_CBANK_PARAM_SIZE
	.align		4
.L_2931:
        /*0100*/ 	.byte	0x03, 0x19
        /*0102*/ 	.short	0x0034


	//----- nvinfo : EIATTR_PARAM_CBANK
	.align		4
        /*0104*/ 	.byte	0x04, 0x0a
        /*0106*/ 	.short	(.L_2933 - .L_2932)
	.align		4
.L_2932:
        /*0108*/ 	.word	index@(.nv.constant0._Z9cuda_gemmIiLj512ELj1ELj1ELj256ELj2ELj2ELj128ELj1ELj1EEvjjjPKT_S2_PS0_jjj)
        /*010c*/ 	.short	0x0380
        /*010e*/ 	.short	0x0034


	//----- nvinfo : EIATTR_SW_WAR
	.align		4
.L_2933:
        /*0110*/ 	.byte	0x04, 0x36
        /*0112*/ 	.short	(.L_2935 - .L_2934)
.L_2934:
        /*0114*/ 	.word	0x00000008
.L_2935:


//--------------------- .nv.info._Z9cuda_gemmIiLj512ELj1ELj1ELj256ELj2ELj2ELj128ELj0ELj1EEvjjjPKT_S2_PS0_jjj --------------------------
	.section	.nv.info._Z9cuda_gemmIiLj512ELj1ELj1ELj256ELj2ELj2ELj128ELj0ELj1EEvjjjPKT_S2_PS0_jjj,"",@"SHT_CUDA_INFO"
	.sectionflags	@""
	.align	4


	//----- nvinfo : EIATTR_CUDA_API_VERSION
	.align		4
        /*0000*/ 	.byte	0x04, 0x37
        /*0002*/ 	.short	(.L_2937 - .L_2936)
.L_2936:
        /*0004*/ 	.word	0x00000082


	//----- nvinfo : EIATTR_KPARAM_INFO
	.align		4
.L_2937:
        /*0008*/ 	.byte	0x04, 0x17
        /*000a*/ 	.short	(.L_2939 - .L_2938)
.L_2938:
        /*000c*/ 	.word	0x00000000
        /*0010*/ 	.short	0x0008
        /*0012*/ 	.short	0x0030
        /*0014*/ 	.byte	0x00, 0xf0, 0x11, 0x00


	//----- nvinfo : EIATTR_KPARAM_INFO
	.align		4
.L_2939:
        /*0018*/ 	.byte	0x04, 0x17
        /*001a*/ 	.short	(.L_2941 - .L_2940)
.L_2940:
        /*001c*/ 	.word	0x00000000
        /*0020*/ 	.short	0x0007
        /*0022*/ 	.short	0x002c
        /*0024*/ 	.byte	0x00, 0xf0, 0x11, 0x00


	//----- nvinfo : EIATTR_KPARAM_INFO
	.align		4
.L_2941:
        /*0028*/ 	.byte	0x04, 0x17
        /*002a*/ 	.short	(.L_2943 - .L_2942)
.L_2942:
        /*002c*/ 	.word	0x00000000
        /*0030*/ 	.short	0x0006
        /*0032*/ 	.short	0x0028
        /*0034*/ 	.byte	0x00, 0xf0, 0x11, 0x00


	//----- nvinfo : EIATTR_KPARAM_INFO
	.align		4
.L_2943:
        /*0038*/ 	.byte	0x04, 0x17
        /*003a*/ 	.short	(.L_2945 - .L_2944)
.L_2944:
        /*003c*/ 	.word	0x00000000
        /*0040*/ 	.short	0x0005
        /*0042*/ 	.short	0x0020
        /*0044*/ 	.byte	0x00, 0xf5, 0x21, 0x00


	//----- nvinfo : EIATTR_KPARAM_INFO
	.align		4
.L_2945:
        /*0048*/ 	.byte	0x04, 0x17
        /*004a*/ 	.short	(.L_2947 - .L_2946)
.L_2946:
        /*004c*/ 	.word	0x00000000
        /*0050*/ 	.short	0x0004
        /*0052*/ 	.short	0x0018
        /*0054*/ 	.byte	0x00, 0xf5, 0x21, 0x00


	//----- nvinfo : EIATTR_KPARAM_INFO
	.align		4
.L_2947:
        /*0058*/ 	.byte	0x04, 0x17
        /*005a*/ 	.short	(.L_2949 - .L_2948)
.L_2948:
        /*005c*/ 	.word	0x00000000
        /*0060*/ 	.short	0x0003
        /*0062*/ 	.short	0x0010
        /*0064*/ 	.byte	0x00, 0xf5, 0x21, 0x00


	//----- nvinfo : EIATTR_KPARAM_INFO
	.align		4
.L_2949:
        /*0068*/ 	.byte	0x04, 0x17
        /*006a*/ 	.short	(.L_2951 - .L_2950)
.L_2950:
        /*006c*/ 	.word	0x00000000
        /*0070*/ 	.short	0x0002
        /*0072*/ 	.short	0x0008
        /*0074*/ 	.byte	0x00, 0xf0, 0x11, 0x00


	//----- nvinfo : EIATTR_KPARAM_INFO
	.align		4
.L_2951:
        /*0078*/ 	.byte	0x04, 0x17
        /*007a*/ 	.short	(.L_2953 - .L_2952)
.L_2952:
        /*007c*/ 	.word	0x00000000
        /*0080*/ 	.short	0x0001
        /*0082*/ 	.short	0x0004
        /*0084*/ 	.byte	0x00, 0xf0, 0x11, 0x00


	//----- nvinfo : EIATTR_KPARAM_INFO
	.align		4
.L_2953:
        /*0088*/ 	.byte	0x04, 0x17
        /*008a*/ 	.short	(.L_2955 - .L_2954)
.L_2954:
        /*008c*/ 	.word	0x00000000
        /*0090*/ 	.short	0x0000
        /*0092*/ 	.short	0x0000
        /*0094*/ 	.byte	0x00, 0xf0, 0x11, 0x00


	//----- nvinfo : EIATTR_SPARSE_MMA_MASK
	.align		4
.L_2955:
        /*0098*/ 	.byte	0x03, 0x50
        /*009a*/ 	.short	0x0000


	//----- nvinfo : EIATTR_MAXREG_COUNT
	.align		4
        /*009c*/ 	.byte	0x03, 0x1b
        /*009e*/ 	.short	0x0080


	//----- nvinfo : EIATTR_NUM_BARRIERS
	.align		4
        /*00a0*/ 	.byte	0x02, 0x4c
        /*00a2*/ 	.byte	0x01
	.zero		1


	//----- nvinfo : EIATTR_MERCURY_ISA_VERSION
	.align		4
        /*00a4*/ 	.byte	0x03, 0x5f
        /*00a6*/ 	.short	0x0101


	//----- nvinfo : EIATTR_COOP_GROUP_MASK_REGIDS
	.align		4
        /*00a8*/ 	.byte	0x04, 0x29
        /*00aa*/ 	.short	(.L_2957 - .L_2956)


	//   ....[0]....
.L_2956:
        /*00ac*/ 	.word	0xffffffff


	//   ....[1]....
        /*00b0*/ 	.word	0xffffffff


	//   ....[2]....
        /*00b4*/ 	.word	0x05000009


	//   ....[3]....
        /*00b8*/ 	.word	0x05000009


	//----- nvinfo : EIATTR_COOP_GROUP_INSTR_OFFSETS
	.align		4
.L_2957:
        /*00bc*/ 	.byte	0x04, 0x28
        /*00be*/ 	.short	(.L_2959 - .L_2958)


	//   ....[0]....
.L_2958:
        /*00c0*/ 	.word	0x00000d70


	//   ....[1]....
        /*00c4*/ 	.word	0x00000d80


	//   ....[2]....
        /*00c8*/ 	.word	0x000014f0


	//   ....[3]....
        /*00cc*/ 	.word	0x00001540


	//----- nvinfo : EIATTR_VRC_CTA_INIT_COUNT
	.align		4
.L_2959:
        /*00d0*/ 	.byte	0x02, 0x4a
	.zero		1
	.zero		1


	//----- nvinfo : EIATTR_EXIT_INSTR_OFFSETS
	.align		4
        /*00d4*/ 	.byte	0x04, 0x1c
        /*00d6*/ 	.short	(.L_2961 - .L_2960)


	//   ....[0]....
.L_2960:
        /*00d8*/ 	.word	0x00000140


	//   ....[1]....
        /*00dc*/ 	.word	0x00000e00


	//   ....[2]....
        /*00e0*/ 	.word	0x00001190


	//   ....[3]....
        /*00e4*/ 	.word	0x000014a0


	//----- nvinfo : EIATTR_MAX_THREADS
	.align		4
.L_2961:
        /*00e8*/ 	.byte	0x04, 0x05
        /*00ea*/ 	.short	(.L_2963 - .L_2962)
.L_2962:
        /*00ec*/ 	.word	0x00000200
        /*00f0*/ 	.word	0x00000001
        /*00f4*/ 	.word	0x00000001


	//----- nvinfo : EIATTR_CRS_STACK_SIZE
	.align		4
.L_2963:
        /*00f8*/ 	.byte	0x04, 0x1e
        /*00fa*/ 	.short	(.L_2965 - .L_2964)
.L_2964:
        /*00fc*/ 	.word	0x00000000


	//----- nvinfo : EIATTR_CBANK_PARAM_SIZE
	.align		4
.L_2965:
        /*0100*/ 	.byte	0x03, 0x19
        /*0102*/ 	.short	0x0034


	//----- nvinfo : EIATTR_PARAM_CBANK
	.align		4
        /*0104*/ 	.byte	0x04, 0x0a
        /*0106*/ 	.short	(.L_2967 - .L_2966)
	.align		4
.L_2966:
        /*0108*/ 	.word	index@(.nv.constant0._Z9cuda_gemmIiLj512ELj1ELj1ELj256ELj2ELj2ELj128ELj0ELj1EEvjjjPKT_S2_PS0_jjj)
        /*010c*/ 	.short	0x0380
        /*010e*/ 	.short	0x0034


	//----- nvinfo : EIATTR_SW_WAR
	.align		4
.L_2967:
        /*0110*/ 	.byte	0x04, 0x36
        /*0112*/ 	.short	(.L_2969 - .L_2968)
.L_2968:
        /*0114*/ 	.word	0x00000008
.L_2969:


//--------------------- .nv.info._Z9cuda_gemmIiLj512ELj1ELj1ELj128ELj128ELj128ELj128ELj1ELj1EEvjjjPKT_S2_PS0_jjj --------------------------
	.section	.nv.info._Z9cuda_gemmIiLj512ELj1ELj1ELj128ELj128ELj128ELj128ELj1ELj1EEvjjjPKT_S2_PS0_jjj,"",@"SHT_CUDA_INFO"
	.sectionflags	@""
	.align	4


	//----- nvinfo : EIATTR_CUDA_API_VERSION
	.align		4
        /*0000*/ 	.byte	0x04, 0x37
        /*0002*/ 	.short	(.L_2971 - .L_2970)
.L_2970:
        /*0004*/ 	.word	0x00000082


	//----- nvinfo : EIATTR_KPARAM_INFO
	.align		4
.L_2971:
        /*0008*/ 	.byte	0x04, 0x17
        /*000a*/ 	.short	(.L_2973 - .L_2972)
.L_2972:
        /*000c*/ 	.word	0x00000000
        /*0010*/ 	.short	0x0008
        /*0012*/ 	.short	0x0030
        /*0014*/ 	.byte	0x00, 0xf0, 0x11, 0x00


	//----- nvinfo : EIATTR_KPARAM_INFO
	.align		4
.L_2973:
        /*0018*/ 	.byte	0x04, 0x17
        /*001a*/ 	.short	(.L_2975 - .L_2974)
.L_2974:
        /*001c*/ 	.word	0x00000000
        /*0020*/ 	.short	0x0007
        /*0022*/ 	.short	0x002c
        /*0024*/ 	.byte	0x00, 0xf0, 0x11, 0x00


	//----- nvinfo : EIATTR_KPARAM_INFO
	.align		4
.L_2975:
        /*0028*/ 	.byte	0x04, 0x17
        /*002a*/ 	.short	(.L_2977 - .L_2976)
.L_2976:
        /*002c*/ 	.word	0x00000000
        /*0030*/ 	.short	0x0006
        /*0032*/ 	.short	0x0028
        /*0034*/ 	.byte	0x00, 0xf0, 0x11, 0x00


	//----- nvinfo : EIATTR_KPARAM_INFO
	.align		4
.L_2977:
        /*0038*/ 	.byte	0x04, 0x17
        /*003a*/ 	.short	(.L_2979 - .L_2978)
.L_2978:
        /*003c*/ 	.word	0x00000000
        /*0040*/ 	.short	0x0005
        /*0042*/ 	.short	0x0020
        /*0044*/ 	.byte	0x00, 0xf5, 0x21, 0x00


	//----- nvinfo : EIATTR_KPARAM_INFO
	.align		4
.L_2979:
        /*0048*/ 	.byte	0x04, 0x17
        /*004a*/ 	.short	(.L_2981 - .L_2980)
.L_2980:
        /*004c*/ 	.word	0x00000000
        /*0050*/ 	.short	0x0004
        /*0052*/ 	.short	0x0018
        /*0054*/ 	.byte	0x00, 0xf5, 0x21, 0x00


	//----- nvinfo : EIATTR_KPARAM_INFO
	.align		4
.L_2981:
        /*0058*/ 	.byte	0x04, 0x17
        /*005a*/ 	.short	(.L_2983 - .L_2982)
.L_2982:
        /*005c*/ 	.word	0x00000000
        /*0060*/ 	.short	0x0003
        /*0062*/ 	.short	0x0010
        /*0064*/ 	.byte	0x00, 0xf5, 0x21, 0x00


	//----- nvinfo : EIATTR_KPARAM_INFO
	.align		4
.L_2983:
        /*0068*/ 	.byte	0x04, 0x17
        /*006a*/ 	.short	(.L_2985 - .L_2984)
.L_2984:
        /*006c*/ 	.word	0x00000000
        /*0070*/ 	.short	0x0002
        /*0072*/ 	.short	0x0008
        /*0074*/ 	.byte	0x00, 0xf0, 0x11, 0x00


	//----- nvinfo : EIATTR_KPARAM_INFO
	.align		4
.L_2985:
        /*0078*/ 	.byte	0x04, 0x17
        /*007a*/ 	.short	(.L_2987 - .L_2986)
.L_2986:
        /*007c*/ 	.word	0x00000000
        /*0080*/ 	.short	0x0001
        /*0082*/ 	.short	0x0004
        /*0084*/ 	.byte	0x00, 0xf0, 0x11, 0x00


	//----- nvinfo : EIATTR_KPARAM_INFO
	.align		4
.L_2987:
        /*0088*/ 	.byte	0x04, 0x17
        /*008a*/ 	.short	(.L_2989 - .L_2988)
.L_2988:
        /*008c*/ 	.word	0x00000000
        /*0090*/ 	.short	0x0000
        /*0092*/ 	.short	0x0000
        /*0094*/ 	.byte	0x00, 0xf0, 0x11, 0x00


	//----- nvinfo : EIATTR_SPARSE_MMA_MASK
	.align		4
.L_2989:
        /*0098*/ 	.byte	0x03, 0x50
        /*009a*/ 	.short	0x0000


	//----- nvinfo : EIATTR_MAXREG_COUNT
	.align		4
        /*009c*/ 	.byte	0x03, 0x1b
        /*009e*/ 	.short	0x0080


	//----- nvinfo : EIATTR_NUM_BARRIERS
	.align		4
        /*00a0*/ 	.byte	0x02, 0x4c
        /*00a2*/ 	.byte	0x01
	.zero		1


	//----- nvinfo : EIATTR_MERCURY_ISA_VERSION
	.align		4
        /*00a4*/ 	.byte	0x03, 0x5f
        /*00a6*/ 	.short	0x0101


	//----- nvinfo : EIATTR_COOP_GROUP_MASK_REGIDS
	.align		4
        /*00a8*/ 	.byte	0x04, 0x29
        /*00aa*/ 	.short	(.L_2991 - .L_2990)


	//   ....[0]....
.L_2990:
        /*00ac*/ 	.word	0xffffffff


	//   ....[1]....
        /*00b0*/ 	.word	0xffffffff


	//   ....[2]....
        /*00b4*/ 	.word	0xffffffff


	//   ....[3]....
        /*00b8*/ 	.word	0xffffffff


	//   ....[4]....
        /*00bc*/ 	.word	0xffffffff


	//   ....[5]....
        /*00c0*/ 	.word	0xffffffff


	//   ....[6]....
        /*00c4*/ 	.word	0xffffffff


	//   ....[7]....
        /*00c8*/ 	.word	0xffffffff


	//   ....[8]....
        /*00cc*/ 	.word	0xffffffff


	//   ....[9]....
        /*00d0*/ 	.word	0xffffffff


	//   ....[10]....
        /*00d4*/ 	.word	0xffffffff


	//   ....[11]....
        /*00d8*/ 	.word	0xffffffff


	//   ....[12]....
        /*00dc*/ 	.word	0xffffffff


	//   ....[13]....
        /*00e0*/ 	.word	0xffffffff


	//   ....[14]....
        /*00e4*/ 	.word	0xffffffff


	//   ....[15]....
        /*00e8*/ 	.word	0xffffffff


	//   ....[16]....
        /*00ec*/ 	.word	0xffffffff


	//   ....[17]....
        /*00f0*/ 	.word	0xffffffff


	//   ....[18]....
        /*00f4*/ 	.word	0xffffffff


	//   ....[19]....
        /*00f8*/ 	.word	0xffffffff


	//   ....[20]....
        /*00fc*/ 	.word	0xffffffff


	//   ....[21]....
        /*0100*/ 	.word	0xffffffff


	//   ....[22]....
        /*0104*/ 	.word	0xffffffff


	//   ....[23]....
        /*0108*/ 	.word	0xffffffff


	//   ....[24]....
        /*010c*/ 	.word	0xffffffff


	//   ....[25]....
        /*0110*/ 	.word	0xffffffff


	//   ....[26]....
        /*0114*/ 	.word	0xffffffff


	//   ....[27]....
        /*0118*/ 	.word	0xffffffff


	//   ....[28]....
        /*011c*/ 	.word	0xffffffff


	//   ....[29]....
        /*0120*/ 	.word	0xffffffff


	//   ....[30]....
        /*0124*/ 	.word	0xffffffff


	//   ....[31]....
        /*0128*/ 	.word	0xffffffff


	//   ....[32]....
        /*012c*/ 	.word	0x05000010


	//   ....[33]....
        /*0130*/ 	.word	0x05000010


	//   ....[34]....
        /*0134*/ 	.word	0x05000010


	//   ....[35]....
        /*0138*/ 	.word	0x05000010


	//   ....[36]....
        /*013c*/ 	.word	0x05000010


	//   ....[37]....
        /*0140*/ 	.word	0x05000010


	//   ....[38]....
        /*0144*/ 	.word	0x05000010


	//   ....[39]....
        /*0148*/ 	.word	0x05000010


	//   ....[40]....
        /*014c*/ 	.word	0x05000010


	//   ....[41]....
        /*0150*/ 	.word	0x05000010


	//   ....[42]....
        /*0154*/ 	.word	0x05000010


	//   ....[43]....
        /*0158*/ 	.word	0x05000010


	//   ....[44]....
        /*015c*/ 	.word	0x05000010


	//   ....[45]....
        /*0160*/ 	.word	0x05000010


	//   ....[46]....
        /*0164*/ 	.word	0x05000010


	//   ....[47]....
        /*0168*/ 	.word	0x05000010


	//   ....[48]....
        /*016c*/ 	.word	0x05000010


	//   ....[49]....
        /*0170*/ 	.word	0x05000010


	//   ....[50]....
        /*0174*/ 	.word	0x05000010


	//   ....[51]....
        /*0178*/ 	.word	0x05000010


	//   ....[52]....
        /*017c*/ 	.word	0x05000010


	//   ....[53]....
        /*0180*/ 	.word	0x05000010


	//   ....[54]....
        /*0184*/ 	.word	0x05000010


	//   ....[55]....
        /*0188*/ 	.word	0x05000010


	//   ....[56]....
        /*018c*/ 	.word	0x05000010


	//   ....[57]....
        /*0190*/ 	.word	0x05000010


	//   ....[58]....
        /*0194*/ 	.word	0x05000010


	//   ....[59]....
        /*0198*/ 	.word	0x05000010


	//   ....[60]....
        /*019c*/ 	.word	0x05000010


	//   ....[61]....
        /*01a0*/ 	.word	0x05000010


	//   ....[62]....
        /*01a4*/ 	.word	0x05000010


	//   ....[63]....
        /*01a8*/ 	.word	0x05000010


	//----- nvinfo : EIATTR_COOP_GROUP_INSTR_OFFSETS
	.align		4
.L_2991:
        /*01ac*/ 	.byte	0x04, 0x28
        /*01ae*/ 	.short	(.L_2993 - .L_2992)


	//   ....[0]....
.L_2992:
        /*01b0*/ 	.word	0x00001350


	//   ....[1]....
        /*01b4*/ 	.word	0x00001360


	//   ....[2]....
        /*01b8*/ 	.word	0x00001370


	//   ....[3]....
        /*01bc*/ 	.word	0x00001390


	//   ....[4]....
        /*01c0*/ 	.word	0x000013b0


	//   ....[5]....
        /*01c4*/ 	.word	0x000013c0


	//   ....[6]....
        /*01c8*/ 	.word	0x000013e0


	//   ....[7]....
        /*01cc*/ 	.word	0x00001400


	//   ....[8]....
        /*01d0*/ 	.word	0x00001410


	//   ....[9]....
        /*01d4*/ 	.word	0x00001420


	//   ....[10]....
        /*01d8*/ 	.word	0x00001440


	//   ....[11]....
        /*01dc*/ 	.word	0x00001470


	//   ....[12]....
        /*01e0*/ 	.word	0x000014a0


	//   ....[13]....
        /*01e4*/ 	.word	0x000014d0


	//   ....[14]....
        /*01e8*/ 	.word	0x00001530


	//   ....[15]....
        /*01ec*/ 	.word	0x00001550


	//   ....[16]....
        /*01f0*/ 	.word	0x00001570


	//   ....[17]....
        /*01f4*/ 	.word	0x000015a0


	//   ....[18]....
        /*01f8*/ 	.word	0x000015c0


	//   ....[19]....
        /*01fc*/ 	.word	0x000015d0


	//   ....[20]....
        /*0200*/ 	.word	0x000015f0


	//   ....[21]....
        /*0204*/ 	.word	0x00001680


	//   ....[22]....
        /*0208*/ 	.word	0x00001760


	//   ....[23]....
        /*020c*/ 	.word	0x000017c0


	//   ....[24]....
        /*0210*/ 	.word	0x00001850


	//   ....[25]....
        /*0214*/ 	.word	0x00001880


	//   ....[26]....
        /*0218*/ 	.word	0x000018b0


	//   ....[27]....
        /*021c*/ 	.word	0x000018d0


	//   ....[28]....
        /*0220*/ 	.word	0x00001900


	//   ....[29]....
        /*0224*/ 	.word	0x00001920


	//   ....[30]....
        /*0228*/ 	.word	0x00001930


	//   ....[31]....
        /*022c*/ 	.word	0x00001950


	//   ....[32]....
        /*0230*/ 	.word	0x00001fc0


	//   ....[33]....
        /*0234*/ 	.word	0x00002010


	//   ....[34]....
        /*0238*/ 	.word	0x00002060


	//   ....[35]....
        /*023c*/ 	.word	0x000020b0


	//   ....[36]....
        /*0240*/ 	.word	0x00002100


	//   ....[37]....
        /*0244*/ 	.word	0x00002160


	//   ....[38]....
        /*0248*/ 	.word	0x000021c0


	//   ....[39]....
        /*024c*/ 	.word	0x00002210


	//   ....[40]....
        /*0250*/ 	.word	0x00002270


	//   ....[41]....
        /*0254*/ 	.word	0x000022e0


	//   ....[42]....
        /*0258*/ 	.word	0x00002340


	//   ....[43]....
        /*025c*/ 	.word	0x000023a0


	//   ....[44]....
        /*0260*/ 	.word	0x00002410


	//   ....[45]....
        /*0264*/ 	.word	0x00002470


	//   ....[46]....
        /*0268*/ 	.word	0x000024d0


	//   ....[47]....
        /*026c*/ 	.word	0x00002580


	//   ....[48]....
        /*0270*/ 	.word	0x00002600


	//   ....[49]....
        /*0274*/ 	.word	0x000026d0


	//   ....[50]....
        /*0278*/ 	.word	0x00002770


	//   ....[51]....
        /*027c*/ 	.word	0x00002800


	//   ....[52]....
        /*0280*/ 	.word	0x00002880


	//   ....[53]....
        /*0284*/ 	.word	0x00002900


	//   ....[54]....
        /*0288*/ 	.word	0x00002970


	//   ....[55]....
        /*028c*/ 	.word	0x00002a10


	//   ....[56]....
        /*0290*/ 	.word	0x00002ab0


	//   ....[57]....
        /*0294*/ 	.word	0x00002b10


	//   ....[58]....
        /*0298*/ 	.word	0x00002b70


	//   ....[59]....
        /*029c*/ 	.word	0x00002bc0


	//   ....[60]....
        /*02a0*/ 	.word	0x00002c20


	//   ....[61]....
        /*02a4*/ 	.word	0x00002c80


	//   ....[62]....
        /*02a8*/ 	.word	0x00002ce0


	//   ....[63]....
        /*02ac*/ 	.word	0x00002d40


	//----- nvinfo : EIATTR_VRC_CTA_INIT_COUNT
	.align		4
.L_2993:
        /*02b0*/ 	.byte	0x02, 0x4a
	.zero		1
	.zero		1


	//----- nvinfo : EIATTR_EXIT_INSTR_OFFSETS
	.align		4
        /*02b4*/ 	.byte	0x04, 0x1c
        /*02b6*/ 	.short	(.L_2995 - .L_2994)


	//   ....[0]....
.L_2994:
        /*02b8*/ 	.word	0x00000040


	//   ....[1]....
        /*02bc*/ 	.word	0x00001a40


	//   ....[2]....
        /*02c0*/ 	.word	0x00001d50


	//   ....[3]....
        /*02c4*/ 	.word	0x00001f70


	//----- nvinfo : EIATTR_MAX_THREADS
	.align		4
.L_2995:
        /*02c8*/ 	.byte	0x04, 0x05
        /*02ca*/ 	.short	(.L_2997 - .L_2996)
.L_2996:
        /*02cc*/ 	.word	0x00000200
        /*02d0*/ 	.word	0x00000001
        /*02d4*/ 	.word	0x00000001


	//----- nvinfo : EIATTR_CRS_STACK_SIZE
	.align		4
.L_2997:
        /*02d8*/ 	.byte	0x04, 0x1e
        /*02da*/ 	.short	(.L_2999 - .L_2998)
.L_2998:
        /*02dc*/ 	.word	0x00000000


	//----- nvinfo : EIATTR_CBANK_PARAM_SIZE
	.align		4
.L_2999:
        /*02e0*/ 	.byte	0x03, 0x19
        /*02e2*/ 	.short	0x0034


	//----- nvinfo : EIATTR_PARAM_CBANK
	.align		4
        /*02e4*/ 	.byte	0x04, 0x0a
        /*02e6*/ 	.short	(.L_3001 - .L_3000)
	.align		4
.L_3000:
        /*02e8*/ 	.word	index@(.nv.constant0._Z9cuda_gemmIiLj512ELj1ELj1ELj128ELj128ELj128ELj128ELj1ELj1EEvjjjPKT_S2_PS0_jjj)
        /*02ec*/ 	.short	0x0380
        /*02ee*/ 	.short	0x0034


	//----- nvinfo : EIATTR_SW_WAR
	.align		4
.L_3001:
        /*02f0*/ 	.byte	0x04, 0x36
        /*02f2*/ 	.short	(.L_3003 - .L_3002)
.L_3002:
        /*02f4*/ 	.word	0x00000008
.L_3003:


//--------------------- .nv.info._Z9cuda_gemmIiLj512ELj1ELj1ELj128ELj128ELj128ELj128ELj0ELj1EEvjjjPKT_S2_PS0_jjj --------------------------
	.section	.nv.info._Z9cuda_gemmIiLj512ELj1ELj1ELj128ELj128ELj128ELj128ELj0ELj1EEvjjjPKT_S2_PS0_jjj,"",@"SHT_CUDA_INFO"
	.sectionflags	@""
	.align	4


	//----- nvinfo : EIATTR_CUDA_API_VERSION
	.align		4
        /*0000*/ 	.byte	0x04, 0x37
        /*0002*/ 	.short	(.L_3005 - .L_3004)
.L_3004:
        /*0004*/ 	.word	0x00000082


	//----- nvinfo : EIATTR_KPARAM_INFO
	.align		4
.L_3005:
        /*0008*/ 	.byte	0x04, 0x17
        /*000a*/ 	.short	(.L_3007 - .L_3006)
.L_3006:
        /*000c*/ 	.word	0x00000000
        /*0010*/ 	.short	0x0008
        /*0012*/ 	.short	0x0030
        /*0014*/ 	.byte	0x00, 0xf0, 0x11, 0x00


	//----- nvinfo : EIATTR_KPARAM_INFO
	.align		4
.L_3007:
        /*0018*/ 	.byte	0x04, 0x17
        /*001a*/ 	.short	(.L_3009 - .L_3008)
.L_3008:
        /*001c*/ 	.word	0x00000000
        /*0020*/ 	.short	0x0007
        /*0022*/ 	.short	0x002c
        /*0024*/ 	.byte	0x00, 0xf0, 0x11, 0x00


	//----- nvinfo : EIATTR_KPARAM_INFO
	.align		4
.L_3009:
        /*0028*/ 	.byte	0x04, 0x17
        /*002a*/ 	.short	(.L_3011 - .L_3010)
.L_3010:
        /*002c*/ 	.word	0x00000000
        /*0030*/ 	.short	0x0006
        /*0032*/ 	.short	0x0028
        /*0034*/ 	.byte	0x00, 0xf0, 0x11, 0x00


	//----- nvinfo : EIATTR_KPARAM_INFO
	.align		4
.L_3011:
        /*0038*/ 	.byte	0x04, 0x17
        /*003a*/ 	.short	(.L_3013 - .L_3012)
.L_3012:
        /*003c*/ 	.word	0x00000000
        /*0040*/ 	.short	0x0005
        /*0042*/ 	.short	0x0020
        /*0044*/ 	.byte	0x00, 0xf5, 0x21, 0x00


	//----- nvinfo : EIATTR_KPARAM_INFO
	.align		4
.L_3013:
        /*0048*/ 	.byte	0x04, 0x17
        /*004a*/ 	.short	(.L_3015 - .L_3014)
.L_3014:
        /*004c*/ 	.word	0x00000000
        /*0050*/ 	.short	0x0004
        /*0052*/ 	.short	0x0018
        /*0054*/ 	.byte	0x00, 0xf5, 0x21, 0x00


	//----- nvinfo : EIATTR_KPARAM_INFO
	.align		4
.L_3015:
        /*0058*/ 	.byte	0x04, 0x17
        /*005a*/ 	.short	(.L_3017 - .L_3016)
.L_3016:
        /*005c*/ 	.word	0x00000000
        /*0060*/ 	.short	0x0003
        /*0062*/ 	.short	0x0010
        /*0064*/ 	.byte	0x00, 0xf5, 0x21, 0x00


	//----- nvinfo : EIATTR_KPARAM_INFO
	.align		4
.L_3017:
        /*0068*/ 	.byte	0x04, 0x17
        /*006a*/ 	.short	(.L_3019 - .L_3018)
.L_3018:
        /*006c*/ 	.word	0x00000000
        /*0070*/ 	.short	0x0002
        /*0072*/ 	.short	0x0008
        /*0074*/ 	.byte	0x00, 0xf0, 0x11, 0x00


	//----- nvinfo : EIATTR_KPARAM_INFO
	.align		4
.L_3019:
        /*0078*/ 	.byte	0x04, 0x17
        /*007a*/ 	.short	(.L_3021 - .L_3020)
.L_3020:
        /*007c*/ 	.word	0x00000000
        /*0080*/ 	.short	0x0001
        /*0082*/ 	.short	0x0004
        /*0084*/ 	.byte	0x00, 0xf0, 0x11, 0x00


	//----- nvinfo : EIATTR_KPARAM_INFO
	.align		4
.L_3021:
        /*0088*/ 	.byte	0x04, 0x17
        /*008a*/ 	.short	(.L_3023 - .L_3022)
.L_3022:
        /*008c*/ 	.word	0x00000000
        /*0090*/ 	.short	0x0000
        /*0092*/ 	.short	0x0000
        /*0094*/ 	.byte	0x00, 0xf0, 0x11, 0x00


	//----- nvinfo : EIATTR_SPARSE_MMA_MASK
	.align		4
.L_3023:
        /*0098*/ 	.byte	0x03, 0x50
        /*009a*/ 	.short	0x0000


	//----- nvinfo : EIATTR_MAXREG_COUNT
	.align		4
        /*009c*/ 	.byte	0x03, 0x1b
        /*009e*/ 	.short	0x0080


	//----- nvinfo : EIATTR_NUM_BARRIERS
	.align		4
        /*00a0*/ 	.byte	0x02, 0x4c
        /*00a2*/ 	.byte	0x01
	.zero		1


	//----- nvinfo : EIATTR_MERCURY_ISA_VERSION
	.align		4
        /*00a4*/ 	.byte	0x03, 0x5f
        /*00a6*/ 	.short	0x0101


	//----- nvinfo : EIATTR_COOP_GROUP_MASK_REGIDS
	.align		4
        /*00a8*/ 	.byte	0x04, 0x29
        /*00aa*/ 	.short	(.L_3025 - .L_3024)


	//   ....[0]....
.L_3024:
        /*00ac*/ 	.word	0xffffffff


	//   ....[1]....
        /*00b0*/ 	.word	0xffffffff


	//   ....[2]....
        /*00b4*/ 	.word	0xffffffff


	//   ....[3]....
        /*00b8*/ 	.word	0xffffffff


	//   ....[4]....
        /*00bc*/ 	.word	0xffffffff


	//   ....[5]....
        /*00c0*/ 	.word	0xffffffff


	//   ....[6]....
        /*00c4*/ 	.word	0xffffffff


	//   ....[7]....
        /*00c8*/ 	.word	0xffffffff


	//   ....[8]....
        /*00cc*/ 	.word	0xffffffff


	//   ....[9]....
        /*00d0*/ 	.word	0xffffffff


	//   ....[10]....
        /*00d4*/ 	.word	0xffffffff


	//   ....[11]....
        /*00d8*/ 	.word	0xffffffff


	//   ....[12]....
        /*00dc*/ 	.word	0xffffffff


	//   ....[13]....
        /*00e0*/ 	.word	0xffffffff


	//   ....[14]....
        /*00e4*/ 	.word	0xffffffff


	//   ....[15]....
        /*00e8*/ 	.word	0xffffffff


	//   ....[16]....
        /*00ec*/ 	.word	0xffffffff


	//   ....[17]....
        /*00f0*/ 	.word	0xffffffff


	//   ....[18]....
        /*00f4*/ 	.word	0xffffffff


	//   ....[19]....
        /*00f8*/ 	.word	0xffffffff


	//   ....[20]....
        /*00fc*/ 	.word	0xffffffff


	//   ....[21]....
        /*0100*/ 	.word	0xffffffff


	//   ....[22]....
        /*0104*/ 	.word	0xffffffff


	//   ....[23]....
        /*0108*/ 	.word	0xffffffff


	//   ....[24]....
        /*010c*/ 	.word	0xffffffff


	//   ....[25]....
        /*0110*/ 	.word	0xffffffff


	//   ....[26]....
        /*0114*/ 	.word	0xffffffff


	//   ....[27]....
        /*0118*/ 	.word	0xffffffff


	//   ....[28]....
        /*011c*/ 	.word	0xffffffff


	//   ....[29]....
        /*0120*/ 	.word	0xffffffff


	//   ....[30]....
        /*0124*/ 	.word	0xffffffff


	//   ....[31]....
        /*0128*/ 	.word	0xffffffff


	//   ....[32]....
        /*012c*/ 	.word	0x0500003a


	//   ....[33]....
        /*0130*/ 	.word	0x0500003a


	//   ....[34]....
        /*0134*/ 	.word	0x0500003a


	//   ....[35]....
        /*0138*/ 	.word	0x0500003a


	//   ....[36]....
        /*013c*/ 	.word	0x0500003a


	//   ....[37]....
        /*0140*/ 	.word	0x0500003a


	//   ....[38]....
        /*0144*/ 	.word	0x0500003a


	//   ....[39]....
        /*0148*/ 	.word	0x0500003a


	//   ....[40]....
        /*014c*/ 	.word	0x0500003a


	//   ....[41]....
        /*0150*/ 	.word	0x0500003a


	//   ....[42]....
        /*0154*/ 	.word	0x0500003a


	//   ....[43]....
        /*0158*/ 	.word	0x0500003a


	//   ....[44]....
        /*015c*/ 	.word	0x0500003a


	//   ....[45]....
        /*0160*/ 	.word	0x0500003a


	//   ....[46]....
        /*0164*/ 	.word	0x0500003a


	//   ....[47]....
        /*0168*/ 	.word	0x0500003a


	//   ....[48]....
        /*016c*/ 	.word	0x0500003a


	//   ....[49]....
        /*0170*/ 	.word	0x0500003a


	//   ....[50]....
        /*0174*/ 	.word	0x0500003a


	//   ....[51]....
        /*0178*/ 	.word	0x0500003a


	//   ....[52]....
        /*017c*/ 	.word	0x0500003a


	//   ....[53]....
        /*0180*/ 	.word	0x0500003a


	//   ....[54]....
        /*0184*/ 	.word	0x0500003a


	//   ....[55]....
        /*0188*/ 	.word	0x0500003a


	//   ....[56]....
        /*018c*/ 	.word	0x0500003a


	//   ....[57]....
        /*0190*/ 	.word	0x0500003a


	//   ....[58]....
        /*0194*/ 	.word	0x0500003a


	//   ....[59]....
        /*0198*/ 	.word	0x0500003a


	//   ....[60]....
        /*019c*/ 	.word	0x0500003a


	//   ....[61]....
        /*01a0*/ 	.word	0x0500003a


	//   ....[62]....
        /*01a4*/ 	.word	0x0500003a


	//   ....[63]....
        /*01a8*/ 	.word	0x0500003a


	//----- nvinfo : EIATTR_COOP_GROUP_INSTR_OFFSETS
	.align		4
.L_3025:
        /*01ac*/ 	.byte	0x04, 0x28
        /*01ae*/ 	.short	(.L_3027 - .L_3026)


	//   ....[0]....
.L_3026:
        /*01b0*/ 	.word	0x00001390


	//   ....[1]....
        /*01b4*/ 	.word	0x000013b0


	//   ....[2]....
        /*01b8*/ 	.word	0x000013e0


	//   ....[3]....
        /*01bc*/ 	.word	0x00001400


	//   ....[4]....
        /*01c0*/ 	.word	0x00001410


	//   ....[5]....
        /*01c4*/ 	.word	0x00001430


	//   ....[6]....
        /*01c8*/ 	.word	0x00001450


	//   ....[7]....
        /*01cc*/ 	.word	0x00001460


	//   ....[8]....
        /*01d0*/ 	.word	0x00001470


	//   ....[9]....
        /*01d4*/ 	.word	0x00001490


	//   ....[10]....
        /*01d8*/ 	.word	0x000014c0


	//   ....[11]....
        /*01dc*/ 	.word	0x000014f0


	//   ....[12]....
        /*01e0*/ 	.word	0x00001510


	//   ....[13]....
        /*01e4*/ 	.word	0x00001520


	//   ....[14]....
        /*01e8*/ 	.word	0x00001530


	//   ....[15]....
        /*01ec*/ 	.word	0x00001590


	//   ....[16]....
        /*01f0*/ 	.word	0x000015b0


	//   ....[17]....
        /*01f4*/ 	.word	0x000015e0


	//   ....[18]....
        /*01f8*/ 	.word	0x00001620


	//   ....[19]....
        /*01fc*/ 	.word	0x00001660


	//   ....[20]....
        /*0200*/ 	.word	0x00001690


	//   ....[21]....
        /*0204*/ 	.word	0x000016d0


	//   ....[22]....
        /*0208*/ 	.word	0x000017a0


	//   ....[23]....
        /*020c*/ 	.word	0x00001820


	//   ....[24]....
        /*0210*/ 	.word	0x00001890


	//   ....[25]....
        /*0214*/ 	.word	0x000018c0


	//   ....[26]....
        /*0218*/ 	.word	0x000018f0


	//   ....[27]....
        /*021c*/ 	.word	0x00001910


	//   ....[28]....
        /*0220*/ 	.word	0x00001940


	//   ....[29]....
        /*0224*/ 	.word	0x00001960


	//   ....[30]....
        /*0228*/ 	.word	0x00001970


	//   ....[31]....
        /*022c*/ 	.word	0x00001990


	//   ....[32]....
        /*0230*/ 	.word	0x000020c0


	//   ....[33]....
        /*0234*/ 	.word	0x00002110


	//   ....[34]....
        /*0238*/ 	.word	0x00002160


	//   ....[35]....
        /*023c*/ 	.word	0x000021b0


	//   ....[36]....
        /*0240*/ 	.word	0x00002200


	//   ....[37]....
        /*0244*/ 	.word	0x00002260


	//   ....[38]....
        /*0248*/ 	.word	0x000022b0


	//   ....[39]....
        /*024c*/ 	.word	0x00002340


	//   ....[40]....
        /*0250*/ 	.word	0x000023a0


	//   ....[41]....
        /*0254*/ 	.word	0x00002430


	//   ....[42]....
        /*0258*/ 	.word	0x00002480


	//   ....[43]....
        /*025c*/ 	.word	0x000024e0


	//   ....[44]....
        /*0260*/ 	.word	0x00002550


	//   ....[45]....
        /*0264*/ 	.word	0x000025c0


	//   ....[46]....
        /*0268*/ 	.word	0x00002630


	//   ....[47]....
        /*026c*/ 	.word	0x00002680


	//   ....[48]....
        /*0270*/ 	.word	0x000026f0


	//   ....[49]....
        /*0274*/ 	.word	0x000027c0


	//   ....[50]....
        /*0278*/ 	.word	0x00002860


	//   ....[51]....
        /*027c*/ 	.word	0x000028f0


	//   ....[52]....
        /*0280*/ 	.word	0x00002970


	//   ....[53]....
        /*0284*/ 	.word	0x00002a10


	//   ....[54]....
        /*0288*/ 	.word	0x00002a80


	//   ....[55]....
        /*028c*/ 	.word	0x00002b00


	//   ....[56]....
        /*0290*/ 	.word	0x00002b80


	//   ....[57]....
        /*0294*/ 	.word	0x00002c00


	//   ....[58]....
        /*0298*/ 	.word	0x00002c60


	//   ....[59]....
        /*029c*/ 	.word	0x00002cb0


	//   ....[60]....
        /*02a0*/ 	.word	0x00002d10


	//   ....[61]....
        /*02a4*/ 	.word	0x00002d70


	//   ....[62]....
        /*02a8*/ 	.word	0x00002dd0


	//   ....[63]....
        /*02ac*/ 	.word	0x00002e30


	//----- nvinfo : EIATTR_VRC_CTA_INIT_COUNT
	.align		4
.L_3027:
        /*02b0*/ 	.byte	0x02, 0x4a
	.zero		1
	.zero		1


	//----- nvinfo : EIATTR_EXIT_INSTR_OFFSETS
	.align		4
        /*02b4*/ 	.byte	0x04, 0x1c
        /*02b6*/ 	.short	(.L_3029 - .L_3028)


	//   ....[0]....
.L_3028:
        /*02b8*/ 	.word	0x00000040


	//   ....[1]....
        /*02bc*/ 	.word	0x00001a80


	//   ....[2]....
        /*02c0*/ 	.word	0x00001e00


	//   ....[3]....
        /*02c4*/ 	.word	0x00002080


	//----- nvinfo : EIATTR_MAX_THREADS
	.align		4
.L_3029:
        /*02c8*/ 	.byte	0x04, 0x05
        /*02ca*/ 	.short	(.L_3031 - .L_3030)
.L_3030:
        /*02cc*/ 	.word	0x00000200
        /*02d0*/ 	.word	0x00000001
        /*02d4*/ 	.word	0x00000001


	//----- nvinfo : EIATTR_CRS_STACK_SIZE
	.align		4
.L_3031:
        /*02d8*/ 	.byte	0x04, 0x1e
        /*02da*/ 	.short	(.L_3033 - .L_3032)
.L_3032:
        /*02dc*/ 	.word	0x00000000


	//----- nvinfo : EIATTR_CBANK_PARAM_SIZE
	.align		4
.L_3033:
        /*02e0*/ 	.byte	0x03, 0x19
        /*02e2*/ 	.short	0x0034


	//----- nvinfo : EIATTR_PARAM_CBANK
	.align		4
        /*02e4*/ 	.byte	0x04, 0x0a
        /*02e6*/ 	.short	(.L_3035 - .L_3034)
	.align		4
.L_3034:
        /*02e8*/ 	.word	index@(.nv.constant0._Z9cuda_gemmIiLj512ELj1ELj1ELj128ELj128ELj128ELj128ELj0ELj1EEvjjjPKT_S2_PS0_jjj)
        /*02ec*/ 	.short	0x0380
        /*02ee*/ 	.short	0x0034


	//----- nvinfo : EIATTR_SW_WAR
	.align		4
.L_3035:
        /*02f0*/ 	.byte	0x04, 0x36
        /*02f2*/ 	.short	(.L_3037 - .L_3036)
.L_3036:
        /*02f4*/ 	.word	0x00000008
.L_3037:


//--------------------- .nv.info._Z9cuda_gemmIiLj512ELj1ELj1ELj128ELj64ELj64ELj128ELj1ELj1EEvjjjPKT_S2_PS0_jjj --------------------------
	.section	.nv.info._Z9cuda_gemmIiLj512ELj1ELj1ELj128ELj64ELj64ELj128ELj1ELj1EEvjjjPKT_S2_PS0_jjj,"",@"SHT_CUDA_INFO"
	.sectionflags	@""
	.align	4


	//----- nvinfo : EIATTR_CUDA_API_VERSION
	.align		4
        /*0000*/ 	.byte	0x04, 0x37
        /*0002*/ 	.short	(.L_3039 - .L_3038)
.L_3038:
        /*0004*/ 	.word	0x00000082


	//----- nvinfo : EIATTR_KPARAM_INFO
	.align		4
.L_3039:
        /*0008*/ 	.byte	0x04, 0x17
        /*000a*/ 	.short	(.L_3041 - .L_3040)
.L_3040:
        /*000c*/ 	.word	0x00000000
        /*0010*/ 	.short	0x0008
        /*0012*/ 	.short	0x0030
        /*0014*/ 	.byte	0x00, 0xf0, 0x11, 0x00


	//----- nvinfo : EIATTR_KPARAM_INFO
	.align		4
.L_3041:
        /*0018*/ 	.byte	0x04, 0x17
        /*001a*/ 	.short	(.L_3043 - .L_3042)
.L_3042:
        /*001c*/ 	.word	0x00000000
        /*0020*/ 	.short	0x0007
        /*0022*/ 	.short	0x002c
        /*0024*/ 	.byte	0x00, 0xf0, 0x11, 0x00


	//----- nvinfo : EIATTR_KPARAM_INFO
	.align		4
.L_3043:
        /*0028*/ 	.byte	0x04, 0x17
        /*002a*/ 	.short	(.L_3045 - .L_3044)
.L_3044:
        /*002c*/ 	.word	0x00000000
        /*0030*/ 	.short	0x0006
        /*0032*/ 	.short	0x0028
        /*0034*/ 	.byte	0x00, 0xf0, 0x11, 0x00


	//----- nvinfo : EIATTR_KPARAM_INFO
	.align		4
.L_3045:
        /*0038*/ 	.byte	0x04, 0x17
        /*003a*/ 	.short	(.L_3047 - .L_3046)
.L_3046:
        /*003c*/ 	.word	0x00000000
        /*0040*/ 	.short	0x0005
        /*0042*/ 	.short	0x0020
        /*0044*/ 	.byte	0x00, 0xf5, 0x21, 0x00


	//----- nvinfo : EIATTR_KPARAM_INFO
	.align		4
.L_3047:
        /*0048*/ 	.byte	0x04, 0x17
        /*004a*/ 	.short	(.L_3049 - .L_3048)
.L_3048:
        /*004c*/ 	.word	0x00000000
        /*0050*/ 	.short	0x0004
        /*0052*/ 	.short	0x0018
        /*0054*/ 	.byte	0x00, 0xf5, 0x21, 0x00


	//----- nvinfo : EIATTR_KPARAM_INFO
	.align		4
.L_3049:
        /*0058*/ 	.byte	0x04, 0x17
        /*005a*/ 	.short	(.L_3051 - .L_3050)
.L_3050:
        /*005c*/ 	.word	0x00000000
        /*0060*/ 	.short	0x0003
        /*0062*/ 	.short	0x0010
        /*0064*/ 	.byte	0x00, 0xf5, 0x21, 0x00


	//----- nvinfo : EIATTR_KPARAM_INFO
	.align		4
.L_3051:
        /*0068*/ 	.byte	0x04, 0x17
        /*006a*/ 	.short	(.L_3053 - .L_3052)
.L_3052:
        /*006c*/ 	.word	0x00000000
        /*0070*/ 	.short	0x0002
        /*0072*/ 	.short	0x0008
        /*0074*/ 	.byte	0x00, 0xf0, 0x11, 0x00


	//----- nvinfo : EIATTR_KPARAM_INFO
	.align		4
.L_3053:
        /*0078*/ 	.byte	0x04, 0x17
        /*007a*/ 	.short	(.L_3055 - .L_3054)
.L_3054:
        /*007c*/ 	.word	0x00000000
        /*0080*/ 	.short	0x0001
        /*0082*/ 	.short	0x0004
        /*0084*/ 	.byte	0x00, 0xf0, 0x11, 0x00


	//----- nvinfo : EIATTR_KPARAM_INFO
	.align		4
.L_3055:
        /*0088*/ 	.byte	0x04, 0x17
        /*008a*/ 	.short	(.L_3057 - .L_3056)
.L_3056:
        /*008c*/ 	.word	0x00000000
        /*0090*/ 	.short	0x0000
        /*0092*/ 	.short	0x0000
        /*0094*/ 	.byte	0x00, 0xf0, 0x11, 0x00


	//----- nvinfo : EIATTR_SPARSE_MMA_MASK
	.align		4
.L_3057:
        /*0098*/ 	.byte	0x03, 0x50
        /*009a*/ 	.short	0x0000


	//----- nvinfo : EIATTR_MAXREG_COUNT
	.align		4
        /*009c*/ 	.byte	0x03, 0x1b
        /*009e*/ 	.short	0x0080


	//----- nvinfo : EIATTR_NUM_BARRIERS
	.align		4
        /*00a0*/ 	.byte	0x02, 0x4c
        /*00a2*/ 	.byte	0x01
	.zero		1


	//----- nvinfo : EIATTR_MERCURY_ISA_VERSION
	.align		4
        /*00a4*/ 	.byte	0x03, 0x5f
        /*00a6*/ 	.short	0x0101


	//----- nvinfo : EIATTR_COOP_GROUP_MASK_REGIDS
	.align		4
        /*00a8*/ 	.byte	0x04, 0x29
        /*00aa*/ 	.short	(.L_3059 - .L_3058)


	//   ....[0]....
.L_3058:
        /*00ac*/ 	.word	0xffffffff


	//   ....[1]....
        /*00b0*/ 	.word	0xffffffff


	//   ....[2]....
        /*00b4*/ 	.word	0xffffffff


	//   ....[3]....
        /*00b8*/ 	.word	0xffffffff


	//   ....[4]....
        /*00bc*/ 	.word	0xffffffff


	//   ....[5]....
        /*00c0*/ 	.word	0xffffffff


	//   ....[6]....
        /*00c4*/ 	.word	0xffffffff


	//   ....[7]....
        /*00c8*/ 	.word	0xffffffff


	//   ....[8]....
        /*00cc*/ 	.word	0xffffffff


	//   ....[9]....
        /*00d0*/ 	.word	0xffffffff


	//   ....[10]....
        /*00d4*/ 	.word	0xffffffff


	//   ....[11]....
        /*00d8*/ 	.word	0xffffffff


	//   ....[12]....
        /*00dc*/ 	.word	0xffffffff


	//   ....[13]....
        /*00e0*/ 	.word	0xffffffff


	//   ....[14]....
        /*00e4*/ 	.word	0xffffffff


	//   ....[15]....
        /*00e8*/ 	.word	0xffffffff


	//   ....[16]....
        /*00ec*/ 	.word	0xffffffff


	//   ....[17]....
        /*00f0*/ 	.word	0xffffffff


	//   ....[18]....
        /*00f4*/ 	.word	0xffffffff


	//   ....[19]....
        /*00f8*/ 	.word	0xffffffff


	//   ....[20]....
        /*00fc*/ 	.word	0xffffffff


	//   ....[21]....
        /*0100*/ 	.word	0xffffffff


	//   ....[22]....
        /*0104*/ 	.word	0xffffffff


	//   ....[23]....
        /*0108*/ 	.word	0xffffffff


	//   ....[24]....
        /*010c*/ 	.word	0xffffffff


	//   ....[25]....
        /*0110*/ 	.word	0xffffffff


	//   ....[26]....
        /*0114*/ 	.word	0xffffffff


	//   ....[27]....
        /*0118*/ 	.word	0xffffffff


	//   ....[28]....
        /*011c*/ 	.word	0xffffffff


	//   ....[29]....
        /*0120*/ 	.word	0xffffffff


	//   ....[30]....
        /*0124*/ 	.word	0xffffffff


	//   ....[31]....
        /*0128*/ 	.word	0xffffffff


	//   ....[32]....
        /*012c*/ 	.word	0x05000037


	//   ....[33]....
        /*0130*/ 	.word	0x05000037


	//   ....[34]....
        /*0134*/ 	.word	0x05000037


	//   ....[35]....
        /*0138*/ 	.word	0x05000037


	//   ....[36]....
        /*013c*/ 	.word	0x05000037


	//   ....[37]....
        /*0140*/ 	.word	0x05000037


	//   ....[38]....
        /*0144*/ 	.word	0x05000037


	//   ....[39]....
        /*0148*/ 	.word	0x05000037


	//   ....[40]....
        /*014c*/ 	.word	0x05000037


	//   ....[41]....
        /*0150*/ 	.word	0x05000037


	//   ....[42]....
        /*0154*/ 	.word	0x05000037


	//   ....[43]....
        /*0158*/ 	.word	0x05000037


	//   ....[44]....
        /*015c*/ 	.word	0x05000037


	//   ....[45]....
        /*0160*/ 	.word	0x05000037


	//   ....[46]....
        /*0164*/ 	.word	0x05000037


	//   ....[47]....
        /*0168*/ 	.word	0x05000037


	//   ....[48]....
        /*016c*/ 	.word	0x05000037


	//   ....[49]....
        /*0170*/ 	.word	0x05000037


	//   ....[50]....
        /*0174*/ 	.word	0x05000037


	//   ....[51]....
        /*0178*/ 	.word	0x05000037


	//   ....[52]....
        /*017c*/ 	.word	0x05000037


	//   ....[53]....
        /*0180*/ 	.word	0x05000037


	//   ....[54]....
        /*0184*/ 	.word	0x05000037


	//   ....[55]....
        /*0188*/ 	.word	0x05000037


	//   ....[56]....
        /*018c*/ 	.word	0x05000037


	//   ....[57]....
        /*0190*/ 	.word	0x05000037


	//   ....[58]....
        /*0194*/ 	.word	0x05000037


	//   ....[59]....
        /*0198*/ 	.word	0x05000037


	//   ....[60]....
        /*019c*/ 	.word	0x05000037


	//   ....[61]....
        /*01a0*/ 	.word	0x05000037


	//   ....[62]....
        /*01a4*/ 	.word	0x05000037


	//   ....[63]....
        /*01a8*/ 	.word	0x05000037


	//----- nvinfo : EIATTR_COOP_GROUP_INSTR_OFFSETS
	.align		4
.L_3059:
        /*01ac*/ 	.byte	0x04, 0x28
        /*01ae*/ 	.short	(.L_3061 - .L_3060)


	//   ....[0]....
.L_3060:
        /*01b0*/ 	.word	0x00001740


	//   ....[1]....
        /*01b4*/ 	.word	0x000017a0


	//   ....[2]....
        /*01b8*/ 	.word	0x000017f0


	//   ....[3]....
        /*01bc*/ 	.word	0x00001810


	//   ....[4]....
        /*01c0*/ 	.word	0x00001840


	//   ....[5]....
        /*01c4*/ 	.word	0x00001860


	//   ....[6]....
        /*01c8*/ 	.word	0x000018d0


	//   ....[7]....
        /*01cc*/ 	.word	0x00001910


	//   ....[8]....
        /*01d0*/ 	.word	0x00001940


	//   ....[9]....
        /*01d4*/ 	.word	0x00001950


	//   ....[10]....
        /*01d8*/ 	.word	0x00001a20


	//   ....[11]....
        /*01dc*/ 	.word	0x00001a70


	//   ....[12]....
        /*01e0*/ 	.word	0x00001aa0


	//   ....[13]....
        /*01e4*/ 	.word	0x00001ae0


	//   ....[14]....
        /*01e8*/ 	.word	0x00001af0


	//   ....[15]....
        /*01ec*/ 	.word	0x00001b10


	//   ....[16]....
        /*01f0*/ 	.word	0x00001b30


	//   ....[17]....
        /*01f4*/ 	.word	0x00001b50


	//   ....[18]....
        /*01f8*/ 	.word	0x00001b70


	//   ....[19]....
        /*01fc*/ 	.word	0x00001ba0


	//   ....[20]....
        /*0200*/ 	.word	0x00001bd0


	//   ....[21]....
        /*0204*/ 	.word	0x00001c00


	//   ....[22]....
        /*0208*/ 	.word	0x00001c30


	//   ....[23]....
        /*020c*/ 	.word	0x00001d30


	//   ....[24]....
        /*0210*/ 	.word	0x00001d50


	//   ....[25]....
        /*0214*/ 	.word	0x00001dc0


	//   ....[26]....
        /*0218*/ 	.word	0x00001dd0


	//   ....[27]....
        /*021c*/ 	.word	0x00001e50


	//   ....[28]....
        /*0220*/ 	.word	0x00001e90


	//   ....[29]....
        /*0224*/ 	.word	0x00001ec0


	//   ....[30]....
        /*0228*/ 	.word	0x00001ef0


	//   ....[31]....
        /*022c*/ 	.word	0x00001f10


	//   ....[32]....
        /*0230*/ 	.word	0x000025a0


	//   ....[33]....
        /*0234*/ 	.word	0x00002610


	//   ....[34]....
        /*0238*/ 	.word	0x00002680


	//   ....[35]....
        /*023c*/ 	.word	0x00002700


	//   ....[36]....
        /*0240*/ 	.word	0x000027b0


	//   ....[37]....
        /*0244*/ 	.word	0x00002830


	//   ....[38]....
        /*0248*/ 	.word	0x00002880


	//   ....[39]....
        /*024c*/ 	.word	0x000028e0


	//   ....[40]....
        /*0250*/ 	.word	0x00002950


	//   ....[41]....
        /*0254*/ 	.word	0x00002a30


	//   ....[42]....
        /*0258*/ 	.word	0x00002ac0


	//   ....[43]....
        /*025c*/ 	.word	0x00002b20


	//   ....[44]....
        /*0260*/ 	.word	0x00002b70


	//   ....[45]....
        /*0264*/ 	.word	0x00002bd0


	//   ....[46]....
        /*0268*/ 	.word	0x00002c30


	//   ....[47]....
        /*026c*/ 	.word	0x00002d10


	//   ....[48]....
        /*0270*/ 	.word	0x00002da0


	//   ....[49]....
        /*0274*/ 	.word	0x00002e50


	//   ....[50]....
        /*0278*/ 	.word	0x00002ef0


	//   ....[51]....
        /*027c*/ 	.word	0x00002f80


	//   ....[52]....
        /*0280*/ 	.word	0x00003000


	//   ....[53]....
        /*0284*/ 	.word	0x00003090


	//   ....[54]....
        /*0288*/ 	.word	0x00003120


	//   ....[55]....
        /*028c*/ 	.word	0x00003180


	//   ....[56]....
        /*0290*/ 	.word	0x00003200


	//   ....[57]....
        /*0294*/ 	.word	0x00003290


	//   ....[58]....
        /*0298*/ 	.word	0x00003300


	//   ....[59]....
        /*029c*/ 	.word	0x00003360


	//   ....[60]....
        /*02a0*/ 	.word	0x000033c0


	//   ....[61]....
        /*02a4*/ 	.word	0x00003420


	//   ....[62]....
        /*02a8*/ 	.word	0x00003480


	//   ....[63]....
        /*02ac*/ 	.word	0x000034e0


	//----- nvinfo : EIATTR_VRC_CTA_INIT_COUNT
	.align		4
.L_3061:
        /*02b0*/ 	.byte	0x02, 0x4a
	.zero		1
	.zero		1


	//----- nvinfo : EIATTR_EXIT_INSTR_OFFSETS
	.align		4
        /*02b4*/ 	.byte	0x04, 0x1c
        /*02b6*/ 	.short	(.L_3063 - .L_3062)


	//   ....[0]....
.L_3062:
        /*02b8*/ 	.word	0x00000040


	//   ....[1]....
        /*02bc*/ 	.word	0x00002000


	//   ....[2]....
        /*02c0*/ 	.word	0x00002330


	//   ....[3]....
        /*02c4*/ 	.word	0x00002560


	//----- nvinfo : EIATTR_MAX_THREADS
	.align		4
.L_3063:
        /*02c8*/ 	.byte	0x04, 0x05
        /*02ca*/ 	.short	(.L_3065 - .L_3064)
.L_3064:
        /*02cc*/ 	.word	0x00000200
        /*02d0*/ 	.word	0x00000001
        /*02d4*/ 	.word	0x00000001


	//----- nvinfo : EIATTR_CRS_STACK_SIZE
	.align		4
.L_3065:
        /*02d8*/ 	.byte	0x04, 0x1e
        /*02da*/ 	.short	(.L_3067 - .L_3066)
.L_3066:
        /*02dc*/ 	.word	0x00000000


	//----- nvinfo : EIATTR_CBANK_PARAM_SIZE
	.align		4
.L_3067:
        /*02e0*/ 	.byte	0x03, 0x19
        /*02e2*/ 	.short	0x0034


	//----- nvinfo : EIATTR_PARAM_CBANK
	.align		4
        /*02e4*/ 	.byte	0x04, 0x0a
        /*02e6*/ 	.short	(.L_3069 - .L_3068)
	.align		4
.L_3068:
        /*02e8*/ 	.word	index@(.nv.constant0._Z9cuda_gemmIiLj512ELj1ELj1ELj128ELj64ELj64ELj128ELj1ELj1EEvjjjPKT_S2_PS0_jjj)
        /*02ec*/ 	.short	0x0380
        /*02ee*/ 	.short	0x0034


	//----- nvinfo : EIATTR_SW_WAR
	.align		4
.L_3069:
        /*02f0*/ 	.byte	0x04, 0x36
        /*02f2*/ 	.short	(.L_3071 - .L_3070)
.L_3070:
        /*02f4*/ 	.word	0x00000008
.L_3071:


//--------------------- .nv.info._Z9cuda_gemmIiLj512ELj1ELj1ELj128ELj64ELj64ELj128ELj0ELj1EEvjjjPKT_S2_PS0_jjj --------------------------
	.section	.nv.info._Z9cuda_gemmIiLj512ELj1ELj1ELj128ELj64ELj64ELj128ELj0ELj1EEvjjjPKT_S2_PS0_jjj,"",@"SHT_CUDA_INFO"
	.sectionflags	@""
	.align	4


	//----- nvinfo : EIATTR_CUDA_API_VERSION
	.align		4
        /*0000*/ 	.byte	0x04, 0x37
        /*0002*/ 	.short	(.L_3073 - .L_3072)
.L_3072:
        /*0004*/ 	.word	0x00000082


	//----- nvinfo : EIATTR_KPARAM_INFO
	.align		4
.L_3073:
        /*0008*/ 	.byte	0x04, 0x17
        /*000a*/ 	.short	(.L_3075 - .L_3074)
.L_3074:
        /*000c*/ 	.word	0x00000000
        /*0010*/ 	.short	0x0008
        /*0012*/ 	.short	0x0030
        /*0014*/ 	.byte	0x00, 0xf0, 0x11, 0x00


	//----- nvinfo : EIATTR_KPARAM_INFO
	.align		4
.L_3075:
        /*0018*/ 	.byte	0x04, 0x17
        /*001a*/ 	.short	(.L_3077 - .L_3076)
.L_3076:
        /*001c*/ 	.word	0x00000000
        /*0020*/ 	.short	0x0007
        /*0022*/ 	.short	0x002c
        /*0024*/ 	.byte	0x00, 0xf0, 0x11, 0x00


	//----- nvinfo : EIATTR_KPARAM_INFO
	.align		4
.L_3077:
        /*0028*/ 	.byte	0x04, 0x17
        /*002a*/ 	.short	(.L_3079 - .L_3078)
.L_3078:
        /*002c*/ 	.word	0x00000000
        /*0030*/ 	.short	0x0006
        /*0032*/ 	.short	0x0028
        /*0034*/ 	.byte	0x00, 0xf0, 0x11, 0x00


	//----- nvinfo : EIATTR_KPARAM_INFO
	.align		4
.L_3079:
        /*0038*/ 	.byte	0x04, 0x17
        /*003a*/ 	.short	(.L_3081 - .L_3080)
.L_3080:
        /*003c*/ 	.word	0x00000000
        /*0040*/ 	.short	0x0005
        /*0042*/ 	.short	0x0020
        /*0044*/ 	.byte	0x00, 0xf5, 0x21, 0x00


	//----- nvinfo : EIATTR_KPARAM_INFO
	.align		4
.L_3081:
        /*0048*/ 	.byte	0x04, 0x17
        /*004a*/ 	.short	(.L_3083 - .L_3082)
.L_3082:
        /*004c*/ 	.word	0x00000000
        /*0050*/ 	.short	0x0004
        /*0052*/ 	.short	0x0018
        /*0054*/ 	.byte	0x00, 0xf5, 0x21, 0x00


	//----- nvinfo : EIATTR_KPARAM_INFO
	.align		4
.L_3083:
        /*0058*/ 	.byte	0x04, 0x17
        /*005a*/ 	.short	(.L_3085 - .L_3084)
.L_3084:
        /*005c*/ 	.word	0x00000000
        /*0060*/ 	.short	0x0003
        /*0062*/ 	.short	0x0010
        /*0064*/ 	.byte	0x00, 0xf5, 0x21, 0x00


	//----- nvinfo : EIATTR_KPARAM_INFO
	.align		4
.L_3085:
        /*0068*/ 	.byte	0x04, 0x17
        /*006a*/ 	.short	(.L_3087 - .L_3086)
.L_3086:
        /*006c*/ 	.word	0x00000000
        /*0070*/ 	.short	0x0002
        /*0072*/ 	.short	0x0008
        /*0074*/ 	.byte	0x00, 0xf0, 0x11, 0x00


	//----- nvinfo : EIATTR_KPARAM_INFO
	.align		4
.L_3087:
        /*0078*/ 	.byte	0x04, 0x17
        /*007a*/ 	.short	(.L_3089 - .L_3088)
.L_3088:
        /*007c*/ 	.word	0x00000000
        /*0080*/ 	.short	0x0001
        /*0082*/ 	.short	0x0004
        /*0084*/ 	.byte	0x00, 0xf0, 0x11, 0x00


	//----- nvinfo : EIATTR_KPARAM_INFO
	.align		4
.L_3089:
        /*0088*/ 	.byte	0x04, 0x17
        /*008a*/ 	.short	(.L_3091 - .L_3090)
.L_3090:
        /*008c*/ 	.word	0x00000000
        /*0090*/ 	.short	0x0000
        /*0092*/ 	.short	0x0000
        /*0094*/ 	.byte	0x00, 0xf0, 0x11, 0x00


	//----- nvinfo : EIATTR_SPARSE_MMA_MASK
	.align		4
.L_3091:
        /*0098*/ 	.byte	0x03, 0x50
        /*009a*/ 	.short	0x0000


	//----- nvinfo : EIATTR_MAXREG_COUNT
	.align		4
        /*009c*/ 	.byte	0x03, 0x1b
        /*009e*/ 	.short	0x0080


	//----- nvinfo : EIATTR_NUM_BARRIERS
	.align		4
        /*00a0*/ 	.byte	0x02, 0x4c
        /*00a2*/ 	.byte	0x01
	.zero		1


	//----- nvinfo : EIATTR_MERCURY_ISA_VERSION
	.align		4
        /*00a4*/ 	.byte	0x03, 0x5f
        /*00a6*/ 	.short	0x0101


	//----- nvinfo : EIATTR_COOP_GROUP_MASK_REGIDS
	.align		4
        /*00a8*/ 	.byte	0x04, 0x29
        /*00aa*/ 	.short	(.L_3093 - .L_3092)


	//   ....[0]....
.L_3092:
        /*00ac*/ 	.word	0xffffffff


	//   ....[1]....
        /*00b0*/ 	.word	0xffffffff


	//   ....[2]....
        /*00b4*/ 	.word	0xffffffff


	//   ....[3]....
        /*00b8*/ 	.word	0xffffffff


	//   ....[4]....
        /*00bc*/ 	.word	0xffffffff


	//   ....[5]....
        /*00c0*/ 	.word	0xffffffff


	//   ....[6]....
        /*00c4*/ 	.word	0xffffffff


	//   ....[7]....
        /*00c8*/ 	.word	0xffffffff


	//   ....[8]....
        /*00cc*/ 	.word	0xffffffff


	//   ....[9]....
        /*00d0*/ 	.word	0xffffffff


	//   ....[10]....
        /*00d4*/ 	.word	0xffffffff


	//   ....[11]....
        /*00d8*/ 	.word	0xffffffff


	//   ....[12]....
        /*00dc*/ 	.word	0xffffffff


	//   ....[13]....
        /*00e0*/ 	.word	0xffffffff


	//   ....[14]....
        /*00e4*/ 	.word	0xffffffff


	//   ....[15]....
        /*00e8*/ 	.word	0xffffffff


	//   ....[16]....
        /*00ec*/ 	.word	0xffffffff


	//   ....[17]....
        /*00f0*/ 	.word	0xffffffff


	//   ....[18]....
        /*00f4*/ 	.word	0xffffffff


	//   ....[19]....
        /*00f8*/ 	.word	0xffffffff


	//   ....[20]....
        /*00fc*/ 	.word	0xffffffff


	//   ....[21]....
        /*0100*/ 	.word	0xffffffff


	//   ....[22]....
        /*0104*/ 	.word	0xffffffff


	//   ....[23]....
        /*0108*/ 	.word	0xffffffff


	//   ....[24]....
        /*010c*/ 	.word	0xffffffff


	//   ....[25]....
        /*0110*/ 	.word	0xffffffff


	//   ....[26]....
        /*0114*/ 	.word	0xffffffff


	//   ....[27]....
        /*0118*/ 	.word	0xffffffff


	//   ....[28]....
        /*011c*/ 	.word	0xffffffff


	//   ....[29]....
        /*0120*/ 	.word	0xffffffff


	//   ....[30]....
        /*0124*/ 	.word	0xffffffff


	//   ....[31]....
        /*0128*/ 	.word	0xffffffff


	//   ....[32]....
        /*012c*/ 	.word	0x05000028


	//   ....[33]....
        /*0130*/ 	.word	0x05000028


	//   ....[34]....
        /*0134*/ 	.word	0x05000028


	//   ....[35]....
        /*0138*/ 	.word	0x05000028


	//   ....[36]....
        /*013c*/ 	.word	0x05000028


	//   ....[37]....
        /*0140*/ 	.word	0x05000028


	//   ....[38]....
        /*0144*/ 	.word	0x05000028


	//   ....[39]....
        /*0148*/ 	.word	0x05000028


	//   ....[40]....
        /*014c*/ 	.word	0x05000028


	//   ....[41]....
        /*0150*/ 	.word	0x05000028


	//   ....[42]....
        /*0154*/ 	.word	0x05000028


	//   ....[43]....
        /*0158*/ 	.word	0x05000028


	//   ....[44]....
        /*015c*/ 	.word	0x05000028


	//   ....[45]....
        /*0160*/ 	.word	0x05000028


	//   ....[46]....
        /*0164*/ 	.word	0x05000028


	//   ....[47]....
        /*0168*/ 	.word	0x05000028


	//   ....[48]....
        /*016c*/ 	.word	0x05000028


	//   ....[49]....
        /*0170*/ 	.word	0x05000028


	//   ....[50]....
        /*0174*/ 	.word	0x05000028


	//   ....[51]....
        /*0178*/ 	.word	0x05000028


	//   ....[52]....
        /*017c*/ 	.word	0x05000028


	//   ....[53]....
        /*0180*/ 	.word	0x05000028


	//   ....[54]....
        /*0184*/ 	.word	0x05000028


	//   ....[55]....
        /*0188*/ 	.word	0x05000028


	//   ....[56]....
        /*018c*/ 	.word	0x05000028


	//   ....[57]....
        /*0190*/ 	.word	0x05000028


	//   ....[58]....
        /*0194*/ 	.word	0x05000028


	//   ....[59]....
        /*0198*/ 	.word	0x05000028


	//   ....[60]....
        /*019c*/ 	.word	0x05000028


	//   ....[61]....
        /*01a0*/ 	.word	0x05000028


	//   ....[62]....
        /*01a4*/ 	.word	0x05000028


	//   ....[63]....
        /*01a8*/ 	.word	0x05000028


	//----- nvinfo : EIATTR_COOP_GROUP_INSTR_OFFSETS
	.align		4
.L_3093:
        /*01ac*/ 	.byte	0x04, 0x28
        /*01ae*/ 	.short	(.L_3095 - .L_3094)


	//   ....[0]....
.L_3094:
        /*01b0*/ 	.word	0x000016c0


	//   ....[1]....
        /*01b4*/ 	.word	0x00001700


	//   ....[2]....
        /*01b8*/ 	.word	0x00001730


	//   ....[3]....
        /*01bc*/ 	.word	0x00001770


	//   ....[4]....
        /*01c0*/ 	.word	0x000017a0


	//   ....[5]....
        /*01c4*/ 	.word	0x000017d0


	//   ....[6]....
        /*01c8*/ 	.word	0x000017f0


	//   ....[7]....
        /*01cc*/ 	.word	0x00001810


	//   ....[8]....
        /*01d0*/ 	.word	0x00001850


	//   ....[9]....
        /*01d4*/ 	.word	0x000018b0


	//   ....[10]....
        /*01d8*/ 	.word	0x000018f0


	//   ....[11]....
        /*01dc*/ 	.word	0x00001920


	//   ....[12]....
        /*01e0*/ 	.word	0x00001930


	//   ....[13]....
        /*01e4*/ 	.word	0x00001940


	//   ....[14]....
        /*01e8*/ 	.word	0x00001980


	//   ....[15]....
        /*01ec*/ 	.word	0x000019b0


	//   ....[16]....
        /*01f0*/ 	.word	0x000019e0


	//   ....[17]....
        /*01f4*/ 	.word	0x00001a60


	//   ....[18]....
        /*01f8*/ 	.word	0x00001a70


	//   ....[19]....
        /*01fc*/ 	.word	0x00001a80


	//   ....[20]....
        /*0200*/ 	.word	0x00001ac0


	//   ....[21]....
        /*0204*/ 	.word	0x00001b00


	//   ....[22]....
        /*0208*/ 	.word	0x00001b40


	//   ....[23]....
        /*020c*/ 	.word	0x00001b90


	//   ....[24]....
        /*0210*/ 	.word	0x00001bc0


	//   ....[25]....
        /*0214*/ 	.word	0x00001bf0


	//   ....[26]....
        /*0218*/ 	.word	0x00001c30


	//   ....[27]....
        /*021c*/ 	.word	0x00001cf0


	//   ....[28]....
        /*0220*/ 	.word	0x00001d10


	//   ....[29]....
        /*0224*/ 	.word	0x00001db0


	//   ....[30]....
        /*0228*/ 	.word	0x00001df0


	//   ....[31]....
        /*022c*/ 	.word	0x00001e30


	//   ....[32]....
        /*0230*/ 	.word	0x00002560


	//   ....[33]....
        /*0234*/ 	.word	0x000025b0


	//   ....[34]....
        /*0238*/ 	.word	0x00002660


	//   ....[35]....
        /*023c*/ 	.word	0x000026c0


	//   ....[36]....
        /*0240*/ 	.word	0x00002710


	//   ....[37]....
        /*0244*/ 	.word	0x000027b0


	//   ....[38]....
        /*0248*/ 	.word	0x00002800


	//   ....[39]....
        /*024c*/ 	.word	0x00002880


	//   ....[40]....
        /*0250*/ 	.word	0x00002910


	//   ....[41]....
        /*0254*/ 	.word	0x000029e0


	//   ....[42]....
        /*0258*/ 	.word	0x00002a30


	//   ....[43]....
        /*025c*/ 	.word	0x00002a80


	//   ....[44]....
        /*0260*/ 	.word	0x00002b10


	//   ....[45]....
        /*0264*/ 	.word	0x00002b70


	//   ....[46]....
        /*0268*/ 	.word	0x00002c20


	//   ....[47]....
        /*026c*/ 	.word	0x00002ce0


	//   ....[48]....
        /*0270*/ 	.word	0x00002d30


	//   ....[49]....
        /*0274*/ 	.word	0x00002de0


	//   ....[50]....
        /*0278*/ 	.word	0x00002e60


	//   ....[51]....
        /*027c*/ 	.word	0x00002f60


	//   ....[52]....
        /*0280*/ 	.word	0x00002fd0


	//   ....[53]....
        /*0284*/ 	.word	0x00003090


	//   ....[54]....
        /*0288*/ 	.word	0x00003100


	//   ....[55]....
        /*028c*/ 	.word	0x00003160


	//   ....[56]....
        /*0290*/ 	.word	0x000031d0


	//   ....[57]....
        /*0294*/ 	.word	0x00003230


	//   ....[58]....
        /*0298*/ 	.word	0x00003290


	//   ....[59]....
        /*029c*/ 	.word	0x000032f0


	//   ....[60]....
        /*02a0*/ 	.word	0x00003350


	//   ....[61]....
        /*02a4*/ 	.word	0x000033b0


	//   ....[62]....
        /*02a8*/ 	.word	0x00003410


	//   ....[63]....
        /*02ac*/ 	.word	0x00003470


	//----- nvinfo : EIATTR_VRC_CTA_INIT_COUNT
	.align		4
.L_3095:
        /*02b0*/ 	.byte	0x02, 0x4a
	.zero		1
	.zero		1


	//----- nvinfo : EIATTR_EXIT_INSTR_OFFSETS
	.align		4
        /*02b4*/ 	.byte	0x04, 0x1c
        /*02b6*/ 	.short	(.L_3097 - .L_3096)


	//   ....[0]....
.L_3096:
        /*02b8*/ 	.word	0x00000040


	//   ....[1]....
        /*02bc*/ 	.word	0x00001f40


	//   ....[2]....
        /*02c0*/ 	.word	0x000022a0


	//   ....[3]....
        /*02c4*/ 	.word	0x00002510


	//----- nvinfo : EIATTR_MAX_THREADS
	.align		4
.L_3097:
        /*02c8*/ 	.byte	0x04, 0x05
        /*02ca*/ 	.short	(.L_3099 - .L_3098)
.L_3098:
        /*02cc*/ 	.word	0x00000200
        /*02d0*/ 	.word	0x00000001
        /*02d4*/ 	.word	0x00000001


	//----- nvinfo : EIATTR_CRS_STACK_SIZE
	.align		4
.L_3099:
        /*02d8*/ 	.byte	0x04, 0x1e
        /*02da*/ 	.short	(.L_3101 - .L_3100)
.L_3100:
        /*02dc*/ 	.word	0x00000000


	//----- nvinfo : EIATTR_CBANK_PARAM_SIZE
	.align		4
.L_3101:
        /*02e0*/ 	.byte	0x03, 0x19
        /*02e2*/ 	.short	0x0034


	//----- nvinfo : EIATTR_PARAM_CBANK
	.align		4
        /*02e4*/ 	.byte	0x04, 0x0a
        /*02e6*/ 	.short	(.L_3103 - .L_3102)
	.align		4
.L_3102:
        /*02e8*/ 	.word	index@(.nv.constant0._Z9cuda_gemmIiLj512ELj1ELj1ELj128ELj64ELj64ELj128ELj0ELj1EEvjjjPKT_S2_PS0_jjj)
        /*02ec*/ 	.short	0x0380
        /*02ee*/ 	.short	0x0034


	//----- nvinfo : EIATTR_SW_WAR
	.align		4
.L_3103:
        /*02f0*/ 	.byte	0x04, 0x36
        /*02f2*/ 	.short	(.L_3105 - .L_3104)
.L_3104:
        /*02f4*/ 	.word	0x00000008
.L_3105:


//--------------------- .nv.info._Z9cuda_gemmIiLj512ELj1ELj1ELj128ELj32ELj32ELj128ELj1ELj1EEvjjjPKT_S2_PS0_jjj --------------------------
	.section	.nv.info._Z9cuda_gemmIiLj512ELj1ELj1ELj128ELj32ELj32ELj128ELj1ELj1EEvjjjPKT_S2_PS0_jjj,"",@"SHT_CUDA_INFO"
	.sectionflags	@""
	.align	4


	//----- nvinfo : EIATTR_CUDA_API_VERSION
	.align		4
        /*0000*/ 	.byte	0x04, 0x37
        /*0002*/ 	.short	(.L_3107 - .L_3106)
.L_3106:
        /*0004*/ 	.word	0x00000082


	//----- nvinfo : EIATTR_KPARAM_INFO
	.align		4
.L_3107:
        /*0008*/ 	.byte	0x04, 0x17
        /*000a*/ 	.short	(.L_3109 - .L_3108)
.L_3108:
        /*000c*/ 	.word	0x00000000
        /*0010*/ 	.short	0x0008
        /*0012*/ 	.short	0x0030
        /*0014*/ 	.byte	0x00, 0xf0, 0x11, 0x00


	//----- nvinfo : EIATTR_KPARAM_INFO
	.align		4
.L_3109:
        /*0018*/ 	.byte	0x04, 0x17
        /*001a*/ 	.short	(.L_3111 - .L_3110)
.L_3110:
        /*001c*/ 	.word	0x00000000
        /*0020*/ 	.short	0x0007
        /*0022*/ 	.short	0x002c
        /*0024*/ 	.byte	0x00, 0xf0, 0x11, 0x00


	//----- nvinfo : EIATTR_KPARAM_INFO
	.align		4
.L_3111:
        /*0028*/ 	.byte	0x04, 0x17
        /*002a*/ 	.short	(.L_3113 - .L_3112)
.L_3112:
        /*002c*/ 	.word	0x00000000
        /*0030*/ 	.short	0x0006
        /*0032*/ 	.short	0x0028
        /*0034*/ 	.byte	0x00, 0xf0, 0x11, 0x00


	//----- nvinfo : EIATTR_KPARAM_INFO
	.align		4
.L_3113:
        /*0038*/ 	.byte	0x04, 0x17
        /*003a*/ 	.short	(.L_3115 - .L_3114)
.L_3114:
        /*003c*/ 	.word	0x00000000
        /*0040*/ 	.short	0x0005
        /*0042*/ 	.short	0x0020
        /*0044*/ 	.byte	0x00, 0xf5, 0x21, 0x00


	//----- nvinfo : EIATTR_KPARAM_INFO
	.align		4
.L_3115:
        /*0048*/ 	.byte	0x04, 0x17
        /*004a*/ 	.short	(.L_3117 - .L_3116)
.L_3116:
        /*004c*/ 	.word	0x00000000
        /*0050*/ 	.short	0x0004
        /*0052*/ 	.short	0x0018
        /*0054*/ 	.byte	0x00, 0xf5, 0x21, 0x00


	//----- nvinfo : EIATTR_KPARAM_INFO
	.align		4
.L_3117:
        /*0058*/ 	.byte	0x04, 0x17
        /*005a*/ 	.short	(.L_3119 - .L_3118)
.L_3118:
        /*005c*/ 	.word	0x00000000
        /*0060*/ 	.short	0x0003
        /*0062*/ 	.short	0x0010
        /*0064*/ 	.byte	0x00, 0xf5, 0x21, 0x00


	//----- nvinfo : EIATTR_KPARAM_INFO
	.align		4
.L_3119:
        /*0068*/ 	.byte	0x04, 0x17
        /*006a*/ 	.short	(.L_3121 - .L_3120)
.L_3120:
        /*006c*/ 	.word	0x00000000
        /*0070*/ 	.short	0x0002
        /*0072*/ 	.short	0x0008
        /*0074*/ 	.byte	0x00, 0xf0, 0x11, 0x00


	//----- nvinfo : EIATTR_KPARAM_INFO
	.align		4
.L_3121:
        /*0078*/ 	.byte	0x04, 0x17
        /*007a*/ 	.short	(.L_3123 - .L_3122)
.L_3122:
        /*007c*/ 	.word	0x00000000
        /*0080*/ 	.short	0x0001
        /*0082*/ 	.short	0x0004
        /*0084*/ 	.byte	0x00, 0xf0, 0x11, 0x00


	//----- nvinfo : EIATTR_KPARAM_INFO
	.align		4
.L_3123:
        /*0088*/ 	.byte	0x04, 0x17
        /*008a*/ 	.short	(.L_3125 - .L_3124)
.L_3124:
        /*008c*/ 	.word	0x00000000
        /*0090*/ 	.short	0x0000
        /*0092*/ 	.short	0x0000
        /*0094*/ 	.byte	0x00, 0xf0, 0x11, 0x00


	//----- nvinfo : EIATTR_SPARSE_MMA_MASK
	.align		4
.L_3125:
        /*0098*/ 	.byte	0x03, 0x50
        /*009a*/ 	.short	0x0000


	//----- nvinfo : EIATTR_MAXREG_COUNT
	.align		4
        /*009c*/ 	.byte	0x03, 0x1b
        /*009e*/ 	.short	0x0080


	//----- nvinfo : EIATTR_NUM_BARRIERS
	.align		4
        /*00a0*/ 	.byte	0x02, 0x4c
        /*00a2*/ 	.byte	0x01
	.zero		1


	//----- nvinfo : EIATTR_MERCURY_ISA_VERSION
	.align		4
        /*00a4*/ 	.byte	0x03, 0x5f
        /*00a6*/ 	.short	0x0101


	//----- nvinfo : EIATTR_COOP_GROUP_MASK_REGIDS
	.align		4
        /*00a8*/ 	.byte	0x04, 0x29
        /*00aa*/ 	.short	(.L_3127 - .L_3126)


	//   ....[0]....
.L_3126:
        /*00ac*/ 	.word	0xffffffff


	//   ....[1]....
        /*00b0*/ 	.word	0xffffffff


	//   ....[2]....
        /*00b4*/ 	.word	0xffffffff


	//   ....[3]....
        /*00b8*/ 	.word	0xffffffff


	//   ....[4]....
        /*00bc*/ 	.word	0xffffffff


	//   ....[5]....
        /*00c0*/ 	.word	0xffffffff


	//   ....[6]....
        /*00c4*/ 	.word	0xffffffff


	//   ....[7]....
        /*00c8*/ 	.word	0xffffffff


	//   ....[8]....
        /*00cc*/ 	.word	0xffffffff


	//   ....[9]....
        /*00d0*/ 	.word	0xffffffff


	//   ....[10]....
        /*00d4*/ 	.word	0xffffffff


	//   ....[11]....
        /*00d8*/ 	.word	0xffffffff


	//   ....[12]....
        /*00dc*/ 	.word	0xffffffff


	//   ....[13]....
        /*00e0*/ 	.word	0xffffffff


	//   ....[14]....
        /*00e4*/ 	.word	0xffffffff


	//   ....[15]....
        /*00e8*/ 	.word	0xffffffff


	//   ....[16]....
        /*00ec*/ 	.word	0xffffffff


	//   ....[17]....
        /*00f0*/ 	.word	0xffffffff


	//   ....[18]....
        /*00f4*/ 	.word	0xffffffff


	//   ....[19]....
        /*00f8*/ 	.word	0xffffffff


	//   ....[20]....
        /*00fc*/ 	.word	0xffffffff


	//   ....[21]....
        /*0100*/ 	.word	0xffffffff


	//   ....[22]....
        /*0104*/ 	.word	0xffffffff


	//   ....[23]....
        /*0108*/ 	.word	0xffffffff


	//   ....[24]....
        /*010c*/ 	.word	0xffffffff


	//   ....[25]....
        /*0110*/ 	.word	0xffffffff


	//   ....[26]....
        /*0114*/ 	.word	0xffffffff


	//   ....[27]....
        /*0118*/ 	.word	0xffffffff


	//   ....[28]....
        /*011c*/ 	.word	0xffffffff


	//   ....[29]....
        /*0120*/ 	.word	0xffffffff


	//   ....[30]....
        /*0124*/ 	.word	0xffffffff


	//   ....[31]....
        /*0128*/ 	.word	0xffffffff


	//   ....[32]....
        /*012c*/ 	.word	0x05000011


	//   ....[33]....
        /*0130*/ 	.word	0x05000011


	//   ....[34]....
        /*0134*/ 	.word	0x05000011


	//   ....[35]....
        /*0138*/ 	.word	0x05000011


	//   ....[36]....
        /*013c*/ 	.word	0x05000011


	//   ....[37]....
        /*0140*/ 	.word	0x05000011


	//   ....[38]....
        /*0144*/ 	.word	0x05000011


	//   ....[39]....
        /*0148*/ 	.word	0x05000011


	//   ....[40]....
        /*014c*/ 	.word	0x05000011


	//   ....[41]....
        /*0150*/ 	.word	0x05000011


	//   ....[42]....
        /*0154*/ 	.word	0x05000011


	//   ....[43]....
        /*0158*/ 	.word	0x05000011


	//   ....[44]....
        /*015c*/ 	.word	0x05000011


	//   ....[45]....
        /*0160*/ 	.word	0x05000011


	//   ....[46]....
        /*0164*/ 	.word	0x05000011


	//   ....[47]....
        /*0168*/ 	.word	0x05000011


	//   ....[48]....
        /*016c*/ 	.word	0x05000011


	//   ....[49]....
        /*0170*/ 	.word	0x05000011


	//   ....[50]....
        /*0174*/ 	.word	0x05000011


	//   ....[51]....
        /*0178*/ 	.word	0x05000011


	//   ....[52]....
        /*017c*/ 	.word	0x05000011


	//   ....[53]....
        /*0180*/ 	.word	0x05000011


	//   ....[54]....
        /*0184*/ 	.word	0x05000011


	//   ....[55]....
        /*0188*/ 	.word	0x05000011


	//   ....[56]....
        /*018c*/ 	.word	0x05000011


	//   ....[57]....
        /*0190*/ 	.word	0x05000011


	//   ....[58]....
        /*0194*/ 	.word	0x05000011


	//   ....[59]....
        /*0198*/ 	.word	0x05000011


	//   ....[60]....
        /*019c*/ 	.word	0x05000011


	//   ....[61]....
        /*01a0*/ 	.word	0x05000011


	//   ....[62]....
        /*01a4*/ 	.word	0x05000011


	//   ....[63]....
        /*01a8*/ 	.word	0x05000011


	//----- nvinfo : EIATTR_COOP_GROUP_INSTR_OFFSETS
	.align		4
.L_3127:
        /*01ac*/ 	.byte	0x04, 0x28
        /*01ae*/ 	.short	(.L_3129 - .L_3128)


	//   ....[0]....
.L_3128:
        /*01b0*/ 	.word	0x00001e30


	//   ....[1]....
        /*01b4*/ 	.word	0x00001e90


	//   ....[2]....
        /*01b8*/ 	.word	0x00001ed0


	//   ....[3]....
        /*01bc*/ 	.word	0x00001f00


	//   ....[4]....
        /*01c0*/ 	.word	0x00001f20


	//   ....[5]....
        /*01c4*/ 	.word	0x00001f70


	//   ....[6]....
        /*01c8*/ 	.word	0x00001f80


	//   ....[7]....
        /*01cc*/ 	.word	0x00001fb0


	//   ....[8]....
        /*01d0*/ 	.word	0x00001fc0


	//   ....[9]....
        /*01d4*/ 	.word	0x00001ff0


	//   ....[10]....
        /*01d8*/ 	.word	0x00002090


	//   ....[11]....
        /*01dc*/ 	.word	0x000020c0


	//   ....[12]....
        /*01e0*/ 	.word	0x000020f0


	//   ....[13]....
        /*01e4*/ 	.word	0x00002120


	//   ....[14]....
        /*01e8*/ 	.word	0x00002140


	//   ....[15]....
        /*01ec*/ 	.word	0x00002150


	//   ....[16]....
        /*01f0*/ 	.word	0x00002690


	//   ....[17]....
        /*01f4*/ 	.word	0x000026f0


	//   ....[18]....
        /*01f8*/ 	.word	0x00002720


	//   ....[19]....
        /*01fc*/ 	.word	0x00002730


	//   ....[20]....
        /*0200*/ 	.word	0x00002740


	//   ....[21]....
        /*0204*/ 	.word	0x00002750


	//   ....[22]....
        /*0208*/ 	.word	0x00002780


	//   ....[23]....
        /*020c*/ 	.word	0x000027d0


	//   ....[24]....
        /*0210*/ 	.word	0x00002800


	//   ....[25]....
        /*0214*/ 	.word	0x00002830


	//   ....[26]....
        /*0218*/ 	.word	0x000028c0


	//   ....[27]....
        /*021c*/ 	.word	0x000028f0


	//   ....[28]....
        /*0220*/ 	.word	0x00002920


	//   ....[29]....
        /*0224*/ 	.word	0x00002940


	//   ....[30]....
        /*0228*/ 	.word	0x00002970


	//   ....[31]....
        /*022c*/ 	.word	0x000029a0


	//   ....[32]....
        /*0230*/ 	.word	0x00002fe0


	//   ....[33]....
        /*0234*/ 	.word	0x00003050


	//   ....[34]....
        /*0238*/ 	.word	0x000030c0


	//   ....[35]....
        /*023c*/ 	.word	0x00003150


	//   ....[36]....
        /*0240*/ 	.word	0x000031e0


	//   ....[37]....
        /*0244*/ 	.word	0x00003260


	//   ....[38]....
        /*0248*/ 	.word	0x000032d0


	//   ....[39]....
        /*024c*/ 	.word	0x00003350


	//   ....[40]....
        /*0250*/ 	.word	0x00003410


	//   ....[41]....
        /*0254*/ 	.word	0x00003500


	//   ....[42]....
        /*0258*/ 	.word	0x00003570


	//   ....[43]....
        /*025c*/ 	.word	0x000035e0


	//   ....[44]....
        /*0260*/ 	.word	0x00003650


	//   ....[45]....
        /*0264*/ 	.word	0x000036d0


	//   ....[46]....
        /*0268*/ 	.word	0x00003760


	//   ....[47]....
        /*026c*/ 	.word	0x000037d0


	//   ....[48]....
        /*0270*/ 	.word	0x00003850


	//   ....[49]....
        /*0274*/ 	.word	0x00003930


	//   ....[50]....
        /*0278*/ 	.word	0x000039c0


	//   ....[51]....
        /*027c*/ 	.word	0x00003a40


	//   ....[52]....
        /*0280*/ 	.word	0x00003ac0


	//   ....[53]....
        /*0284*/ 	.word	0x00003b90


	//   ....[54]....
        /*0288*/ 	.word	0x00003c60


	//   ....[55]....
        /*028c*/ 	.word	0x00003cd0


	//   ....[56]....
        /*0290*/ 	.word	0x00003d50


	//   ....[57]....
        /*0294*/ 	.word	0x00003df0


	//   ....[58]....
        /*0298*/ 	.word	0x00003e60


	//   ....[59]....
        /*029c*/ 	.word	0x00003ed0


	//   ....[60]....
        /*02a0*/ 	.word	0x00003f40


	//   ....[61]....
        /*02a4*/ 	.word	0x00003fb0


	//   ....[62]....
        /*02a8*/ 	.word	0x00004020


	//   ....[63]....
        /*02ac*/ 	.word	0x00004090


	//----- nvinfo : EIATTR_VRC_CTA_INIT_COUNT
	.align		4
.L_3129:
        /*02b0*/ 	.byte	0x02, 0x4a
	.zero		1
	.zero		1


	//----- nvinfo : EIATTR_EXIT_INSTR_OFFSETS
	.align		4
        /*02b4*/ 	.byte	0x04, 0x1c
        /*02b6*/ 	.short	(.L_3131 - .L_3130)


	//   ....[0]....
.L_3130:
        /*02b8*/ 	.word	0x00000dd0


	//   ....[1]....
        /*02bc*/ 	.word	0x00002a90


	//   ....[2]....
        /*02c0*/ 	.word	0x00002d90


	//   ....[3]....
        /*02c4*/ 	.word	0x00002f90


	//----- nvinfo : EIATTR_MAX_THREADS
	.align		4
.L_3131:
        /*02c8*/ 	.byte	0x04, 0x05
        /*02ca*/ 	.short	(.L_3133 - .L_3132)
.L_3132:
        /*02cc*/ 	.word	0x00000200
        /*02d0*/ 	.word	0x00000001
        /*02d4*/ 	.word	0x00000001


	//----- nvinfo : EIATTR_CRS_STACK_SIZE
	.align		4
.L_3133:
        /*02d8*/ 	.byte	0x04, 0x1e
        /*02da*/ 	.short	(.L_3135 - .L_3134)
.L_3134:
        /*02dc*/ 	.word	0x00000000


	//----- nvinfo : EIATTR_CBANK_PARAM_SIZE
	.align		4
.L_3135:
        /*02e0*/ 	.byte	0x03, 0x19
        /*02e2*/ 	.short	0x0034


	//----- nvinfo : EIATTR_PARAM_CBANK
	.align		4
        /*02e4*/ 	.byte	0x04, 0x0a
        /*02e6*/ 	.short	(.L_3137 - .L_3136)
	.align		4
.L_3136:
        /*02e8*/ 	.word	index@(.nv.constant0._Z9cuda_gemmIiLj512ELj1ELj1ELj128ELj32ELj32ELj128ELj1ELj1EEvjjjPKT_S2_PS0_jjj)
        /*02ec*/ 	.short	0x0380
        /*02ee*/ 	.short	0x0034


	//----- nvinfo : EIATTR_SW_WAR
	.align		4
.L_3137:
        /*02f0*/ 	.byte	0x04, 0x36
        /*02f2*/ 	.short	(.L_3139 - .L_3138)
.L_3138:
        /*02f4*/ 	.word	0x00000008
.L_3139:


//--------------------- .nv.info._Z9cuda_gemmIiLj512ELj1ELj1ELj128ELj32ELj32ELj128ELj0ELj1EEvjjjPKT_S2_PS0_jjj --------------------------
	.section	.nv.info._Z9cuda_gemmIiLj512ELj1ELj1ELj128ELj32ELj32ELj128ELj0ELj1EEvjjjPKT_S2_PS0_jjj,"",@"SHT_CUDA_INFO"
	.sectionflags	@""
	.align	4


	//----- nvinfo : EIATTR_CUDA_API_VERSION
	.align		4
        /*0000*/ 	.byte	0x04, 0x37
        /*0002*/ 	.short	(.L_3141 - .L_3140)
.L_3140:
        /*0004*/ 	.word	0x00000082


	//----- nvinfo : EIATTR_KPARAM_INFO
	.align		4
.L_3141:
        /*0008*/ 	.byte	0x04, 0x17
        /*000a*/ 	.short	(.L_3143 - .L_3142)
.L_3142:
        /*000c*/ 	.word	0x00000000
        /*0010*/ 	.short	0x0008
        /*0012*/ 	.short	0x0030
        /*0014*/ 	.byte	0x00, 0xf0, 0x11, 0x00


	//----- nvinfo : EIATTR_KPARAM_INFO
	.align		4
.L_3143:
        /*0018*/ 	.byte	0x04, 0x17
        /*001a*/ 	.short	(.L_3145 - .L_3144)
.L_3144:
        /*001c*/ 	.word	0x00000000
        /*0020*/ 	.short	0x0007
        /*0022*/ 	.short	0x002c
        /*0024*/ 	.byte	0x00, 0xf0, 0x11, 0x00


	//----- nvinfo : EIATTR_KPARAM_INFO
	.align		4
.L_3145:
        /*0028*/ 	.byte	0x04, 0x17
        /*002a*/ 	.short	(.L_3147 - .L_3146)
.L_3146:
        /*002c*/ 	.word	0x00000000
        /*0030*/ 	.short	0x0006
        /*0032*/ 	.short	0x0028
        /*0034*/ 	.byte	0x00, 0xf0, 0x11, 0x00


	//----- nvinfo : EIATTR_KPARAM_INFO
	.align		4
.L_3147:
        /*0038*/ 	.byte	0x04, 0x17
        /*003a*/ 	.short	(.L_3149 - .L_3148)
.L_3148:
        /*003c*/ 	.word	0x00000000
        /*0040*/ 	.short	0x0005
        /*0042*/ 	.short	0x0020
        /*0044*/ 	.byte	0x00, 0xf5, 0x21, 0x00


	//----- nvinfo : EIATTR_KPARAM_INFO
	.align		4
.L_3149:
        /*0048*/ 	.byte	0x04, 0x17
        /*004a*/ 	.short	(.L_3151 - .L_3150)
.L_3150:
        /*004c*/ 	.word	0x00000000
        /*0050*/ 	.short	0x0004
        /*0052*/ 	.short	0x0018
        /*0054*/ 	.byte	0x00, 0xf5, 0x21, 0x00


	//----- nvinfo : EIATTR_KPARAM_INFO
	.align		4
.L_3151:
        /*0058*/ 	.byte	0x04, 0x17
        /*005a*/ 	.short	(.L_3153 - .L_3152)
.L_3152:
        /*005c*/ 	.word	0x00000000
        /*0060*/ 	.short	0x0003
        /*0062*/ 	.short	0x0010
        /*0064*/ 	.byte	0x00, 0xf5, 0x21, 0x00


	//----- nvinfo : EIATTR_KPARAM_INFO
	.align		4
.L_3153:
        /*0068*/ 	.byte	0x04, 0x17
        /*006a*/ 	.short	(.L_3155 - .L_3154)
.L_3154:
        /*006c*/ 	.word	0x00000000
        /*0070*/ 	.short	0x0002
        /*0072*/ 	.short	0x0008
        /*0074*/ 	.byte	0x00, 0xf0, 0x11, 0x00


	//----- nvinfo : EIATTR_KPARAM_INFO
	.align		4
.L_3155:
        /*0078*/ 	.byte	0x04, 0x17
        /*007a*/ 	.short	(.L_3157 - .L_3156)
.L_3156:
        /*007c*/ 	.word	0x00000000
        /*0080*/ 	.short	0x0001
        /*0082*/ 	.short	0x0004
        /*0084*/ 	.byte	0x00, 0xf0, 0x11, 0x00


	//----- nvinfo : EIATTR_KPARAM_INFO
	.align		4
.L_3157:
        /*0088*/ 	.byte	0x04, 0x17
        /*008a*/ 	.short	(.L_3159 - .L_3158)
.L_3158:
        /*008c*/ 	.word	0x00000000
        /*0090*/ 	.short	0x0000
        /*0092*/ 	.short	0x0000
        /*0094*/ 	.byte	0x00, 0xf0, 0x11, 0x00


	//----- nvinfo : EIATTR_SPARSE_MMA_MASK
	.align		4
.L_3159:
        /*0098*/ 	.byte	0x03, 0x50
        /*009a*/ 	.short	0x0000


	//----- nvinfo : EIATTR_MAXREG_COUNT
	.align		4
        /*009c*/ 	.byte	0x03, 0x1b
        /*009e*/ 	.short	0x0080


	//----- nvinfo : EIATTR_NUM_BARRIERS
	.align		4
        /*00a0*/ 	.byte	0x02, 0x4c
        /*00a2*/ 	.byte	0x01
	.zero		1


	//----- nvinfo : EIATTR_MERCURY_ISA_VERSION
	.align		4
        /*00a4*/ 	.byte	0x03, 0x5f
        /*00a6*/ 	.short	0x0101


	//----- nvinfo : EIATTR_COOP_GROUP_MASK_REGIDS
	.align		4
        /*00a8*/ 	.byte	0x04, 0x29
        /*00aa*/ 	.short	(.L_3161 - .L_3160)


	//   ....[0]....
.L_3160:
        /*00ac*/ 	.word	0xffffffff


	//   ....[1]....
        /*00b0*/ 	.word	0xffffffff


	//   ....[2]....
        /*00b4*/ 	.word	0xffffffff


	//   ....[3]....
        /*00b8*/ 	.word	0xffffffff


	//   ....[4]....
        /*00bc*/ 	.word	0xffffffff


	//   ....[5]....
        /*00c0*/ 	.word	0xffffffff


	//   ....[6]....
        /*00c4*/ 	.word	0xffffffff


	//   ....[7]....
        /*00c8*/ 	.word	0xffffffff


	//   ....[8]....
        /*00cc*/ 	.word	0xffffffff


	//   ....[9]....
        /*00d0*/ 	.word	0xffffffff


	//   ....[10]....
        /*00d4*/ 	.word	0xffffffff


	//   ....[11]....
        /*00d8*/ 	.word	0xffffffff


	//   ....[12]....
        /*00dc*/ 	.word	0xffffffff


	//   ....[13]....
        /*00e0*/ 	.word	0xffffffff


	//   ....[14]....
        /*00e4*/ 	.word	0xffffffff


	//   ....[15]....
        /*00e8*/ 	.word	0xffffffff


	//   ....[16]....
        /*00ec*/ 	.word	0xffffffff


	//   ....[17]....
        /*00f0*/ 	.word	0xffffffff


	//   ....[18]....
        /*00f4*/ 	.word	0xffffffff


	//   ....[19]....
        /*00f8*/ 	.word	0xffffffff


	//   ....[20]....
        /*00fc*/ 	.word	0xffffffff


	//   ....[21]....
        /*0100*/ 	.word	0xffffffff


	//   ....[22]....
        /*0104*/ 	.word	0xffffffff


	//   ....[23]....
        /*0108*/ 	.word	0xffffffff


	//   ....[24]....
        /*010c*/ 	.word	0xffffffff


	//   ....[25]....
        /*0110*/ 	.word	0xffffffff


	//   ....[26]....
        /*0114*/ 	.word	0xffffffff


	//   ....[27]....
        /*0118*/ 	.word	0xffffffff


	//   ....[28]....
        /*011c*/ 	.word	0xffffffff


	//   ....[29]....
        /*0120*/ 	.word	0xffffffff


	//   ....[30]....
        /*0124*/ 	.word	0xffffffff


	//   ....[31]....
        /*0128*/ 	.word	0xffffffff


	//   ....[32]....
        /*012c*/ 	.word	0x05000021


	//   ....[33]....
        /*0130*/ 	.word	0x05000021


	//   ....[34]....
        /*0134*/ 	.word	0x05000021


	//   ....[35]....
        /*0138*/ 	.word	0x05000021


	//   ....[36]....
        /*013c*/ 	.word	0x05000021


	//   ....[37]....
        /*0140*/ 	.word	0x05000021


	//   ....[38]....
        /*0144*/ 	.word	0x05000021


	//   ....[39]....
        /*0148*/ 	.word	0x05000021


	//   ....[40]....
        /*014c*/ 	.word	0x05000021


	//   ....[41]....
        /*0150*/ 	.word	0x05000021


	//   ....[42]....
        /*0154*/ 	.word	0x05000021


	//   ....[43]....
        /*0158*/ 	.word	0x05000021


	//   ....[44]....
        /*015c*/ 	.word	0x05000021


	//   ....[45]....
        /*0160*/ 	.word	0x05000021


	//   ....[46]....
        /*0164*/ 	.word	0x05000021


	//   ....[47]....
        /*0168*/ 	.word	0x05000021


	//   ....[48]....
        /*016c*/ 	.word	0x05000021


	//   ....[49]....
        /*0170*/ 	.word	0x05000021


	//   ....[50]....
        /*0174*/ 	.word	0x05000021


	//   ....[51]....
        /*0178*/ 	.word	0x05000021


	//   ....[52]....
        /*017c*/ 	.word	0x05000021


	//   ....[53]....
        /*0180*/ 	.word	0x05000021


	//   ....[54]....
        /*0184*/ 	.word	0x05000021


	//   ....[55]....
        /*0188*/ 	.word	0x05000021


	//   ....[56]....
        /*018c*/ 	.word	0x05000021


	//   ....[57]....
        /*0190*/ 	.word	0x05000021


	//   ....[58]....
        /*0194*/ 	.word	0x05000021


	//   ....[59]....
        /*0198*/ 	.word	0x05000021


	//   ....[60]....
        /*019c*/ 	.word	0x05000021


	//   ....[61]....
        /*01a0*/ 	.word	0x05000021


	//   ....[62]....
        /*01a4*/ 	.word	0x05000021


	//   ....[63]....
        /*01a8*/ 	.word	0x05000021


	//----- nvinfo : EIATTR_COOP_GROUP_INSTR_OFFSETS
	.align		4
.L_3161:
        /*01ac*/ 	.byte	0x04, 0x28
        /*01ae*/ 	.short	(.L_3163 - .L_3162)


	//   ....[0]....
.L_3162:
        /*01b0*/ 	.word	0x00001e80


	//   ....[1]....
        /*01b4*/ 	.word	0x00001e90


	//   ....[2]....
        /*01b8*/ 	.word	0x00001ef0


	//   ....[3]....
        /*01bc*/ 	.word	0x00001f20


	//   ....[4]....
        /*01c0*/ 	.word	0x00001f30


	//   ....[5]....
        /*01c4*/ 	.word	0x00001f40


	//   ....[6]....
        /*01c8*/ 	.word	0x00001f50


	//   ....[7]....
        /*01cc*/ 	.word	0x00001ff0


	//   ....[8]....
        /*01d0*/ 	.word	0x00002040


	//   ....[9]....
        /*01d4*/ 	.word	0x00002080


	//   ....[10]....
        /*01d8*/ 	.word	0x000020c0


	//   ....[11]....
        /*01dc*/ 	.word	0x000020f0


	//   ....[12]....
        /*01e0*/ 	.word	0x00002100


	//   ....[13]....
        /*01e4*/ 	.word	0x00002140


	//   ....[14]....
        /*01e8*/ 	.word	0x00002170


	//   ....[15]....
        /*01ec*/ 	.word	0x00002180


	//   ....[16]....
        /*01f0*/ 	.word	0x00002760


	//   ....[17]....
        /*01f4*/ 	.word	0x000027a0


	//   ....[18]....
        /*01f8*/ 	.word	0x000027e0


	//   ....[19]....
        /*01fc*/ 	.word	0x00002800


	//   ....[20]....
        /*0200*/ 	.word	0x00002810


	//   ....[21]....
        /*0204*/ 	.word	0x00002820


	//   ....[22]....
        /*0208*/ 	.word	0x00002840


	//   ....[23]....
        /*020c*/ 	.word	0x000028a0


	//   ....[24]....
        /*0210*/ 	.word	0x000028c0


	//   ....[25]....
        /*0214*/ 	.word	0x00002900


	//   ....[26]....
        /*0218*/ 	.word	0x00002960


	//   ....[27]....
        /*021c*/ 	.word	0x00002990


	//   ....[28]....
        /*0220*/ 	.word	0x000029d0


	//   ....[29]....
        /*0224*/ 	.word	0x00002a20


	//   ....[30]....
        /*0228*/ 	.word	0x00002a50


	//   ....[31]....
        /*022c*/ 	.word	0x00002a70


	//   ....[32]....
        /*0230*/ 	.word	0x00003150


	//   ....[33]....
        /*0234*/ 	.word	0x000031d0


	//   ....[34]....
        /*0238*/ 	.word	0x00003280


	//   ....[35]....
        /*023c*/ 	.word	0x00003310


	//   ....[36]....
        /*0240*/ 	.word	0x000033c0


	//   ....[37]....
        /*0244*/ 	.word	0x00003440


	//   ....[38]....
        /*0248*/ 	.word	0x000034c0


	//   ....[39]....
        /*024c*/ 	.word	0x00003570


	//   ....[40]....
        /*0250*/ 	.word	0x00003620


	//   ....[41]....
        /*0254*/ 	.word	0x00003690


	//   ....[42]....
        /*0258*/ 	.word	0x00003710


	//   ....[43]....
        /*025c*/ 	.word	0x000037a0


	//   ....[44]....
        /*0260*/ 	.word	0x00003840


	//   ....[45]....
        /*0264*/ 	.word	0x000038b0


	//   ....[46]....
        /*0268*/ 	.word	0x00003920


	//   ....[47]....
        /*026c*/ 	.word	0x00003990


	//   ....[48]....
        /*0270*/ 	.word	0x00003a10


	//   ....[49]....
        /*0274*/ 	.word	0x00003ae0


	//   ....[50]....
        /*0278*/ 	.word	0x00003b80


	//   ....[51]....
        /*027c*/ 	.word	0x00003c10


	//   ....[52]....
        /*0280*/ 	.word	0x00003cc0


	//   ....[53]....
        /*0284*/ 	.word	0x00003d30


	//   ....[54]....
        /*0288*/ 	.word	0x00003da0


	//   ....[55]....
        /*028c*/ 	.word	0x00003e50


	//   ....[56]....
        /*0290*/ 	.word	0x00003ee0


	//   ....[57]....
        /*0294*/ 	.word	0x00003f70


	//   ....[58]....
        /*0298*/ 	.word	0x00004010


	//   ....[59]....
        /*029c*/ 	.word	0x00004080


	//   ....[60]....
        /*02a0*/ 	.word	0x00004100


	//   ....[61]....
        /*02a4*/ 	.word	0x00004190


	//   ....[62]....
        /*02a8*/ 	.word	0x00004200


	//   ....[63]....
        /*02ac*/ 	.word	0x00004270


	//----- nvinfo : EIATTR_VRC_CTA_INIT_COUNT
	.align		4
.L_3163:
        /*02b0*/ 	.byte	0x02, 0x4a
	.zero		1
	.zero		1


	//----- nvinfo : EIATTR_EXIT_INSTR_OFFSETS
	.align		4
        /*02b4*/ 	.byte	0x04, 0x1c
        /*02b6*/ 	.short	(.L_3165 - .L_3164)


	//   ....[0]....
.L_3164:
        /*02b8*/ 	.word	0x00000dd0


	//   ....[1]....
        /*02bc*/ 	.word	0x00002b70


	//   ....[2]....
        /*02c0*/ 	.word	0x00002eb0


	//   ....[3]....
        /*02c4*/ 	.word	0x00003100


	//----- nvinfo : EIATTR_MAX_THREADS
	.align		4
.L_3165:
        /*02c8*/ 	.byte	0x04, 0x05
        /*02ca*/ 	.short	(.L_3167 - .L_3166)
.L_3166:
        /*02cc*/ 	.word	0x00000200
        /*02d0*/ 	.word	0x00000001
        /*02d4*/ 	.word	0x00000001


	//----- nvinfo : EIATTR_CRS_STACK_SIZE
	.align		4
.L_3167:
        /*02d8*/ 	.byte	0x04, 0x1e
        /*02da*/ 	.short	(.L_3169 - .L_3168)
.L_3168:
        /*02dc*/ 	.word	0x00000000


	//----- nvinfo : EIATTR_CBANK_PARAM_SIZE
	.align		4
.L_3169:
        /*02e0*/ 	.byte	0x03, 0x19
        /*02e2*/ 	.short	0x0034


	//----- nvinfo : EIATTR_PARAM_CBANK
	.align		4
        /*02e4*/ 	.byte	0x04, 0x0a
        /*02e6*/ 	.short	(.L_3171 - .L_3170)
	.align		4
.L_3170:
        /*02e8*/ 	.word	index@(.nv.constant0._Z9cuda_gemmIiLj512ELj1ELj1ELj128ELj32ELj32ELj128ELj0ELj1EEvjjjPKT_S2_PS0_jjj)
        /*02ec*/ 	.short	0x0380
        /*02ee*/ 	.short	0x0034


	//----- nvinfo : EIATTR_SW_WAR
	.align		4
.L_3171:
        /*02f0*/ 	.byte	0x04, 0x36
        /*02f2*/ 	.short	(.L_3173 - .L_3172)
.L_3172:
        /*02f4*/ 	.word	0x00000008
.L_3173:


//--------------------- .nv.info._Z9cuda_gemmIiLj512ELj1ELj1ELj128ELj16ELj16ELj128ELj1ELj1EEvjjjPKT_S2_PS0_jjj --------------------------
	.section	.nv.info._Z9cuda_gemmIiLj512ELj1ELj1ELj128ELj16ELj16ELj128ELj1ELj1EEvjjjPKT_S2_PS0_jjj,"",@"SHT_CUDA_INFO"
	.sectionflags	@""
	.align	4


	//----- nvinfo : EIATTR_CUDA_API_VERSION
	.align		4
        /*0000*/ 	.byte	0x04, 0x37
        /*0002*/ 	.short	(.L_3175 - .L_3174)
.L_3174:
        /*0004*/ 	.word	0x00000082


	//----- nvinfo : EIATTR_KPARAM_INFO
	.align		4
.L_3175:
        /*0008*/ 	.byte	0x04, 0x17
        /*000a*/ 	.short	(.L_3177 - .L_3176)
.L_3176:
        /*000c*/ 	.word	0x00000000
        /*0010*/ 	.short	0x0008
        /*0012*/ 	.short	0x0030
        /*0014*/ 	.byte	0x00, 0xf0, 0x11, 0x00


	//----- nvinfo : EIATTR_KPARAM_INFO
	.align		4
.L_3177:
        /*0018*/ 	.byte	0x04, 0x17
        /*001a*/ 	.short	(.L_3179 - .L_3178)
.L_3178:
        /*001c*/ 	.word	0x00000000
        /*0020*/ 	.short	0x0007
        /*0022*/ 	.short	0x002c
        /*0024*/ 	.byte	0x00, 0xf0, 0x11, 0x00


	//----- nvinfo : EIATTR_KPARAM_INFO
	.align		4
.L_3179:
        /*0028*/ 	.byte	0x04, 0x17
        /*002a*/ 	.short	(.L_3181 - .L_3180)
.L_3180:
        /*002c*/ 	.word	0x00000000
        /*0030*/ 	.short	0x0006
        /*0032*/ 	.short	0x0028
        /*0034*/ 	.byte	0x00, 0xf0, 0x11, 0x00


	//----- nvinfo : EIATTR_KPARAM_INFO
	.align		4
.L_3181:
        /*0038*/ 	.byte	0x04, 0x17
        /*003a*/ 	.short	(.L_3183 - .L_3182)
.L_3182:
        /*003c*/ 	.word	0x00000000
        /*0040*/ 	.short	0x0005
        /*0042*/ 	.short	0x0020
        /*0044*/ 	.byte	0x00, 0xf5, 0x21, 0x00


	//----- nvinfo : EIATTR_KPARAM_INFO
	.align		4
.L_3183:
        /*0048*/ 	.byte	0x04, 0x17
        /*004a*/ 	.short	(.L_3185 - .L_3184)
.L_3184:
        /*004c*/ 	.word	0x00000000
        /*0050*/ 	.short	0x0004
        /*0052*/ 	.short	0x0018
        /*0054*/ 	.byte	0x00, 0xf5, 0x21, 0x00


	//----- nvinfo : EIATTR_KPARAM_INFO
	.align		4
.L_3185:
        /*0058*/ 	.byte	0x04, 0x17
        /*005a*/ 	.short	(.L_3187 - .L_3186)
.L_3186:
        /*005c*/ 	.word	0x00000000
        /*0060*/ 	.short	0x0003
        /*0062*/ 	.short	0x0010
        /*0064*/ 	.byte	0x00, 0xf5, 0x21, 0x00


	//----- nvinfo : EIATTR_KPARAM_INFO
	.align		4
.L_3187:
        /*0068*/ 	.byte	0x04, 0x17
        /*006a*/ 	.short	(.L_3189 - .L_3188)
.L_3188:
        /*006c*/ 	.word	0x00000000
        /*0070*/ 	.short	0x0002
        /*0072*/ 	.short	0x0008
        /*0074*/ 	.byte	0x00, 0xf0, 0x11, 0x00


	//----- nvinfo : EIATTR_KPARAM_INFO
	.align		4
.L_3189:
        /*0078*/ 	.byte	0x04, 0x17
        /*007a*/ 	.short	(.L_3191 - .L_3190)
.L_3190:
        /*007c*/ 	.word	0x00000000
        /*0080*/ 	.short	0x0001
        /*0082*/ 	.short	0x0004
        /*0084*/ 	.byte	0x00, 0xf0, 0x11, 0x00


	//----- nvinfo : EIATTR_KPARAM_INFO
	.align		4
.L_3191:
        /*0088*/ 	.byte	0x04, 0x17
        /*008a*/ 	.short	(.L_3193 - .L_3192)
.L_3192:
        /*008c*/ 	.word	0x00000000
        /*0090*/ 	.short	0x0000
        /*0092*/ 	.short	0x0000
        /*0094*/ 	.byte	0x00, 0xf0, 0x11, 0x00


	//----- nvinfo : EIATTR_SPARSE_MMA_MASK
	.align		4
.L_3193:
        /*0098*/ 	.byte	0x03, 0x50
        /*009a*/ 	.short	0x0000


	//----- nvinfo : EIATTR_MAXREG_COUNT
	.align		4
        /*009c*/ 	.byte	0x03, 0x1b
        /*009e*/ 	.short	0x0080


	//----- nvinfo : EIATTR_NUM_BARRIERS
	.align		4
        /*00a0*/ 	.byte	0x02, 0x4c
        /*00a2*/ 	.byte	0x01
	.zero		1


	//----- nvinfo : EIATTR_MERCURY_ISA_VERSION
	.align		4
        /*00a4*/ 	.byte	0x03, 0x5f
        /*00a6*/ 	.short	0x0101


	//----- nvinfo : EIATTR_COOP_GROUP_MASK_REGIDS
	.align		4
        /*00a8*/ 	.byte	0x04, 0x29
        /*00aa*/ 	.short	(.L_3195 - .L_3194)


	//   ....[0]....
.L_3194:
        /*00ac*/ 	.word	0xffffffff


	//   ....[1]....
        /*00b0*/ 	.word	0xffffffff


	//   ....[2]....
        /*00b4*/ 	.word	0xffffffff


	//   ....[3]....
        /*00b8*/ 	.word	0xffffffff


	//   ....[4]....
        /*00bc*/ 	.word	0xffffffff


	//   ....[5]....
        /*00c0*/ 	.word	0xffffffff


	//   ....[6]....
        /*00c4*/ 	.word	0xffffffff


	//   ....[7]....
        /*00c8*/ 	.word	0xffffffff


	//   ....[8]....
        /*00cc*/ 	.word	0xffffffff


	//   ....[9]....
        /*00d0*/ 	.word	0xffffffff


	//   ....[10]....
        /*00d4*/ 	.word	0xffffffff


	//   ....[11]....
        /*00d8*/ 	.word	0xffffffff


	//   ....[12]....
        /*00dc*/ 	.word	0xffffffff


	//   ....[13]....
        /*00e0*/ 	.word	0xffffffff


	//   ....[14]....
        /*00e4*/ 	.word	0xffffffff


	//   ....[15]....
        /*00e8*/ 	.word	0xffffffff


	//   ....[16]....
        /*00ec*/ 	.word	0x05000014


	//   ....[17]....
        /*00f0*/ 	.word	0x05000014


	//   ....[18]....
        /*00f4*/ 	.word	0x05000014


	//   ....[19]....
        /*00f8*/ 	.word	0x05000014


	//   ....[20]....
        /*00fc*/ 	.word	0x05000014


	//   ....[21]....
        /*0100*/ 	.word	0x05000014


	//   ....[22]....
        /*0104*/ 	.word	0x05000014


	//   ....[23]....
        /*0108*/ 	.word	0x05000014


	//   ....[24]....
        /*010c*/ 	.word	0x05000014


	//   ....[25]....
        /*0110*/ 	.word	0x05000014


	//   ....[26]....
        /*0114*/ 	.word	0x05000014


	//   ....[27]....
        /*0118*/ 	.word	0x05000014


	//   ....[28]....
        /*011c*/ 	.word	0x05000014


	//   ....[29]....
        /*0120*/ 	.word	0x05000014


	//   ....[30]....
        /*0124*/ 	.word	0x05000014


	//   ....[31]....
        /*0128*/ 	.word	0x05000014


	//----- nvinfo : EIATTR_COOP_GROUP_INSTR_OFFSETS
	.align		4
.L_3195:
        /*012c*/ 	.byte	0x04, 0x28
        /*012e*/ 	.short	(.L_3197 - .L_3196)


	//   ....[0]....
.L_3196:
        /*0130*/ 	.word	0x00001e20


	//   ....[1]....
        /*0134*/ 	.word	0x00001e40


	//   ....[2]....
        /*0138*/ 	.word	0x00001e50


	//   ....[3]....
        /*013c*/ 	.word	0x00001e70


	//   ....[4]....
        /*0140*/ 	.word	0x00001e80


	//   ....[5]....
        /*0144*/ 	.word	0x00001e90


	//   ....[6]....
        /*0148*/ 	.word	0x00001eb0


	//   ....[7]....
        /*014c*/ 	.word	0x00001ee0


	//   ....[8]....
        /*0150*/ 	.word	0x00001f00


	//   ....[9]....
        /*0154*/ 	.word	0x00001f30


	//   ....[10]....
        /*0158*/ 	.word	0x00001f80


	//   ....[11]....
        /*015c*/ 	.word	0x00001fc0


	//   ....[12]....
        /*0160*/ 	.word	0x00001fd0


	//   ....[13]....
        /*0164*/ 	.word	0x00002010


	//   ....[14]....
        /*0168*/ 	.word	0x00002040


	//   ....[15]....
        /*016c*/ 	.word	0x00002060


	//   ....[16]....
        /*0170*/ 	.word	0x000026e0


	//   ....[17]....
        /*0174*/ 	.word	0x00002730


	//   ....[18]....
        /*0178*/ 	.word	0x00002790


	//   ....[19]....
        /*017c*/ 	.word	0x000027f0


	//   ....[20]....
        /*0180*/ 	.word	0x00002870


	//   ....[21]....
        /*0184*/ 	.word	0x000028e0


	//   ....[22]....
        /*0188*/ 	.word	0x00002960


	//   ....[23]....
        /*018c*/ 	.word	0x000029c0


	//   ....[24]....
        /*0190*/ 	.word	0x00002a40


	//   ....[25]....
        /*0194*/ 	.word	0x00002ac0


	//   ....[26]....
        /*0198*/ 	.word	0x00002b20


	//   ....[27]....
        /*019c*/ 	.word	0x00002b90


	//   ....[28]....
        /*01a0*/ 	.word	0x00002bf0


	//   ....[29]....
        /*01a4*/ 	.word	0x00002c50


	//   ....[30]....
        /*01a8*/ 	.word	0x00002cb0


	//   ....[31]....
        /*01ac*/ 	.word	0x00002d30


	//----- nvinfo : EIATTR_VRC_CTA_INIT_COUNT
	.align		4
.L_3197:
        /*01b0*/ 	.byte	0x02, 0x4a
	.zero		1
	.zero		1


	//----- nvinfo : EIATTR_EXIT_INSTR_OFFSETS
	.align		4
        /*01b4*/ 	.byte	0x04, 0x1c
        /*01b6*/ 	.short	(.L_3199 - .L_3198)


	//   ....[0]....
.L_3198:
        /*01b8*/ 	.word	0x00000df0


	//   ....[1]....
        /*01bc*/ 	.word	0x00002130


	//   ....[2]....
        /*01c0*/ 	.word	0x00002460


	//   ....[3]....
        /*01c4*/ 	.word	0x00002690


	//----- nvinfo : EIATTR_MAX_THREADS
	.align		4
.L_3199:
        /*01c8*/ 	.byte	0x04, 0x05
        /*01ca*/ 	.short	(.L_3201 - .L_3200)
.L_3200:
        /*01cc*/ 	.word	0x00000200
        /*01d0*/ 	.word	0x00000001
        /*01d4*/ 	.word	0x00000001


	//----- nvinfo : EIATTR_CRS_STACK_SIZE
	.align		4
.L_3201:
        /*01d8*/ 	.byte	0x04, 0x1e
        /*01da*/ 	.short	(.L_3203 - .L_3202)
.L_3202:
        /*01dc*/ 	.word	0x00000000


	//----- nvinfo : EIATTR_CBANK_PARAM_SIZE
	.align		4
.L_3203:
        /*01e0*/ 	.byte	0x03, 0x19
        /*01e2*/ 	.short	0x0034


	//----- nvinfo : EIATTR_PARAM_CBANK
	.align		4
        /*01e4*/ 	.byte	0x04, 0x0a
        /*01e6*/ 	.short	(.L_3205 - .L_3204)
	.align		4
.L_3204:
        /*01e8*/ 	.word	index@(.nv.constant0._Z9cuda_gemmIiLj512ELj1ELj1ELj128ELj16ELj16ELj128ELj1ELj1EEvjjjPKT_S2_PS0_jjj)
        /*01ec*/ 	.short	0x0380
        /*01ee*/ 	.short	0x0034


	//----- nvinfo : EIATTR_SW_WAR
	.align		4
.L_3205:
        /*01f0*/ 	.byte	0x04, 0x36
        /*01f2*/ 	.short	(.L_3207 - .L_3206)
.L_3206:
        /*01f4*/ 	.word	0x00000008
.L_3207:


//--------------------- .nv.info._Z9cuda_gemmIiLj512ELj1ELj1ELj128ELj16ELj16ELj128ELj0ELj1EEvjjjPKT_S2_PS0_jjj --------------------------
	.section	.nv.info._Z9cuda_gemmIiLj512ELj1ELj1ELj128ELj16ELj16ELj128ELj0ELj1EEvjjjPKT_S2_PS0_jjj,"",@"SHT_CUDA_INFO"
	.sectionflags	@""
	.align	4


	//----- nvinfo : EIATTR_CUDA_API_VERSION
	.align		4
        /*0000*/ 	.byte	0x04, 0x37
        /*0002*/ 	.short	(.L_3209 - .L_3208)
.L_3208:
        /*0004*/ 	.word	0x00000082


	//----- nvinfo : EIATTR_KPARAM_INFO
	.align		4
.L_3209:
        /*0008*/ 	.byte	0x04, 0x17
        /*000a*/ 	.short	(.L_3211 - .L_3210)
.L_3210:
        /*000c*/ 	.word	0x00000000
        /*0010*/ 	.short	0x0008
        /*0012*/ 	.short	0x0030
        /*0014*/ 	.byte	0x00, 0xf0, 0x11, 0x00


	//----- nvinfo : EIATTR_KPARAM_INFO
	.align		4
.L_3211:
        /*0018*/ 	.byte	0x04, 0x17
        /*001a*/ 	.short	(.L_3213 - .L_3212)
.L_3212:
        /*001c*/ 	.word	0x00000000
        /*0020*/ 	.short	0x0007
        /*0022*/ 	.short	0x002c
        /*0024*/ 	.byte	0x00, 0xf0, 0x11, 0x00


	//----- nvinfo : EIATTR_KPARAM_INFO
	.align		4
.L_3213:
        /*0028*/ 	.byte	0x04, 0x17
        /*002a*/ 	.short	(.L_3215 - .L_3214)
.L_3214:
        /*002c*/ 	.word	0x00000000
        /*0030*/ 	.short	0x0006
        /*0032*/ 	.short	0x0028
        /*0034*/ 	.byte	0x00, 0xf0, 0x11, 0x00


	//----- nvinfo : EIATTR_KPARAM_INFO
	.align		4
.L_3215:
        /*0038*/ 	.byte	0x04, 0x17
        /*003a*/ 	.short	(.L_3217 - .L_3216)
.L_3216:
        /*003c*/ 	.word	0x00000000
        /*0040*/ 	.short	0x0005
        /*0042*/ 	.short	0x0020
        /*0044*/ 	.byte	0x00, 0xf5, 0x21, 0x00


	//----- nvinfo : EIATTR_KPARAM_INFO
	.align		4
.L_3217:
        /*0048*/ 	.byte	0x04, 0x17
        /*004a*/ 	.short	(.L_3219 - .L_3218)
.L_3218:
        /*004c*/ 	.word	0x00000000
        /*0050*/ 	.short	0x0004
        /*0052*/ 	.short	0x0018
        /*0054*/ 	.byte	0x00, 0xf5, 0x21, 0x00


	//----- nvinfo : EIATTR_KPARAM_INFO
	.align		4
.L_3219:
        /*0058*/ 	.byte	0x04, 0x17
        /*005a*/ 	.short	(.L_3221 - .L_3220)
.L_3220:
        /*005c*/ 	.word	0x00000000
        /*0060*/ 	.short	0x0003
        /*0062*/ 	.short	0x0010
        /*0064*/ 	.byte	0x00, 0xf5, 0x21, 0x00


	//----- nvinfo : EIATTR_KPARAM_INFO
	.align		4
.L_3221:
        /*0068*/ 	.byte	0x04, 0x17
        /*006a*/ 	.short	(.L_3223 - .L_3222)
.L_3222:
        /*006c*/ 	.word	0x00000000
        /*0070*/ 	.short	0x0002
        /*0072*/ 	.short	0x0008
        /*0074*/ 	.byte	0x00, 0xf0, 0x11, 0x00


	//----- nvinfo : EIATTR_KPARAM_INFO
	.align		4
.L_3223:
        /*0078*/ 	.byte	0x04, 0x17
        /*007a*/ 	.short	(.L_3225 - .L_3224)
.L_3224:
        /*007c*/ 	.word	0x00000000
        /*0080*/ 	.short	0x0001
        /*0082*/ 	.short	0x0004
        /*0084*/ 	.byte	0x00, 0xf0, 0x11, 0x00


	//----- nvinfo : EIATTR_KPARAM_INFO
	.align		4
.L_3225:
        /*0088*/ 	.byte	0x04, 0x17
        /*008a*/ 	.short	(.L_3227 - .L_3226)
.L_3226:
        /*008c*/ 	.word	0x00000000
        /*0090*/ 	.short	0x0000
        /*0092*/ 	.short	0x0000
        /*0094*/ 	.byte	0x00, 0xf0, 0x11, 0x00


	//----- nvinfo : EIATTR_SPARSE_MMA_MASK
	.align		4
.L_3227:
        /*0098*/ 	.byte	0x03, 0x50
        /*009a*/ 	.short	0x0000


	//----- nvinfo : EIATTR_MAXREG_COUNT
	.align		4
        /*009c*/ 	.byte	0x03, 0x1b
        /*009e*/ 	.short	0x0080


	//----- nvinfo : EIATTR_NUM_BARRIERS
	.align		4
        /*00a0*/ 	.byte	0x02, 0x4c
        /*00a2*/ 	.byte	0x01
	.zero		1


	//----- nvinfo : EIATTR_MERCURY_ISA_VERSION
	.align		4
        /*00a4*/ 	.byte	0x03, 0x5f
        /*00a6*/ 	.short	0x0101


	//----- nvinfo : EIATTR_COOP_GROUP_MASK_REGIDS
	.align		4
        /*00a8*/ 	.byte	0x04, 0x29
        /*00aa*/ 	.short	(.L_3229 - .L_3228)


	//   ....[0]....
.L_3228:
        /*00ac*/ 	.word	0xffffffff


	//   ....[1]....
        /*00b0*/ 	.word	0xffffffff


	//   ....[2]....
        /*00b4*/ 	.word	0xffffffff


	//   ....[3]....
        /*00b8*/ 	.word	0xffffffff


	//   ....[4]....
        /*00bc*/ 	.word	0xffffffff


	//   ....[5]....
        /*00c0*/ 	.word	0xffffffff


	//   ....[6]....
        /*00c4*/ 	.word	0xffffffff


	//   ....[7]....
        /*00c8*/ 	.word	0xffffffff


	//   ....[8]....
        /*00cc*/ 	.word	0xffffffff


	//   ....[9]....
        /*00d0*/ 	.word	0xffffffff


	//   ....[10]....
        /*00d4*/ 	.word	0xffffffff


	//   ....[11]....
        /*00d8*/ 	.word	0xffffffff


	//   ....[12]....
        /*00dc*/ 	.word	0xffffffff


	//   ....[13]....
        /*00e0*/ 	.word	0xffffffff


	//   ....[14]....
        /*00e4*/ 	.word	0xffffffff


	//   ....[15]....
        /*00e8*/ 	.word	0xffffffff


	//   ....[16]....
        /*00ec*/ 	.word	0x0500000f


	//   ....[17]....
        /*00f0*/ 	.word	0x0500000f


	//   ....[18]....
        /*00f4*/ 	.word	0x0500000f


	//   ....[19]....
        /*00f8*/ 	.word	0x0500000f


	//   ....[20]....
        /*00fc*/ 	.word	0x0500000f


	//   ....[21]....
        /*0100*/ 	.word	0x0500000f


	//   ....[22]....
        /*0104*/ 	.word	0x0500000f


	//   ....[23]....
        /*0108*/ 	.word	0x0500000f


	//   ....[24]....
        /*010c*/ 	.word	0x0500000f


	//   ....[25]....
        /*0110*/ 	.word	0x0500000f


	//   ....[26]....
        /*0114*/ 	.word	0x0500000f


	//   ....[27]....
        /*0118*/ 	.word	0x0500000f


	//   ....[28]....
        /*011c*/ 	.word	0x0500000f


	//   ....[29]....
        /*0120*/ 	.word	0x0500000f


	//   ....[30]....
        /*0124*/ 	.word	0x0500000f


	//   ....[31]....
        /*0128*/ 	.word	0x0500000f


	//----- nvinfo : EIATTR_COOP_GROUP_INSTR_OFFSETS
	.align		4
.L_3229:
        /*012c*/ 	.byte	0x04, 0x28
        /*012e*/ 	.short	(.L_3231 - .L_3230)


	//   ....[0]....
.L_3230:
        /*0130*/ 	.word	0x00001e20


	//   ....[1]....
        /*0134*/ 	.word	0x00001e30


	//   ....[2]....
        /*0138*/ 	.word	0x00001e40


	//   ....[3]....
        /*013c*/ 	.word	0x00001e60


	//   ....[4]....
        /*0140*/ 	.word	0x00001e70


	//   ....[5]....
        /*0144*/ 	.word	0x00001e80


	//   ....[6]....
        /*0148*/ 	.word	0x00001eb0


	//   ....[7]....
        /*014c*/ 	.word	0x00001ee0


	//   ....[8]....
        /*0150*/ 	.word	0x00001f10


	//   ....[9]....
        /*0154*/ 	.word	0x00001f30


	//   ....[10]....
        /*0158*/ 	.word	0x00001f60


	//   ....[11]....
        /*015c*/ 	.word	0x00001fd0


	//   ....[12]....
        /*0160*/ 	.word	0x00002000


	//   ....[13]....
        /*0164*/ 	.word	0x00002040


	//   ....[14]....
        /*0168*/ 	.word	0x00002060


	//   ....[15]....
        /*016c*/ 	.word	0x00002080


	//   ....[16]....
        /*0170*/ 	.word	0x00002890


	//   ....[17]....
        /*0174*/ 	.word	0x000028e0


	//   ....[18]....
        /*0178*/ 	.word	0x00002930


	//   ....[19]....
        /*017c*/ 	.word	0x000029b0


	//   ....[20]....
        /*0180*/ 	.word	0x00002a10


	//   ....[21]....
        /*0184*/ 	.word	0x00002a80


	//   ....[22]....
        /*0188*/ 	.word	0x00002b00


	//   ....[23]....
        /*018c*/ 	.word	0x00002b90


	//   ....[24]....
        /*0190*/ 	.word	0x00002bf0


	//   ....[25]....
        /*0194*/ 	.word	0x00002c80


	//   ....[26]....
        /*0198*/ 	.word	0x00002ce0


	//   ....[27]....
        /*019c*/ 	.word	0x00002d40


	//   ....[28]....
        /*01a0*/ 	.word	0x00002df0


	//   ....[29]....
        /*01a4*/ 	.word	0x00002e60


	//   ....[30]....
        /*01a8*/ 	.word	0x00002ec0


	//   ....[31]....
        /*01ac*/ 	.word	0x00002f40


	//----- nvinfo : EIATTR_VRC_CTA_INIT_COUNT
	.align		4
.L_3231:
        /*01b0*/ 	.byte	0x02, 0x4a
	.zero		1
	.zero		1


	//----- nvinfo : EIATTR_EXIT_INSTR_OFFSETS
	.align		4
        /*01b4*/ 	.byte	0x04, 0x1c
        /*01b6*/ 	.short	(.L_3233 - .L_3232)


	//   ....[0]....
.L_3232:
        /*01b8*/ 	.word	0x00000e00


	//   ....[1]....
        /*01bc*/ 	.word	0x00002190


	//   ....[2]....
        /*01c0*/ 	.word	0x00002530


	//   ....[3]....
        /*01c4*/ 	.word	0x00002840


	//----- nvinfo : EIATTR_MAX_THREADS
	.align		4
.L_3233:
        /*01c8*/ 	.byte	0x04, 0x05
        /*01ca*/ 	.short	(.L_3235 - .L_3234)
.L_3234:
        /*01cc*/ 	.word	0x00000200
        /*01d0*/ 	.word	0x00000001
        /*01d4*/ 	.word	0x00000001


	//----- nvinfo : EIATTR_CRS_STACK_SIZE
	.align		4
.L_3235:
        /*01d8*/ 	.byte	0x04, 0x1e
        /*01da*/ 	.short	(.L_3237 - .L_3236)
.L_3236:
        /*01dc*/ 	.word	0x00000000


	//----- nvinfo : EIATTR_CBANK_PARAM_SIZE
	.align		4
.L_3237:
        /*01e0*/ 	.byte	0x03, 0x19
        /*01e2*/ 	.short	0x0034


	//----- nvinfo : EIATTR_PARAM_CBANK
	.align		4
        /*01e4*/ 	.byte	0x04, 0x0a
        /*01e6*/ 	.short	(.L_3239 - .L_3238)
	.align		4
.L_3238:
        /*01e8*/ 	.word	index@(.nv.constant0._Z9cuda_gemmIiLj512ELj1ELj1ELj128ELj16ELj16ELj128ELj0ELj1EEvjjjPKT_S2_PS0_jjj)
        /*01ec*/ 	.short	0x0380
        /*01ee*/ 	.short	0x0034


	//----- nvinfo : EIATTR_SW_WAR
	.align		4
.L_3239:
        /*01f0*/ 	.byte	0x04, 0x36
        /*01f2*/ 	.short	(.L_3241 - .L_3240)
.L_3240:
        /*01f4*/ 	.word	0x00000008
.L_3241:


//--------------------- .nv.info._Z9cuda_gemmIiLj512ELj1ELj1ELj128ELj8ELj8ELj128ELj1ELj1EEvjjjPKT_S2_PS0_jjj --------------------------
	.section	.nv.info._Z9cuda_gemmIiLj512ELj1ELj1ELj128ELj8ELj8ELj128ELj1ELj1EEvjjjPKT_S2_PS0_jjj,"",@"SHT_CUDA_INFO"
	.sectionflags	@""
	.align	4


	//----- nvinfo : EIATTR_CUDA_API_VERSION
	.align		4
        /*0000*/ 	.byte	0x04, 0x37
        /*0002*/ 	.short	(.L_3243 - .L_3242)
.L_3242:
        /*0004*/ 	.word	0x00000082


	//----- nvinfo : EIATTR_KPARAM_INFO
	.align		4
.L_3243:
        /*0008*/ 	.byte	0x04, 0x17
        /*000a*/ 	.short	(.L_3245 - .L_3244)
.L_3244:
        /*000c*/ 	.word	0x00000000
        /*0010*/ 	.short	0x0008
        /*0012*/ 	.short	0x0030
        /*0014*/ 	.byte	0x00, 0xf0, 0x11, 0x00


	//----- nvinfo : EIATTR_KPARAM_INFO
	.align		4
.L_3245:
        /*0018*/ 	.byte	0x04, 0x17
        /*001a*/ 	.short	(.L_3247 - .L_3246)
.L_3246:
        /*001c*/ 	.word	0x00000000
        /*0020*/ 	.short	0x0007
        /*0022*/ 	.short	0x002c
        /*0024*/ 	.byte	0x00, 0xf0, 0x11, 0x00


	//----- nvinfo : EIATTR_KPARAM_INFO
	.align		4
.L_3247:
        /*0028*/ 	.byte	0x04, 0x17
        /*002a*/ 	.short	(.L_3249 - .L_3248)
.L_3248:
        /*002c*/ 	.word	0x00000000
        /*0030*/ 	.short	0x0006
        /*0032*/ 	.short	0x0028
        /*0034*/ 	.byte	0x00, 0xf0, 0x11, 0x00


	//----- nvinfo : EIATTR_KPARAM_INFO
	.align		4
.L_3249:
        /*0038*/ 	.byte	0x04, 0x17
        /*003a*/ 	.short	(.L_3251 - .L_3250)
.L_3250:
        /*003c*/ 	.word	0x00000000
        /*0040*/ 	.short	0x0005
        /*0042*/ 	.short	0x0020
        /*0044*/ 	.byte	0x00, 0xf5, 0x21, 0x00


	//----- nvinfo : EIATTR_KPARAM_INFO
	.align		4
.L_3251:
        /*0048*/ 	.byte	0x04, 0x17
        /*004a*/ 	.short	(.L_3253 - .L_3252)
.L_3252:
        /*004c*/ 	.word	0x00000000
        /*0050*/ 	.short	0x0004
        /*0052*/ 	.short	0x0018
        /*0054*/ 	.byte	0x00, 0xf5, 0x21, 0x00


	//----- nvinfo : EIATTR_KPARAM_INFO
	.align		4
.L_3253:
        /*0058*/ 	.byte	0x04, 0x17
        /*005a*/ 	.short	(.L_3255 - .L_3254)
.L_3254:
        /*005c*/ 	.word	0x00000000
        /*0060*/ 	.short	0x0003
        /*0062*/ 	.short	0x0010
        /*0064*/ 	.byte	0x00, 0xf5, 0x21, 0x00


	//----- nvinfo : EIATTR_KPARAM_INFO
	.align		4
.L_3255:
        /*0068*/ 	.byte	0x04, 0x17
        /*006a*/ 	.short	(.L_3257 - .L_3256)
.L_3256:
        /*006c*/ 	.word	0x00000000
        /*0070*/ 	.short	0x0002
        /*0072*/ 	.short	0x0008
        /*0074*/ 	.byte	0x00, 0xf0, 0x11, 0x00


	//----- nvinfo : EIATTR_KPARAM_INFO
	.align		4
.L_3257:
        /*0078*/ 	.byte	0x04, 0x17
        /*007a*/ 	.short	(.L_3259 - .L_3258)
.L_3258:
        /*007c*/ 	.word	0x00000000
        /*0080*/ 	.short	0x0001
        /*0082*/ 	.short	0x0004
        /*0084*/ 	.byte	0x00, 0xf0, 0x11, 0x00


	//----- nvinfo : EIATTR_KPARAM_INFO
	.align		4
.L_3259:
        /*0088*/ 	.byte	0x04, 0x17
        /*008a*/ 	.short	(.L_3261 - .L_3260)
.L_3260:
        /*008c*/ 	.word	0x00000000
        /*0090*/ 	.short	0x0000
        /*0092*/ 	.short	0x0000
        /*0094*/ 	.byte	0x00, 0xf0, 0x11, 0x00


	//----- nvinfo : EIATTR_SPARSE_MMA_MASK
	.align		4
.L_3261:
        /*0098*/ 	.byte	0x03, 0x50
        /*009a*/ 	.short	0x0000


	//----- nvinfo : EIATTR_MAXREG_COUNT
	.align		4
        /*009c*/ 	.byte	0x03, 0x1b
        /*009e*/ 	.short	0x0080


	//----- nvinfo : EIATTR_NUM_BARRIERS
	.align		4
        /*00a0*/ 	.byte	0x02, 0x4c
        /*00a2*/ 	.byte	0x01
	.zero		1


	//----- nvinfo : EIATTR_MERCURY_ISA_VERSION
	.align		4
        /*00a4*/ 	.byte	0x03, 0x5f
        /*00a6*/ 	.short	0x0101


	//----- nvinfo : EIATTR_COOP_GROUP_MASK_REGIDS
	.align		4
        /*00a8*/ 	.byte	0x04, 0x29
        /*00aa*/ 	.short	(.L_3263 - .L_3262)


	//   ....[0]....
.L_3262:
        /*00ac*/ 	.word	0xffffffff


	//   ....[1]....
        /*00b0*/ 	.word	0xffffffff


	//   ....[2]....
        /*00b4*/ 	.word	0xffffffff


	//   ....[3]....
        /*00b8*/ 	.word	0xffffffff


	//   ....[4]....
        /*00bc*/ 	.word	0xffffffff


	//   ....[5]....
        /*00c0*/ 	.word	0xffffffff


	//   ....[6]....
        /*00c4*/ 	.word	0xffffffff


	//   ....[7]....
        /*00c8*/ 	.word	0xffffffff


	//   ....[8]....
        /*00cc*/ 	.word	0x05000016


	//   ....[9]....
        /*00d0*/ 	.word	0x05000016


	//   ....[10]....
        /*00d4*/ 	.word	0x05000016


	//   ....[11]....
        /*00d8*/ 	.word	0x05000016


	//   ....[12]....
        /*00dc*/ 	.word	0x05000016


	//   ....[13]....
        /*00e0*/ 	.word	0x05000016


	//   ....[14]....
        /*00e4*/ 	.word	0x05000016


	//   ....[15]....
        /*00e8*/ 	.word	0x05000016


	//----- nvinfo : EIATTR_COOP_GROUP_INSTR_OFFSETS
	.align		4
.L_3263:
        /*00ec*/ 	.byte	0x04, 0x28
        /*00ee*/ 	.short	(.L_3265 - .L_3264)


	//   ....[0]....
.L_3264:
        /*00f0*/ 	.word	0x000010e0


	//   ....[1]....
        /*00f4*/ 	.word	0x000010f0


	//   ....[2]....
        /*00f8*/ 	.word	0x00001100


	//   ....[3]....
        /*00fc*/ 	.word	0x00001110


	//   ....[4]....
        /*0100*/ 	.word	0x00001120


	//   ....[5]....
        /*0104*/ 	.word	0x00001130


	//   ....[6]....
        /*0108*/ 	.word	0x00001150


	//   ....[7]....
        /*010c*/ 	.word	0x00001170


	//   ....[8]....
        /*0110*/ 	.word	0x000017d0


	//   ....[9]....
        /*0114*/ 	.word	0x00001820


	//   ....[10]....
        /*0118*/ 	.word	0x00001880


	//   ....[11]....
        /*011c*/ 	.word	0x000018e0


	//   ....[12]....
        /*0120*/ 	.word	0x00001930


	//   ....[13]....
        /*0124*/ 	.word	0x00001990


	//   ....[14]....
        /*0128*/ 	.word	0x000019f0


	//   ....[15]....
        /*012c*/ 	.word	0x00001a50


	//----- nvinfo : EIATTR_VRC_CTA_INIT_COUNT
	.align		4
.L_3265:
        /*0130*/ 	.byte	0x02, 0x4a
	.zero		1
	.zero		1


	//----- nvinfo : EIATTR_EXIT_INSTR_OFFSETS
	.align		4
        /*0134*/ 	.byte	0x04, 0x1c
        /*0136*/ 	.short	(.L_3267 - .L_3266)


	//   ....[0]....
.L_3266:
        /*0138*/ 	.word	0x00000340


	//   ....[1]....
        /*013c*/ 	.word	0x00001230


	//   ....[2]....
        /*0140*/ 	.word	0x00001550


	//   ....[3]....
        /*0144*/ 	.word	0x00001780


	//----- nvinfo : EIATTR_MAX_THREADS
	.align		4
.L_3267:
        /*0148*/ 	.byte	0x04, 0x05
        /*014a*/ 	.short	(.L_3269 - .L_3268)
.L_3268:
        /*014c*/ 	.word	0x00000200
        /*0150*/ 	.word	0x00000001
        /*0154*/ 	.word	0x00000001


	//----- nvinfo : EIATTR_CRS_STACK_SIZE
	.align		4
.L_3269:
        /*0158*/ 	.byte	0x04, 0x1e
        /*015a*/ 	.short	(.L_3271 - .L_3270)
.L_3270:
        /*015c*/ 	.word	0x00000000


	//----- nvinfo : EIATTR_CBANK_PARAM_SIZE
	.align		4
.L_3271:
        /*0160*/ 	.byte	0x03, 0x19
        /*0162*/ 	.short	0x0034


	//----- nvinfo : EIATTR_PARAM_CBANK
	.align		4
        /*0164*/ 	.byte	0x04, 0x0a
        /*0166*/ 	.short	(.L_3273 - .L_3272)
	.align		4
.L_3272:
        /*0168*/ 	.word	index@(.nv.constant0._Z9cuda_gemmIiLj512ELj1ELj1ELj128ELj8ELj8ELj128ELj1ELj1EEvjjjPKT_S2_PS0_jjj)
        /*016c*/ 	.short	0x0380
        /*016e*/ 	.short	0x0034


	//----- nvinfo : EIATTR_SW_WAR
	.align		4
.L_3273:
        /*0170*/ 	.byte	0x04, 0x36
        /*0172*/ 	.short	(.L_3275 - .L_3274)
.L_3274:
        /*0174*/ 	.word	0x00000008
.L_3275:


//--------------------- .nv.info._Z9cuda_gemmIiLj512ELj1ELj1ELj128ELj8ELj8ELj128ELj0ELj1EEvjjjPKT_S2_PS0_jjj --------------------------
	.section	.nv.info._Z9cuda_gemmIiLj512ELj1ELj1ELj128ELj8ELj8ELj128ELj0ELj1EEvjjjPKT_S2_PS0_jjj,"",@"SHT_CUDA_INFO"
	.sectionflags	@""
	.align	4


	//----- nvinfo : EIATTR_CUDA_API_VERSION
	.align		4
        /*0000*/ 	.byte	0x04, 0x37
        /*0002*/ 	.short	(.L_3277 - .L_3276)
.L_3276:
        /*0004*/ 	.word	0x00000082


	//----- nvinfo : EIATTR_KPARAM_INFO
	.align		4
.L_3277:
        /*0008*/ 	.byte	0x04, 0x17
        /*000a*/ 	.short	(.L_3279 - .L_3278)
.L_3278:
        /*000c*/ 	.word	0x00000000
        /*0010*/ 	.short	0x0008
        /*0012*/ 	.short	0x0030
        /*0014*/ 	.byte	0x00, 0xf0, 0x11, 0x00


	//----- nvinfo : EIATTR_KPARAM_INFO
	.align		4
.L_3279:
        /*0018*/ 	.byte	0x04, 0x17
        /*001a*/ 	.short	(.L_3281 - .L_3280)
.L_3280:
        /*001c*/ 	.word	0x00000000
        /*0020*/ 	.short	0x0007
        /*0022*/ 	.short	0x002c
        /*0024*/ 	.byte	0x00, 0xf0, 0x11, 0x00


	//----- nvinfo : EIATTR_KPARAM_INFO
	.align		4
.L_3281:
        /*0028*/ 	.byte	0x04, 0x17
        /*002a*/ 	.short	(.L_3283 - .L_3282)
.L_3282:
        /*002c*/ 	.word	0x00000000
        /*0030*/ 	.short	0x0006
        /*0032*/ 	.short	0x0028
        /*0034*/ 	.byte	0x00, 0xf0, 0x11, 0x00


	//----- nvinfo : EIATTR_KPARAM_INFO
	.align		4
.L_3283:
        /*0038*/ 	.byte	0x04, 0x17
        /*003a*/ 	.short	(.L_3285 - .L_3284)
.L_3284:
        /*003c*/ 	.word	0x00000000
        /*0040*/ 	.short	0x0005
        /*0042*/ 	.short	0x0020
        /*0044*/ 	.byte	0x00, 0xf5, 0x21, 0x00


	//----- nvinfo : EIATTR_KPARAM_INFO
	.align		4
.L_3285:
        /*0048*/ 	.byte	0x04, 0x17
        /*004a*/ 	.short	(.L_3287 - .L_3286)
.L_3286:
        /*004c*/ 	.word	0x00000000
        /*0050*/ 	.short	0x0004
        /*0052*/ 	.short	0x0018
        /*0054*/ 	.byte	0x00, 0xf5, 0x21, 0x00


	//----- nvinfo : EIATTR_KPARAM_INFO
	.align		4
.L_3287:
        /*0058*/ 	.byte	0x04, 0x17
        /*005a*/ 	.short	(.L_3289 - .L_3288)
.L_3288:
        /*005c*/ 	.word	0x00000000
        /*0060*/ 	.short	0x0003
        /*0062*/ 	.short	0x0010
        /*0064*/ 	.byte	0x00, 0xf5, 0x21, 0x00


	//----- nvinfo : EIATTR_KPARAM_INFO
	.align		4
.L_3289:
        /*0068*/ 	.byte	0x04, 0x17
        /*006a*/ 	.short	(.L_3291 - .L_3290)
.L_3290:
        /*006c*/ 	.word	0x00000000
        /*0070*/ 	.short	0x0002
        /*0072*/ 	.short	0x0008
        /*0074*/ 	.byte	0x00, 0xf0, 0x11, 0x00


	//----- nvinfo : EIATTR_KPARAM_INFO
	.align		4
.L_3291:
        /*0078*/ 	.byte	0x04, 0x17
        /*007a*/ 	.short	(.L_3293 - .L_3292)
.L_3292:
        /*007c*/ 	.word	0x00000000
        /*0080*/ 	.short	0x0001
        /*0082*/ 	.short	0x0004
        /*0084*/ 	.byte	0x00, 0xf0, 0x11, 0x00


	//----- nvinfo : EIATTR_KPARAM_INFO
	.align		4
.L_3293:
        /*0088*/ 	.byte	0x04, 0x17
        /*008a*/ 	.short	(.L_3295 - .L_3294)
.L_3294:
        /*008c*/ 	.word	0x00000000
        /*0090*/ 	.short	0x0000
        /*0092*/ 	.short	0x0000
        /*0094*/ 	.byte	0x00, 0xf0, 0x11, 0x00


	//----- nvinfo : EIATTR_SPARSE_MMA_MASK
	.align		4
.L_3295:
        /*0098*/ 	.byte	0x03, 0x50
        /*009a*/ 	.short	0x0000


	//----- nvinfo : EIATTR_MAXREG_COUNT
	.align		4
        /*009c*/ 	.byte	0x03, 0x1b
        /*009e*/ 	.short	0x0080


	//----- nvinfo : EIATTR_NUM_BARRIERS
	.align		4
        /*00a0*/ 	.byte	0x02, 0x4c
        /*00a2*/ 	.byte	0x01
	.zero		1


	//----- nvinfo : EIATTR_MERCURY_ISA_VERSION
	.align		4
        /*00a4*/ 	.byte	0x03, 0x5f
        /*00a6*/ 	.short	0x0101


	//----- nvinfo : EIATTR_COOP_GROUP_MASK_REGIDS
	.align		4
        /*00a8*/ 	.byte	0x04, 0x29
        /*00aa*/ 	.short	(.L_3297 - .L_3296)


	//   ....[0]....
.L_3296:
        /*00ac*/ 	.word	0xffffffff


	//   ....[1]....
        /*00b0*/ 	.word	0xffffffff


	//   ....[2]....
        /*00b4*/ 	.word	0xffffffff


	//   ....[3]....
        /*00b8*/ 	.word	0xffffffff


	//   ....[4]....
        /*00bc*/ 	.word	0xffffffff


	//   ....[5]....
        /*00c0*/ 	.word	0xffffffff


	//   ....[6]....
        /*00c4*/ 	.word	0xffffffff


	//   ....[7]....
        /*00c8*/ 	.word	0xffffffff


	//   ....[8]....
        /*00cc*/ 	.word	0x05000004


	//   ....[9]....
        /*00d0*/ 	.word	0x05000004


	//   ....[10]....
        /*00d4*/ 	.word	0x05000004


	//   ....[11]....
        /*00d8*/ 	.word	0x05000004


	//   ....[12]....
        /*00dc*/ 	.word	0x05000004


	//   ....[13]....
        /*00e0*/ 	.word	0x05000004


	//   ....[14]....
        /*00e4*/ 	.word	0x05000004


	//   ....[15]....
        /*00e8*/ 	.word	0x05000004


	//----- nvinfo : EIATTR_COOP_GROUP_INSTR_OFFSETS
	.align		4
.L_3297:
        /*00ec*/ 	.byte	0x04, 0x28
        /*00ee*/ 	.short	(.L_3299 - .L_3298)


	//   ....[0]....
.L_3298:
        /*00f0*/ 	.word	0x00001140


	//   ....[1]....
        /*00f4*/ 	.word	0x00001150


	//   ....[2]....
        /*00f8*/ 	.word	0x00001160


	//   ....[3]....
        /*00fc*/ 	.word	0x00001170


	//   ....[4]....
        /*0100*/ 	.word	0x00001180


	//   ....[5]....
        /*0104*/ 	.word	0x00001190


	//   ....[6]....
        /*0108*/ 	.word	0x000011b0


	//   ....[7]....
        /*010c*/ 	.word	0x000011d0


	//   ....[8]....
        /*0110*/ 	.word	0x00001980


	//   ....[9]....
        /*0114*/ 	.word	0x000019d0


	//   ....[10]....
        /*0118*/ 	.word	0x00001a20


	//   ....[11]....
        /*011c*/ 	.word	0x00001a80


	//   ....[12]....
        /*0120*/ 	.word	0x00001ae0


	//   ....[13]....
        /*0124*/ 	.word	0x00001b40


	//   ....[14]....
        /*0128*/ 	.word	0x00001ba0


	//   ....[15]....
        /*012c*/ 	.word	0x00001c00


	//----- nvinfo : EIATTR_VRC_CTA_INIT_COUNT
	.align		4
.L_3299:
        /*0130*/ 	.byte	0x02, 0x4a
	.zero		1
	.zero		1


	//----- nvinfo : EIATTR_EXIT_INSTR_OFFSETS
	.align		4
        /*0134*/ 	.byte	0x04, 0x1c
        /*0136*/ 	.short	(.L_3301 - .L_3300)


	//   ....[0]....
.L_3300:
        /*0138*/ 	.word	0x00000340


	//   ....[1]....
        /*013c*/ 	.word	0x00001290


	//   ....[2]....
        /*0140*/ 	.word	0x00001620


	//   ....[3]....
        /*0144*/ 	.word	0x00001930


	//----- nvinfo : EIATTR_MAX_THREADS
	.align		4
.L_3301:
        /*0148*/ 	.byte	0x04, 0x05
        /*014a*/ 	.short	(.L_3303 - .L_3302)
.L_3302:
        /*014c*/ 	.word	0x00000200
        /*0150*/ 	.word	0x00000001
        /*0154*/ 	.word	0x00000001


	//----- nvinfo : EIATTR_CRS_STACK_SIZE
	.align		4
.L_3303:
        /*0158*/ 	.byte	0x04, 0x1e
        /*015a*/ 	.short	(.L_3305 - .L_3304)
.L_3304:
        /*015c*/ 	.word	0x00000000


	//----- nvinfo : EIATTR_CBANK_PARAM_SIZE
	.align		4
.L_3305:
        /*0160*/ 	.byte	0x03, 0x19
        /*0162*/ 	.short	0x0034


	//----- nvinfo : EIATTR_PARAM_CBANK
	.align		4
        /*0164*/ 	.byte	0x04, 0x0a
        /*0166*/ 	.short	(.L_3307 - .L_3306)
	.align		4
.L_3306:
        /*0168*/ 	.word	index@(.nv.constant0._Z9cuda_gemmIiLj512ELj1ELj1ELj128ELj8ELj8ELj128ELj0ELj1EEvjjjPKT_S2_PS0_jjj)
        /*016c*/ 	.short	0x0380
        /*016e*/ 	.short	0x0034


	//----- nvinfo : EIATTR_SW_WAR
	.align		4
.L_3307:
        /*0170*/ 	.byte	0x04, 0x36
        /*0172*/ 	.short	(.L_3309 - .L_3308)
.L_3308:
        /*0174*/ 	.word	0x00000008
.L_3309:


//--------------------- .nv.info._Z9cuda_gemmIiLj512ELj1ELj1ELj128ELj4ELj4ELj128ELj1ELj1EEvjjjPKT_S2_PS0_jjj --------------------------
	.section	.nv.info._Z9cuda_gemmIiLj512ELj1ELj1ELj128ELj4ELj4ELj128ELj1ELj1EEvjjjPKT_S2_PS0_jjj,"",@"SHT_CUDA_INFO"
	.sectionflags	@""
	.align	4


	//----- nvinfo : EIATTR_CUDA_API_VERSION
	.align		4
        /*0000*/ 	.byte	0x04, 0x37
        /*0002*/ 	.short	(.L_3311 - .L_3310)
.L_3310:
        /*0004*/ 	.word	0x00000082


	//----- nvinfo : EIATTR_KPARAM_INFO
	.align		4
.L_3311:
        /*0008*/ 	.byte	0x04, 0x17
        /*000a*/ 	.short	(.L_3313 - .L_3312)
.L_3312:
        /*000c*/ 	.word	0x00000000
        /*0010*/ 	.short	0x0008
        /*0012*/ 	.short	0x0030
        /*0014*/ 	.byte	0x00, 0xf0, 0x11, 0x00


	//----- nvinfo : EIATTR_KPARAM_INFO
	.align		4
.L_3313:
        /*0018*/ 	.byte	0x04, 0x17
        /*001a*/ 	.short	(.L_3315 - .L_3314)
.L_3314:
        /*001c*/ 	.word	0x00000000
        /*0020*/ 	.short	0x0007
        /*0022*/ 	.short	0x002c
        /*0024*/ 	.byte	0x00, 0xf0, 0x11, 0x00


	//----- nvinfo : EIATTR_KPARAM_INFO
	.align		4
.L_3315:
        /*0028*/ 	.byte	0x04, 0x17
        /*002a*/ 	.short	(.L_3317 - .L_3316)
.L_3316:
        /*002c*/ 	.word	0x00000000
        /*0030*/ 	.short	0x0006
        /*0032*/ 	.short	0x0028
        /*0034*/ 	.byte	0x00, 0xf0, 0x11, 0x00


	//----- nvinfo : EIATTR_KPARAM_INFO
	.align		4
.L_3317:
        /*0038*/ 	.byte	0x04, 0x17
        /*003a*/ 	.short	(.L_3319 - .L_3318)
.L_3318:
        /*003c*/ 	.word	0x00000000
        /*0040*/ 	.short	0x0005
        /*0042*/ 	.short	0x0020
        /*0044*/ 	.byte	0x00, 0xf5, 0x21, 0x00


	//----- nvinfo : EIATTR_KPARAM_INFO
	.align		4
.L_3319:
        /*0048*/ 	.byte	0x04, 0x17
        /*004a*/ 	.short	(.L_3321 - .L_3320)
.L_3320:
        /*004c*/ 	.word	0x00000000
        /*0050*/ 	.short	0x0004
        /*0052*/ 	.short	0x0018
        /*0054*/ 	.byte	0x00, 0xf5, 0x21, 0x00


	//----- nvinfo : EIATTR_KPARAM_INFO
	.align		4
.L_3321:
        /*0058*/ 	.byte	0x04, 0x17
        /*005a*/ 	.short	(.L_3323 - .L_3322)
.L_3322:
        /*005c*/ 	.word	0x00000000
        /*0060*/ 	.short	0x0003
        /*0062*/ 	.short	0x0010
        /*0064*/ 	.byte	0x00, 0xf5, 0x21, 0x00


	//----- nvinfo : EIATTR_KPARAM_INFO
	.align		4
.L_3323:
        /*0068*/ 	.byte	0x04, 0x17
        /*006a*/ 	.short	(.L_3325 - .L_3324)
.L_3324:
        /*006c*/ 	.word	0x00000000
        /*0070*/ 	.short	0x0002
        /*0072*/ 	.short	0x0008
        /*0074*/ 	.byte	0x00, 0xf0, 0x11, 0x00


	//----- nvinfo : EIATTR_KPARAM_INFO
	.align		4
.L_3325:
        /*0078*/ 	.byte	0x04, 0x17
        /*007a*/ 	.short	(.L_3327 - .L_3326)
.L_3326:
        /*007c*/ 	.word	0x00000000
        /*0080*/ 	.short	0x0001
        /*0082*/ 	.short	0x0004
        /*0084*/ 	.byte	0x00, 0xf0, 0x11, 0x00


	//----- nvinfo : EIATTR_KPARAM_INFO
	.align		4
.L_3327:
        /*0088*/ 	.byte	0x04, 0x17
        /*008a*/ 	.short	(.L_3329 - .L_3328)
.L_3328:
        /*008c*/ 	.word	0x00000000
        /*0090*/ 	.short	0x0000
        /*0092*/ 	.short	0x0000
        /*0094*/ 	.byte	0x00, 0xf0, 0x11, 0x00


	//----- nvinfo : EIATTR_SPARSE_MMA_MASK
	.align		4
.L_3329:
        /*0098*/ 	.byte	0x03, 0x50
        /*009a*/ 	.short	0x0000


	//----- nvinfo : EIATTR_MAXREG_COUNT
	.align		4
        /*009c*/ 	.byte	0x03, 0x1b
        /*009e*/ 	.short	0x0080


	//----- nvinfo : EIATTR_NUM_BARRIERS
	.align		4
        /*00a0*/ 	.byte	0x02, 0x4c
        /*00a2*/ 	.byte	0x01
	.zero		1


	//----- nvinfo : EIATTR_MERCURY_ISA_VERSION
	.align		4
        /*00a4*/ 	.byte	0x03, 0x5f
        /*00a6*/ 	.short	0x0101


	//----- nvinfo : EIATTR_COOP_GROUP_MASK_REGIDS
	.align		4
        /*00a8*/ 	.byte	0x04, 0x29
        /*00aa*/ 	.short	(.L_3331 - .L_3330)


	//   ....[0]....
.L_3330:
        /*00ac*/ 	.word	0xffffffff


	//   ....[1]....
        /*00b0*/ 	.word	0xffffffff


	//   ....[2]....
        /*00b4*/ 	.word	0xffffffff


	//   ....[3]....
        /*00b8*/ 	.word	0xffffffff


	//   ....[4]....
        /*00bc*/ 	.word	0x05000000


	//   ....[5]....
        /*00c0*/ 	.word	0x05000000


	//   ....[6]....
        /*00c4*/ 	.word	0x05000000


	//   ....[7]....
        /*00c8*/ 	.word	0x05000000


	//----- nvinfo : EIATTR_COOP_GROUP_INSTR_OFFSETS
	.align		4
.L_3331:
        /*00cc*/ 	.byte	0x04, 0x28
        /*00ce*/ 	.short	(.L_3333 - .L_3332)


	//   ....[0]....
.L_3332:
        /*00d0*/ 	.word	0x00000ec0


	//   ....[1]....
        /*00d4*/ 	.word	0x00000ed0


	//   ....[2]....
        /*00d8*/ 	.word	0x00000ee0


	//   ....[3]....
        /*00dc*/ 	.word	0x00000ef0


	//   ....[4]....
        /*00e0*/ 	.word	0x00001530


	//   ....[5]....
        /*00e4*/ 	.word	0x00001580


	//   ....[6]....
        /*00e8*/ 	.word	0x000015e0


	//   ....[7]....
        /*00ec*/ 	.word	0x00001640


	//----- nvinfo : EIATTR_VRC_CTA_INIT_COUNT
	.align		4
.L_3333:
        /*00f0*/ 	.byte	0x02, 0x4a
	.zero		1
	.zero		1


	//----- nvinfo : EIATTR_EXIT_INSTR_OFFSETS
	.align		4
        /*00f4*/ 	.byte	0x04, 0x1c
        /*00f6*/ 	.short	(.L_3335 - .L_3334)


	//   ....[0]....
.L_3334:
        /*00f8*/ 	.word	0x00000260


	//   ....[1]....
        /*00fc*/ 	.word	0x00000f90


	//   ....[2]....
        /*0100*/ 	.word	0x000012b0


	//   ....[3]....
        /*0104*/ 	.word	0x000014e0


	//----- nvinfo : EIATTR_MAX_THREADS
	.align		4
.L_3335:
        /*0108*/ 	.byte	0x04, 0x05
        /*010a*/ 	.short	(.L_3337 - .L_3336)
.L_3336:
        /*010c*/ 	.word	0x00000200
        /*0110*/ 	.word	0x00000001
        /*0114*/ 	.word	0x00000001


	//----- nvinfo : EIATTR_CRS_STACK_SIZE
	.align		4
.L_3337:
        /*0118*/ 	.byte	0x04, 0x1e
        /*011a*/ 	.short	(.L_3339 - .L_3338)
.L_3338:
        /*011c*/ 	.word	0x00000000


	//----- nvinfo : EIATTR_CBANK_PARAM_SIZE
	.align		4
.L_3339:
        /*0120*/ 	.byte	0x03, 0x19
        /*0122*/ 	.short	0x0034


	//----- nvinfo : EIATTR_PARAM_CBANK
	.align		4
        /*0124*/ 	.byte	0x04, 0x0a
        /*0126*/ 	.short	(.L_3341 - .L_3340)
	.align		4
.L_3340:
        /*0128*/ 	.word	index@(.nv.constant0._Z9cuda_gemmIiLj512ELj1ELj1ELj128ELj4ELj4ELj128ELj1ELj1EEvjjjPKT_S2_PS0_jjj)
        /*012c*/ 	.short	0x0380
        /*012e*/ 	.short	0x0034


	//----- nvinfo : EIATTR_SW_WAR
	.align		4
.L_3341:
        /*0130*/ 	.byte	0x04, 0x36
        /*0132*/ 	.short	(.L_3343 - .L_3342)
.L_3342:
        /*0134*/ 	.word	0x00000008
.L_3343:


//--------------------- .nv.info._Z9cuda_gemmIiLj512ELj1ELj1ELj128ELj4ELj4ELj128ELj0ELj1EEvjjjPKT_S2_PS0_jjj --------------------------
	.section	.nv.info._Z9cuda_gemmIiLj512ELj1ELj1ELj128ELj4ELj4ELj128ELj0ELj1EEvjjjPKT_S2_PS0_jjj,"",@"SHT_CUDA_INFO"
	.sectionflags	@""
	.align	4


	//----- nvinfo : EIATTR_CUDA_API_VERSION
	.align		4
        /*0000*/ 	.byte	0x04, 0x37
        /*0002*/ 	.short	(.L_3345 - .L_3344)
.L_3344:
        /*0004*/ 	.word	0x00000082


	//----- nvinfo : EIATTR_KPARAM_INFO
	.align		4
.L_3345:
        /*0008*/ 	.byte	0x04, 0x17
        /*000a*/ 	.short	(.L_3347 - .L_3346)
.L_3346:
        /*000c*/ 	.word	0x00000000
        /*0010*/ 	.short	0x0008
        /*0012*/ 	.short	0x0030
        /*0014*/ 	.byte	0x00, 0xf0, 0x11, 0x00


	//----- nvinfo : EIATTR_KPARAM_INFO
	.align		4
.L_3347:
        /*0018*/ 	.byte	0x04, 0x17
        /*001a*/ 	.short	(.L_3349 - .L_3348)
.L_3348:
        /*001c*/ 	.word	0x00000000
        /*0020*/ 	.short	0x0007
        /*0022*/ 	.short	0x002c
        /*0024*/ 	.byte	0x00, 0xf0, 0x11, 0x00


	//----- nvinfo : EIATTR_KPARAM_INFO
	.align		4
.L_3349:
        /*0028*/ 	.byte	0x04, 0x17
        /*002a*/ 	.short	(.L_3351 - .L_3350)
.L_3350:
        /*002c*/ 	.word	0x00000000
        /*0030*/ 	.short	0x0006
        /*0032*/ 	.short	0x0028
        /*0034*/ 	.byte	0x00, 0xf0, 0x11, 0x00


	//----- nvinfo : EIATTR_KPARAM_INFO
	.align		4
.L_3351:
        /*0038*/ 	.byte	0x04, 0x17
        /*003a*/ 	.short	(.L_3353 - .L_3352)
.L_3352:
        /*003c*/ 	.word	0x00000000
        /*0040*/ 	.short	0x0005
        /*0042*/ 	.short	0x0020
        /*0044*/ 	.byte	0x00, 0xf5, 0x21, 0x00


	//----- nvinfo : EIATTR_KPARAM_INFO
	.align		4
.L_3353:
        /*0048*/ 	.byte	0x04, 0x17
        /*004a*/ 	.short	(.L_3355 - .L_3354)
.L_3354:
        /*004c*/ 	.word	0x00000000
        /*0050*/ 	.short	0x0004
        /*0052*/ 	.short	0x0018
        /*0054*/ 	.byte	0x00, 0xf5, 0x21, 0x00


	//----- nvinfo : EIATTR_KPARAM_INFO
	.align		4
.L_3355:
        /*0058*/ 	.byte	0x04, 0x17
        /*005a*/ 	.short	(.L_3357 - .L_3356)
.L_3356:
        /*005c*/ 	.word	0x00000000
        /*0060*/ 	.short	0x0003
        /*0062*/ 	.short	0x0010
        /*0064*/ 	.byte	0x00, 0xf5, 0x21, 0x00


	//----- nvinfo : EIATTR_KPARAM_INFO
	.align		4
.L_3357:
        /*0068*/ 	.byte	0x04, 0x17
        /*006a*/ 	.short	(.L_3359 - .L_3358)
.L_3358:
        /*006c*/ 	.word	0x00000000
        /*0070*/ 	.short	0x0002
        /*0072*/ 	.short	0x0008
        /*0074*/ 	.byte	0x00, 0xf0, 0x11, 0x00


	//----- nvinfo : EIATTR_KPARAM_INFO
	.align		4
.L_3359:
        /*0078*/ 	.byte	0x04, 0x17
        /*007a*/ 	.short	(.L_3361 - .L_3360)
.L_3360:
        /*007c*/ 	.word	0x00000000
        /*0080*/ 	.short	0x0001
        /*0082*/ 	.short	0x0004
        /*0084*/ 	.byte	0x00, 0xf0, 0x11, 0x00


	//----- nvinfo : EIATTR_KPARAM_INFO
	.align		4
.L_3361:
        /*0088*/ 	.byte	0x04, 0x17
        /*008a*/ 	.short	(.L_3363 - .L_3362)
.L_3362:
        /*008c*/ 	.word	0x00000000
        /*0090*/ 	.short	0x0000
        /*0092*/ 	.short	0x0000
        /*0094*/ 	.byte	0x00, 0xf0, 0x11, 0x00


	//----- nvinfo : EIATTR_SPARSE_MMA_MASK
	.align		4
.L_3363:
        /*0098*/ 	.byte	0x03, 0x50
        /*009a*/ 	.short	0x0000


	//----- nvinfo : EIATTR_MAXREG_COUNT
	.align		4
        /*009c*/ 	.byte	0x03, 0x1b
        /*009e*/ 	.short	0x0080


	//----- nvinfo : EIATTR_NUM_BARRIERS
	.align		4
        /*00a0*/ 	.byte	0x02, 0x4c
        /*00a2*/ 	.byte	0x01
	.zero		1


	//----- nvinfo : EIATTR_MERCURY_ISA_VERSION
	.align		4
        /*00a4*/ 	.byte	0x03, 0x5f
        /*00a6*/ 	.short	0x0101


	//----- nvinfo : EIATTR_COOP_GROUP_MASK_REGIDS
	.align		4
        /*00a8*/ 	.byte	0x04, 0x29
        /*00aa*/ 	.short	(.L_3365 - .L_3364)


	//   ....[0]....
.L_3364:
        /*00ac*/ 	.word	0xffffffff


	//   ....[1]....
        /*00b0*/ 	.word	0xffffffff


	//   ....[2]....
        /*00b4*/ 	.word	0xffffffff


	//   ....[3]....
        /*00b8*/ 	.word	0xffffffff


	//   ....[4]....
        /*00bc*/ 	.word	0x05000005


	//   ....[5]....
        /*00c0*/ 	.word	0x05000005


	//   ....[6]....
        /*00c4*/ 	.word	0x05000005


	//   ....[7]....
        /*00c8*/ 	.word	0x05000005


	//----- nvinfo : EIATTR_COOP_GROUP_INSTR_OFFSETS
	.align		4
.L_3365:
        /*00cc*/ 	.byte	0x04, 0x28
        /*00ce*/ 	.short	(.L_3367 - .L_3366)


	//   ....[0]....
.L_3366:
        /*00d0*/ 	.word	0x00000f20


	//   ....[1]....
        /*00d4*/ 	.word	0x00000f30


	//   ....[2]....
        /*00d8*/ 	.word	0x00000f40


	//   ....[3]....
        /*00dc*/ 	.word	0x00000f50


	//   ....[4]....
        /*00e0*/ 	.word	0x000016e0


	//   ....[5]....
        /*00e4*/ 	.word	0x00001730


	//   ....[6]....
        /*00e8*/ 	.word	0x00001780


	//   ....[7]....
        /*00ec*/ 	.word	0x000017d0


	//----- nvinfo : EIATTR_VRC_CTA_INIT_COUNT
	.align		4
.L_3367:
        /*00f0*/ 	.byte	0x02, 0x4a
	.zero		1
	.zero		1


	//----- nvinfo : EIATTR_EXIT_INSTR_OFFSETS
	.align		4
        /*00f4*/ 	.byte	0x04, 0x1c
        /*00f6*/ 	.short	(.L_3369 - .L_3368)


	//   ....[0]....
.L_3368:
        /*00f8*/ 	.word	0x00000260


	//   ....[1]....
        /*00fc*/ 	.word	0x00000ff0


	//   ....[2]....
        /*0100*/ 	.word	0x00001380


	//   ....[3]....
        /*0104*/ 	.word	0x00001690


	//----- nvinfo : EIATTR_MAX_THREADS
	.align		4
.L_3369:
        /*0108*/ 	.byte	0x04, 0x05
        /*010a*/ 	.short	(.L_3371 - .L_3370)
.L_3370:
        /*010c*/ 	.word	0x00000200
        /*0110*/ 	.word	0x00000001
        /*0114*/ 	.word	0x00000001


	//----- nvinfo : EIATTR_CRS_STACK_SIZE
	.align		4
.L_3371:
        /*0118*/ 	.byte	0x04, 0x1e
        /*011a*/ 	.short	(.L_3373 - .L_3372)
.L_3372:
        /*011c*/ 	.word	0x00000000


	//----- nvinfo : EIATTR_CBANK_PARAM_SIZE
	.align		4
.L_3373:
        /*0120*/ 	.byte	0x03, 0x19
        /*0122*/ 	.short	0x0034


	//----- nvinfo : EIATTR_PARAM_CBANK
	.align		4
        /*0124*/ 	.byte	0x04, 0x0a
        /*0126*/ 	.short	(.L_3375 - .L_3374)
	.align		4
.L_3374:
        /*0128*/ 	.word	index@(.nv.constant0._Z9cuda_gemmIiLj512ELj1ELj1ELj128ELj4ELj4ELj128ELj0ELj1EEvjjjPKT_S2_PS0_jjj)
        /*012c*/ 	.short	0x0380
        /*012e*/ 	.short	0x0034


	//----- nvinfo : EIATTR_SW_WAR
	.align		4
.L_3375:
        /*0130*/ 	.byte	0x04, 0x36
        /*0132*/ 	.short	(.L_3377 - .L_3376)
.L_3376:
        /*0134*/ 	.word	0x00000008
.L_3377:


//--------------------- .nv.info._Z9cuda_gemmIiLj512ELj1ELj1ELj128ELj2ELj2ELj128ELj1ELj1EEvjjjPKT_S2_PS0_jjj --------------------------
	.section	.nv.info._Z9cuda_gemmIiLj512ELj1ELj1ELj128ELj2ELj2ELj128ELj1ELj1EEvjjjPKT_S2_PS0_jjj,"",@"SHT_CUDA_INFO"
	.sectionflags	@""
	.align	4


	//----- nvinfo : EIATTR_CUDA_API_VERSION
	.align		4
        /*0000*/ 	.byte	0x04, 0x37
        /*0002*/ 	.short	(.L_3379 - .L_3378)
.L_3378:
        /*0004*/ 	.word	0x00000082


	//----- nvinfo : EIATTR_KPARAM_INFO
	.align		4
.L_3379:
        /*0008*/ 	.byte	0x04, 0x17
        /*000a*/ 	.short	(.L_3381 - .L_3380)
.L_3380:
        /*000c*/ 	.word	0x00000000
        /*0010*/ 	.short	0x0008
        /*0012*/ 	.short	0x0030
        /*0014*/ 	.byte	0x00, 0xf0, 0x11, 0x00


	//----- nvinfo : EIATTR_KPARAM_INFO
	.align		4
.L_3381:
        /*0018*/ 	.byte	0x04, 0x17
        /*001a*/ 	.short	(.L_3383 - .L_3382)
.L_3382:
        /*001c*/ 	.word	0x00000000
        /*0020*/ 	.short	0x0007
        /*0022*/ 	.short	0x002c
        /*0024*/ 	.byte	0x00, 0xf0, 0x11, 0x00


	//----- nvinfo : EIATTR_KPARAM_INFO
	.align		4
.L_3383:
        /*0028*/ 	.byte	0x04, 0x17
        /*002a*/ 	.short	(.L_3385 - .L_3384)
.L_3384:
        /*002c*/ 	.word	0x00000000
        /*0030*/ 	.short	0x0006
        /*0032*/ 	.short	0x0028
        /*0034*/ 	.byte	0x00, 0xf0, 0x11, 0x00


	//----- nvinfo : EIATTR_KPARAM_INFO
	.align		4
.L_3385:
        /*0038*/ 	.byte	0x04, 0x17
        /*003a*/ 	.short	(.L_3387 - .L_3386)
.L_3386:
        /*003c*/ 	.word	0x00000000
        /*0040*/ 	.short	0x0005
        /*0042*/ 	.short	0x0020
        /*0044*/ 	.byte	0x00, 0xf5, 0x21, 0x00


	//----- nvinfo : EIATTR_KPARAM_INFO
	.align		4
.L_3387:
        /*0048*/ 	.byte	0x04, 0x17
        /*004a*/ 	.short	(.L_3389 - .L_3388)
.L_3388:
        /*004c*/ 	.word	0x00000000
        /*0050*/ 	.short	0x0004
        /*0052*/ 	.short	0x0018
        /*0054*/ 	.byte	0x00, 0xf5, 0x21, 0x00


	//----- nvinfo : EIATTR_KPARAM_INFO
	.align		4
.L_3389:
        /*0058*/ 	.byte	0x04, 0x17
        /*005a*/ 	.short	(.L_3391 - .L_3390)
.L_3390:
        /*005c*/ 	.word	0x00000000
        /*0060*/ 	.short	0x0003
        /*0062*/ 	.short	0x0010
        /*0064*/ 	.byte	0x00, 0xf5, 0x21, 0x00


	//----- nvinfo : EIATTR_KPARAM_INFO
	.align		4
.L_3391:
        /*0068*/ 	.byte	0x04, 0x17
        /*006a*/ 	.short	(.L_3393 - .L_3392)
.L_3392:
        /*006c*/ 	.word	0x00000000
        /*0070*/ 	.short	0x0002
        /*0072*/ 	.short	0x0008
        /*0074*/ 	.byte	0x00, 0xf0, 0x11, 0x00


	//----- nvinfo : EIATTR_KPARAM_INFO
	.align		4
.L_3393:
        /*0078*/ 	.byte	0x04, 0x17
        /*007a*/ 	.short	(.L_3395 - .L_3394)
.L_3394:
        /*007c*/ 	.word	0x00000000
        /*0080*/ 	.short	0x0001
        /*0082*/ 	.short	0x0004
        /*0084*/ 	.byte	0x00, 0xf0, 0x11, 0x00


	//----- nvinfo : EIATTR_KPARAM_INFO
	.align		4
.L_3395:
        /*0088*/ 	.byte	0x04, 0x17
        /*008a*/ 	.short	(.L_3397 - .L_3396)
.L_3396:
        /*008c*/ 	.word	0x00000000
        /*0090*/ 	.short	0x0000
        /*0092*/ 	.short	0x0000
        /*0094*/ 	.byte	0x00, 0xf0, 0x11, 0x00


	//----- nvinfo : EIATTR_SPARSE_MMA_MASK
	.align		4
.L_3397:
        /*0098*/ 	.byte	0x03, 0x50
        /*009a*/ 	.short	0x0000


	//----- nvinfo : EIATTR_MAXREG_COUNT
	.align		4
        /*009c*/ 	.byte	0x03, 0x1b
        /*009e*/ 	.short	0x0080


	//----- nvinfo : EIATTR_NUM_BARRIERS
	.align		4
        /*00a0*/ 	.byte	0x02, 0x4c
        /*00a2*/ 	.byte	0x01
	.zero		1


	//----- nvinfo : EIATTR_MERCURY_ISA_VERSION
	.align		4
        /*00a4*/ 	.byte	0x03, 0x5f
        /*00a6*/ 	.short	0x0101


	//----- nvinfo : EIATTR_COOP_GROUP_MASK_REGIDS
	.align		4
        /*00a8*/ 	.byte	0x04, 0x29
        /*00aa*/ 	.short	(.L_3399 - .L_3398)


	//   ....[0]....
.L_3398:
        /*00ac*/ 	.word	0xffffffff


	//   ....[1]....
        /*00b0*/ 	.word	0xffffffff


	//   ....[2]....
        /*00b4*/ 	.word	0x05000004


	//   ....[3]....
        /*00b8*/ 	.word	0x05000004


	//----- nvinfo : EIATTR_COOP_GROUP_INSTR_OFFSETS
	.align		4
.L_3399:
        /*00bc*/ 	.byte	0x04, 0x28
        /*00be*/ 	.short	(.L_3401 - .L_3400)


	//   ....[0]....
.L_3400:
        /*00c0*/ 	.word	0x00000d10


	//   ....[1]....
        /*00c4*/ 	.word	0x00000d20


	//   ....[2]....
        /*00c8*/ 	.word	0x00001340


	//   ....[3]....
        /*00cc*/ 	.word	0x00001390


	//----- nvinfo : EIATTR_VRC_CTA_INIT_COUNT
	.align		4
.L_3401:
        /*00d0*/ 	.byte	0x02, 0x4a
	.zero		1
	.zero		1


	//----- nvinfo : EIATTR_EXIT_INSTR_OFFSETS
	.align		4
        /*00d4*/ 	.byte	0x04, 0x1c
        /*00d6*/ 	.short	(.L_3403 - .L_3402)


	//   ....[0]....
.L_3402:
        /*00d8*/ 	.word	0x00000140


	//   ....[1]....
        /*00dc*/ 	.word	0x00000da0


	//   ....[2]....
        /*00e0*/ 	.word	0x000010c0


	//   ....[3]....
        /*00e4*/ 	.word	0x000012f0


	//----- nvinfo : EIATTR_MAX_THREADS
	.align		4
.L_3403:
        /*00e8*/ 	.byte	0x04, 0x05
        /*00ea*/ 	.short	(.L_3405 - .L_3404)
.L_3404:
        /*00ec*/ 	.word	0x00000200
        /*00f0*/ 	.word	0x00000001
        /*00f4*/ 	.word	0x00000001


	//----- nvinfo : EIATTR_CRS_STACK_SIZE
	.align		4
.L_3405:
        /*00f8*/ 	.byte	0x04, 0x1e
        /*00fa*/ 	.short	(.L_3407 - .L_3406)
.L_3406:
        /*00fc*/ 	.word	0x00000000


	//----- nvinfo : EIATTR_CBANK_PARAM_SIZE
	.align		4
.L_3407:
        /*0100*/ 	.byte	0x03, 0x19
        /*0102*/ 	.short	0x0034


	//----- nvinfo : EIATTR_PARAM_CBANK
	.align		4
        /*0104*/ 	.byte	0x04, 0x0a
        /*0106*/ 	.short	(.L_3409 - .L_3408)
	.align		4
.L_3408:
        /*0108*/ 	.word	index@(.nv.constant0._Z9cuda_gemmIiLj512ELj1ELj1ELj128ELj2ELj2ELj128ELj1ELj1EEvjjjPKT_S2_PS0_jjj)
        /*010c*/ 	.short	0x0380
        /*010e*/ 	.short	0x0034


	//----- nvinfo : EIATTR_SW_WAR
	.align		4
.L_3409:
        /*0110*/ 	.byte	0x04, 0x36
        /*0112*/ 	.short	(.L_3411 - .L_3410)
.L_3410:
        /*0114*/ 	.word	0x00000008
.L_3411:


//--------------------- .nv.info._Z9cuda_gemmIiLj512ELj1ELj1ELj128ELj2ELj2ELj128ELj0ELj1EEvjjjPKT_S2_PS0_jjj --------------------------
	.section	.nv.info._Z9cuda_gemmIiLj512ELj1ELj1ELj128ELj2ELj2ELj128ELj0ELj1EEvjjjPKT_S2_PS0_jjj,"",@"SHT_CUDA_INFO"
	.sectionflags	@""
	.align	4


	//----- nvinfo : EIATTR_CUDA_API_VERSION
	.align		4
        /*0000*/ 	.byte	0x04, 0x37
        /*0002*/ 	.short	(.L_3413 - .L_3412)
.L_3412:
        /*0004*/ 	.word	0x00000082


	//----- nvinfo : EIATTR_KPARAM_INFO
	.align		4
.L_3413:
        /*0008*/ 	.byte	0x04, 0x17
        /*000a*/ 	.short	(.L_3415 - .L_3414)
.L_3414:
        /*000c*/ 	.word	0x00000000
        /*0010*/ 	.short	0x0008
        /*0012*/ 	.short	0x0030
        /*0014*/ 	.byte	0x00, 0xf0, 0x11, 0x00


	//----- nvinfo : EIATTR_KPARAM_INFO
	.align		4
.L_3415:
        /*0018*/ 	.byte	0x04, 0x17
        /*001a*/ 	.short	(.L_3417 - .L_3416)
.L_3416:
        /*001c*/ 	.word	0x00000000
        /*0020*/ 	.short	0x0007
        /*0022*/ 	.short	0x002c
        /*0024*/ 	.byte	0x00, 0xf0, 0x11, 0x00


	//----- nvinfo : EIATTR_KPARAM_INFO
	.align		4
.L_3417:
        /*0028*/ 	.byte	0x04, 0x17
        /*002a*/ 	.short	(.L_3419 - .L_3418)
.L_3418:
        /*002c*/ 	.word	0x00000000
        /*0030*/ 	.short	0x0006
        /*0032*/ 	.short	0x0028
        /*0034*/ 	.byte	0x00, 0xf0, 0x11, 0x00


	//----- nvinfo : EIATTR_KPARAM_INFO
	.align		4
.L_3419:
        /*0038*/ 	.byte	0x04, 0x17
        /*003a*/ 	.short	(.L_3421 - .L_3420)
.L_3420:
        /*003c*/ 	.word	0x00000000
        /*0040*/ 	.short	0x0005
        /*0042*/ 	.short	0x0020
        /*0044*/ 	.byte	0x00, 0xf5, 0x21, 0x00


	//----- nvinfo : EIATTR_KPARAM_INFO
	.align		4
.L_3421:
        /*0048*/ 	.byte	0x04, 0x17
        /*004a*/ 	.short	(.L_3423 - .L_3422)
.L_3422:
        /*004c*/ 	.word	0x00000000
        /*0050*/ 	.short	0x0004
        /*0052*/ 	.short	0x0018
        /*0054*/ 	.byte	0x00, 0xf5, 0x21, 0x00


	//----- nvinfo : EIATTR_KPARAM_INFO
	.align		4
.L_3423:
        /*0058*/ 	.byte	0x04, 0x17
        /*005a*/ 	.short	(.L_3425 - .L_3424)
.L_3424:
        /*005c*/ 	.word	0x00000000
        /*0060*/ 	.short	0x0003
        /*0062*/ 	.short	0x0010
        /*0064*/ 	.byte	0x00, 0xf5, 0x21, 0x00


	//----- nvinfo : EIATTR_KPARAM_INFO
	.align		4
.L_3425:
        /*0068*/ 	.byte	0x04, 0x17
        /*006a*/ 	.short	(.L_3427 - .L_3426)
.L_3426:
        /*006c*/ 	.word	0x00000000
        /*0070*/ 	.short	0x0002
        /*0072*/ 	.short	0x0008
        /*0074*/ 	.byte	0x00, 0xf0, 0x11, 0x00


	//----- nvinfo : EIATTR_KPARAM_INFO
	.align		4
.L_3427:
        /*0078*/ 	.byte	0x04, 0x17
        /*007a*/ 	.short	(.L_3429 - .L_3428)
.L_3428:
        /*007c*/ 	.word	0x00000000
        /*0080*/ 	.short	0x0001
        /*0082*/ 	.short	0x0004
        /*0084*/ 	.byte	0x00, 0xf0, 0x11, 0x00


	//----- nvinfo : EIATTR_KPARAM_INFO
	.align		4
.L_3429:
        /*0088*/ 	.byte	0x04, 0x17
        /*008a*/ 	.short	(.L_3431 - .L_3430)
.L_3430:
        /*008c*/ 	.word	0x00000000
        /*0090*/ 	.short	0x0000
        /*0092*/ 	.short	0x0000
        /*0094*/ 	.byte	0x00, 0xf0, 0x11, 0x00


	//----- nvinfo : EIATTR_SPARSE_MMA_MASK
	.align		4
.L_3431:
        /*0098*/ 	.byte	0x03, 0x50
        /*009a*/ 	.short	0x0000


	//----- nvinfo : EIATTR_MAXREG_COUNT
	.align		4
        /*009c*/ 	.byte	0x03, 0x1b
        /*009e*/ 	.short	0x0080


	//----- nvinfo : EIATTR_NUM_BARRIERS
	.align		4
        /*00a0*/ 	.byte	0x02, 0x4c
        /*00a2*/ 	.byte	0x01
	.zero		1


	//----- nvinfo : EIATTR_MERCURY_ISA_VERSION
	.align		4
        /*00a4*/ 	.byte	0x03, 0x5f
        /*00a6*/ 	.short	0x0101


	//----- nvinfo : EIATTR_COOP_GROUP_MASK_REGIDS
	.align		4
        /*00a8*/ 	.byte	0x04, 0x29
        /*00aa*/ 	.short	(.L_3433 - .L_3432)


	//   ....[0]....
.L_3432:
        /*00ac*/ 	.word	0xffffffff


	//   ....[1]....
        /*00b0*/ 	.word	0xffffffff


	//   ....[2]....
        /*00b4*/ 	.word	0x05000009


	//   ....[3]....
        /*00b8*/ 	.word	0x05000009


	//----- nvinfo : EIATTR_COOP_GROUP_INSTR_OFFSETS
	.align		4
.L_3433:
        /*00bc*/ 	.byte	0x04, 0x28
        /*00be*/ 	.short	(.L_3435 - .L_3434)


	//   ....[0]....
.L_3434:
        /*00c0*/ 	.word	0x00000d70


	//   ....[1]....
        /*00c4*/ 	.word	0x00000d80


	//   ....[2]....
        /*00c8*/ 	.word	0x000014f0


	//   ....[3]....
        /*00cc*/ 	.word	0x00001540


	//----- nvinfo : EIATTR_VRC_CTA_INIT_COUNT
	.align		4
.L_3435:
        /*00d0*/ 	.byte	0x02, 0x4a
	.zero		1
	.zero		1


	//----- nvinfo : EIATTR_EXIT_INSTR_OFFSETS
	.align		4
        /*00d4*/ 	.byte	0x04, 0x1c
        /*00d6*/ 	.short	(.L_3437 - .L_3436)


	//   ....[0]....
.L_3436:
        /*00d8*/ 	.word	0x00000140


	//   ....[1]....
        /*00dc*/ 	.word	0x00000e00


	//   ....[2]....
        /*00e0*/ 	.word	0x00001190


	//   ....[3]....
        /*00e4*/ 	.word	0x000014a0


	//----- nvinfo : EIATTR_MAX_THREADS
	.align		4
.L_3437:
        /*00e8*/ 	.byte	0x04, 0x05
        /*00ea*/ 	.short	(.L_3439 - .L_3438)
.L_3438:
        /*00ec*/ 	.word	0x00000200
        /*00f0*/ 	.word	0x00000001
        /*00f4*/ 	.word	0x00000001


	//----- nvinfo : EIATTR_CRS_STACK_SIZE
	.align		4
.L_3439:
        /*00f8*/ 	.byte	0x04, 0x1e
        /*00fa*/ 	.short	(.L_3441 - .L_3440)
.L_3440:
        /*00fc*/ 	.word	0x00000000


	//----- nvinfo : EIATTR_CBANK_PARAM_SIZE
	.align		4
.L_3441:
        /*0100*/ 	.byte	0x03, 0x19
        /*0102*/ 	.short	0x0034


	//----- nvinfo : EIATTR_PARAM_CBANK
	.align		4
        /*0104*/ 	.byte	0x04, 0x0a
        /*0106*/ 	.short	(.L_3443 - .L_3442)
	.align		4
.L_3442:
        /*0108*/ 	.word	index@(.nv.constant0._Z9cuda_gemmIiLj512ELj1ELj1ELj128ELj2ELj2ELj128ELj0ELj1EEvjjjPKT_S2_PS0_jjj)
        /*010c*/ 	.short	0x0380
        /*010e*/ 	.short	0x0034


	//----- nvinfo : EIATTR_SW_WAR
	.align		4
.L_3443:
        /*0110*/ 	.byte	0x04, 0x36
        /*0112*/ 	.short	(.L_3445 - .L_3444)
.L_3444:
        /*0114*/ 	.word	0x00000008
.L_3445:


//--------------------- .nv.callgraph             --------------------------
	.section	.nv.callgraph,"",@"SHT_CUDA_CALLGRAPH"
	.align	4
	.sectionentsize	8
	.align		4
        /*0000*/ 	.word	0x00000000
	.align		4
        /*0004*/ 	.word	0xffffffff
	.align		4
        /*0008*/ 	.word	0x00000000
	.align		4
        /*000c*/ 	.word	0xfffffffe
	.align		4
        /*0010*/ 	.word	0x00000000
	.align		4
        /*0014*/ 	.word	0xfffffffd
	.align		4
        /*0018*/ 	.word	0x00000000
	.align		4
        /*001c*/ 	.word	0xfffffffc


//--------------------- .text._Z9cuda_gemmIiLj512ELj1ELj1ELj4096ELj128ELj128ELj128ELj1ELj1EEvjjjPKT_S2_PS0_jjj --------------------------
	.section	.text._Z9cuda_gemmIiLj512ELj1ELj1ELj4096ELj128ELj128ELj128ELj1ELj1EEvjjjPKT_S2_PS0_jjj,"ax",@progbits
	.align	128
        .global         _Z9cuda_gemmIiLj512ELj1ELj1ELj4096ELj128ELj128ELj128ELj1ELj1EEvjjjPKT_S2_PS0_jjj
        .type           _Z9cuda_gemmIiLj512ELj1ELj1ELj4096ELj128ELj128ELj128ELj1ELj1EEvjjjPKT_S2_PS0_jjj,@function
        .size           _Z9cuda_gemmIiLj512ELj1ELj1ELj4096ELj128ELj128ELj128ELj1ELj1EEvjjjPKT_S2_PS0_jjj,(.L_x_2338 - _Z9cuda_gemmIiLj512ELj1ELj1ELj4096ELj128ELj128ELj128ELj1ELj1EEvjjjPKT_S2_PS0_jjj)
        .other          _Z9cuda_gemmIiLj512ELj1ELj1ELj4096ELj128ELj128ELj128ELj1ELj1EEvjjjPKT_S2_PS0_jjj,@"STO_CUDA_ENTRY STV_DEFAULT"
_Z9cuda_gemmIiLj512ELj1ELj1ELj4096ELj128ELj128ELj128ELj1ELj1EEvjjjPKT_S2_PS0_jjj:
.text._Z9cuda_gemmIiLj512ELj1ELj1ELj4096ELj128ELj128ELj128ELj1ELj1EEvjjjPKT_S2_PS0_jjj:
[----:B------:R-:W-:Y:S08]  /*0000*/  LDC R1, c[0x0][0x37c] ;  /* 0x0000df00ff017b82 */ /* 0x000ff00000000800 */
[----:B------:R-:W0:Y:S08]  /*0010*/  S2UR UR6, SR_CTAID.Y ;  /* 0x00000000000679c3 */ /* 0x000e300000002600 */
[----:B------:R-:W0:Y:S02]  /*0020*/  LDC R0, c[0x0][0x374] ;  /* 0x0000dd00ff007b82 */ /* 0x000e240000000800 */
[----:B0-----:R-:W-:-:S13]  /*0030*/  ISETP.LE.U32.AND P0, PT, R0, UR6, PT ;  /* 0x0000000600007c0c */ /* 0x001fda000bf03070 */
[----:B------:R-:W-:Y:S05]  /*0040*/  @P0 EXIT ;  /* 0x000000000000094d */ /* 0x000fea0003800000 */
[----:B------:R-:W0:Y:S01]  /*0050*/  S2R R23, SR_TID.X ;  /* 0x0000000000177919 */ /* 0x000e220000002100 */
[----:B------:R-:W0:Y:S01]  /*0060*/  LDCU UR4, c[0x0][0x360] ;  /* 0x00006c00ff0477ac */ /* 0x000e220008000800 */
[----:B------:R-:W1:Y:S01]  /*0070*/  LDC R2, c[0x0][0x360] ;  /* 0x0000d800ff027b82 */ /* 0x000e620000000800 */
[----:B------:R-:W-:Y:S01]  /*0080*/  MOV R9, 0x110 ;  /* 0x0000011000097802 */ /* 0x000fe20000000f00 */
[----:B------:R-:W2:Y:S01]  /*0090*/  S2R R0, SR_CTAID.Z ;  /* 0x0000000000007919 */ /* 0x000ea20000002700 */
[----:B-1----:R-:W-:Y:S02]  /*00a0*/  LOP3.LUT R5, R2, 0xffff, RZ, 0xc0, !PT ;  /* 0x0000ffff02057812 */ /* 0x002fe400078ec0ff */
[----:B0-----:R-:W-:Y:S02]  /*00b0*/  IADD3 R3, PT, PT, R23, UR4, RZ ;  /* 0x0000000417037c10 */ /* 0x001fe4000fffe0ff */
[----:B------:R-:W-:Y:S02]  /*00c0*/  SHF.R.U32.HI R21, RZ, 0x5, R23 ;  /* 0x00000005ff157819 */ /* 0x000fe40000011617 */
[----:B------:R-:W-:Y:S01]  /*00d0*/  LOP3.LUT R4, R3, 0xfff, RZ, 0x3c, !PT ;  /* 0x00000fff03047812 */ /* 0x000fe200078e3cff */
[----:B------:R-:W-:-:S03]  /*00e0*/  IMAD.SHL.U32 R3, R23, 0x4, RZ ;  /* 0x0000000417037824 */ /* 0x000fc600078e00ff */
[----:B--2---:R-:W-:-:S07]  /*00f0*/  LOP3.LUT R4, R4, 0xffff, RZ, 0xc0, !PT ;  /* 0x0000ffff04047812 */ /* 0x004fce00078ec0ff */
[----:B------:R-:W-:Y:S05]  /*0100*/  CALL.REL.NOINC `($__internal_0_$__cuda_sm20_div_u16) ;  /* 0x00000028007c7944 */ /* 0x000fea0003c00000 */
[----:B------:R-:W-:Y:S01]  /*0110*/  LOP3.LUT R10, R8, 0x3, RZ, 0xc0, !PT ;  /* 0x00000003080a7812 */ /* 0x000fe200078ec0ff */
[----:B------:R-:W0:Y:S01]  /*0120*/  S2UR UR9, SR_CgaCtaId ;  /* 0x00000000000979c3 */ /* 0x000e220000008800 */
[----:B------:R-:W-:Y:S01]  /*0130*/  UMOV UR5, 0x400 ;  /* 0x0000040000057882 */ /* 0x000fe20000000000 */
[----:B------:R-:W-:Y:S01]  /*0140*/  BSSY.RECONVERGENT B0, `(.L_x_0) ;  /* 0x0000011000007945 */ /* 0x000fe20003800200 */
[----:B------:R-:W-:Y:S02]  /*0150*/  ISETP.NE.AND P0, PT, R10, 0x2, PT ;  /* 0x000000020a00780c */ /* 0x000fe40003f05270 */
[----:B------:R-:W-:-:S11]  /*0160*/  MOV R4, R23 ;  /* 0x0000001700047202 */ /* 0x000fd60000000f00 */
[----:B------:R-:W-:Y:S05]  /*0170*/  @!P0 BRA `(.L_x_1) ;  /* 0x0000000000348947 */ /* 0x000fea0003800000 */
[----:B------:R-:W1:Y:S01]  /*0180*/  S2R R7, SR_CgaCtaId ;  /* 0x0000000000077919 */ /* 0x000e620000008800 */
[----:B------:R-:W-:Y:S01]  /*0190*/  MOV R4, 0x400 ;  /* 0x0000040000047802 */ /* 0x000fe20000000f00 */
[----:B------:R-:W-:-:S04]  /*01a0*/  HFMA2 R5, -RZ, RZ, 0, 0 ;  /* 0x00000000ff057431 */ /* 0x000fc800000001ff */
[----:B------:R-:W-:Y:S02]  /*01b0*/  VIADD R6, R4, 0x5200 ;  /* 0x0000520004067836 */ /* 0x000fe40000000000 */
[----:B------:R-:W-:-:S03]  /*01c0*/  IMAD.MOV.U32 R4, RZ, RZ, R23 ;  /* 0x000000ffff047224 */ /* 0x000fc600078e0017 */
[----:B-1----:R-:W-:-:S07]  /*01d0*/  LEA R7, R7, R6, 0x18 ;  /* 0x0000000607077211 */ /* 0x002fce00078ec0ff */
.L_x_2:
[C---:B------:R-:W-:Y:S01]  /*01e0*/  LEA R6, R4.reuse, R7, 0x2 ;  /* 0x0000000704067211 */ /* 0x040fe200078e10ff */
[----:B------:R-:W-:Y:S01]  /*01f0*/  VIADD R5, R5, 0x1 ;  /* 0x0000000105057836 */ /* 0x000fe20000000000 */
[----:B------:R-:W-:-:S03]  /*0200*/  IADD3 R4, PT, PT, R4, UR4, RZ ;  /* 0x0000000404047c10 */ /* 0x000fc6000fffe0ff */
[----:B------:R1:W-:Y:S01]  /*0210*/  STS [R6], RZ ;  /* 0x000000ff06007388 */ /* 0x0003e20000000800 */
[----:B------:R-:W-:-:S04]  /*0220*/  LOP3.LUT R8, R5, R10, RZ, 0x3c, !PT ;  /* 0x0000000a05087212 */ /* 0x000fc800078e3cff */
[----:B------:R-:W-:-:S13]  /*0230*/  ISETP.NE.AND P0, PT, R8, 0x2, PT ;  /* 0x000000020800780c */ /* 0x000fda0003f05270 */
[----:B-1----:R-:W-:Y:S05]  /*0240*/  @P0 BRA `(.L_x_2) ;  /* 0xfffffffc00e40947 */ /* 0x002fea000383ffff */
.L_x_1:
[----:B0-----:R-:W-:Y:S05]  /*0250*/  BSYNC.RECONVERGENT B0 ;  /* 0x0000000000007941 */ /* 0x001fea0003800200 */
.L_x_0:
[----:B------:R-:W-:Y:S01]  /*0260*/  BSSY.RECONVERGENT B0, `(.L_x_3) ;  /* 0x000000e000007945 */ /* 0x000fe20003800200 */
[----:B------:R-:W-:Y:S02]  /*0270*/  UIADD3 UR8, UPT, UPT, UR5, 0x5200, URZ ;  /* 0x0000520005087890 */ /* 0x000fe4000fffe0ff */
[----:B------:R-:W-:Y:S02]  /*0280*/  USHF.L.U32 UR7, UR4, 0x2, URZ ;  /* 0x0000000204077899 */ /* 0x000fe400080006ff */
[----:B------:R-:W-:-:S12]  /*0290*/  ULEA UR8, UR9, UR8, 0x18 ;  /* 0x0000000809087291 */ /* 0x000fd8000f8ec0ff */
.L_x_4:
[C---:B0-----:R-:W-:Y:S01]  /*02a0*/  LEA R7, R4.reuse, UR8, 0x2 ;  /* 0x0000000804077c11 */ /* 0x041fe2000f8e10ff */
[----:B------:R-:W-:-:S04]  /*02b0*/  VIADD R4, R4, UR7 ;  /* 0x0000000704047c36 */ /* 0x000fc80008000000 */
[----:B------:R-:W-:Y:S01]  /*02c0*/  VIADD R5, R7, UR7 ;  /* 0x0000000707057c36 */ /* 0x000fe20008000000 */
[----:B------:R0:W-:Y:S01]  /*02d0*/  STS [R7], RZ ;  /* 0x000000ff07007388 */ /* 0x0001e20000000800 */
[----:B------:R-:W-:-:S03]  /*02e0*/  ISETP.GE.U32.AND P0, PT, R4, 0x1000, PT ;  /* 0x000010000400780c */ /* 0x000fc60003f06070 */
[----:B------:R-:W-:Y:S01]  /*02f0*/  IADD3 R6, PT, PT, R5, UR7, RZ ;  /* 0x0000000705067c10 */ /* 0x000fe2000fffe0ff */
[----:B------:R0:W-:Y:S04]  /*0300*/  STS [R7+UR7], RZ ;  /* 0x000000ff07007988 */ /* 0x0001e80008000807 */
[----:B------:R0:W-:Y:S04]  /*0310*/  STS [R5+UR7], RZ ;  /* 0x000000ff05007988 */ /* 0x0001e80008000807 */
[----:B------:R0:W-:Y:S01]  /*0320*/  STS [R6+UR7], RZ ;  /* 0x000000ff06007988 */ /* 0x0001e20008000807 */
[----:B------:R-:W-:Y:S05]  /*0330*/  @!P0 BRA `(.L_x_4) ;  /* 0xfffffffc00d88947 */ /* 0x000fea000383ffff */
[----:B------:R-:W-:Y:S05]  /*0340*/  BSYNC.RECONVERGENT B0 ;  /* 0x0000000000007941 */ /* 0x000fea0003800200 */
.L_x_3:
[----:B0-----:R-:W0:Y:S01]  /*0350*/  I2F.U32.RP R6, UR7 ;  /* 0x0000000700067d06 */ /* 0x001e220008209000 */
[----:B------:R-:W-:Y:S01]  /*0360*/  IADD3 R20, PT, PT, R3, UR7, RZ ;  /* 0x0000000703147c10 */ /* 0x000fe2000fffe0ff */
[----:B------:R-:W-:Y:S01]  /*0370*/  UIADD3 UR4, UPT, UPT, UR5, 0x4200, URZ ;  /* 0x0000420005047890 */ /* 0x000fe2000fffe0ff */
[----:B------:R-:W-:Y:S01]  /*0380*/  ISETP.NE.U32.AND P2, PT, RZ, UR7, PT ;  /* 0x00000007ff007c0c */ /* 0x000fe2000bf45070 */
[----:B------:R-:W-:Y:S01]  /*0390*/  ULEA UR5, UR9, UR5, 0x18 ;  /* 0x0000000509057291 */ /* 0x000fe2000f8ec0ff */
[C---:B------:R-:W-:Y:S01]  /*03a0*/  ISETP.GE.U32.AND P0, PT, R20.reuse, 0x400, PT ;  /* 0x000004001400780c */ /* 0x040fe20003f06070 */
[----:B------:R-:W-:Y:S01]  /*03b0*/  ULEA UR4, UR9, UR4, 0x18 ;  /* 0x0000000409047291 */ /* 0x000fe2000f8ec0ff */
[----:B------:R-:W-:Y:S01]  /*03c0*/  VIMNMX.U32 R7, PT, PT, R20, 0x400, !PT ;  /* 0x0000040014077848 */ /* 0x000fe20007fe0000 */
[----:B------:R-:W-:Y:S01]  /*03d0*/  IMAD.MOV.U32 R25, RZ, RZ, RZ ;  /* 0x000000ffff197224 */ /* 0x000fe200078e00ff */
[----:B------:R-:W-:Y:S01]  /*03e0*/  SEL R22, RZ, 0x1, P0 ;  /* 0x00000001ff167807 */ /* 0x000fe20000000000 */
[----:B------:R-:W1:Y:S01]  /*03f0*/  LDCU.64 UR10, c[0x0][0x358] ;  /* 0x00006b00ff0a77ac */ /* 0x000e620008000a00 */
[----:B------:R-:W-:-:S02]  /*0400*/  LOP3.LUT R23, R23, 0xf, RZ, 0xc0, !PT ;  /* 0x0000000f17177812 */ /* 0x000fc400078ec0ff */
[----:B------:R-:W-:Y:S01]  /*0410*/  IADD3 R7, PT, PT, R7, -R20, -R22 ;  /* 0x8000001407077210 */ /* 0x000fe20007ffe816 */
[----:B0-----:R-:W0:Y:S01]  /*0420*/  MUFU.RCP R6, R6 ;  /* 0x0000000600067308 */ /* 0x001e220000001000 */
[C---:B------:R-:W-:Y:S02]  /*0430*/  IADD3 R24, PT, PT, R3.reuse, UR8, RZ ;  /* 0x0000000803187c10 */ /* 0x040fe4000fffe0ff */
[----:B------:R-:W-:Y:S02]  /*0440*/  LEA R26, R3, UR4, 0x2 ;  /* 0x00000004031a7c11 */ /* 0x000fe4000f8e10ff */
[----:B0-----:R-:W-:-:S04]  /*0450*/  IADD3 R4, PT, PT, R6, 0xffffffe, RZ ;  /* 0x0ffffffe06047810 */ /* 0x001fc80007ffe0ff */
[----:B------:R0:W2:Y:S02]  /*0460*/  F2I.FTZ.U32.TRUNC.NTZ R5, R4 ;  /* 0x0000000400057305 */ /* 0x0000a4000021f000 */
[----:B0-----:R-:W-:Y:S02]  /*0470*/  IMAD.MOV.U32 R4, RZ, RZ, RZ ;  /* 0x000000ffff047224 */ /* 0x001fe400078e00ff */
[----:B--2---:R-:W-:-:S04]  /*0480*/  IMAD.MOV R9, RZ, RZ, -R5 ;  /* 0x000000ffff097224 */ /* 0x004fc800078e0a05 */
[----:B------:R-:W-:-:S04]  /*0490*/  IMAD R9, R9, UR7, RZ ;  /* 0x0000000709097c24 */ /* 0x000fc8000f8e02ff */
[----:B------:R-:W-:-:S06]  /*04a0*/  IMAD.HI.U32 R6, R5, R9, R4 ;  /* 0x0000000905067227 */ /* 0x000fcc00078e0004 */
[----:B------:R-:W-:-:S05]  /*04b0*/  IMAD.HI.U32 R5, R6, R7, RZ ;  /* 0x0000000706057227 */ /* 0x000fca00078e00ff */
[----:B------:R-:W-:-:S05]  /*04c0*/  IADD3 R4, PT, PT, -R5, RZ, RZ ;  /* 0x000000ff05047210 */ /* 0x000fca0007ffe1ff */
[----:B------:R-:W-:Y:S01]  /*04d0*/  IMAD R7, R4, UR7, R7 ;  /* 0x0000000704077c24 */ /* 0x000fe2000f8e0207 */
[----:B------:R-:W-:-:S04]  /*04e0*/  LOP3.LUT R4, R3, 0x7c, RZ, 0xc0, !PT ;  /* 0x0000007c03047812 */ /* 0x000fc800078ec0ff */
[----:B------:R-:W-:Y:S02]  /*04f0*/  ISETP.GE.U32.AND P0, PT, R7, UR7, PT ;  /* 0x0000000707007c0c */ /* 0x000fe4000bf06070 */
[----:B------:R-:W-:Y:S01]  /*0500*/  IADD3 R4, PT, PT, R4, UR5, RZ ;  /* 0x0000000504047c10 */ /* 0x000fe2000fffe0ff */
[----:B------:R-:W-:-:S04]  /*0510*/  USHF.L.U32 UR5, UR6, 0xc, URZ ;  /* 0x0000000c06057899 */ /* 0x000fc800080006ff */
[----:B------:R-:W-:-:S06]  /*0520*/  IMAD R21, R21, 0x84, R4 ;  /* 0x0000008415157824 */ /* 0x000fcc00078e0204 */
[----:B------:R-:W-:Y:S01]  /*0530*/  @P0 VIADD R7, R7, -UR7 ;  /* 0x8000000707070c36 */ /* 0x000fe20008000000 */
[----:B------:R-:W-:-:S04]  /*0540*/  @P0 IADD3 R5, PT, PT, R5, 0x1, RZ ;  /* 0x0000000105050810 */ /* 0x000fc80007ffe0ff */
[----:B------:R-:W-:-:S13]  /*0550*/  ISETP.GE.U32.AND P1, PT, R7, UR7, PT ;  /* 0x0000000707007c0c */ /* 0x000fda000bf26070 */
[----:B------:R-:W-:Y:S01]  /*0560*/  @P1 VIADD R5, R5, 0x1 ;  /* 0x0000000105051836 */ /* 0x000fe20000000000 */
[----:B------:R-:W-:-:S05]  /*0570*/  @!P2 LOP3.LUT R5, RZ, UR7, RZ, 0x33, !PT ;  /* 0x00000007ff05ac12 */ /* 0x000fca000f8e33ff */
[----:B-1----:R-:W-:-:S07]  /*0580*/  IMAD.IADD R22, R22, 0x1, R5 ;  /* 0x0000000116167824 */ /* 0x002fce00078e0205 */
.L_x_13:
[----:B0-----:R-:W0:Y:S01]  /*0590*/  S2R R27, SR_TID.X ;  /* 0x00000000001b7919 */ /* 0x001e220000002100 */
[----:B------:R-:W-:Y:S01]  /*05a0*/  BSSY.RECONVERGENT B0, `(.L_x_5) ;  /* 0x0000061000007945 */ /* 0x000fe20003800200 */
[----:B0-----:R-:W-:-:S13]  /*05b0*/  ISETP.GT.U32.AND P0, PT, R27, 0xff, PT ;  /* 0x000000ff1b00780c */ /* 0x001fda0003f04070 */
[----:B------:R-:W-:Y:S05]  /*05c0*/  @P0 BRA `(.L_x_6) ;  /* 0x0000000400780947 */ /* 0x000fea0003800000 */
[----:B------:R-:W-:Y:S01]  /*05d0*/  LOP3.LUT R10, R22, 0x3, RZ, 0xc0, !PT ;  /* 0x00000003160a7812 */ /* 0x000fe200078ec0ff */
[----:B------:R-:W-:Y:S01]  /*05e0*/  BSSY.RECONVERGENT B1, `(.L_x_7) ;  /* 0x0000027000017945 */ /* 0x000fe20003800200 */
[----:B------:R-:W-:Y:S01]  /*05f0*/  LEA R28, R0, UR5, 0x7 ;  /* 0x00000005001c7c11 */ /* 0x000fe2000f8e38ff */
[----:B------:R-:W-:Y:S01]  /*0600*/  IMAD.MOV.U32 R30, RZ, RZ, R3 ;  /* 0x000000ffff1e7224 */ /* 0x000fe200078e0003 */
[----:B------:R-:W-:Y:S02]  /*0610*/  ISETP.NE.AND P1, PT, R10, 0x3, PT ;  /* 0x000000030a00780c */ /* 0x000fe40003f25270 */
[----:B------:R-:W-:Y:S02]  /*0620*/  ISETP.GE.U32.AND P0, PT, R22, 0x3, PT ;  /* 0x000000031600780c */ /* 0x000fe40003f06070 */
[----:B------:R-:W-:Y:S02]  /*0630*/  SHF.L.U32 R29, R2, 0x2, RZ ;  /* 0x00000002021d7819 */ /* 0x000fe400000006ff */
[----:B------:R-:W-:-:S07]  /*0640*/  IADD3 R28, PT, PT, R28, R25, RZ ;  /* 0x000000191c1c7210 */ /* 0x000fce0007ffe0ff */
[----:B------:R-:W-:Y:S05]  /*0650*/  @!P1 BRA `(.L_x_8) ;  /* 0x00000000007c9947 */ /* 0x000fea0003800000 */
[----:B------:R-:W0:Y:S01]  /*0660*/  LDC.64 R8, c[0x0][0x390] ;  /* 0x0000e400ff087b82 */ /* 0x000e220000000a00 */
[----:B------:R-:W-:Y:S01]  /*0670*/  IMAD.SHL.U32 R5, R27, 0x10, RZ ;  /* 0x000000101b057824 */ /* 0x000fe200078e00ff */
[----:B------:R-:W-:-:S04]  /*0680*/  LOP3.LUT R4, R3, 0x1c, RZ, 0xc0, !PT ;  /* 0x0000001c03047812 */ /* 0x000fc800078ec0ff */
[----:B------:R-:W-:-:S04]  /*0690*/  LOP3.LUT R5, R4, 0xf80, R5, 0xf8, !PT ;  /* 0x00000f8004057812 */ /* 0x000fc800078ef805 */
[----:B------:R-:W-:-:S05]  /*06a0*/  IADD3 R5, PT, PT, R28, R5, RZ ;  /* 0x000000051c057210 */ /* 0x000fca0007ffe0ff */
[----:B0-----:R-:W-:-:S06]  /*06b0*/  IMAD.WIDE.U32 R4, R5, 0x4, R8 ;  /* 0x0000000405047825 */ /* 0x001fcc00078e0008 */
[----:B------:R-:W2:Y:S01]  /*06c0*/  LDG.E.128.CONSTANT R4, desc[UR10][R4.64] ;  /* 0x0000000a04047981 */ /* 0x000ea2000c1e9d00 */
[----:B------:R-:W-:Y:S01]  /*06d0*/  ISETP.NE.AND P1, PT, R10, RZ, PT ;  /* 0x000000ff0a00720c */ /* 0x000fe20003f25270 */
[----:B------:R-:W-:Y:S02]  /*06e0*/  IMAD.MOV.U32 R30, RZ, RZ, R20 ;  /* 0x000000ffff1e7224 */ /* 0x000fe400078e0014 */
[----:B--2---:R0:W-:Y:S10]  /*06f0*/  STS.128 [R26], R4 ;  /* 0x000000041a007388 */ /* 0x0041f40000000c00 */
[----:B------:R-:W-:Y:S05]  /*0700*/  @!P1 BRA `(.L_x_8) ;  /* 0x0000000000509947 */ /* 0x000fea0003800000 */
[----:B------:R-:W-:Y:S01]  /*0710*/  ISETP.NE.AND P1, PT, R10, 0x1, PT ;  /* 0x000000010a00780c */ /* 0x000fe20003f25270 */
[C---:B0-----:R-:W-:Y:S01]  /*0720*/  IMAD.SHL.U32 R5, R20.reuse, 0x4, RZ ;  /* 0x0000000414057824 */ /* 0x041fe200078e00ff */
[C---:B------:R-:W-:Y:S02]  /*0730*/  IADD3 R30, PT, PT, R20.reuse, R29, RZ ;  /* 0x0000001d141e7210 */ /* 0x040fe40007ffe0ff */
[----:B------:R-:W-:-:S04]  /*0740*/  LOP3.LUT R4, R20, 0x1c, RZ, 0xc0, !PT ;  /* 0x0000001c14047812 */ /* 0x000fc800078ec0ff */
[----:B------:R-:W-:-:S05]  /*0750*/  LOP3.LUT R5, R4, 0xf80, R5, 0xf8, !PT ;  /* 0x00000f8004057812 */ /* 0x000fca00078ef805 */
[----:B------:R-:W-:Y:S01]  /*0760*/  @P1 LOP3.LUT R6, R30, 0x1c, RZ, 0xc0, !PT ;  /* 0x0000001c1e061812 */ /* 0x000fe200078ec0ff */
[----:B------:R-:W-:Y:S01]  /*0770*/  IMAD.IADD R5, R28, 0x1, R5 ;  /* 0x000000011c057824 */ /* 0x000fe200078e0205 */
[----:B------:R-:W-:-:S03]  /*0780*/  @P1 SHF.L.U32 R7, R30, 0x2, RZ ;  /* 0x000000021e071819 */ /* 0x000fc600000006ff */
[----:B------:R-:W-:Y:S01]  /*0790*/  IMAD.WIDE.U32 R4, R5, 0x4, R8 ;  /* 0x0000000405047825 */ /* 0x000fe200078e0008 */
[----:B------:R-:W-:-:S04]  /*07a0*/  @P1 LOP3.LUT R7, R6, 0xf80, R7, 0xf8, !PT ;  /* 0x00000f8006071812 */ /* 0x000fc800078ef807 */
[----:B------:R-:W-:-:S05]  /*07b0*/  @P1 IADD3 R7, PT, PT, R28, R7, RZ ;  /* 0x000000071c071210 */ /* 0x000fca0007ffe0ff */
[----:B------:R-:W-:Y:S02]  /*07c0*/  @P1 IMAD.WIDE.U32 R8, R7, 0x4, R8 ;  /* 0x0000000407081825 */ /* 0x000fe400078e0008 */
[----:B------:R-:W2:Y:S04]  /*07d0*/  LDG.E.128.CONSTANT R4, desc[UR10][R4.64] ;  /* 0x0000000a04047981 */ /* 0x000ea8000c1e9d00 */
[----:B------:R-:W3:Y:S01]  /*07e0*/  @P1 LDG.E.128.CONSTANT R8, desc[UR10][R8.64] ;  /* 0x0000000a08081981 */ /* 0x000ee2000c1e9d00 */
[----:B------:R-:W0:Y:S01]  /*07f0*/  LDC R12, c[0x0][0x360] ;  /* 0x0000d800ff0c7b82 */ /* 0x000e220000000800 */
[----:B------:R-:W-:Y:S02]  /*0800*/  @P1 IMAD.IADD R30, R30, 0x1, R29 ;  /* 0x000000011e1e1824 */ /* 0x000fe400078e021d */
[----:B0-----:R-:W-:-:S05]  /*0810*/  IMAD R13, R12, 0x10, R26 ;  /* 0x000000100c0d7824 */ /* 0x001fca00078e021a */
[----:B------:R-:W-:Y:S01]  /*0820*/  @P1 LEA R12, R12, R13, 0x4 ;  /* 0x0000000d0c0c1211 */ /* 0x000fe200078e20ff */
[----:B--2---:R1:W-:Y:S04]  /*0830*/  STS.128 [R13], R4 ;  /* 0x000000040d007388 */ /* 0x0043e80000000c00 */
[----:B---3--:R1:W-:Y:S02]  /*0840*/  @P1 STS.128 [R12], R8 ;  /* 0x000000080c001388 */ /* 0x0083e40000000c00 */
.L_x_8:
[----:B------:R-:W-:Y:S05]  /*0850*/  BSYNC.RECONVERGENT B1 ;  /* 0x0000000000017941 */ /* 0x000fea0003800200 */
.L_x_7:
[----:B------:R-:W-:Y:S05]  /*0860*/  @!P0 BRA `(.L_x_6) ;  /* 0x0000000000d08947 */ /* 0x000fea0003800000 */
[----:B------:R-:W2:Y:S01]  /*0870*/  S2R R35, SR_CgaCtaId ;  /* 0x0000000000237919 */ /* 0x000ea20000008800 */
[----:B------:R-:W3:Y:S01]  /*0880*/  LDC R33, c[0x0][0x360] ;  /* 0x0000d800ff217b82 */ /* 0x000ee20000000800 */
[----:B01----:R-:W-:Y:S01]  /*0890*/  MOV R4, 0x400 ;  /* 0x0000040000047802 */ /* 0x003fe20000000f00 */
[C---:B------:R-:W-:Y:S01]  /*08a0*/  IMAD.SHL.U32 R38, R30.reuse, 0x4, RZ ;  /* 0x000000041e267824 */ /* 0x040fe200078e00ff */
[----:B------:R-:W-:Y:S02]  /*08b0*/  IADD3 R42, PT, PT, R30, R29, RZ ;  /* 0x0000001d1e2a7210 */ /* 0x000fe40007ffe0ff */
[----:B------:R-:W-:Y:S01]  /*08c0*/  IADD3 R4, PT, PT, R4, 0x4200, RZ ;  /* 0x0000420004047810 */ /* 0x000fe20007ffe0ff */
[C---:B---3--:R-:W-:Y:S01]  /*08d0*/  IMAD R31, R33.reuse, 0xc, R30 ;  /* 0x0000000c211f7824 */ /* 0x048fe200078e021e */
[C---:B------:R-:W-:Y:S01]  /*08e0*/  LEA R40, R33.reuse, R38, 0x5 ;  /* 0x0000002621287211 */ /* 0x040fe200078e28ff */
[C---:B------:R-:W-:Y:S02]  /*08f0*/  IMAD R32, R33.reuse, 0x30, R38 ;  /* 0x0000003021207824 */ /* 0x040fe400078e0226 */
[----:B------:R-:W-:-:S02]  /*0900*/  IMAD R36, R33, 0x8, R30 ;  /* 0x0000000821247824 */ /* 0x000fc400078e021e */
[----:B------:R-:W-:Y:S01]  /*0910*/  IMAD R34, R33, 0x10, R38 ;  /* 0x0000001021227824 */ /* 0x000fe200078e0226 */
[----:B--2---:R-:W-:-:S07]  /*0920*/  LEA R35, R35, R4, 0x18 ;  /* 0x0000000423237211 */ /* 0x004fce00078ec0ff */
.L_x_9:
[----:B--2---:R-:W0:Y:S01]  /*0930*/  LDC.64 R16, c[0x0][0x390] ;  /* 0x0000e400ff107b82 */ /* 0x004e220000000a00 */
[----:B------:R-:W-:Y:S02]  /*0940*/  LOP3.LUT R5, R38, 0xf80, RZ, 0xc0, !PT ;  /* 0x00000f8026057812 */ /* 0x000fe400078ec0ff */
[----:B------:R-:W-:Y:S02]  /*0950*/  LOP3.LUT R4, R30, 0x1c, RZ, 0xc0, !PT ;  /* 0x0000001c1e047812 */ /* 0x000fe400078ec0ff */
[----:B------:R-:W-:Y:S02]  /*0960*/  LOP3.LUT R7, R34, 0xf80, RZ, 0xc0, !PT ;  /* 0x00000f8022077812 */ /* 0x000fe400078ec0ff */
[----:B------:R-:W-:Y:S02]  /*0970*/  LOP3.LUT R6, R42, 0x1c, RZ, 0xc0, !PT ;  /* 0x0000001c2a067812 */ /* 0x000fe400078ec0ff */
[----:B------:R-:W-:Y:S02]  /*0980*/  LOP3.LUT R9, R40, 0xf80, RZ, 0xc0, !PT ;  /* 0x00000f8028097812 */ /* 0x000fe400078ec0ff */
[----:B------:R-:W-:-:S02]  /*0990*/  LOP3.LUT R8, R36, 0x1c, RZ, 0xc0, !PT ;  /* 0x0000001c24087812 */ /* 0x000fc400078ec0ff */
[----:B------:R-:W-:Y:S02]  /*09a0*/  LOP3.LUT R11, R32, 0xf80, RZ, 0xc0, !PT ;  /* 0x00000f80200b7812 */ /* 0x000fe400078ec0ff */
[----:B------:R-:W-:Y:S02]  /*09b0*/  LOP3.LUT R10, R31, 0x1c, RZ, 0xc0, !PT ;  /* 0x0000001c1f0a7812 */ /* 0x000fe400078ec0ff */
[-C--:B------:R-:W-:Y:S02]  /*09c0*/  IADD3 R5, PT, PT, R5, R28.reuse, R4 ;  /* 0x0000001c05057210 */ /* 0x080fe40007ffe004 */
[-C--:B------:R-:W-:Y:S02]  /*09d0*/  IADD3 R7, PT, PT, R7, R28.reuse, R6 ;  /* 0x0000001c07077210 */ /* 0x080fe40007ffe006 */
[-C--:B------:R-:W-:Y:S02]  /*09e0*/  IADD3 R13, PT, PT, R9, R28.reuse, R8 ;  /* 0x0000001c090d7210 */ /* 0x080fe40007ffe008 */
[----:B------:R-:W-:Y:S01]  /*09f0*/  IADD3 R11, PT, PT, R11, R28, R10 ;  /* 0x0000001c0b0b7210 */ /* 0x000fe20007ffe00a */
[----:B0-----:R-:W-:-:S04]  /*0a00*/  IMAD.WIDE.U32 R4, R5, 0x4, R16 ;  /* 0x0000000405047825 */ /* 0x001fc800078e0010 */
[--C-:B------:R-:W-:Y:S02]  /*0a10*/  IMAD.WIDE.U32 R8, R7, 0x4, R16.reuse ;  /* 0x0000000407087825 */ /* 0x100fe400078e0010 */
[----:B------:R-:W2:Y:S02]  /*0a20*/  LDG.E.128.CONSTANT R4, desc[UR10][R4.64] ;  /* 0x0000000a04047981 */ /* 0x000ea4000c1e9d00 */
[----:B------:R-:W-:-:S04]  /*0a30*/  IMAD.WIDE.U32 R12, R13, 0x4, R16 ;  /* 0x000000040d0c7825 */ /* 0x000fc800078e0010 */
[----:B------:R-:W-:Y:S02]  /*0a40*/  IMAD.WIDE.U32 R16, R11, 0x4, R16 ;  /* 0x000000040b107825 */ /* 0x000fe400078e0010 */
[----:B------:R-:W3:Y:S04]  /*0a50*/  LDG.E.128.CONSTANT R8, desc[UR10][R8.64] ;  /* 0x0000000a08087981 */ /* 0x000ee8000c1e9d00 */
[----:B------:R-:W4:Y:S04]  /*0a60*/  LDG.E.128.CONSTANT R12, desc[UR10][R12.64] ;  /* 0x0000000a0c0c7981 */ /* 0x000f28000c1e9d00 */
[----:B------:R-:W5:Y:S01]  /*0a70*/  LDG.E.128.CONSTANT R16, desc[UR10][R16.64] ;  /* 0x0000000a10107981 */ /* 0x000f62000c1e9d00 */
[C---:B------:R-:W-:Y:S01]  /*0a80*/  IADD3 R37, PT, PT, R35.reuse, R38, RZ ;  /* 0x0000002623257210 */ /* 0x040fe20007ffe0ff */
[C---:B------:R-:W-:Y:S01]  /*0a90*/  IMAD.IADD R39, R35.reuse, 0x1, R34 ;  /* 0x0000000123277824 */ /* 0x040fe200078e0222 */
[C---:B------:R-:W-:Y:S01]  /*0aa0*/  IADD3 R41, PT, PT, R35.reuse, R40, RZ ;  /* 0x0000002823297210 */ /* 0x040fe20007ffe0ff */
[----:B------:R-:W-:Y:S01]  /*0ab0*/  IMAD.IADD R43, R35, 0x1, R32 ;  /* 0x00000001232b7824 */ /* 0x000fe200078e0220 */
[----:B------:R-:W-:-:S04]  /*0ac0*/  IADD3 R30, PT, PT, R29, R30, R29 ;  /* 0x0000001e1d1e7210 */ /* 0x000fc80007ffe01d */
[----:B------:R-:W-:-:S04]  /*0ad0*/  IADD3 R30, PT, PT, R29, R30, R29 ;  /* 0x0000001e1d1e7210 */ /* 0x000fc80007ffe01d */
[----:B------:R-:W-:Y:S01]  /*0ae0*/  ISETP.GE.U32.AND P0, PT, R30, 0x400, PT ;  /* 0x000004001e00780c */ /* 0x000fe20003f06070 */
[C---:B------:R-:W-:Y:S01]  /*0af0*/  IMAD R36, R33.reuse, 0x10, R36 ;  /* 0x0000001021247824 */ /* 0x040fe200078e0224 */
[C---:B------:R-:W-:Y:S01]  /*0b00*/  LEA R31, R33.reuse, R31, 0x4 ;  /* 0x0000001f211f7211 */ /* 0x040fe200078e20ff */
[C---:B------:R-:W-:Y:S01]  /*0b10*/  IMAD R42, R33.reuse, 0x10, R42 ;  /* 0x00000010212a7824 */ /* 0x040fe200078e022a */
[C---:B------:R-:W-:Y:S01]  /*0b20*/  LEA R40, R33.reuse, R40, 0x6 ;  /* 0x0000002821287211 */ /* 0x040fe200078e30ff */
[C---:B------:R-:W-:Y:S01]  /*0b30*/  IMAD R38, R33.reuse, 0x40, R38 ;  /* 0x0000004021267824 */ /* 0x040fe200078e0226 */
[C---:B------:R-:W-:Y:S02]  /*0b40*/  LEA R34, R33.reuse, R34, 0x6 ;  /* 0x0000002221227211 */ /* 0x040fe400078e30ff */
[----:B------:R-:W-:Y:S01]  /*0b50*/  LEA R32, R33, R32, 0x6 ;  /* 0x0000002021207211 */ /* 0x000fe200078e30ff */
[----:B--2---:R2:W-:Y:S04]  /*0b60*/  STS.128 [R37], R4 ;  /* 0x0000000425007388 */ /* 0x0045e80000000c00 */
[----:B---3--:R2:W-:Y:S04]  /*0b70*/  STS.128 [R39], R8 ;  /* 0x0000000827007388 */ /* 0x0085e80000000c00 */
[----:B----4-:R2:W-:Y:S04]  /*0b80*/  STS.128 [R41], R12 ;  /* 0x0000000c29007388 */ /* 0x0105e80000000c00 */
[----:B-----5:R2:W-:Y:S01]  /*0b90*/  STS.128 [R43], R16 ;  /* 0x000000102b007388 */ /* 0x0205e20000000c00 */
[----:B------:R-:W-:Y:S05]  /*0ba0*/  @!P0 BRA `(.L_x_9) ;  /* 0xfffffffc00608947 */ /* 0x000fea000383ffff */
.L_x_6:
[----:B------:R-:W-:Y:S05]  /*0bb0*/  BSYNC.RECONVERGENT B0 ;  /* 0x0000000000007941 */ /* 0x000fea0003800200 */
.L_x_5:
[----:B------:R-:W3:Y:S01]  /*0bc0*/  S2UR UR6, SR_CgaCtaId ;  /* 0x00000000000679c3 */ /* 0x000ee20000008800 */
[C---:B-12---:R-:W-:Y:S01]  /*0bd0*/  IMAD.SHL.U32 R13, R27.reuse, 0x4, RZ ;  /* 0x000000041b0d7824 */ /* 0x046fe200078e00ff */
[----:B------:R-:W-:Y:S01]  /*0be0*/  BSSY.RECONVERGENT B0, `(.L_x_10) ;  /* 0x0000015000007945 */ /* 0x000fe20003800200 */
[----:B------:R-:W-:Y:S01]  /*0bf0*/  SHF.R.U32.HI R11, RZ, 0x5, R27 ;  /* 0x00000005ff0b7819 */ /* 0x000fe2000001161b */
[----:B------:R-:W-:Y:S01]  /*0c00*/  UMOV UR4, 0x400 ;  /* 0x0000040000047882 */ /* 0x000fe20000000000 */
[----:B------:R-:W-:Y:S02]  /*0c10*/  LEA R12, R0, R25, 0x7 ;  /* 0x00000019000c7211 */ /* 0x000fe400078e38ff */
[----:B------:R-:W-:Y:S01]  /*0c20*/  LOP3.LUT R10, R27, 0x1f, RZ, 0xc0, !PT ;  /* 0x0000001f1b0a7812 */ /* 0x000fe200078ec0ff */
[----:B------:R-:W1:Y:S01]  /*0c30*/  LDC.64 R8, c[0x0][0x398] ;  /* 0x0000e600ff087b82 */ /* 0x000e620000000a00 */
[----:B------:R-:W-:Y:S01]  /*0c40*/  LOP3.LUT R13, R13, 0x7c, RZ, 0xc0, !PT ;  /* 0x0000007c0d0d7812 */ /* 0x000fe200078ec0ff */
[----:B---3--:R-:W-:-:S12]  /*0c50*/  ULEA UR7, UR6, UR4, 0x18 ;  /* 0x0000000406077291 */ /* 0x008fd8000f8ec0ff */
.L_x_11:
[----:B0-2---:R-:W-:-:S05]  /*0c60*/  IMAD.IADD R4, R12, 0x1, R11 ;  /* 0x000000010c047824 */ /* 0x005fca00078e020b */
[----:B------:R-:W-:-:S05]  /*0c70*/  LEA R5, R4, R13, 0x7 ;  /* 0x0000000d04057211 */ /* 0x000fca00078e38ff */
[----:B-1----:R-:W-:-:S06]  /*0c80*/  IMAD.WIDE.U32 R4, R5, 0x4, R8 ;  /* 0x0000000405047825 */ /* 0x002fcc00078e0008 */
[----:B------:R-:W2:Y:S01]  /*0c90*/  LDG.E.128.CONSTANT R4, desc[UR10][R4.64] ;  /* 0x0000000a04047981 */ /* 0x000ea2000c1e9d00 */
[----:B------:R-:W-:Y:S02]  /*0ca0*/  LEA R15, R11, UR7, 0x2 ;  /* 0x000000070b0f7c11 */ /* 0x000fe4000f8e10ff */
[----:B------:R-:W-:-:S03]  /*0cb0*/  LEA.HI R11, R2, R11, RZ, 0x1b ;  /* 0x0000000b020b7211 */ /* 0x000fc600078fd8ff */
[----:B------:R-:W-:Y:S01]  /*0cc0*/  IMAD R15, R10, 0x210, R15 ;  /* 0x000002100a0f7824 */ /* 0x000fe200078e020f */
[----:B------:R-:W-:-:S04]  /*0cd0*/  ISETP.GE.U32.AND P0, PT, R11, 0x20, PT ;  /* 0x000000200b00780c */ /* 0x000fc80003f06070 */
[----:B--2---:R2:W-:Y:S04]  /*0ce0*/  STS [R15], R4 ;  /* 0x000000040f007388 */ /* 0x0045e80000000800 */
[----:B------:R2:W-:Y:S04]  /*0cf0*/  STS [R15+0x84], R5 ;  /* 0x000084050f007388 */ /* 0x0005e80000000800 */
[----:B------:R2:W-:Y:S04]  /*0d00*/  STS [R15+0x108], R6 ;  /* 0x000108060f007388 */ /* 0x0005e80000000800 */
[----:B------:R2:W-:Y:S01]  /*0d10*/  STS [R15+0x18c], R7 ;  /* 0x00018c070f007388 */ /* 0x0005e20000000800 */
[----:B------:R-:W-:Y:S05]  /*0d20*/  @!P0 BRA `(.L_x_11) ;  /* 0xfffffffc00cc8947 */ /* 0x000fea000383ffff */
[----:B------:R-:W-:Y:S05]  /*0d30*/  BSYNC.RECONVERGENT B0 ;  /* 0x0000000000007941 */ /* 0x000fea0003800200 */
.L_x_10:
[----:B------:R-:W-:Y:S01]  /*0d40*/  BAR.SYNC.DEFER_BLOCKING 0x0 ;  /* 0x0000000000007b1d */ /* 0x000fe20000010000 */
[C---:B--2---:R-:W-:Y:S01]  /*0d50*/  VIADD R5, R27.reuse, 0x1 ;  /* 0x000000011b057836 */ /* 0x044fe20000000000 */
[----:B------:R-:W-:Y:S01]  /*0d60*/  UIADD3 UR4, UPT, UPT, UR4, 0x4200, URZ ;  /* 0x0000420004047890 */ /* 0x000fe2000fffe0ff */
[C---:B------:R-:W-:Y:S01]  /*0d70*/  VIADD R7, R27.reuse, 0x3 ;  /* 0x000000031b077836 */ /* 0x040fe20000000000 */
[C---:B------:R-:W-:Y:S01]  /*0d80*/  IADD3 R6, PT, PT, R27.reuse, 0x2, RZ ;  /* 0x000000021b067810 */ /* 0x040fe20007ffe0ff */
        /* <DEDUP_REMOVED lines=10> */
[----:B------:R-:W-:Y:S01]  /*0e30*/  ULEA UR6, UR6, UR4, 0x18 ;  /* 0x0000000406067291 */ /* 0x000fe2000f8ec0ff */
[----:B------:R-:W-:Y:S01]  /*0e40*/  IADD3 R18, PT, PT, R27, -0x1, RZ ;  /* 0xffffffff1b127810 */ /* 0x000fe20007ffe0ff */
[----:B------:R-:W-:Y:S01]  /*0e50*/  UPLOP3.LUT UP0, UPT, UPT, UPT, UPT, 0x80, 0x8 ;  /* 0x000000000008789c */ /* 0x000fe20003f0f070 */
[----:B------:R-:W-:Y:S01]  /*0e60*/  LOP3.LUT R5, R5, 0xf, RZ, 0xc0, !PT ;  /* 0x0000000f05057812 */ /* 0x000fe200078ec0ff */
[----:B------:R-:W-:Y:S01]  /*0e70*/  UMOV UR4, URZ ;  /* 0x000000ff00047c82 */ /* 0x000fe20008000000 */
[----:B------:R-:W-:-:S02]  /*0e80*/  LOP3.LUT R6, R6, 0xf, RZ, 0xc0, !PT ;  /* 0x0000000f06067812 */ /* 0x000fc400078ec0ff */
[----:B------:R-:W-:Y:S01]  /*0e90*/  LOP3.LUT R7, R7, 0xf, RZ, 0xc0, !PT ;  /* 0x0000000f07077812 */ /* 0x000fe200078ec0ff */
[----:B------:R0:W1:Y:S01]  /*0ea0*/  LDS R4, [R21] ;  /* 0x0000000015047984 */ /* 0x0000620000000800 */
[----:B------:R-:W-:Y:S02]  /*0eb0*/  LOP3.LUT R8, R8, 0xf, RZ, 0xc0, !PT ;  /* 0x0000000f08087812 */ /* 0x000fe400078ec0ff */
[----:B------:R-:W-:Y:S02]  /*0ec0*/  LOP3.LUT R9, R9, 0xf, RZ, 0xc0, !PT ;  /* 0x0000000f09097812 */ /* 0x000fe400078ec0ff */
[----:B------:R-:W-:Y:S02]  /*0ed0*/  LOP3.LUT R10, R10, 0xf, RZ, 0xc0, !PT ;  /* 0x0000000f0a0a7812 */ /* 0x000fe400078ec0ff */
[----:B------:R-:W-:Y:S02]  /*0ee0*/  LOP3.LUT R11, R11, 0xf, RZ, 0xc0, !PT ;  /* 0x0000000f0b0b7812 */ /* 0x000fe400078ec0ff */
[----:B------:R-:W-:-:S02]  /*0ef0*/  LOP3.LUT R12, R12, 0xf, RZ, 0xc0, !PT ;  /* 0x0000000f0c0c7812 */ /* 0x000fc400078ec0ff */
[----:B------:R-:W-:Y:S02]  /*0f00*/  LOP3.LUT R13, R13, 0xf, RZ, 0xc0, !PT ;  /* 0x0000000f0d0d7812 */ /* 0x000fe400078ec0ff */
[----:B------:R-:W-:Y:S02]  /*0f10*/  LOP3.LUT R14, R14, 0xf, RZ, 0xc0, !PT ;  /* 0x0000000f0e0e7812 */ /* 0x000fe400078ec0ff */
[----:B------:R-:W-:Y:S02]  /*0f20*/  LOP3.LUT R15, R15, 0xf, RZ, 0xc0, !PT ;  /* 0x0000000f0f0f7812 */ /* 0x000fe400078ec0ff */
[----:B------:R-:W-:Y:S02]  /*0f30*/  LOP3.LUT R16, R16, 0xf, RZ, 0xc0, !PT ;  /* 0x0000000f10107812 */ /* 0x000fe400078ec0ff */
[----:B------:R-:W-:Y:S02]  /*0f40*/  LOP3.LUT R17, R17, 0xf, RZ, 0xc0, !PT ;  /* 0x0000000f11117812 */ /* 0x000fe400078ec0ff */
[----:B0-----:R-:W-:-:S07]  /*0f50*/  LOP3.LUT R18, R18, 0xf, RZ, 0xc0, !PT ;  /* 0x0000000f12127812 */ /* 0x001fce00078ec0ff */
.L_x_12:
[C---:B------:R-:W-:Y:S01]  /*0f60*/  LOP3.LUT R56, R27.reuse, 0x10, RZ, 0xc0, !PT ;  /* 0x000000101b387812 */ /* 0x040fe200078ec0ff */
[----:B------:R-:W-:Y:S01]  /*0f70*/  UPLOP3.LUT UP1, UPT, UPT, UPT, UP0, 0x80, 0x8 ;  /* 0x000000000008789c */ /* 0x000fe20003f2f000 */
[----:B------:R-:W-:Y:S01]  /*0f80*/  SHF.L.U32 R19, R27, 0x5, RZ ;  /* 0x000000051b137819 */ /* 0x000fe200000006ff */
[----:B------:R-:W-:Y:S02]  /*0f90*/  UPLOP3.LUT UP0, UPT, UPT, UPT, UPT, 0x40, 0x4 ;  /* 0x000000000004789c */ /* 0x000fe40003f0e870 */
[----:B------:R-:W-:Y:S01]  /*0fa0*/  VIADD R56, R56, UR4 ;  /* 0x0000000438387c36 */ /* 0x000fe20008000000 */
[----:B------:R-:W-:-:S04]  /*0fb0*/  UMOV UR4, 0x10 ;  /* 0x0000001000047882 */ /* 0x000fc80000000000 */
[----:B------:R-:W-:-:S04]  /*0fc0*/  LOP3.LUT R56, R56, 0x10, RZ, 0xc0, !PT ;  /* 0x0000001038387812 */ /* 0x000fc800078ec0ff */
[C---:B------:R-:W-:Y:S02]  /*0fd0*/  LOP3.LUT R58, R56.reuse, 0x3e0, R19, 0xf8, !PT ;  /* 0x000003e0383a7812 */ /* 0x040fe400078ef813 */
[--C-:B------:R-:W-:Y:S02]  /*0fe0*/  LOP3.LUT R57, R56, 0xf, R27.reuse, 0xf8, !PT ;  /* 0x0000000f38397812 */ /* 0x100fe400078ef81b */
[C---:B------:R-:W-:Y:S02]  /*0ff0*/  LOP3.LUT R19, R58.reuse, 0xf, R27, 0xf8, !PT ;  /* 0x0000000f3a137812 */ /* 0x040fe400078ef81b */
[----:B------:R-:W-:Y:S01]  /*1000*/  LOP3.LUT R28, R58, R5, RZ, 0xfc, !PT ;  /* 0x000000053a1c7212 */ /* 0x000fe200078efcff */
[----:B01----:R-:W-:Y:S01]  /*1010*/  SHFL.IDX PT, R33, R4, R57, 0x1f ;  /* 0x00001f3904217589 */ /* 0x003fe200000e0000 */
[----:B------:R-:W-:Y:S02]  /*1020*/  LEA R19, R19, UR6, 0x2 ;  /* 0x0000000613137c11 */ /* 0x000fe4000f8e10ff */
[----:B------:R-:W-:-:S02]  /*1030*/  LEA R28, R28, UR6, 0x2 ;  /* 0x000000061c1c7c11 */ /* 0x000fc4000f8e10ff */
[C---:B------:R-:W-:Y:S01]  /*1040*/  LOP3.LUT R29, R58.reuse, R6, RZ, 0xfc, !PT ;  /* 0x000000063a1d7212 */ /* 0x040fe200078efcff */
[----:B------:R0:W1:Y:S01]  /*1050*/  LDS R54, [R19] ;  /* 0x0000000013367984 */ /* 0x0000620000000800 */
[C---:B------:R-:W-:Y:S02]  /*1060*/  LOP3.LUT R30, R58.reuse, R7, RZ, 0xfc, !PT ;  /* 0x000000073a1e7212 */ /* 0x040fe400078efcff */
[----:B------:R-:W-:Y:S01]  /*1070*/  LEA R29, R29, UR6, 0x2 ;  /* 0x000000061d1d7c11 */ /* 0x000fe2000f8e10ff */
[----:B------:R2:W-:Y:S01]  /*1080*/  LDS R52, [R28] ;  /* 0x000000001c347984 */ /* 0x0005e20000000800 */
[----:B------:R-:W-:Y:S02]  /*1090*/  LOP3.LUT R31, R58, R8, RZ, 0xfc, !PT ;  /* 0x000000083a1f7212 */ /* 0x000fe400078efcff */
[----:B------:R-:W-:Y:S01]  /*10a0*/  LEA R30, R30, UR6, 0x2 ;  /* 0x000000061e1e7c11 */ /* 0x000fe2000f8e10ff */
[----:B------:R-:W-:Y:S01]  /*10b0*/  LDS R50, [R29] ;  /* 0x000000001d327984 */ /* 0x000fe20000000800 */
[----:B------:R-:W-:-:S02]  /*10c0*/  LOP3.LUT R53, R5, R56, RZ, 0xfc, !PT ;  /* 0x0000003805357212 */ /* 0x000fc400078efcff */
[----:B------:R-:W-:Y:S01]  /*10d0*/  LEA R46, R31, UR6, 0x2 ;  /* 0x000000061f2e7c11 */ /* 0x000fe2000f8e10ff */
[----:B------:R3:W-:Y:S01]  /*10e0*/  LDS R48, [R30] ;  /* 0x000000001e307984 */ /* 0x0007e20000000800 */
[C---:B0-----:R-:W-:Y:S02]  /*10f0*/  LOP3.LUT R19, R58.reuse, R9, RZ, 0xfc, !PT ;  /* 0x000000093a137212 */ /* 0x041fe400078efcff */
[----:B--2---:R-:W-:Y:S01]  /*1100*/  LOP3.LUT R28, R58, R10, RZ, 0xfc, !PT ;  /* 0x0000000a3a1c7212 */ /* 0x004fe200078efcff */
[----:B------:R-:W0:Y:S01]  /*1110*/  SHFL.IDX PT, R32, R4, R53, 0x1f ;  /* 0x00001f3504207589 */ /* 0x000e2200000e0000 */
[----:B------:R-:W-:Y:S02]  /*1120*/  LEA R19, R19, UR6, 0x2 ;  /* 0x0000000613137c11 */ /* 0x000fe4000f8e10ff */
[----:B------:R-:W-:Y:S01]  /*1130*/  LOP3.LUT R55, R6, R56, RZ, 0xfc, !PT ;  /* 0x0000003806377212 */ /* 0x000fe200078efcff */
[----:B------:R-:W-:Y:S01]  /*1140*/  LDS R46, [R46] ;  /* 0x000000002e2e7984 */ /* 0x000fe20000000800 */
[----:B------:R-:W-:-:S02]  /*1150*/  LEA R28, R28, UR6, 0x2 ;  /* 0x000000061c1c7c11 */ /* 0x000fc4000f8e10ff */
[----:B------:R-:W-:Y:S01]  /*1160*/  LOP3.LUT R31, R58, R11, RZ, 0xfc, !PT ;  /* 0x0000000b3a1f7212 */ /* 0x000fe200078efcff */
[----:B------:R-:W-:Y:S01]  /*1170*/  LDS R44, [R19] ;  /* 0x00000000132c7984 */ /* 0x000fe20000000800 */
[-C--:B------:R-:W-:Y:S02]  /*1180*/  LOP3.LUT R41, R7, R56.reuse, RZ, 0xfc, !PT ;  /* 0x0000003807297212 */ /* 0x080fe400078efcff */
[-C--:B------:R-:W-:Y:S01]  /*1190*/  LOP3.LUT R51, R8, R56.reuse, RZ, 0xfc, !PT ;  /* 0x0000003808337212 */ /* 0x080fe200078efcff */
[----:B------:R-:W2:Y:S01]  /*11a0*/  SHFL.IDX PT, R29, R4, R55, 0x1f ;  /* 0x00001f37041d7589 */ /* 0x000ea200000e0000 */
[----:B------:R-:W-:Y:S02]  /*11b0*/  LEA R42, R31, UR6, 0x2 ;  /* 0x000000061f2a7c11 */ /* 0x000fe4000f8e10ff */
[----:B------:R-:W-:Y:S01]  /*11c0*/  LOP3.LUT R49, R9, R56, RZ, 0xfc, !PT ;  /* 0x0000003809317212 */ /* 0x000fe200078efcff */
[----:B------:R-:W-:Y:S01]  /*11d0*/  LDS R43, [R28] ;  /* 0x000000001c2b7984 */ /* 0x000fe20000000800 */
[----:B---3--:R-:W-:-:S02]  /*11e0*/  LOP3.LUT R30, R58, 0x8, R23, 0xf6, !PT ;  /* 0x000000083a1e7812 */ /* 0x008fc400078ef617 */
[-C--:B------:R-:W-:Y:S01]  /*11f0*/  LOP3.LUT R47, R10, R56.reuse, RZ, 0xfc, !PT ;  /* 0x000000380a2f7212 */ /* 0x080fe200078efcff */
[----:B------:R-:W3:Y:S01]  /*1200*/  SHFL.IDX PT, R31, R4, R41, 0x1f ;  /* 0x00001f29041f7589 */ /* 0x000ee200000e0000 */
[----:B------:R-:W-:Y:S02]  /*1210*/  LEA R30, R30, UR6, 0x2 ;  /* 0x000000061e1e7c11 */ /* 0x000fe4000f8e10ff */
[-C--:B------:R-:W-:Y:S01]  /*1220*/  LOP3.LUT R45, R11, R56.reuse, RZ, 0xfc, !PT ;  /* 0x000000380b2d7212 */ /* 0x080fe200078efcff */
[----:B------:R-:W4:Y:S01]  /*1230*/  SHFL.IDX PT, R35, R4, R51, 0x1f ;  /* 0x00001f3304237589 */ /* 0x000f2200000e0000 */
[----:B-1----:R-:W-:Y:S01]  /*1240*/  IMAD R33, R54, R33, RZ ;  /* 0x0000002136217224 */ /* 0x002fe200078e02ff */
[----:B------:R-:W-:Y:S02]  /*1250*/  LOP3.LUT R39, R12, R56, RZ, 0xfc, !PT ;  /* 0x000000380c277212 */ /* 0x000fe400078efcff */
[----:B------:R-:W1:Y:S01]  /*1260*/  SHFL.IDX PT, R19, R4, R49, 0x1f ;  /* 0x00001f3104137589 */ /* 0x000e6200000e0000 */
[----:B0-----:R-:W-:Y:S01]  /*1270*/  IMAD R34, R52, R32, R33 ;  /* 0x0000002034227224 */ /* 0x001fe200078e0221 */
[----:B------:R-:W-:-:S02]  /*1280*/  LOP3.LUT R32, R58, R12, RZ, 0xfc, !PT ;  /* 0x0000000c3a207212 */ /* 0x000fc400078efcff */
[----:B------:R-:W-:Y:S01]  /*1290*/  LDS R42, [R42] ;  /* 0x000000002a2a7984 */ /* 0x000fe20000000800 */
[----:B------:R-:W-:Y:S02]  /*12a0*/  LOP3.LUT R33, R58, R13, RZ, 0xfc, !PT ;  /* 0x0000000d3a217212 */ /* 0x000fe400078efcff */
[----:B------:R-:W-:Y:S01]  /*12b0*/  LEA R32, R32, UR6, 0x2 ;  /* 0x0000000620207c11 */ /* 0x000fe2000f8e10ff */
[----:B------:R-:W0:Y:S01]  /*12c0*/  SHFL.IDX PT, R28, R4, R47, 0x1f ;  /* 0x00001f2f041c7589 */ /* 0x000e2200000e0000 */
[----:B--2---:R-:W-:Y:S01]  /*12d0*/  IMAD R34, R50, R29, R34 ;  /* 0x0000001d32227224 */ /* 0x004fe200078e0222 */
[----:B------:R-:W-:Y:S02]  /*12e0*/  LEA R36, R33, UR6, 0x2 ;  /* 0x0000000621247c11 */ /* 0x000fe4000f8e10ff */
[----:B------:R2:W-:Y:S01]  /*12f0*/  LDS R40, [R30] ;  /* 0x000000001e287984 */ /* 0x0005e20000000800 */
[----:B------:R-:W-:Y:S02]  /*1300*/  LOP3.LUT R33, R56, 0x8, R23, 0xf6, !PT ;  /* 0x0000000838217812 */ /* 0x000fe400078ef617 */
[-C--:B------:R-:W-:Y:S01]  /*1310*/  LOP3.LUT R37, R13, R56.reuse, RZ, 0xfc, !PT ;  /* 0x000000380d257212 */ /* 0x080fe200078efcff */
[----:B------:R-:W-:Y:S01]  /*1320*/  LDS R38, [R32] ;  /* 0x0000000020267984 */ /* 0x000fe20000000800 */
[----:B---3--:R-:W-:Y:S01]  /*1330*/  IMAD R31, R48, R31, R34 ;  /* 0x0000001f301f7224 */ /* 0x008fe200078e0222 */
[----:B------:R-:W-:-:S02]  /*1340*/  LOP3.LUT R61, R18, R56, RZ, 0xfc, !PT ;  /* 0x00000038123d7212 */ /* 0x000fc400078efcff */
[----:B------:R-:W3:Y:S01]  /*1350*/  SHFL.IDX PT, R29, R4, R45, 0x1f ;  /* 0x00001f2d041d7589 */ /* 0x000ee200000e0000 */
[----:B----4-:R-:W-:Y:S01]  /*1360*/  IMAD R35, R46, R35, R31 ;  /* 0x000000232e237224 */ /* 0x010fe200078e021f */
[----:B--2---:R-:W-:Y:S02]  /*1370*/  LOP3.LUT R30, R58, R16, RZ, 0xfc, !PT ;  /* 0x000000103a1e7212 */ /* 0x004fe400078efcff */
[----:B------:R-:W2:Y:S01]  /*1380*/  SHFL.IDX PT, R31, R4, R33, 0x1f ;  /* 0x00001f21041f7589 */ /* 0x000ea200000e0000 */
[----:B-1----:R-:W-:Y:S01]  /*1390*/  IMAD R35, R44, R19, R35 ;  /* 0x000000132c237224 */ /* 0x002fe200078e0223 */
[----:B------:R-:W-:Y:S02]  /*13a0*/  LEA R30, R30, UR6, 0x2 ;  /* 0x000000061e1e7c11 */ /* 0x000fe4000f8e10ff */
[----:B------:R-:W1:Y:S01]  /*13b0*/  SHFL.IDX PT, R19, R4, R39, 0x1f ;  /* 0x00001f2704137589 */ /* 0x000e6200000e0000 */
[----:B0-----:R-:W-:Y:S01]  /*13c0*/  IMAD R35, R43, R28, R35 ;  /* 0x0000001c2b237224 */ /* 0x001fe200078e0223 */
[----:B------:R-:W-:-:S02]  /*13d0*/  LOP3.LUT R28, R58, R14, RZ, 0xfc, !PT ;  /* 0x0000000e3a1c7212 */ /* 0x000fc400078efcff */
[----:B------:R-:W-:Y:S02]  /*13e0*/  LDS R36, [R36] ;  /* 0x0000000024247984 */ /* 0x000fe40000000800 */
[----:B------:R-:W-:Y:S02]  /*13f0*/  LEA R28, R28, UR6, 0x2 ;  /* 0x000000061c1c7c11 */ /* 0x000fe4000f8e10ff */
[----:B------:R-:W0:Y:S04]  /*1400*/  SHFL.IDX PT, R59, R4, R37, 0x1f ;  /* 0x00001f25043b7589 */ /* 0x000e2800000e0000 */
[----:B------:R-:W-:Y:S01]  /*1410*/  LDS R34, [R28] ;  /* 0x000000001c227984 */ /* 0x000fe20000000800 */
[----:B---3--:R-:W-:Y:S01]  /*1420*/  IMAD R35, R42, R29, R35 ;  /* 0x0000001d2a237224 */ /* 0x008fe200078e0223 */
[----:B------:R-:W-:-:S02]  /*1430*/  LOP3.LUT R29, R58, R15, RZ, 0xfc, !PT ;  /* 0x0000000f3a1d7212 */ /* 0x000fc400078efcff */
[----:B------:R-:W-:Y:S02]  /*1440*/  LDS R30, [R30] ;  /* 0x000000001e1e7984 */ /* 0x000fe40000000800 */
[----:B------:R-:W-:Y:S01]  /*1450*/  LEA R32, R29, UR6, 0x2 ;  /* 0x000000061d207c11 */ /* 0x000fe2000f8e10ff */
[----:B--2---:R-:W-:Y:S01]  /*1460*/  IMAD R31, R40, R31, R35 ;  /* 0x0000001f281f7224 */ /* 0x004fe200078e0223 */
[----:B------:R-:W-:-:S04]  /*1470*/  LOP3.LUT R35, R14, R56, RZ, 0xfc, !PT ;  /* 0x000000380e237212 */ /* 0x000fc800078efcff */
[----:B------:R-:W-:Y:S01]  /*1480*/  LDS R32, [R32] ;  /* 0x0000000020207984 */ /* 0x000fe20000000800 */
[----:B-1----:R-:W-:-:S03]  /*1490*/  IMAD R19, R38, R19, R31 ;  /* 0x0000001326137224 */ /* 0x002fc600078e021f */
[----:B------:R-:W1:Y:S01]  /*14a0*/  SHFL.IDX PT, R31, R4, R35, 0x1f ;  /* 0x00001f23041f7589 */ /* 0x000e6200000e0000 */
[----:B0-----:R-:W-:Y:S01]  /*14b0*/  IMAD R59, R36, R59, R19 ;  /* 0x0000003b243b7224 */ /* 0x001fe200078e0213 */
[----:B------:R-:W-:-:S05]  /*14c0*/  LOP3.LUT R19, R15, R56, RZ, 0xfc, !PT ;  /* 0x000000380f137212 */ /* 0x000fca00078efcff */
[----:B------:R-:W0:Y:S01]  /*14d0*/  SHFL.IDX PT, R29, R4, R19, 0x1f ;  /* 0x00001f13041d7589 */ /* 0x000e2200000e0000 */
[----:B-1----:R-:W-:Y:S01]  /*14e0*/  IMAD R59, R34, R31, R59 ;  /* 0x0000001f223b7224 */ /* 0x002fe200078e023b */
[----:B------:R-:W-:-:S05]  /*14f0*/  LOP3.LUT R31, R16, R56, RZ, 0xfc, !PT ;  /* 0x00000038101f7212 */ /* 0x000fca00078efcff */
[----:B------:R-:W1:Y:S01]  /*1500*/  SHFL.IDX PT, R28, R4, R31, 0x1f ;  /* 0x00001f1f041c7589 */ /* 0x000e6200000e0000 */
[----:B0-----:R-:W-:Y:S01]  /*1510*/  IMAD R59, R32, R29, R59 ;  /* 0x0000001d203b7224 */ /* 0x001fe200078e023b */
[----:B------:R-:W-:Y:S02]  /*1520*/  LOP3.LUT R29, R17, R56, RZ, 0xfc, !PT ;  /* 0x00000038111d7212 */ /* 0x000fe400078efcff */
[----:B------:R-:W-:Y:S04]  /*1530*/  SHFL.IDX PT, R56, R4, R61, 0x1f ;  /* 0x00001f3d04387589 */ /* 0x000fe800000e0000 */
[----:B------:R-:W-:Y:S01]  /*1540*/  SHFL.IDX PT, R60, R4, R29, 0x1f ;  /* 0x00001f1d043c7589 */ /* 0x000fe200000e0000 */
[----:B-1----:R-:W-:Y:S01]  /*1550*/  IMAD R59, R30, R28, R59 ;  /* 0x0000001c1e3b7224 */ /* 0x002fe200078e023b */
[----:B------:R-:W-:-:S02]  /*1560*/  LOP3.LUT R28, R58, R17, RZ, 0xfc, !PT ;  /* 0x000000113a1c7212 */ /* 0x000fc400078efcff */
[----:B------:R-:W-:Y:S02]  /*1570*/  LOP3.LUT R58, R58, R18, RZ, 0xfc, !PT ;  /* 0x000000123a3a7212 */ /* 0x000fe400078efcff */
[----:B------:R-:W-:Y:S02]  /*1580*/  LEA R28, R28, UR6, 0x2 ;  /* 0x000000061c1c7c11 */ /* 0x000fe4000f8e10ff */
[----:B------:R-:W-:-:S04]  /*1590*/  LEA R58, R58, UR6, 0x2 ;  /* 0x000000063a3a7c11 */ /* 0x000fc8000f8e10ff */
[----:B------:R-:W0:Y:S04]  /*15a0*/  LDS R28, [R28] ;  /* 0x000000001c1c7984 */ /* 0x000e280000000800 */
[----:B------:R-:W1:Y:S01]  /*15b0*/  LDS R58, [R58] ;  /* 0x000000003a3a7984 */ /* 0x000e620000000800 */
[----:B0-----:R-:W-:-:S04]  /*15c0*/  IMAD R59, R28, R60, R59 ;  /* 0x0000003c1c3b7224 */ /* 0x001fc800078e023b */
[----:B-1----:R-:W-:Y:S02]  /*15d0*/  IMAD R56, R58, R56, R59 ;  /* 0x000000383a387224 */ /* 0x002fe400078e023b */
[----:B------:R-:W0:Y:S02]  /*15e0*/  LDS R59, [R24] ;  /* 0x00000000183b7984 */ /* 0x000e240000000800 */
[----:B0-----:R-:W-:-:S05]  /*15f0*/  IMAD.IADD R60, R56, 0x1, R59 ;  /* 0x00000001383c7824 */ /* 0x001fca00078e023b */
[----:B------:R-:W-:Y:S04]  /*1600*/  STS [R24], R60 ;  /* 0x0000003c18007388 */ /* 0x000fe80000000800 */
[----:B------:R-:W0:Y:S04]  /*1610*/  LDS R56, [R21+0x840] ;  /* 0x0008400015387984 */ /* 0x000e280000000800 */
[----:B0-----:R-:W0:Y:S04]  /*1620*/  SHFL.IDX PT, R60, R56, R57, 0x1f ;  /* 0x00001f39383c7589 */ /* 0x001e2800000e0000 */
[----:B------:R-:W1:Y:S01]  /*1630*/  SHFL.IDX PT, R59, R56, R53, 0x1f ;  /* 0x00001f35383b7589 */ /* 0x000e6200000e0000 */
[----:B0-----:R-:W-:-:S04]  /*1640*/  IMAD R60, R54, R60, RZ ;  /* 0x0000003c363c7224 */ /* 0x001fc800078e02ff */
[----:B-1----:R-:W-:Y:S02]  /*1650*/  IMAD R59, R52, R59, R60 ;  /* 0x0000003b343b7224 */ /* 0x002fe400078e023c */
[----:B------:R-:W0:Y:S02]  /*1660*/  SHFL.IDX PT, R60, R56, R55, 0x1f ;  /* 0x00001f37383c7589 */ /* 0x000e2400000e0000 */
[----:B0-----:R-:W-:Y:S02]  /*1670*/  IMAD R59, R50, R60, R59 ;  /* 0x0000003c323b7224 */ /* 0x001fe400078e023b */
[----:B------:R-:W0:Y:S02]  /*1680*/  SHFL.IDX PT, R60, R56, R41, 0x1f ;  /* 0x00001f29383c7589 */ /* 0x000e2400000e0000 */
[----:B0-----:R-:W-:Y:S02]  /*1690*/  IMAD R59, R48, R60, R59 ;  /* 0x0000003c303b7224 */ /* 0x001fe400078e023b */
[----:B------:R-:W0:Y:S02]  /*16a0*/  SHFL.IDX PT, R60, R56, R51, 0x1f ;  /* 0x00001f33383c7589 */ /* 0x000e2400000e0000 */
[----:B0-----:R-:W-:-:S02]  /*16b0*/  IMAD R59, R46, R60, R59 ;  /* 0x0000003c2e3b7224 */ /* 0x001fc400078e023b */
        /* <DEDUP_REMOVED lines=22> */
[----:B------:R-:W0:Y:S03]  /*1820*/  LDS R60, [R24+0x800] ;  /* 0x00080000183c7984 */ /* 0x000e260000000800 */
[----:B0-----:R-:W-:-:S05]  /*1830*/  IADD3 R59, PT, PT, R59, R60, RZ ;  /* 0x0000003c3b3b7210 */ /* 0x001fca0007ffe0ff */
[----:B------:R-:W-:Y:S04]  /*1840*/  STS [R24+0x800], R59 ;  /* 0x0008003b18007388 */ /* 0x000fe80000000800 */
        /* <DEDUP_REMOVED lines=33> */
[----:B------:R-:W0:Y:S02]  /*1a60*/  LDS R59, [R24+0x1000] ;  /* 0x00100000183b7984 */ /* 0x000e240000000800 */
[----:B0-----:R-:W-:-:S05]  /*1a70*/  IMAD.IADD R59, R56, 0x1, R59 ;  /* 0x00000001383b7824 */ /* 0x001fca00078e023b */
        /* <DEDUP_REMOVED lines=147> */
[----:B------:R-:W1:Y:S04]  /*23b0*/  SHFL.IDX PT, R53, R56, R53, 0x1f ;  /* 0x00001f3538357589 */ /* 0x000e6800000e0000 */
[----:B------:R-:W2:Y:S04]  /*23c0*/  SHFL.IDX PT, R55, R56, R55, 0x1f ;  /* 0x00001f3738377589 */ /* 0x000ea800000e0000 */
[----:B------:R-:W3:Y:S04]  /*23d0*/  SHFL.IDX PT, R41, R56, R41, 0x1f ;  /* 0x00001f2938297589 */ /* 0x000ee800000e0000 */
[----:B------:R-:W4:Y:S04]  /*23e0*/  SHFL.IDX PT, R51, R56, R51, 0x1f ;  /* 0x00001f3338337589 */ /* 0x000f2800000e0000 */
[----:B------:R-:W5:Y:S01]  /*23f0*/  SHFL.IDX PT, R49, R56, R49, 0x1f ;  /* 0x00001f3138317589 */ /* 0x000f6200000e0000 */
[----:B0-----:R-:W-:-:S03]  /*2400*/  IMAD R54, R54, R57, RZ ;  /* 0x0000003936367224 */ /* 0x001fc600078e02ff */
[----:B------:R-:W-:Y:S01]  /*2410*/  SHFL.IDX PT, R45, R56, R45, 0x1f ;  /* 0x00001f2d382d7589 */ /* 0x000fe200000e0000 */
[----:B-1----:R-:W-:-:S03]  /*2420*/  IMAD R54, R52, R53, R54 ;  /* 0x0000003534367224 */ /* 0x002fc600078e0236 */
[----:B------:R-:W-:Y:S01]  /*2430*/  SHFL.IDX PT, R33, R56, R33, 0x1f ;  /* 0x00001f2138217589 */ /* 0x000fe200000e0000 */
[----:B--2---:R-:W-:-:S03]  /*2440*/  IMAD R54, R50, R55, R54 ;  /* 0x0000003732367224 */ /* 0x004fc600078e0236 */
[----:B------:R-:W-:Y:S01]  /*2450*/  SHFL.IDX PT, R39, R56, R39, 0x1f ;  /* 0x00001f2738277589 */ /* 0x000fe200000e0000 */
[----:B---3--:R-:W-:-:S03]  /*2460*/  IMAD R57, R48, R41, R54 ;  /* 0x0000002930397224 */ /* 0x008fc600078e0236 */
[----:B------:R-:W0:Y:S01]  /*2470*/  SHFL.IDX PT, R50, R56, R47, 0x1f ;  /* 0x00001f2f38327589 */ /* 0x000e2200000e0000 */
[----:B----4-:R-:W-:-:S03]  /*2480*/  IMAD R57, R46, R51, R57 ;  /* 0x000000332e397224 */ /* 0x010fc600078e0239 */
[----:B------:R-:W1:Y:S01]  /*2490*/  SHFL.IDX PT, R37, R56, R37, 0x1f ;  /* 0x00001f2538257589 */ /* 0x000e6200000e0000 */
[----:B-----5:R-:W-:-:S03]  /*24a0*/  IMAD R57, R44, R49, R57 ;  /* 0x000000312c397224 */ /* 0x020fc600078e0239 */
[----:B------:R-:W2:Y:S04]  /*24b0*/  SHFL.IDX PT, R35, R56, R35, 0x1f ;  /* 0x00001f2338237589 */ /* 0x000ea800000e0000 */
[----:B------:R-:W3:Y:S04]  /*24c0*/  SHFL.IDX PT, R19, R56, R19, 0x1f ;  /* 0x00001f1338137589 */ /* 0x000ee800000e0000 */
[----:B------:R-:W-:Y:S04]  /*24d0*/  LDS R44, [R24+0x3800] ;  /* 0x00380000182c7984 */ /* 0x000fe80000000800 */
[----:B------:R-:W4:Y:S01]  /*24e0*/  SHFL.IDX PT, R31, R56, R31, 0x1f ;  /* 0x00001f1f381f7589 */ /* 0x000f2200000e0000 */
[----:B0-----:R-:W-:-:S03]  /*24f0*/  IMAD R50, R43, R50, R57 ;  /* 0x000000322b327224 */ /* 0x001fc600078e0239 */
[----:B------:R-:W0:Y:S01]  /*2500*/  SHFL.IDX PT, R29, R56, R29, 0x1f ;  /* 0x00001f1d381d7589 */ /* 0x000e2200000e0000 */
[----:B------:R-:W-:-:S03]  /*2510*/  IMAD R45, R42, R45, R50 ;  /* 0x0000002d2a2d7224 */ /* 0x000fc600078e0232 */
[----:B------:R-:W5:Y:S01]  /*2520*/  SHFL.IDX PT, R61, R56, R61, 0x1f ;  /* 0x00001f3d383d7589 */ /* 0x000f6200000e0000 */
[----:B------:R-:W-:-:S04]  /*2530*/  IMAD R33, R40, R33, R45 ;  /* 0x0000002128217224 */ /* 0x000fc800078e022d */
[----:B------:R-:W-:-:S04]  /*2540*/  IMAD R33, R38, R39, R33 ;  /* 0x0000002726217224 */ /* 0x000fc800078e0221 */
[----:B-1----:R-:W-:-:S04]  /*2550*/  IMAD R33, R36, R37, R33 ;  /* 0x0000002524217224 */ /* 0x002fc800078e0221 */
[----:B--2---:R-:W-:-:S04]  /*2560*/  IMAD R33, R34, R35, R33 ;  /* 0x0000002322217224 */ /* 0x004fc800078e0221 */
[----:B---3--:R-:W-:-:S04]  /*2570*/  IMAD R33, R32, R19, R33 ;  /* 0x0000001320217224 */ /* 0x008fc800078e0221 */
[----:B----4-:R-:W-:-:S04]  /*2580*/  IMAD R33, R30, R31, R33 ;  /* 0x0000001f1e217224 */ /* 0x010fc800078e0221 */
[----:B0-----:R-:W-:-:S04]  /*2590*/  IMAD R33, R28, R29, R33 ;  /* 0x0000001d1c217224 */ /* 0x001fc800078e0221 */
[----:B-----5:R-:W-:-:S05]  /*25a0*/  IMAD R33, R58, R61, R33 ;  /* 0x0000003d3a217224 */ /* 0x020fca00078e0221 */
[----:B------:R-:W-:-:S05]  /*25b0*/  IADD3 R33, PT, PT, R33, R44, RZ ;  /* 0x0000002c21217210 */ /* 0x000fca0007ffe0ff */
[----:B------:R0:W-:Y:S01]  /*25c0*/  STS [R24+0x3800], R33 ;  /* 0x0038002118007388 */ /* 0x0001e20000000800 */
[----:B------:R-:W-:Y:S05]  /*25d0*/  BRA.U UP1, `(.L_x_12) ;  /* 0xffffffe901607547 */ /* 0x000fea000b83ffff */
[----:B------:R-:W-:-:S05]  /*25e0*/  VIADD R25, R25, 0x20 ;  /* 0x0000002019197836 */ /* 0x000fca0000000000 */
[----:B------:R-:W-:-:S13]  /*25f0*/  ISETP.GE.U32.AND P0, PT, R25, 0x80, PT ;  /* 0x000000801900780c */ /* 0x000fda0003f06070 */
[----:B------:R-:W-:Y:S05]  /*2600*/  @!P0 BRA `(.L_x_13) ;  /* 0xffffffdc00e08947 */ /* 0x000fea000383ffff */
[----:B------:R-:W-:Y:S01]  /*2610*/  SHF.L.U32 R2, R2, 0x2, RZ ;  /* 0x0000000202027819 */ /* 0x000fe200000006ff */
[----:B------:R-:W-:Y:S01]  /*2620*/  IMAD.MOV.U32 R4, RZ, RZ, RZ ;  /* 0x000000ffff047224 */ /* 0x000fe200078e00ff */
[----:B------:R-:W1:Y:S01]  /*2630*/  S2R R17, SR_CgaCtaId ;  /* 0x0000000000117919 */ /* 0x000e620000008800 */
[----:B------:R-:W-:Y:S01]  /*2640*/  BSSY.RECONVERGENT B0, `(.L_x_14) ;  /* 0x0000028000007945 */ /* 0x000fe20003800200 */
[----:B------:R-:W2:Y:S01]  /*2650*/  I2F.U32.RP R6, R2 ;  /* 0x0000000200067306 */ /* 0x000ea20000209000 */
[----:B------:R-:W-:Y:S01]  /*2660*/  BAR.SYNC.DEFER_BLOCKING 0x0 ;  /* 0x0000000000007b1d */ /* 0x000fe20000010000 */
[----:B------:R-:W-:Y:S02]  /*2670*/  ISETP.NE.U32.AND P2, PT, R2, RZ, PT ;  /* 0x000000ff0200720c */ /* 0x000fe40003f45070 */
[----:B------:R-:W-:-:S04]  /*2680*/  MOV R15, 0x400 ;  /* 0x00000400000f7802 */ /* 0x000fc80000000f00 */
[----:B--2---:R-:W2:Y:S02]  /*2690*/  MUFU.RCP R6, R6 ;  /* 0x0000000600067308 */ /* 0x004ea40000001000 */
[----:B--2---:R-:W-:-:S06]  /*26a0*/  VIADD R7, R6, 0xffffffe ;  /* 0x0ffffffe06077836 */ /* 0x004fcc0000000000 */
[----:B------:R-:W2:Y:S02]  /*26b0*/  F2I.FTZ.U32.TRUNC.NTZ R5, R7 ;  /* 0x0000000700057305 */ /* 0x000ea4000021f000 */
[----:B--2---:R-:W-:-:S05]  /*26c0*/  IADD3 R9, PT, PT, RZ, -R5, RZ ;  /* 0x80000005ff097210 */ /* 0x004fca0007ffe0ff */
[----:B------:R-:W-:-:S04]  /*26d0*/  IMAD R9, R9, R2, RZ ;  /* 0x0000000209097224 */ /* 0x000fc800078e02ff */
[----:B------:R-:W-:Y:S01]  /*26e0*/  IMAD.HI.U32 R0, R5, R9, R4 ;  /* 0x0000000905007227 */ /* 0x000fe200078e0004 */
[----:B------:R-:W-:-:S05]  /*26f0*/  IADD3 R5, PT, PT, -R20, 0xfff, RZ ;  /* 0x00000fff14057810 */ /* 0x000fca0007ffe1ff */
[----:B------:R-:W-:-:S05]  /*2700*/  IMAD.HI.U32 R0, R0, R5, RZ ;  /* 0x0000000500007227 */ /* 0x000fca00078e00ff */
[----:B------:R-:W-:-:S05]  /*2710*/  IADD3 R4, PT, PT, -R0, RZ, RZ ;  /* 0x000000ff00047210 */ /* 0x000fca0007ffe1ff */
[----:B------:R-:W-:-:S05]  /*2720*/  IMAD R5, R2, R4, R5 ;  /* 0x0000000402057224 */ /* 0x000fca00078e0205 */
[----:B------:R-:W-:-:S13]  /*2730*/  ISETP.GE.U32.AND P0, PT, R5, R2, PT ;  /* 0x000000020500720c */ /* 0x000fda0003f06070 */
[----:B------:R-:W-:Y:S01]  /*2740*/  @P0 IMAD.IADD R5, R5, 0x1, -R2 ;  /* 0x0000000105050824 */ /* 0x000fe200078e0a02 */
[----:B------:R-:W-:-:S04]  /*2750*/  @P0 IADD3 R0, PT, PT, R0, 0x1, RZ ;  /* 0x0000000100000810 */ /* 0x000fc80007ffe0ff */
[----:B------:R-:W-:-:S13]  /*2760*/  ISETP.GE.U32.AND P1, PT, R5, R2, PT ;  /* 0x000000020500720c */ /* 0x000fda0003f26070 */
[----:B------:R-:W-:Y:S01]  /*2770*/  @P1 VIADD R0, R0, 0x1 ;  /* 0x0000000100001836 */ /* 0x000fe20000000000 */
[----:B------:R-:W-:-:S04]  /*2780*/  @!P2 LOP3.LUT R0, RZ, R2, RZ, 0x33, !PT ;  /* 0x00000002ff00a212 */ /* 0x000fc800078e33ff */
[C---:B------:R-:W-:Y:S02]  /*2790*/  IADD3 R4, PT, PT, -R0.reuse, 0x2, RZ ;  /* 0x0000000200047810 */ /* 0x040fe40007ffe1ff */
[----:B------:R-:W-:Y:S02]  /*27a0*/  ISETP.GE.U32.AND P1, PT, R0, 0x2, PT ;  /* 0x000000020000780c */ /* 0x000fe40003f26070 */
[----:B------:R-:W-:-:S13]  /*27b0*/  LOP3.LUT P0, RZ, R4, 0x3, RZ, 0xc0, !PT ;  /* 0x0000000304ff7812 */ /* 0x000fda000780c0ff */
[----:B-1----:R-:W-:Y:S05]  /*27c0*/  @!P0 BRA `(.L_x_15) ;  /* 0x00000000003c8947 */ /* 0x002fea0003800000 */
[----:B------:R-:W1:Y:S01]  /*27d0*/  LDC.64 R6, c[0x0][0x3a0] ;  /* 0x0000e800ff067b82 */ /* 0x000e620000000a00 */
[----:B------:R-:W-:Y:S02]  /*27e0*/  IADD3 R4, PT, PT, R15, 0x5200, RZ ;  /* 0x000052000f047810 */ /* 0x000fe40007ffe0ff */
[----:B------:R-:W-:Y:S01]  /*27f0*/  LOP3.LUT R13, R0, 0x3, RZ, 0xc0, !PT ;  /* 0x00000003000d7812 */ /* 0x000fe200078ec0ff */
[----:B------:R-:W-:Y:S01]  /*2800*/  IMAD.MOV.U32 R0, RZ, RZ, RZ ;  /* 0x000000ffff007224 */ /* 0x000fe200078e00ff */
[----:B------:R-:W-:-:S07]  /*2810*/  LEA R14, R17, R4, 0x18 ;  /* 0x00000004110e7211 */ /* 0x000fce00078ec0ff */
.L_x_16:
[C---:B--2---:R-:W-:Y:S01]  /*2820*/  LEA R8, R3.reuse, R14, 0x2 ;  /* 0x0000000e03087211 */ /* 0x044fe200078e10ff */
[C---:B------:R-:W-:Y:S01]  /*2830*/  VIADD R5, R3.reuse, UR5 ;  /* 0x0000000503057c36 */ /* 0x040fe20008000000 */
[----:B------:R-:W-:Y:S01]  /*2840*/  IADD3 R0, PT, PT, R0, 0x1, RZ ;  /* 0x0000000100007810 */ /* 0x000fe20007ffe0ff */
[----:B------:R-:W-:Y:S02]  /*2850*/  IMAD.IADD R3, R3, 0x1, R2 ;  /* 0x0000000103037824 */ /* 0x000fe400078e0202 */
[----:B-1----:R-:W-:Y:S01]  /*2860*/  IMAD.WIDE.U32 R4, R5, 0x4, R6 ;  /* 0x0000000405047825 */ /* 0x002fe200078e0006 */
[----:B------:R-:W1:Y:S01]  /*2870*/  LDS.128 R8, [R8] ;  /* 0x0000000008087984 */ /* 0x000e620000000c00 */
[----:B------:R-:W-:-:S04]  /*2880*/  LOP3.LUT R12, R13, R0, RZ, 0x3c, !PT ;  /* 0x000000000d0c7212 */ /* 0x000fc800078e3cff */
[----:B------:R-:W-:Y:S01]  /*2890*/  ISETP.NE.AND P0, PT, R12, 0x2, PT ;  /* 0x000000020c00780c */ /* 0x000fe20003f05270 */
[----:B-1----:R2:W-:-:S12]  /*28a0*/  STG.E.128 desc[UR10][R4.64], R8 ;  /* 0x0000000804007986 */ /* 0x0025d8000c101d0a */
[----:B------:R-:W-:Y:S05]  /*28b0*/  @P0 BRA `(.L_x_16) ;  /* 0xfffffffc00d80947 */ /* 0x000fea000383ffff */
.L_x_15:
[----:B------:R-:W-:Y:S05]  /*28c0*/  BSYNC.RECONVERGENT B0 ;  /* 0x0000000000007941 */ /* 0x000fea0003800200 */
.L_x_14:
[----:B------:R-:W-:Y:S05]  /*28d0*/  @!P1 EXIT ;  /* 0x000000000000994d */ /* 0x000fea0003800000 */
[----:B------:R-:W0:Y:S01]  /*28e0*/  LDC R30, c[0x0][0x360] ;  /* 0x0000d800ff1e7b82 */ /* 0x000e220000000800 */
[----:B------:R-:W-:Y:S02]  /*28f0*/  IADD3 R0, PT, PT, R15, 0x5200, RZ ;  /* 0x000052000f007810 */ /* 0x000fe40007ffe0ff */
[----:B------:R-:W-:Y:S02]  /*2900*/  IADD3 R31, PT, PT, R3, UR5, RZ ;  /* 0x00000005031f7c10 */ /* 0x000fe4000fffe0ff */
[----:B------:R-:W-:Y:S02]  /*2910*/  LEA R0, R17, R0, 0x18 ;  /* 0x0000000011007211 */ /* 0x000fe400078ec0ff */
[----:B------:R-:W-:Y:S01]  /*2920*/  IADD3 R37, PT, PT, R31, R2, RZ ;  /* 0x000000021f257210 */ /* 0x000fe20007ffe0ff */
[----:B------:R-:W1:Y:S01]  /*2930*/  LDC.64 R28, c[0x0][0x3a0] ;  /* 0x0000e800ff1c7b82 */ /* 0x000e620000000a00 */
[----:B------:R-:W-:Y:S01]  /*2940*/  LEA R0, R3, R0, 0x2 ;  /* 0x0000000003007211 */ /* 0x000fe200078e10ff */
[----:B0-----:R-:W-:-:S02]  /*2950*/  IMAD R33, R30, 0xc, R31 ;  /* 0x0000000c1e217824 */ /* 0x001fc400078e021f */
[----:B------:R-:W-:-:S07]  /*2960*/  IMAD R35, R30, 0x8, R31 ;  /* 0x000000081e237824 */ /* 0x000fce00078e021f */
.L_x_17:
[C-C-:B0-2---:R-:W-:Y:S01]  /*2970*/  IMAD R8, R30.reuse, 0x10, R0.reuse ;  /* 0x000000101e087824 */ /* 0x145fe200078e0200 */
[C---:B------:R-:W-:Y:S01]  /*2980*/  LEA R12, R30.reuse, R0, 0x5 ;  /* 0x000000001e0c7211 */ /* 0x040fe200078e28ff */
[----:B------:R-:W-:Y:S01]  /*2990*/  IMAD R16, R30, 0x30, R0 ;  /* 0x000000301e107824 */ /* 0x000fe200078e0200 */
[----:B------:R0:W2:Y:S01]  /*29a0*/  LDS.128 R4, [R0] ;  /* 0x0000000000047984 */ /* 0x0000a20000000c00 */
[----:B-1----:R-:W-:Y:S01]  /*29b0*/  IMAD.WIDE.U32 R20, R31, 0x4, R28 ;  /* 0x000000041f147825 */ /* 0x002fe200078e001c */
[C---:B------:R-:W-:Y:S02]  /*29c0*/  IADD3 R3, PT, PT, R2.reuse, R3, R2 ;  /* 0x0000000302037210 */ /* 0x040fe40007ffe002 */
[----:B------:R-:W1:Y:S01]  /*29d0*/  LDS.128 R8, [R8] ;  /* 0x0000000008087984 */ /* 0x000e620000000c00 */
[----:B------:R-:W-:Y:S01]  /*29e0*/  IMAD.WIDE.U32 R22, R37, 0x4, R28 ;  /* 0x0000000425167825 */ /* 0x000fe200078e001c */
[----:B------:R-:W-:Y:S02]  /*29f0*/  IADD3 R3, PT, PT, R2, R3, R2 ;  /* 0x0000000302037210 */ /* 0x000fe40007ffe002 */
[----:B------:R-:W3:Y:S01]  /*2a00*/  LDS.128 R12, [R12] ;  /* 0x000000000c0c7984 */ /* 0x000ee20000000c00 */
[----:B------:R-:W-:Y:S01]  /*2a10*/  IMAD.WIDE.U32 R24, R35, 0x4, R28 ;  /* 0x0000000423187825 */ /* 0x000fe200078e001c */
[----:B------:R-:W-:-:S02]  /*2a20*/  ISETP.GE.U32.AND P0, PT, R3, 0x1000, PT ;  /* 0x000010000300780c */ /* 0x000fc40003f06070 */
[----:B------:R-:W4:Y:S01]  /*2a30*/  LDS.128 R16, [R16] ;  /* 0x0000000010107984 */ /* 0x000f220000000c00 */
[----:B------:R-:W-:Y:S01]  /*2a40*/  IMAD.WIDE.U32 R26, R33, 0x4, R28 ;  /* 0x00000004211a7825 */ /* 0x000fe200078e001c */
[C---:B------:R-:W-:Y:S02]  /*2a50*/  LEA R33, R30.reuse, R33, 0x4 ;  /* 0x000000211e217211 */ /* 0x040fe400078e20ff */
[C---:B------:R-:W-:Y:S01]  /*2a60*/  LEA R37, R30.reuse, R37, 0x4 ;  /* 0x000000251e257211 */ /* 0x040fe200078e20ff */
[C---:B------:R-:W-:Y:S01]  /*2a70*/  IMAD R35, R30.reuse, 0x10, R35 ;  /* 0x000000101e237824 */ /* 0x040fe200078e0223 */
[C---:B------:R-:W-:Y:S01]  /*2a80*/  LEA R31, R30.reuse, R31, 0x4 ;  /* 0x0000001f1e1f7211 */ /* 0x040fe200078e20ff */
[----:B0-----:R-:W-:Y:S01]  /*2a90*/  IMAD R0, R30, 0x40, R0 ;  /* 0x000000401e007824 */ /* 0x001fe200078e0200 */
[----:B--2---:R0:W-:Y:S04]  /*2aa0*/  STG.E.128 desc[UR10][R20.64], R4 ;  /* 0x0000000414007986 */ /* 0x0041e8000c101d0a */
[----:B-1----:R0:W-:Y:S04]  /*2ab0*/  STG.E.128 desc[UR10][R22.64], R8 ;  /* 0x0000000816007986 */ /* 0x0021e8000c101d0a */
[----:B---3--:R0:W-:Y:S04]  /*2ac0*/  STG.E.128 desc[UR10][R24.64], R12 ;  /* 0x0000000c18007986 */ /* 0x0081e8000c101d0a */
[----:B----4-:R0:W-:Y:S01]  /*2ad0*/  STG.E.128 desc[UR10][R26.64], R16 ;  /* 0x000000101a007986 */ /* 0x0101e2000c101d0a */
[----:B------:R-:W-:Y:S05]  /*2ae0*/  @!P0 BRA `(.L_x_17) ;  /* 0xfffffffc00a08947 */ /* 0x000fea000383ffff */
[----:B------:R-:W-:Y:S05]  /*2af0*/  EXIT ;  /* 0x000000000000794d */ /* 0x000fea0003800000 */
        .weak           $__internal_0_$__cuda_sm20_div_u16
        .type           $__internal_0_$__cuda_sm20_div_u16,@function
        .size           $__internal_0_$__cuda_sm20_div_u16,(.L_x_2338 - $__internal_0_$__cuda_sm20_div_u16)
$__internal_0_$__cuda_sm20_div_u16:
[----:B------:R-:W0:Y:S01]  /*2b00*/  I2F.U16 R6, R5 ;  /* 0x0000000500067306 */ /* 0x000e220000101000 */
[----:B------:R-:W-:Y:S01]  /*2b10*/  HFMA2 R7, -RZ, RZ, 15, 0 ;  /* 0x4b800000ff077431 */ /* 0x000fe200000001ff */
[----:B------:R-:W-:Y:S02]  /*2b20*/  I2FP.F32.U32.RZ R4, R4 ;  /* 0x0000000400047245 */ /* 0x000fe4000020d000 */
[C---:B0-----:R-:W-:Y:S02]  /*2b30*/  FSETP.GEU.AND P1, PT, |R6|.reuse, 1.175494350822287508e-38, PT ;  /* 0x008000000600780b */ /* 0x041fe40003f2e200 */
[----:B------:R-:W-:Y:S02]  /*2b40*/  FSETP.GT.AND P0, PT, |R6|, 8.50705917302346158658e+37, PT ;  /* 0x7e8000000600780b */ /* 0x000fe40003f04200 */
[----:B------:R-:W-:-:S04]  /*2b50*/  FSEL R7, R7, 1, !P1 ;  /* 0x3f80000007077808 */ /* 0x000fc80004800000 */
[----:B------:R-:W-:Y:S02]  /*2b60*/  FSEL R7, R7, 0.25, !P0 ;  /* 0x3e80000007077808 */ /* 0x000fe40004000000 */
[----:B------:R-:W-:Y:S01]  /*2b70*/  ISETP.NE.U32.AND P0, PT, R5, RZ, PT ;  /* 0x000000ff0500720c */ /* 0x000fe20003f05070 */
[----:B------:R-:W-:Y:S02]  /*2b80*/  HFMA2 R5, -RZ, RZ, 0, 0 ;  /* 0x00000000ff057431 */ /* 0x000fe400000001ff */
[----:B------:R-:W-:-:S06]  /*2b90*/  FMUL R6, R6, R7 ;  /* 0x0000000706067220 */ /* 0x000fcc0000400000 */
[----:B------:R-:W0:Y:S02]  /*2ba0*/  MUFU.RCP R6, R6 ;  /* 0x0000000600067308 */ /* 0x000e240000001000 */
[----:B0-----:R-:W-:-:S05]  /*2bb0*/  FMUL R7, R7, R6 ;  /* 0x0000000607077220 */ /* 0x001fca0000400000 */
[----:B------:R-:W-:-:S05]  /*2bc0*/  IADD3 R7, PT, PT, R7, 0x2, RZ ;  /* 0x0000000207077810 */ /* 0x000fca0007ffe0ff */
[----:B------:R-:W-:Y:S01]  /*2bd0*/  FMUL.RZ R7, R4, R7 ;  /* 0x0000000704077220 */ /* 0x000fe2000040c000 */
[----:B------:R-:W-:-:S05]  /*2be0*/  MOV R4, R9 ;  /* 0x0000000900047202 */ /* 0x000fca0000000f00 */
[----:B------:R-:W0:Y:S02]  /*2bf0*/  F2I.U32.TRUNC.NTZ R7, R7 ;  /* 0x0000000700077305 */ /* 0x000e24000020f000 */
[----:B0-----:R-:W-:Y:S01]  /*2c00*/  LOP3.LUT R8, R7, 0xffff, RZ, 0xc0, !PT ;  /* 0x0000ffff07087812 */ /* 0x001fe200078ec0ff */
[----:B------:R-:W-:Y:S01]  /*2c10*/  @!P0 IMAD.MOV.U32 R8, RZ, RZ, -0x1 ;  /* 0xffffffffff088424 */ /* 0x000fe200078e00ff */
[----:B------:R-:W-:Y:S06]  /*2c20*/  RET.REL.NODEC R4 `(_Z9cuda_gemmIiLj512ELj1ELj1ELj4096ELj128ELj128ELj128ELj1ELj1EEvjjjPKT_S2_PS0_jjj) ;  /* 0xffffffd004f47950 */ /* 0x000fec0003c3ffff */
.L_x_18:
[----:B------:R-:W-:-:S00]  /*2c30*/  BRA `(.L_x_18) ;  /* 0xfffffffc00fc7947 */ /* 0x000fc0000383ffff */
[----:B------:R-:W-:-:S00]  /*2c40*/  NOP ;  /* 0x0000000000007918 */ /* 0x000fc00000000000 */
        /* <DEDUP_REMOVED lines=11> */
.L_x_2338:


//--------------------- .text._Z9cuda_gemmIiLj512ELj1ELj1ELj4096ELj128ELj128ELj128ELj0ELj1EEvjjjPKT_S2_PS0_jjj --------------------------
	.section	.text._Z9cuda_gemmIiLj512ELj1ELj1ELj4096ELj128ELj128ELj128ELj0ELj1EEvjjjPKT_S2_PS0_jjj,"ax",@progbits
	.align	128
        .global         _Z9cuda_gemmIiLj512ELj1ELj1ELj4096ELj128ELj128ELj128ELj0ELj1EEvjjjPKT_S2_PS0_jjj
        .type           _Z9cuda_gemmIiLj512ELj1ELj1ELj4096ELj128ELj128ELj128ELj0ELj1EEvjjjPKT_S2_PS0_jjj,@function
        .size           _Z9cuda_gemmIiLj512ELj1ELj1ELj4096ELj128ELj128ELj128ELj0ELj1EEvjjjPKT_S2_PS0_jjj,(.L_x_2339 - _Z9cuda_gemmIiLj512ELj1ELj1ELj4096ELj128ELj128ELj128ELj0ELj1EEvjjjPKT_S2_PS0_jjj)
        .other          _Z9cuda_gemmIiLj512ELj1ELj1ELj4096ELj128ELj128ELj128ELj0ELj1EEvjjjPKT_S2_PS0_jjj,@"STO_CUDA_ENTRY STV_DEFAULT"
_Z9cuda_gemmIiLj512ELj1ELj1ELj4096ELj128ELj128ELj128ELj0ELj1EEvjjjPKT_S2_PS0_jjj:
.text._Z9cuda_gemmIiLj512ELj1ELj1ELj4096ELj128ELj128ELj128ELj0ELj1EEvjjjPKT_S2_PS0_jjj:
[----:B------:R-:W0:Y:S08]  /*0000*/  LDC R1, c[0x0][0x37c] ;  /* 0x0000df00ff017b82 */ /* 0x000e300000000800 */
[----:B------:R-:W1:Y:S01]  /*0010*/  S2UR UR7, SR_CTAID.Y ;  /* 0x00000000000779c3 */ /* 0x000e620000002600 */
[----:B0-----:R-:W-:-:S07]  /*0020*/  IADD3 R1, PT, PT, R1, -0x8, RZ ;  /* 0xfffffff801017810 */ /* 0x001fce0007ffe0ff */
[----:B------:R-:W1:Y:S02]  /*0030*/  LDC R0, c[0x0][0x374] ;  /* 0x0000dd00ff007b82 */ /* 0x000e640000000800 */
[----:B-1----:R-:W-:-:S13]  /*0040*/  ISETP.LE.U32.AND P0, PT, R0, UR7, PT ;  /* 0x0000000700007c0c */ /* 0x002fda000bf03070 */
[----:B------:R-:W-:Y:S05]  /*0050*/  @P0 EXIT ;  /* 0x000000000000094d */ /* 0x000fea0003800000 */
[----:B------:R-:W0:Y:S01]  /*0060*/  S2R R0, SR_TID.X ;  /* 0x0000000000007919 */ /* 0x000e220000002100 */
[----:B------:R-:W1:Y:S01]  /*0070*/  LDC R2, c[0x0][0x360] ;  /* 0x0000d800ff027b82 */ /* 0x000e620000000800 */
[----:B------:R-:W-:-:S07]  /*0080*/  MOV R9, 0x120 ;  /* 0x0000012000097802 */ /* 0x000fce0000000f00 */
[----:B------:R-:W2:Y:S08]  /*0090*/  S2UR UR5, SR_CTAID.Z ;  /* 0x00000000000579c3 */ /* 0x000eb00000002700 */
[----:B------:R-:W3:Y:S01]  /*00a0*/  S2UR UR8, SR_CTAID.X ;  /* 0x00000000000879c3 */ /* 0x000ee20000002500 */
[----:B-1----:R-:W-:Y:S01]  /*00b0*/  LOP3.LUT R5, R2, 0xffff, RZ, 0xc0, !PT ;  /* 0x0000ffff02057812 */ /* 0x002fe200078ec0ff */
[----:B0-----:R-:W-:Y:S01]  /*00c0*/  IMAD.IADD R3, R0, 0x1, R2 ;  /* 0x0000000100037824 */ /* 0x001fe200078e0202 */
[----:B--2---:R-:W-:-:S04]  /*00d0*/  USHF.L.U32 UR5, UR5, 0x7, URZ ;  /* 0x0000000705057899 */ /* 0x004fc800080006ff */
[----:B------:R-:W-:Y:S02]  /*00e0*/  LOP3.LUT R4, R3, 0xfff, RZ, 0x3c, !PT ;  /* 0x00000fff03047812 */ /* 0x000fe400078e3cff */
[----:B------:R-:W-:Y:S02]  /*00f0*/  SHF.L.U32 R3, R0, 0x2, RZ ;  /* 0x0000000200037819 */ /* 0x000fe400000006ff */
[----:B---3--:R-:W-:-:S07]  /*0100*/  LOP3.LUT R4, R4, 0xffff, RZ, 0xc0, !PT ;  /* 0x0000ffff04047812 */ /* 0x008fce00078ec0ff */
[----:B------:R-:W-:Y:S05]  /*0110*/  CALL.REL.NOINC `($__internal_1_$__cuda_sm20_div_u16) ;  /* 0x0000002800f47944 */ /* 0x000fea0003c00000 */
[----:B------:R-:W-:Y:S01]  /*0120*/  LOP3.LUT R9, R8, 0x3, RZ, 0xc0, !PT ;  /* 0x0000000308097812 */ /* 0x000fe200078ec0ff */
[----:B------:R-:W0:Y:S01]  /*0130*/  S2UR UR9, SR_CgaCtaId ;  /* 0x00000000000979c3 */ /* 0x000e220000008800 */
[----:B------:R-:W-:Y:S01]  /*0140*/  UMOV UR6, 0x400 ;  /* 0x0000040000067882 */ /* 0x000fe20000000000 */
[----:B------:R-:W-:Y:S01]  /*0150*/  BSSY.RECONVERGENT B0, `(.L_x_19) ;  /* 0x0000011000007945 */ /* 0x000fe20003800200 */
[----:B------:R-:W-:Y:S01]  /*0160*/  ISETP.NE.AND P0, PT, R9, 0x2, PT ;  /* 0x000000020900780c */ /* 0x000fe20003f05270 */
[----:B------:R-:W-:-:S12]  /*0170*/  IMAD.MOV.U32 R5, RZ, RZ, R0 ;  /* 0x000000ffff057224 */ /* 0x000fd800078e0000 */
[----:B------:R-:W-:Y:S05]  /*0180*/  @!P0 BRA `(.L_x_20) ;  /* 0x0000000000348947 */ /* 0x000fea0003800000 */
[----:B------:R-:W1:Y:S01]  /*0190*/  S2R R7, SR_CgaCtaId ;  /* 0x0000000000077919 */ /* 0x000e620000008800 */
[----:B------:R-:W-:Y:S02]  /*01a0*/  MOV R4, 0x400 ;  /* 0x0000040000047802 */ /* 0x000fe40000000f00 */
[----:B------:R-:W-:Y:S02]  /*01b0*/  MOV R5, R0 ;  /* 0x0000000000057202 */ /* 0x000fe40000000f00 */
[----:B------:R-:W-:Y:S01]  /*01c0*/  IADD3 R6, PT, PT, R4, 0x5200, RZ ;  /* 0x0000520004067810 */ /* 0x000fe20007ffe0ff */
[----:B------:R-:W-:-:S03]  /*01d0*/  IMAD.MOV.U32 R4, RZ, RZ, RZ ;  /* 0x000000ffff047224 */ /* 0x000fc600078e00ff */
[----:B-1----:R-:W-:-:S07]  /*01e0*/  LEA R6, R7, R6, 0x18 ;  /* 0x0000000607067211 */ /* 0x002fce00078ec0ff */
.L_x_21:
[----:B------:R-:W-:Y:S01]  /*01f0*/  IMAD R7, R5, 0x4, R6 ;  /* 0x0000000405077824 */ /* 0x000fe200078e0206 */
[----:B------:R-:W-:Y:S01]  /*0200*/  IADD3 R4, PT, PT, R4, 0x1, RZ ;  /* 0x0000000104047810 */ /* 0x000fe20007ffe0ff */
[----:B------:R-:W-:-:S03]  /*0210*/  IMAD.IADD R5, R2, 0x1, R5 ;  /* 0x0000000102057824 */ /* 0x000fc600078e0205 */
[----:B------:R1:W-:Y:S01]  /*0220*/  STS [R7], RZ ;  /* 0x000000ff07007388 */ /* 0x0003e20000000800 */
[----:B------:R-:W-:-:S04]  /*0230*/  LOP3.LUT R8, R4, R9, RZ, 0x3c, !PT ;  /* 0x0000000904087212 */ /* 0x000fc800078e3cff */
[----:B------:R-:W-:-:S13]  /*0240*/  ISETP.NE.AND P0, PT, R8, 0x2, PT ;  /* 0x000000020800780c */ /* 0x000fda0003f05270 */
[----:B-1----:R-:W-:Y:S05]  /*0250*/  @P0 BRA `(.L_x_21) ;  /* 0xfffffffc00e40947 */ /* 0x002fea000383ffff */
.L_x_20:
[----:B0-----:R-:W-:Y:S05]  /*0260*/  BSYNC.RECONVERGENT B0 ;  /* 0x0000000000007941 */ /* 0x001fea0003800200 */
.L_x_19:
[----:B------:R-:W-:Y:S01]  /*0270*/  BSSY.RECONVERGENT B0, `(.L_x_22) ;  /* 0x0000010000007945 */ /* 0x000fe20003800200 */
[----:B------:R-:W-:Y:S01]  /*0280*/  UIADD3 UR4, UPT, UPT, UR6, 0x5200, URZ ;  /* 0x0000520006047890 */ /* 0x000fe2000fffe0ff */
[----:B------:R-:W-:-:S03]  /*0290*/  SHF.L.U32 R4, R2, 0x2, RZ ;  /* 0x0000000202047819 */ /* 0x000fc600000006ff */
[----:B------:R-:W-:-:S12]  /*02a0*/  ULEA UR10, UR9, UR4, 0x18 ;  /* 0x00000004090a7291 */ /* 0x000fd8000f8ec0ff */
.L_x_23:
[----:B------:R-:W-:Y:S01]  /*02b0*/  IMAD.SHL.U32 R13, R2, 0x4, RZ ;  /* 0x00000004020d7824 */ /* 0x000fe200078e00ff */
[----:B0-----:R-:W-:-:S03]  /*02c0*/  LEA R8, R5, UR10, 0x2 ;  /* 0x0000000a05087c11 */ /* 0x001fc6000f8e10ff */
[--C-:B------:R-:W-:Y:S01]  /*02d0*/  IMAD.IADD R5, R5, 0x1, R13.reuse ;  /* 0x0000000105057824 */ /* 0x100fe200078e020d */
[-C--:B------:R-:W-:Y:S01]  /*02e0*/  IADD3 R4, PT, PT, R8, R13.reuse, RZ ;  /* 0x0000000d08047210 */ /* 0x080fe20007ffe0ff */
[----:B------:R0:W-:Y:S03]  /*02f0*/  STS [R8], RZ ;  /* 0x000000ff08007388 */ /* 0x0001e60000000800 */
[----:B------:R-:W-:Y:S01]  /*0300*/  ISETP.GE.U32.AND P0, PT, R5, 0x1000, PT ;  /* 0x000010000500780c */ /* 0x000fe20003f06070 */
[----:B------:R-:W-:Y:S01]  /*0310*/  IMAD.IADD R6, R4, 0x1, R13 ;  /* 0x0000000104067824 */ /* 0x000fe200078e020d */
[----:B------:R0:W-:Y:S04]  /*0320*/  STS [R4], RZ ;  /* 0x000000ff04007388 */ /* 0x0001e80000000800 */
[----:B------:R-:W-:Y:S01]  /*0330*/  IADD3 R7, PT, PT, R6, R13, RZ ;  /* 0x0000000d06077210 */ /* 0x000fe20007ffe0ff */
[----:B------:R0:W-:Y:S04]  /*0340*/  STS [R6], RZ ;  /* 0x000000ff06007388 */ /* 0x0001e80000000800 */
[----:B------:R0:W-:Y:S02]  /*0350*/  STS [R7], RZ ;  /* 0x000000ff07007388 */ /* 0x0001e40000000800 */
[----:B------:R-:W-:Y:S05]  /*0360*/  @!P0 BRA `(.L_x_23) ;  /* 0xfffffffc00d08947 */ /* 0x000fea000383ffff */
[----:B------:R-:W-:Y:S05]  /*0370*/  BSYNC.RECONVERGENT B0 ;  /* 0x0000000000007941 */ /* 0x000fea0003800200 */
.L_x_22:
[----:B------:R-:W1:Y:S01]  /*0380*/  I2F.U32.RP R9, R13 ;  /* 0x0000000d00097306 */ /* 0x000e620000209000 */
[----:B0-----:R-:W-:Y:S01]  /*0390*/  IADD3 R4, PT, PT, R3, R13, RZ ;  /* 0x0000000d03047210 */ /* 0x001fe20007ffe0ff */
[----:B------:R-:W-:Y:S01]  /*03a0*/  UIADD3 UR4, UPT, UPT, UR6, 0x4200, URZ ;  /* 0x0000420006047890 */ /* 0x000fe2000fffe0ff */
[----:B------:R-:W-:Y:S01]  /*03b0*/  ISETP.NE.U32.AND P2, PT, R13, RZ, PT ;  /* 0x000000ff0d00720c */ /* 0x000fe20003f45070 */
[----:B------:R-:W-:Y:S01]  /*03c0*/  ULEA UR6, UR9, UR6, 0x18 ;  /* 0x0000000609067291 */ /* 0x000fe2000f8ec0ff */
[C---:B------:R-:W-:Y:S01]  /*03d0*/  ISETP.GE.U32.AND P0, PT, R4.reuse, 0x400, PT ;  /* 0x000004000400780c */ /* 0x040fe20003f06070 */
[----:B------:R-:W-:Y:S01]  /*03e0*/  ULEA UR4, UR9, UR4, 0x18 ;  /* 0x0000000409047291 */ /* 0x000fe2000f8ec0ff */
[----:B------:R-:W-:Y:S01]  /*03f0*/  VIMNMX.U32 R5, PT, PT, R4, 0x400, !PT ;  /* 0x0000040004057848 */ /* 0x000fe20007fe0000 */
[----:B------:R-:W0:Y:S01]  /*0400*/  LDCU.64 UR12, c[0x0][0x358] ;  /* 0x00006b00ff0c77ac */ /* 0x000e220008000a00 */
[----:B------:R-:W-:-:S03]  /*0410*/  SEL R8, RZ, 0x1, P0 ;  /* 0x00000001ff087807 */ /* 0x000fc60000000000 */
[----:B------:R-:W-:Y:S02]  /*0420*/  LEA R12, R3, UR4, 0x2 ;  /* 0x00000004030c7c11 */ /* 0x000fe4000f8e10ff */
[----:B------:R-:W-:Y:S01]  /*0430*/  IADD3 R5, PT, PT, R5, -R4, -R8 ;  /* 0x8000000405057210 */ /* 0x000fe20007ffe808 */
[----:B-1----:R-:W1:Y:S02]  /*0440*/  MUFU.RCP R9, R9 ;  /* 0x0000000900097308 */ /* 0x002e640000001000 */
[----:B------:R2:W-:Y:S01]  /*0450*/  STL [R1], R12 ;  /* 0x0000000c01007387 */ /* 0x0005e20000100800 */
[----:B-1----:R-:W-:Y:S01]  /*0460*/  IADD3 R6, PT, PT, R9, 0xffffffe, RZ ;  /* 0x0ffffffe09067810 */ /* 0x002fe20007ffe0ff */
[----:B------:R-:W-:-:S04]  /*0470*/  IMAD.MOV.U32 R9, RZ, RZ, RZ ;  /* 0x000000ffff097224 */ /* 0x000fc800078e00ff */
[----:B------:R1:W3:Y:S02]  /*0480*/  F2I.FTZ.U32.TRUNC.NTZ R7, R6 ;  /* 0x0000000600077305 */ /* 0x0002e4000021f000 */
[----:B-1----:R-:W-:Y:S02]  /*0490*/  IMAD.MOV.U32 R6, RZ, RZ, RZ ;  /* 0x000000ffff067224 */ /* 0x002fe400078e00ff */
[----:B---3--:R-:W-:-:S04]  /*04a0*/  IMAD.MOV R11, RZ, RZ, -R7 ;  /* 0x000000ffff0b7224 */ /* 0x008fc800078e0a07 */
[----:B------:R-:W-:-:S04]  /*04b0*/  IMAD R11, R11, R13, RZ ;  /* 0x0000000d0b0b7224 */ /* 0x000fc800078e02ff */
[----:B------:R-:W-:-:S04]  /*04c0*/  IMAD.HI.U32 R10, R7, R11, R6 ;  /* 0x0000000b070a7227 */ /* 0x000fc800078e0006 */
[----:B------:R-:W-:Y:S02]  /*04d0*/  IMAD R11, R2, 0x10, R12 ;  /* 0x00000010020b7824 */ /* 0x000fe400078e020c */
[----:B------:R-:W-:Y:S01]  /*04e0*/  IMAD.HI.U32 R7, R10, R5, RZ ;  /* 0x000000050a077227 */ /* 0x000fe200078e00ff */
[----:B------:R-:W-:-:S04]  /*04f0*/  IADD3 R10, PT, PT, R4, R13, RZ ;  /* 0x0000000d040a7210 */ /* 0x000fc80007ffe0ff */
[----:B------:R-:W-:-:S05]  /*0500*/  IADD3 R6, PT, PT, -R7, RZ, RZ ;  /* 0x000000ff07067210 */ /* 0x000fca0007ffe1ff */
[----:B------:R-:W-:Y:S01]  /*0510*/  IMAD R5, R13, R6, R5 ;  /* 0x000000060d057224 */ /* 0x000fe200078e0205 */
[----:B------:R-:W-:-:S04]  /*0520*/  SHF.R.U32.HI R6, RZ, 0x5, R0 ;  /* 0x00000005ff067819 */ /* 0x000fc80000011600 */
[----:B------:R-:W-:-:S13]  /*0530*/  ISETP.GE.U32.AND P0, PT, R5, R13, PT ;  /* 0x0000000d0500720c */ /* 0x000fda0003f06070 */
[----:B------:R-:W-:Y:S01]  /*0540*/  @P0 IMAD.IADD R5, R5, 0x1, -R13 ;  /* 0x0000000105050824 */ /* 0x000fe200078e0a0d */
[----:B------:R-:W-:-:S04]  /*0550*/  @P0 IADD3 R7, PT, PT, R7, 0x1, RZ ;  /* 0x0000000107070810 */ /* 0x000fc80007ffe0ff */
[----:B------:R-:W-:Y:S02]  /*0560*/  ISETP.GE.U32.AND P1, PT, R5, R13, PT ;  /* 0x0000000d0500720c */ /* 0x000fe40003f26070 */
[----:B------:R-:W-:-:S04]  /*0570*/  LOP3.LUT R5, R3, 0x7c, RZ, 0xc0, !PT ;  /* 0x0000007c03057812 */ /* 0x000fc800078ec0ff */
[----:B------:R-:W-:-:S05]  /*0580*/  IADD3 R5, PT, PT, R5, UR6, RZ ;  /* 0x0000000605057c10 */ /* 0x000fca000fffe0ff */
[----:B------:R-:W-:Y:S02]  /*0590*/  IMAD R5, R6, 0x84, R5 ;  /* 0x0000008406057824 */ /* 0x000fe400078e0205 */
[----:B------:R-:W-:Y:S01]  /*05a0*/  @P1 VIADD R7, R7, 0x1 ;  /* 0x0000000107071836 */ /* 0x000fe20000000000 */
[----:B------:R-:W-:-:S05]  /*05b0*/  @!P2 LOP3.LUT R7, RZ, R13, RZ, 0x33, !PT ;  /* 0x0000000dff07a212 */ /* 0x000fca00078e33ff */
[----:B------:R-:W-:Y:S01]  /*05c0*/  IMAD.IADD R6, R8, 0x1, R7 ;  /* 0x0000000108067824 */ /* 0x000fe200078e0207 */
[----:B------:R-:W-:Y:S02]  /*05d0*/  LOP3.LUT R7, R0, 0xf, RZ, 0xc0, !PT ;  /* 0x0000000f00077812 */ /* 0x000fe400078ec0ff */
[----:B0-2---:R-:W-:-:S07]  /*05e0*/  IADD3 R8, PT, PT, R3, UR10, RZ ;  /* 0x0000000a03087c10 */ /* 0x005fce000fffe0ff */
.L_x_32:
[----:B------:R-:W-:Y:S01]  /*05f0*/  ISETP.GT.U32.AND P0, PT, R0, 0xff, PT ;  /* 0x000000ff0000780c */ /* 0x000fe20003f04070 */
[----:B------:R-:W-:-:S12]  /*0600*/  BSSY.RECONVERGENT B0, `(.L_x_24) ;  /* 0x0000062000007945 */ /* 0x000fd80003800200 */
[----:B0-----:R-:W-:Y:S05]  /*0610*/  @P0 BRA `(.L_x_25) ;  /* 0x0000000400800947 */ /* 0x001fea0003800000 */
[----:B------:R-:W0:Y:S01]  /*0620*/  LDCU UR6, c[0x0][0x388] ;  /* 0x00007100ff0677ac */ /* 0x000e220008000800 */
[C---:B------:R-:W-:Y:S01]  /*0630*/  LOP3.LUT R18, R6.reuse, 0x3, RZ, 0xc0, !PT ;  /* 0x0000000306127812 */ /* 0x040fe200078ec0ff */
[----:B------:R-:W-:Y:S01]  /*0640*/  BSSY.RECONVERGENT B1, `(.L_x_26) ;  /* 0x0000027000017945 */ /* 0x000fe20003800200 */
[----:B------:R-:W-:Y:S01]  /*0650*/  ISETP.GE.U32.AND P0, PT, R6, 0x3, PT ;  /* 0x000000030600780c */ /* 0x000fe20003f06070 */
[----:B------:R-:W-:Y:S01]  /*0660*/  ULEA UR4, UR8, UR5, 0xc ;  /* 0x0000000508047291 */ /* 0x000fe2000f8e60ff */
[----:B------:R-:W-:Y:S02]  /*0670*/  ISETP.NE.AND P1, PT, R18, 0x3, PT ;  /* 0x000000031200780c */ /* 0x000fe40003f25270 */
[----:B------:R-:W-:Y:S01]  /*0680*/  MOV R29, R3 ;  /* 0x00000003001d7202 */ /* 0x000fe20000000f00 */
[----:B0-----:R-:W-:-:S06]  /*0690*/  UIMAD UR4, UR7, UR6, UR4 ;  /* 0x00000006070472a4 */ /* 0x001fcc000f8e0204 */
[----:B------:R-:W-:-:S04]  /*06a0*/  VIADD R28, R9, UR4 ;  /* 0x00000004091c7c36 */ /* 0x000fc80008000000 */
[----:B------:R-:W-:Y:S05]  /*06b0*/  @!P1 BRA `(.L_x_27) ;  /* 0x00000000007c9947 */ /* 0x000fea0003800000 */
[----:B------:R-:W0:Y:S01]  /*06c0*/  LDC.64 R16, c[0x0][0x390] ;  /* 0x0000e400ff107b82 */ /* 0x000e220000000a00 */
[----:B------:R-:W-:Y:S01]  /*06d0*/  LOP3.LUT R12, R3, 0x1c, RZ, 0xc0, !PT ;  /* 0x0000001c030c7812 */ /* 0x000fe200078ec0ff */
[----:B------:R-:W2:Y:S01]  /*06e0*/  LDL R19, [R1] ;  /* 0x0000000001137983 */ /* 0x000ea20000100800 */
[----:B------:R-:W-:-:S04]  /*06f0*/  SHF.L.U32 R13, R0, 0x4, RZ ;  /* 0x00000004000d7819 */ /* 0x000fc800000006ff */
[----:B------:R-:W-:-:S05]  /*0700*/  LOP3.LUT R13, R12, 0xf80, R13, 0xf8, !PT ;  /* 0x00000f800c0d7812 */ /* 0x000fca00078ef80d */
[----:B------:R-:W-:-:S04]  /*0710*/  IMAD.IADD R13, R28, 0x1, R13 ;  /* 0x000000011c0d7824 */ /* 0x000fc800078e020d */
[----:B0-----:R-:W-:-:S06]  /*0720*/  IMAD.WIDE.U32 R12, R13, 0x4, R16 ;  /* 0x000000040d0c7825 */ /* 0x001fcc00078e0010 */
[----:B------:R-:W2:Y:S01]  /*0730*/  LDG.E.128.CONSTANT R12, desc[UR12][R12.64] ;  /* 0x0000000c0c0c7981 */ /* 0x000ea2000c1e9d00 */
[----:B------:R-:W-:Y:S02]  /*0740*/  ISETP.NE.AND P1, PT, R18, RZ, PT ;  /* 0x000000ff1200720c */ /* 0x000fe40003f25270 */
[----:B------:R-:W-:Y:S01]  /*0750*/  MOV R29, R4 ;  /* 0x00000004001d7202 */ /* 0x000fe20000000f00 */
[----:B--2---:R0:W-:Y:S10]  /*0760*/  STS.128 [R19], R12 ;  /* 0x0000000c13007388 */ /* 0x0041f40000000c00 */
[----:B------:R-:W-:Y:S05]  /*0770*/  @!P1 BRA `(.L_x_27) ;  /* 0x00000000004c9947 */ /* 0x000fea0003800000 */
[----:B------:R-:W-:Y:S01]  /*0780*/  ISETP.NE.AND P1, PT, R18, 0x1, PT ;  /* 0x000000011200780c */ /* 0x000fe20003f25270 */
[C---:B0-----:R-:W-:Y:S01]  /*0790*/  IMAD.SHL.U32 R13, R4.reuse, 0x4, RZ ;  /* 0x00000004040d7824 */ /* 0x041fe200078e00ff */
[----:B------:R-:W-:-:S04]  /*07a0*/  LOP3.LUT R12, R4, 0x1c, RZ, 0xc0, !PT ;  /* 0x0000001c040c7812 */ /* 0x000fc800078ec0ff */
[----:B------:R-:W-:-:S05]  /*07b0*/  LOP3.LUT R13, R12, 0xf80, R13, 0xf8, !PT ;  /* 0x00000f800c0d7812 */ /* 0x000fca00078ef80d */
[----:B------:R-:W-:Y:S02]  /*07c0*/  IMAD.IADD R13, R28, 0x1, R13 ;  /* 0x000000011c0d7824 */ /* 0x000fe400078e020d */
[C---:B------:R-:W-:Y:S02]  /*07d0*/  @P1 LOP3.LUT R14, R10.reuse, 0x1c, RZ, 0xc0, !PT ;  /* 0x0000001c0a0e1812 */ /* 0x040fe400078ec0ff */
[----:B------:R-:W-:Y:S01]  /*07e0*/  @P1 SHF.L.U32 R15, R10, 0x2, RZ ;  /* 0x000000020a0f1819 */ /* 0x000fe200000006ff */
[----:B------:R-:W-:-:S03]  /*07f0*/  IMAD.WIDE.U32 R12, R13, 0x4, R16 ;  /* 0x000000040d0c7825 */ /* 0x000fc600078e0010 */
[----:B------:R-:W-:-:S04]  /*0800*/  @P1 LOP3.LUT R15, R14, 0xf80, R15, 0xf8, !PT ;  /* 0x00000f800e0f1812 */ /* 0x000fc800078ef80f */
[----:B------:R-:W-:-:S05]  /*0810*/  @P1 IADD3 R15, PT, PT, R28, R15, RZ ;  /* 0x0000000f1c0f1210 */ /* 0x000fca0007ffe0ff */
[----:B------:R-:W-:Y:S02]  /*0820*/  @P1 IMAD.WIDE.U32 R16, R15, 0x4, R16 ;  /* 0x000000040f101825 */ /* 0x000fe400078e0010 */
[----:B------:R-:W2:Y:S04]  /*0830*/  LDG.E.128.CONSTANT R12, desc[UR12][R12.64] ;  /* 0x0000000c0c0c7981 */ /* 0x000ea8000c1e9d00 */
[----:B------:R-:W3:Y:S01]  /*0840*/  @P1 LDG.E.128.CONSTANT R16, desc[UR12][R16.64] ;  /* 0x0000000c10101981 */ /* 0x000ee2000c1e9d00 */
[C---:B------:R-:W-:Y:S01]  /*0850*/  @P1 IMAD R20, R2.reuse, 0x10, R11 ;  /* 0x0000001002141824 */ /* 0x040fe200078e020b */
[----:B------:R-:W-:Y:S01]  /*0860*/  SHF.L.U32 R21, R2, 0x2, RZ ;  /* 0x0000000202157819 */ /* 0x000fe200000006ff */
[----:B------:R-:W-:-:S03]  /*0870*/  IMAD.MOV.U32 R29, RZ, RZ, R10 ;  /* 0x000000ffff1d7224 */ /* 0x000fc600078e000a */
[----:B------:R-:W-:Y:S01]  /*0880*/  @P1 IADD3 R29, PT, PT, R10, R21, RZ ;  /* 0x000000150a1d1210 */ /* 0x000fe20007ffe0ff */
[----:B--2---:R1:W-:Y:S04]  /*0890*/  STS.128 [R11], R12 ;  /* 0x0000000c0b007388 */ /* 0x0043e80000000c00 */
[----:B---3--:R1:W-:Y:S02]  /*08a0*/  @P1 STS.128 [R20], R16 ;  /* 0x0000001014001388 */ /* 0x0083e40000000c00 */
.L_x_27:
[----:B------:R-:W-:Y:S05]  /*08b0*/  BSYNC.RECONVERGENT B1 ;  /* 0x0000000000017941 */ /* 0x000fea0003800200 */
.L_x_26:
[----:B------:R-:W-:Y:S05]  /*08c0*/  @!P0 BRA `(.L_x_25) ;  /* 0x0000000000d48947 */ /* 0x000fea0003800000 */
[----:B01----:R-:W0:Y:S01]  /*08d0*/  S2R R13, SR_CgaCtaId ;  /* 0x00000000000d7919 */ /* 0x003e220000008800 */
[----:B------:R-:W-:Y:S01]  /*08e0*/  MOV R12, 0x400 ;  /* 0x00000400000c7802 */ /* 0x000fe20000000f00 */
[C---:B------:R-:W-:Y:S01]  /*08f0*/  IMAD.SHL.U32 R14, R2.reuse, 0x4, RZ ;  /* 0x00000004020e7824 */ /* 0x040fe200078e00ff */
[C---:B------:R-:W-:Y:S01]  /*0900*/  SHF.L.U32 R41, R29.reuse, 0x2, RZ ;  /* 0x000000021d297819 */ /* 0x040fe200000006ff */
[C---:B------:R-:W-:Y:S01]  /*0910*/  IMAD R31, R2.reuse, 0xc, R29 ;  /* 0x0000000c021f7824 */ /* 0x040fe200078e021d */
[----:B------:R-:W-:Y:S01]  /*0920*/  LEA R35, R2, R29, 0x3 ;  /* 0x0000001d02237211 */ /* 0x000fe200078e18ff */
[----:B------:R-:W-:Y:S01]  /*0930*/  VIADD R12, R12, 0x4200 ;  /* 0x000042000c0c7836 */ /* 0x000fe20000000000 */
[C---:B------:R-:W-:Y:S01]  /*0940*/  LEA R37, R2.reuse, R41, 0x5 ;  /* 0x0000002902257211 */ /* 0x040fe200078e28ff */
[----:B------:R-:W-:Y:S02]  /*0950*/  IMAD.IADD R43, R29, 0x1, R14 ;  /* 0x000000011d2b7824 */ /* 0x000fe400078e020e */
[----:B------:R-:W-:-:S02]  /*0960*/  IMAD R33, R2, 0x30, R41 ;  /* 0x0000003002217824 */ /* 0x000fc400078e0229 */
[----:B------:R-:W-:Y:S01]  /*0970*/  IMAD R39, R2, 0x10, R41 ;  /* 0x0000001002277824 */ /* 0x000fe200078e0229 */
[----:B0-----:R-:W-:-:S07]  /*0980*/  LEA R30, R13, R12, 0x18 ;  /* 0x0000000c0d1e7211 */ /* 0x001fce00078ec0ff */
.L_x_28:
        /* <DEDUP_REMOVED lines=22> */
[----:B------:R-:W-:Y:S01]  /*0af0*/  IMAD.IADD R34, R30, 0x1, R39 ;  /* 0x000000011e227824 */ /* 0x000fe200078e0227 */
[----:B------:R-:W-:Y:S01]  /*0b00*/  SHF.L.U32 R40, R2, 0x2, RZ ;  /* 0x0000000202287819 */ /* 0x000fe200000006ff */
[C---:B------:R-:W-:Y:S01]  /*0b10*/  IMAD.IADD R38, R30.reuse, 0x1, R33 ;  /* 0x000000011e267824 */ /* 0x040fe200078e0221 */
[----:B------:R-:W-:-:S02]  /*0b20*/  IADD3 R36, PT, PT, R30, R37, RZ ;  /* 0x000000251e247210 */ /* 0x000fc40007ffe0ff */
        /* <DEDUP_REMOVED lines=8> */
[C---:B------:R-:W-:Y:S01]  /*0bb0*/  LEA R41, R2.reuse, R41, 0x6 ;  /* 0x0000002902297211 */ /* 0x040fe200078e30ff */
[----:B------:R-:W-:Y:S01]  /*0bc0*/  IMAD R33, R2, 0x40, R33 ;  /* 0x0000004002217824 */ /* 0x000fe200078e0221 */
[----:B--2---:R2:W-:Y:S04]  /*0bd0*/  STS.128 [R32], R12 ;  /* 0x0000000c20007388 */ /* 0x0045e80000000c00 */
[----:B---3--:R2:W-:Y:S04]  /*0be0*/  STS.128 [R34], R16 ;  /* 0x0000001022007388 */ /* 0x0085e80000000c00 */
[----:B----4-:R2:W-:Y:S04]  /*0bf0*/  STS.128 [R36], R20 ;  /* 0x0000001424007388 */ /* 0x0105e80000000c00 */
[----:B-----5:R2:W-:Y:S01]  /*0c00*/  STS.128 [R38], R24 ;  /* 0x0000001826007388 */ /* 0x0205e20000000c00 */
[----:B------:R-:W-:Y:S05]  /*0c10*/  @!P0 BRA `(.L_x_28) ;  /* 0xfffffffc005c8947 */ /* 0x000fea000383ffff */
.L_x_25:
[----:B------:R-:W-:Y:S05]  /*0c20*/  BSYNC.RECONVERGENT B0 ;  /* 0x0000000000007941 */ /* 0x000fea0003800200 */
.L_x_24:
[----:B------:R-:W3:Y:S01]  /*0c30*/  S2UR UR6, SR_CgaCtaId ;  /* 0x00000000000679c3 */ /* 0x000ee20000008800 */
[C---:B012---:R-:W-:Y:S01]  /*0c40*/  SHF.L.U32 R19, R0.reuse, 0x2, RZ ;  /* 0x0000000200137819 */ /* 0x047fe200000006ff */
[----:B------:R-:W-:Y:S01]  /*0c50*/  BSSY.RECONVERGENT B0, `(.L_x_29) ;  /* 0x0000015000007945 */ /* 0x000fe20003800200 */
[----:B------:R-:W-:Y:S01]  /*0c60*/  SHF.R.U32.HI R17, RZ, 0x5, R0 ;  /* 0x00000005ff117819 */ /* 0x000fe20000011600 */
[----:B------:R-:W-:Y:S01]  /*0c70*/  VIADD R18, R9, UR5 ;  /* 0x0000000509127c36 */ /* 0x000fe20008000000 */
[----:B------:R-:W-:Y:S01]  /*0c80*/  LOP3.LUT R16, R0, 0x1f, RZ, 0xc0, !PT ;  /* 0x0000001f00107812 */ /* 0x000fe200078ec0ff */
[----:B------:R-:W-:Y:S01]  /*0c90*/  UMOV UR4, 0x400 ;  /* 0x0000040000047882 */ /* 0x000fe20000000000 */
[----:B------:R-:W-:Y:S01]  /*0ca0*/  LOP3.LUT R19, R19, 0x7c, RZ, 0xc0, !PT ;  /* 0x0000007c13137812 */ /* 0x000fe200078ec0ff */
[----:B---3--:R-:W-:-:S12]  /*0cb0*/  ULEA UR9, UR6, UR4, 0x18 ;  /* 0x0000000406097291 */ /* 0x008fd8000f8ec0ff */
.L_x_30:
[----:B0-----:R-:W0:Y:S01]  /*0cc0*/  LDC.64 R12, c[0x0][0x398] ;  /* 0x0000e600ff0c7b82 */ /* 0x001e220000000a00 */
[----:B------:R-:W-:-:S05]  /*0cd0*/  IADD3 R14, PT, PT, R18, R17, RZ ;  /* 0x00000011120e7210 */ /* 0x000fca0007ffe0ff */
[----:B------:R-:W-:-:S04]  /*0ce0*/  IMAD R15, R14, 0x80, R19 ;  /* 0x000000800e0f7824 */ /* 0x000fc800078e0213 */
[----:B0-----:R-:W-:-:S06]  /*0cf0*/  IMAD.WIDE.U32 R12, R15, 0x4, R12 ;  /* 0x000000040f0c7825 */ /* 0x001fcc00078e000c */
        /* <DEDUP_REMOVED lines=11> */
.L_x_29:
[----:B------:R-:W-:Y:S01]  /*0db0*/  BAR.SYNC.DEFER_BLOCKING 0x0 ;  /* 0x0000000000007b1d */ /* 0x000fe20000010000 */
[C---:B0-----:R-:W-:Y:S01]  /*0dc0*/  VIADD R14, R0.reuse, 0x2 ;  /* 0x00000002000e7836 */ /* 0x041fe20000000000 */
        /* <DEDUP_REMOVED lines=14> */
[----:B------:R-:W-:Y:S01]  /*0eb0*/  IADD3 R25, PT, PT, R0, 0xe, RZ ;  /* 0x0000000e00197810 */ /* 0x000fe20007ffe0ff */
        /* <DEDUP_REMOVED lines=17> */
.L_x_31:
        /* <DEDUP_REMOVED lines=11> */
[----:B-1----:R-:W-:Y:S01]  /*1080*/  SHFL.IDX PT, R40, R12, R41, 0x1f ;  /* 0x00001f290c287589 */ /* 0x002fe200000e0000 */
[----:B------:R-:W-:Y:S02]  /*1090*/  LEA R27, R27, UR6, 0x2 ;  /* 0x000000061b1b7c11 */ /* 0x000fe4000f8e10ff */
[----:B------:R-:W-:-:S02]  /*10a0*/  LEA R29, R29, UR6, 0x2 ;  /* 0x000000061d1d7c11 */ /* 0x000fc4000f8e10ff */
[C---:B------:R-:W-:Y:S01]  /*10b0*/  LOP3.LUT R30, R28.reuse, R14, RZ, 0xfc, !PT ;  /* 0x0000000e1c1e7212 */ /* 0x040fe200078efcff */
[----:B0-----:R0:W1:Y:S01]  /*10c0*/  LDS R57, [R27] ;  /* 0x000000001b397984 */ /* 0x0010620000000800 */
[----:B------:R-:W-:Y:S02]  /*10d0*/  LOP3.LUT R31, R28, R15, RZ, 0xfc, !PT ;  /* 0x0000000f1c1f7212 */ /* 0x000fe400078efcff */
[----:B------:R-:W-:Y:S01]  /*10e0*/  LEA R30, R30, UR6, 0x2 ;  /* 0x000000061e1e7c11 */ /* 0x000fe2000f8e10ff */
[----:B------:R2:W-:Y:S01]  /*10f0*/  LDS R55, [R29] ;  /* 0x000000001d377984 */ /* 0x0005e20000000800 */
[----:B------:R-:W-:Y:S02]  /*1100*/  LOP3.LUT R32, R28, R16, RZ, 0xfc, !PT ;  /* 0x000000101c207212 */ /* 0x000fe400078efcff */
[----:B------:R-:W-:Y:S01]  /*1110*/  LEA R31, R31, UR6, 0x2 ;  /* 0x000000061f1f7c11 */ /* 0x000fe2000f8e10ff */
[----:B------:R3:W-:Y:S01]  /*1120*/  LDS R53, [R30] ;  /* 0x000000001e357984 */ /* 0x0007e20000000800 */
[----:B------:R-:W-:-:S02]  /*1130*/  LEA R49, R32, UR6, 0x2 ;  /* 0x0000000620317c11 */ /* 0x000fc4000f8e10ff */
[----:B------:R-:W-:Y:S01]  /*1140*/  LOP3.LUT R56, R13, R61, RZ, 0xfc, !PT ;  /* 0x0000003d0d387212 */ /* 0x000fe200078efcff */
[----:B------:R4:W-:Y:S01]  /*1150*/  LDS R51, [R31] ;  /* 0x000000001f337984 */ /* 0x0009e20000000800 */
[----:B------:R-:W-:Y:S02]  /*1160*/  LOP3.LUT R33, R28, R17, RZ, 0xfc, !PT ;  /* 0x000000111c217212 */ /* 0x000fe400078efcff */
[-C--:B------:R-:W-:Y:S01]  /*1170*/  LOP3.LUT R54, R14, R61.reuse, RZ, 0xfc, !PT ;  /* 0x0000003d0e367212 */ /* 0x080fe200078efcff */
[----:B------:R-:W-:Y:S01]  /*1180*/  LDS R49, [R49] ;  /* 0x0000000031317984 */ /* 0x000fe20000000800 */
[----:B------:R-:W-:Y:S02]  /*1190*/  LEA R33, R33, UR6, 0x2 ;  /* 0x0000000621217c11 */ /* 0x000fe4000f8e10ff */
[----:B0-----:R-:W-:Y:S01]  /*11a0*/  LOP3.LUT R27, R28, R18, RZ, 0xfc, !PT ;  /* 0x000000121c1b7212 */ /* 0x001fe200078efcff */
[----:B------:R-:W0:Y:S01]  /*11b0*/  SHFL.IDX PT, R32, R12, R56, 0x1f ;  /* 0x00001f380c207589 */ /* 0x000e2200000e0000 */
[----:B------:R-:W-:-:S02]  /*11c0*/  LOP3.LUT R34, R15, R61, RZ, 0xfc, !PT ;  /* 0x0000003d0f227212 */ /* 0x000fc400078efcff */
[----:B--2---:R-:W-:Y:S01]  /*11d0*/  LOP3.LUT R29, R28, R19, RZ, 0xfc, !PT ;  /* 0x000000131c1d7212 */ /* 0x004fe200078efcff */
[----:B------:R-:W2:Y:S01]  /*11e0*/  SHFL.IDX PT, R36, R12, R54, 0x1f ;  /* 0x00001f360c247589 */ /* 0x000ea200000e0000 */
[----:B------:R-:W-:Y:S02]  /*11f0*/  LEA R27, R27, UR6, 0x2 ;  /* 0x000000061b1b7c11 */ /* 0x000fe4000f8e10ff */
[----:B------:R-:W-:Y:S01]  /*1200*/  LOP3.LUT R52, R16, R61, RZ, 0xfc, !PT ;  /* 0x0000003d10347212 */ /* 0x000fe200078efcff */
[----:B------:R5:W-:Y:S01]  /*1210*/  LDS R47, [R33] ;  /* 0x00000000212f7984 */ /* 0x000be20000000800 */
[----:B---3--:R-:W-:Y:S02]  /*1220*/  LOP3.LUT R30, R28, 0x8, R7, 0xf6, !PT ;  /* 0x000000081c1e7812 */ /* 0x008fe400078ef607 */
[----:B------:R-:W-:Y:S01]  /*1230*/  LEA R29, R29, UR6, 0x2 ;  /* 0x000000061d1d7c11 */ /* 0x000fe2000f8e10ff */
[----:B------:R-:W3:Y:S01]  /*1240*/  SHFL.IDX PT, R38, R12, R34, 0x1f ;  /* 0x00001f220c267589 */ /* 0x000ee200000e0000 */
[----:B------:R-:W-:-:S02]  /*1250*/  LEA R42, R30, UR6, 0x2 ;  /* 0x000000061e2a7c11 */ /* 0x000fc4000f8e10ff */
[----:B----4-:R-:W-:Y:S01]  /*1260*/  LOP3.LUT R31, R28, R20, RZ, 0xfc, !PT ;  /* 0x000000141c1f7212 */ /* 0x010fe200078efcff */
[----:B------:R-:W-:Y:S01]  /*1270*/  LDS R45, [R27] ;  /* 0x000000001b2d7984 */ /* 0x000fe20000000800 */
[-C--:B------:R-:W-:Y:S02]  /*1280*/  LOP3.LUT R50, R17, R61.reuse, RZ, 0xfc, !PT ;  /* 0x0000003d11327212 */ /* 0x080fe400078efcff */
[----:B------:R-:W-:Y:S01]  /*1290*/  LEA R31, R31, UR6, 0x2 ;  /* 0x000000061f1f7c11 */ /* 0x000fe2000f8e10ff */
[----:B------:R-:W4:Y:S01]  /*12a0*/  SHFL.IDX PT, R58, R12, R52, 0x1f ;  /* 0x00001f340c3a7589 */ /* 0x000f2200000e0000 */
[----:B-1----:R-:W-:Y:S01]  /*12b0*/  IMAD R40, R57, R40, RZ ;  /* 0x0000002839287224 */ /* 0x002fe200078e02ff */
[-C--:B------:R-:W-:Y:S02]  /*12c0*/  LOP3.LUT R48, R18, R61.reuse, RZ, 0xfc, !PT ;  /* 0x0000003d12307212 */ /* 0x080fe400078efcff */
[----:B------:R-:W-:Y:S01]  /*12d0*/  LDS R44, [R29] ;  /* 0x000000001d2c7984 */ /* 0x000fe20000000800 */
[----:B0-----:R-:W-:Y:S01]  /*12e0*/  IMAD R40, R55, R32, R40 ;  /* 0x0000002037287224 */ /* 0x001fe200078e0228 */
[----:B------:R-:W-:-:S02]  /*12f0*/  LOP3.LUT R46, R19, R61, RZ, 0xfc, !PT ;  /* 0x0000003d132e7212 */ /* 0x000fc400078efcff */
[----:B------:R-:W-:Y:S01]  /*1300*/  LDS R42, [R42] ;  /* 0x000000002a2a7984 */ /* 0x000fe20000000800 */
[----:B--2---:R-:W-:Y:S01]  /*1310*/  IMAD R36, R53, R36, R40 ;  /* 0x0000002435247224 */ /* 0x004fe200078e0228 */
[----:B------:R-:W-:Y:S02]  /*1320*/  LOP3.LUT R43, R61, 0x8, R7, 0xf6, !PT ;  /* 0x000000083d2b7812 */ /* 0x000fe400078ef607 */
[----:B------:R-:W0:Y:S01]  /*1330*/  SHFL.IDX PT, R30, R12, R50, 0x1f ;  /* 0x00001f320c1e7589 */ /* 0x000e2200000e0000 */
[----:B-----5:R-:W-:Y:S02]  /*1340*/  LOP3.LUT R33, R28, R21, RZ, 0xfc, !PT ;  /* 0x000000151c217212 */ /* 0x020fe400078efcff */
[----:B------:R-:W-:Y:S01]  /*1350*/  LOP3.LUT R40, R20, R61, RZ, 0xfc, !PT ;  /* 0x0000003d14287212 */ /* 0x000fe200078efcff */
[----:B------:R1:W-:Y:S01]  /*1360*/  LDS R39, [R31] ;  /* 0x000000001f277984 */ /* 0x0003e20000000800 */
[----:B---3--:R-:W-:Y:S01]  /*1370*/  IMAD R36, R51, R38, R36 ;  /* 0x0000002633247224 */ /* 0x008fe200078e0224 */
[----:B------:R-:W-:-:S02]  /*1380*/  LEA R37, R33, UR6, 0x2 ;  /* 0x0000000621257c11 */ /* 0x000fc4000f8e10ff */
[----:B------:R-:W2:Y:S01]  /*1390*/  SHFL.IDX PT, R32, R12, R48, 0x1f ;  /* 0x00001f300c207589 */ /* 0x000ea200000e0000 */
[----:B------:R-:W-:-:S03]  /*13a0*/  LOP3.LUT R38, R21, R61, RZ, 0xfc, !PT ;  /* 0x0000003d15267212 */ /* 0x000fc600078efcff */
[----:B------:R-:W3:Y:S01]  /*13b0*/  SHFL.IDX PT, R29, R12, R46, 0x1f ;  /* 0x00001f2e0c1d7589 */ /* 0x000ee200000e0000 */
[C---:B-1----:R-:W-:Y:S01]  /*13c0*/  LOP3.LUT R31, R28.reuse, R22, RZ, 0xfc, !PT ;  /* 0x000000161c1f7212 */ /* 0x042fe200078efcff */
[----:B----4-:R-:W-:Y:S02]  /*13d0*/  IMAD R36, R49, R58, R36 ;  /* 0x0000003a31247224 */ /* 0x010fe400078e0224 */
[----:B------:R-:W1:Y:S01]  /*13e0*/  SHFL.IDX PT, R27, R12, R43, 0x1f ;  /* 0x00001f2b0c1b7589 */ /* 0x000e6200000e0000 */
[----:B------:R-:W-:Y:S02]  /*13f0*/  LEA R35, R31, UR6, 0x2 ;  /* 0x000000061f237c11 */ /* 0x000fe4000f8e10ff */
[----:B------:R-:W-:Y:S01]  /*1400*/  LOP3.LUT R31, R28, R23, RZ, 0xfc, !PT ;  /* 0x000000171c1f7212 */ /* 0x000fe200078efcff */
[----:B------:R-:W4:Y:S03]  /*1410*/  SHFL.IDX PT, R58, R12, R40, 0x1f ;  /* 0x00001f280c3a7589 */ /* 0x000f2600000e0000 */
[----:B------:R-:W-:Y:S01]  /*1420*/  LEA R33, R31, UR6, 0x2 ;  /* 0x000000061f217c11 */ /* 0x000fe2000f8e10ff */
[----:B------:R-:W-:Y:S01]  /*1430*/  LDS R37, [R37] ;  /* 0x0000000025257984 */ /* 0x000fe20000000800 */
[----:B0-----:R-:W-:Y:S01]  /*1440*/  IMAD R30, R47, R30, R36 ;  /* 0x0000001e2f1e7224 */ /* 0x001fe200078e0224 */
[----:B------:R-:W-:-:S02]  /*1450*/  LOP3.LUT R36, R22, R61, RZ, 0xfc, !PT ;  /* 0x0000003d16247212 */ /* 0x000fc400078efcff */
[----:B------:R-:W-:Y:S01]  /*1460*/  LDS R35, [R35] ;  /* 0x0000000023237984 */ /* 0x000fe20000000800 */
[----:B------:R-:W-:Y:S01]  /*1470*/  LOP3.LUT R31, R28, R24, RZ, 0xfc, !PT ;  /* 0x000000181c1f7212 */ /* 0x000fe200078efcff */
[----:B--2---:R-:W-:Y:S02]  /*1480*/  IMAD R30, R45, R32, R30 ;  /* 0x000000202d1e7224 */ /* 0x004fe400078e021e */
[----:B------:R-:W-:Y:S01]  /*1490*/  LDS R33, [R33] ;  /* 0x0000000021217984 */ /* 0x000fe20000000800 */
[----:B------:R-:W-:Y:S01]  /*14a0*/  LEA R31, R31, UR6, 0x2 ;  /* 0x000000061f1f7c11 */ /* 0x000fe2000f8e10ff */
[----:B---3--:R-:W-:Y:S02]  /*14b0*/  IMAD R29, R44, R29, R30 ;  /* 0x0000001d2c1d7224 */ /* 0x008fe400078e021e */
[----:B------:R-:W0:Y:S01]  /*14c0*/  SHFL.IDX PT, R32, R12, R38, 0x1f ;  /* 0x00001f260c207589 */ /* 0x000e2200000e0000 */
[----:B------:R-:W-:Y:S01]  /*14d0*/  LOP3.LUT R30, R28, R25, RZ, 0xfc, !PT ;  /* 0x000000191c1e7212 */ /* 0x000fe200078efcff */
[----:B-1----:R-:W-:-:S02]  /*14e0*/  IMAD R27, R42, R27, R29 ;  /* 0x0000001b2a1b7224 */ /* 0x002fc400078e021d */
[----:B------:R-:W-:Y:S01]  /*14f0*/  LDS R31, [R31] ;  /* 0x000000001f1f7984 */ /* 0x000fe20000000800 */
[----:B------:R-:W-:Y:S01]  /*1500*/  LEA R30, R30, UR6, 0x2 ;  /* 0x000000061e1e7c11 */ /* 0x000fe2000f8e10ff */
[----:B----4-:R-:W-:Y:S02]  /*1510*/  IMAD R58, R39, R58, R27 ;  /* 0x0000003a273a7224 */ /* 0x010fe400078e021b */
[----:B------:R-:W1:Y:S01]  /*1520*/  SHFL.IDX PT, R29, R12, R36, 0x1f ;  /* 0x00001f240c1d7589 */ /* 0x000e6200000e0000 */
[-C--:B------:R-:W-:Y:S02]  /*1530*/  LOP3.LUT R27, R23, R61.reuse, RZ, 0xfc, !PT ;  /* 0x0000003d171b7212 */ /* 0x080fe400078efcff */
[----:B------:R-:W-:Y:S01]  /*1540*/  LOP3.LUT R28, R28, R26, RZ, 0xfc, !PT ;  /* 0x0000001a1c1c7212 */ /* 0x000fe200078efcff */
[----:B------:R-:W-:Y:S03]  /*1550*/  LDS R30, [R30] ;  /* 0x000000001e1e7984 */ /* 0x000fe60000000800 */
[----:B------:R-:W-:Y:S01]  /*1560*/  LEA R28, R28, UR6, 0x2 ;  /* 0x000000061c1c7c11 */ /* 0x000fe2000f8e10ff */
[----:B------:R-:W2:Y:S05]  /*1570*/  SHFL.IDX PT, R60, R12, R27, 0x1f ;  /* 0x00001f1b0c3c7589 */ /* 0x000eaa00000e0000 */
[----:B------:R-:W-:Y:S01]  /*1580*/  LDS R28, [R28] ;  /* 0x000000001c1c7984 */ /* 0x000fe20000000800 */
[----:B0-----:R-:W-:Y:S01]  /*1590*/  IMAD R58, R37, R32, R58 ;  /* 0x00000020253a7224 */ /* 0x001fe200078e023a */
[----:B------:R-:W-:-:S03]  /*15a0*/  LOP3.LUT R32, R24, R61, RZ, 0xfc, !PT ;  /* 0x0000003d18207212 */ /* 0x000fc600078efcff */
[----:B-1----:R-:W-:Y:S02]  /*15b0*/  IMAD R29, R35, R29, R58 ;  /* 0x0000001d231d7224 */ /* 0x002fe400078e023a */
[----:B------:R-:W0:Y:S02]  /*15c0*/  SHFL.IDX PT, R58, R12, R32, 0x1f ;  /* 0x00001f200c3a7589 */ /* 0x000e2400000e0000 */
[----:B--2---:R-:W-:Y:S01]  /*15d0*/  IMAD R60, R33, R60, R29 ;  /* 0x0000003c213c7224 */ /* 0x004fe200078e021d */
[-C--:B------:R-:W-:Y:S02]  /*15e0*/  LOP3.LUT R29, R25, R61.reuse, RZ, 0xfc, !PT ;  /* 0x0000003d191d7212 */ /* 0x080fe400078efcff */
[----:B------:R-:W-:-:S03]  /*15f0*/  LOP3.LUT R61, R26, R61, RZ, 0xfc, !PT ;  /* 0x0000003d1a3d7212 */ /* 0x000fc600078efcff */
[----:B------:R-:W1:Y:S01]  /*1600*/  SHFL.IDX PT, R59, R12, R29, 0x1f ;  /* 0x00001f1d0c3b7589 */ /* 0x000e6200000e0000 */
[----:B0-----:R-:W-:-:S03]  /*1610*/  IMAD R60, R31, R58, R60 ;  /* 0x0000003a1f3c7224 */ /* 0x001fc600078e023c */
[----:B------:R-:W-:Y:S01]  /*1620*/  LDS R58, [R8] ;  /* 0x00000000083a7984 */ /* 0x000fe20000000800 */
[----:B-1----:R-:W-:-:S03]  /*1630*/  IMAD R59, R30, R59, R60 ;  /* 0x0000003b1e3b7224 */ /* 0x002fc600078e023c */
[----:B------:R-:W0:Y:S02]  /*1640*/  SHFL.IDX PT, R60, R12, R61, 0x1f ;  /* 0x00001f3d0c3c7589 */ /* 0x000e2400000e0000 */
[----:B0-----:R-:W-:-:S05]  /*1650*/  IMAD R59, R28, R60, R59 ;  /* 0x0000003c1c3b7224 */ /* 0x001fca00078e023b */
[----:B------:R-:W-:-:S05]  /*1660*/  IADD3 R58, PT, PT, R59, R58, RZ ;  /* 0x0000003a3b3a7210 */ /* 0x000fca0007ffe0ff */
        /* <DEDUP_REMOVED lines=30> */
[----:B------:R-:W0:Y:S04]  /*1850*/  SHFL.IDX PT, R59, R58, R29, 0x1f ;  /* 0x00001f1d3a3b7589 */ /* 0x000e2800000e0000 */
[----:B------:R-:W1:Y:S01]  /*1860*/  SHFL.IDX PT, R58, R58, R61, 0x1f ;  /* 0x00001f3d3a3a7589 */ /* 0x000e6200000e0000 */
[----:B0-----:R-:W-:-:S03]  /*1870*/  IMAD R60, R30, R59, R60 ;  /* 0x0000003b1e3c7224 */ /* 0x001fc600078e023c */
[----:B------:R-:W0:Y:S01]  /*1880*/  LDS R59, [R8+0x800] ;  /* 0x00080000083b7984 */ /* 0x000e220000000800 */
[----:B-1----:R-:W-:-:S04]  /*1890*/  IMAD R58, R28, R58, R60 ;  /* 0x0000003a1c3a7224 */ /* 0x002fc800078e023c */
        /* <DEDUP_REMOVED lines=35> */
[----:B-1----:R-:W-:-:S05]  /*1ad0*/  IMAD R58, R28, R58, R60 ;  /* 0x0000003a1c3a7224 */ /* 0x002fca00078e023c */
        /* <DEDUP_REMOVED lines=154> */
[----:B------:R-:W0:Y:S01]  /*2480*/  SHFL.IDX PT, R48, R58, R48, 0x1f ;  /* 0x00001f303a307589 */ /* 0x000e2200000e0000 */
[----:B-1----:R-:W-:-:S03]  /*2490*/  IMAD R55, R55, R56, R41 ;  /* 0x0000003837377224 */ /* 0x002fc600078e0229 */
[----:B------:R-:W1:Y:S01]  /*24a0*/  SHFL.IDX PT, R57, R58, R46, 0x1f ;  /* 0x00001f2e3a397589 */ /* 0x000e6200000e0000 */
[----:B--2---:R-:W-:-:S03]  /*24b0*/  IMAD R55, R53, R54, R55 ;  /* 0x0000003635377224 */ /* 0x004fc600078e0237 */
[----:B------:R-:W2:Y:S01]  /*24c0*/  SHFL.IDX PT, R43, R58, R43, 0x1f ;  /* 0x00001f2b3a2b7589 */ /* 0x000ea200000e0000 */
[----:B---3--:R-:W-:-:S03]  /*24d0*/  IMAD R55, R51, R34, R55 ;  /* 0x0000002233377224 */ /* 0x008fc600078e0237 */
[----:B------:R-:W3:Y:S01]  /*24e0*/  SHFL.IDX PT, R40, R58, R40, 0x1f ;  /* 0x00001f283a287589 */ /* 0x000ee200000e0000 */
[----:B----4-:R-:W-:-:S03]  /*24f0*/  IMAD R55, R49, R52, R55 ;  /* 0x0000003431377224 */ /* 0x010fc600078e0237 */
[----:B------:R-:W4:Y:S01]  /*2500*/  SHFL.IDX PT, R38, R58, R38, 0x1f ;  /* 0x00001f263a267589 */ /* 0x000f2200000e0000 */
[----:B-----5:R-:W-:-:S03]  /*2510*/  IMAD R55, R47, R50, R55 ;  /* 0x000000322f377224 */ /* 0x020fc600078e0237 */
[----:B------:R-:W5:Y:S01]  /*2520*/  SHFL.IDX PT, R36, R58, R36, 0x1f ;  /* 0x00001f243a247589 */ /* 0x000f6200000e0000 */
[----:B0-----:R-:W-:-:S03]  /*2530*/  IMAD R55, R45, R48, R55 ;  /* 0x000000302d377224 */ /* 0x001fc600078e0237 */
[----:B------:R-:W0:Y:S01]  /*2540*/  SHFL.IDX PT, R27, R58, R27, 0x1f ;  /* 0x00001f1b3a1b7589 */ /* 0x000e2200000e0000 */
[----:B-1----:R-:W-:-:S03]  /*2550*/  IMAD R55, R44, R57, R55 ;  /* 0x000000392c377224 */ /* 0x002fc600078e0237 */
[----:B------:R-:W-:Y:S01]  /*2560*/  LDS R34, [R8+0x3800] ;  /* 0x0038000008227984 */ /* 0x000fe20000000800 */
[----:B--2---:R-:W-:-:S03]  /*2570*/  IMAD R43, R42, R43, R55 ;  /* 0x0000002b2a2b7224 */ /* 0x004fc600078e0237 */
[----:B------:R-:W1:Y:S01]  /*2580*/  SHFL.IDX PT, R32, R58, R32, 0x1f ;  /* 0x00001f203a207589 */ /* 0x000e6200000e0000 */
[----:B---3--:R-:W-:-:S03]  /*2590*/  IMAD R40, R39, R40, R43 ;  /* 0x0000002827287224 */ /* 0x008fc600078e022b */
[----:B------:R-:W2:Y:S01]  /*25a0*/  SHFL.IDX PT, R29, R58, R29, 0x1f ;  /* 0x00001f1d3a1d7589 */ /* 0x000ea200000e0000 */
[----:B----4-:R-:W-:-:S03]  /*25b0*/  IMAD R38, R37, R38, R40 ;  /* 0x0000002625267224 */ /* 0x010fc600078e0228 */
[----:B------:R-:W3:Y:S01]  /*25c0*/  SHFL.IDX PT, R61, R58, R61, 0x1f ;  /* 0x00001f3d3a3d7589 */ /* 0x000ee200000e0000 */
[----:B-----5:R-:W-:-:S04]  /*25d0*/  IMAD R36, R35, R36, R38 ;  /* 0x0000002423247224 */ /* 0x020fc800078e0226 */
[----:B0-----:R-:W-:-:S04]  /*25e0*/  IMAD R36, R33, R27, R36 ;  /* 0x0000001b21247224 */ /* 0x001fc800078e0224 */
[----:B-1----:R-:W-:-:S04]  /*25f0*/  IMAD R31, R31, R32, R36 ;  /* 0x000000201f1f7224 */ /* 0x002fc800078e0224 */
[----:B--2---:R-:W-:-:S04]  /*2600*/  IMAD R31, R30, R29, R31 ;  /* 0x0000001d1e1f7224 */ /* 0x004fc800078e021f */
[----:B---3--:R-:W-:-:S04]  /*2610*/  IMAD R31, R28, R61, R31 ;  /* 0x0000003d1c1f7224 */ /* 0x008fc800078e021f */
[----:B------:R-:W-:-:S05]  /*2620*/  IMAD.IADD R31, R31, 0x1, R34 ;  /* 0x000000011f1f7824 */ /* 0x000fca00078e0222 */
[----:B------:R0:W-:Y:S01]  /*2630*/  STS [R8+0x3800], R31 ;  /* 0x0038001f08007388 */ /* 0x0001e20000000800 */
[----:B------:R-:W-:Y:S05]  /*2640*/  BRA.U UP1, `(.L_x_31) ;  /* 0xffffffe901607547 */ /* 0x000fea000b83ffff */
[----:B------:R-:W-:-:S04]  /*2650*/  IADD3 R9, PT, PT, R9, 0x20, RZ ;  /* 0x0000002009097810 */ /* 0x000fc80007ffe0ff */
[----:B------:R-:W-:-:S13]  /*2660*/  ISETP.GE.U32.AND P0, PT, R9, 0x80, PT ;  /* 0x000000800900780c */ /* 0x000fda0003f06070 */
[----:B------:R-:W-:Y:S05]  /*2670*/  @!P0 BRA `(.L_x_32) ;  /* 0xffffffdc00dc8947 */ /* 0x000fea000383ffff */
[----:B------:R-:W-:Y:S01]  /*2680*/  IMAD.SHL.U32 R60, R2, 0x4, RZ ;  /* 0x00000004023c7824 */ /* 0x000fe200078e00ff */
[----:B------:R-:W-:Y:S01]  /*2690*/  IADD3 R4, PT, PT, -R4, 0xfff, RZ ;  /* 0x00000fff04047810 */ /* 0x000fe20007ffe1ff */
[----:B------:R-:W1:Y:S01]  /*26a0*/  LDCU UR5, c[0x0][0x384] ;  /* 0x00007080ff0577ac */ /* 0x000e620008000800 */
[----:B------:R-:W2:Y:S01]  /*26b0*/  S2R R17, SR_CgaCtaId ;  /* 0x0000000000117919 */ /* 0x000ea20000008800 */
[----:B0-----:R-:W0:Y:S01]  /*26c0*/  I2F.U32.RP R8, R60 ;  /* 0x0000003c00087306 */ /* 0x001e220000209000 */
[----:B------:R-:W-:Y:S01]  /*26d0*/  BAR.SYNC.DEFER_BLOCKING 0x0 ;  /* 0x0000000000007b1d */ /* 0x000fe20000010000 */
[----:B------:R-:W-:Y:S01]  /*26e0*/  ISETP.NE.U32.AND P2, PT, R60, RZ, PT ;  /* 0x000000ff3c00720c */ /* 0x000fe20003f45070 */
[----:B------:R-:W-:Y:S01]  /*26f0*/  USHF.L.U32 UR4, UR8, 0x5, URZ ;  /* 0x0000000508047899 */ /* 0x000fe200080006ff */
[----:B------:R-:W-:-:S03]  /*2700*/  MOV R15, 0x400 ;  /* 0x00000400000f7802 */ /* 0x000fc60000000f00 */
[----:B------:R-:W3:Y:S01]  /*2710*/  LDCU UR6, c[0x0][0x388] ;  /* 0x00007100ff0677ac */ /* 0x000ee20008000800 */
[----:B------:R-:W-:Y:S01]  /*2720*/  BSSY.RECONVERGENT B0, `(.L_x_33) ;  /* 0x000002a000007945 */ /* 0x000fe20003800200 */
[----:B0-----:R-:W0:Y:S01]  /*2730*/  MUFU.RCP R8, R8 ;  /* 0x0000000800087308 */ /* 0x001e220000001000 */
[----:B-1----:R-:W-:Y:S02]  /*2740*/  UIMAD UR4, UR7, UR5, UR4 ;  /* 0x00000005070472a4 */ /* 0x002fe4000f8e0204 */
[----:B---3--:R-:W-:Y:S01]  /*2750*/  USHF.R.U32.HI UR5, URZ, 0x7, UR6 ;  /* 0x00000007ff057899 */ /* 0x008fe20008011606 */
[----:B0-----:R-:W-:-:S04]  /*2760*/  IADD3 R6, PT, PT, R8, 0xffffffe, RZ ;  /* 0x0ffffffe08067810 */ /* 0x001fc80007ffe0ff */
[----:B------:R0:W1:Y:S02]  /*2770*/  F2I.FTZ.U32.TRUNC.NTZ R7, R6 ;  /* 0x0000000600077305 */ /* 0x000064000021f000 */
[----:B0-----:R-:W-:Y:S02]  /*2780*/  HFMA2 R6, -RZ, RZ, 0, 0 ;  /* 0x00000000ff067431 */ /* 0x001fe400000001ff */
[----:B-1----:R-:W-:-:S04]  /*2790*/  IMAD.MOV R5, RZ, RZ, -R7 ;  /* 0x000000ffff057224 */ /* 0x002fc800078e0a07 */
[----:B------:R-:W-:-:S04]  /*27a0*/  IMAD R5, R5, R60, RZ ;  /* 0x0000003c05057224 */ /* 0x000fc800078e02ff */
[----:B------:R-:W-:-:S06]  /*27b0*/  IMAD.HI.U32 R5, R7, R5, R6 ;  /* 0x0000000507057227 */ /* 0x000fcc00078e0006 */
[----:B------:R-:W-:-:S04]  /*27c0*/  IMAD.HI.U32 R0, R5, R4, RZ ;  /* 0x0000000405007227 */ /* 0x000fc800078e00ff */
[----:B------:R-:W-:-:S04]  /*27d0*/  IMAD.MOV R5, RZ, RZ, -R0 ;  /* 0x000000ffff057224 */ /* 0x000fc800078e0a00 */
[----:B------:R-:W-:-:S05]  /*27e0*/  IMAD R4, R60, R5, R4 ;  /* 0x000000053c047224 */ /* 0x000fca00078e0204 */
[----:B------:R-:W-:-:S13]  /*27f0*/  ISETP.GE.U32.AND P0, PT, R4, R60, PT ;  /* 0x0000003c0400720c */ /* 0x000fda0003f06070 */
[----:B------:R-:W-:Y:S01]  /*2800*/  @P0 IADD3 R4, PT, PT, R4, -R60, RZ ;  /* 0x8000003c04040210 */ /* 0x000fe20007ffe0ff */
[----:B------:R-:W-:-:S03]  /*2810*/  @P0 VIADD R0, R0, 0x1 ;  /* 0x0000000100000836 */ /* 0x000fc60000000000 */
[----:B------:R-:W-:-:S13]  /*2820*/  ISETP.GE.U32.AND P1, PT, R4, R60, PT ;  /* 0x0000003c0400720c */ /* 0x000fda0003f26070 */
[----:B------:R-:W-:Y:S02]  /*2830*/  @P1 IADD3 R0, PT, PT, R0, 0x1, RZ ;  /* 0x0000000100001810 */ /* 0x000fe40007ffe0ff */
[----:B------:R-:W-:-:S04]  /*2840*/  @!P2 LOP3.LUT R0, RZ, R60, RZ, 0x33, !PT ;  /* 0x0000003cff00a212 */ /* 0x000fc800078e33ff */
[C---:B------:R-:W-:Y:S02]  /*2850*/  IADD3 R4, PT, PT, -R0.reuse, 0x2, RZ ;  /* 0x0000000200047810 */ /* 0x040fe40007ffe1ff */
[----:B------:R-:W-:Y:S02]  /*2860*/  ISETP.GE.U32.AND P1, PT, R0, 0x2, PT ;  /* 0x000000020000780c */ /* 0x000fe40003f26070 */
[----:B------:R-:W-:-:S13]  /*2870*/  LOP3.LUT P0, RZ, R4, 0x3, RZ, 0xc0, !PT ;  /* 0x0000000304ff7812 */ /* 0x000fda000780c0ff */
[----:B--2---:R-:W-:Y:S05]  /*2880*/  @!P0 BRA `(.L_x_34) ;  /* 0x00000000004c8947 */ /* 0x004fea0003800000 */
[----:B------:R-:W0:Y:S01]  /*2890*/  LDC.64 R10, c[0x0][0x3a0] ;  /* 0x0000e800ff0a7b82 */ /* 0x000e220000000a00 */
[----:B------:R-:W-:Y:S01]  /*28a0*/  VIADD R4, R15, 0x5200 ;  /* 0x000052000f047836 */ /* 0x000fe20000000000 */
[----:B------:R-:W-:Y:S02]  /*28b0*/  LOP3.LUT R13, R0, 0x3, RZ, 0xc0, !PT ;  /* 0x00000003000d7812 */ /* 0x000fe400078ec0ff */
[----:B------:R-:W-:Y:S02]  /*28c0*/  MOV R0, RZ ;  /* 0x000000ff00007202 */ /* 0x000fe40000000f00 */
[----:B------:R-:W-:-:S07]  /*28d0*/  LEA R14, R17, R4, 0x18 ;  /* 0x00000004110e7211 */ /* 0x000fce00078ec0ff */
.L_x_35:
[C---:B-1----:R-:W-:Y:S01]  /*28e0*/  IMAD R4, R3.reuse, 0x4, R14 ;  /* 0x0000000403047824 */ /* 0x042fe200078e020e */
[----:B------:R-:W-:Y:S01]  /*28f0*/  LOP3.LUT R9, R3, 0x1c, RZ, 0xc0, !PT ;  /* 0x0000001c03097812 */ /* 0x000fe200078ec0ff */
[----:B------:R-:W-:Y:S01]  /*2900*/  IMAD.SHL.U32 R16, R2, 0x4, RZ ;  /* 0x0000000402107824 */ /* 0x000fe200078e00ff */
[----:B------:R-:W-:Y:S02]  /*2910*/  SHF.R.U32.HI R8, RZ, 0x5, R3 ;  /* 0x00000005ff087819 */ /* 0x000fe40000011603 */
[----:B------:R-:W-:Y:S01]  /*2920*/  IADD3 R9, PT, PT, R9, UR4, RZ ;  /* 0x0000000409097c10 */ /* 0x000fe2000fffe0ff */
[----:B------:R-:W1:Y:S01]  /*2930*/  LDS.128 R4, [R4] ;  /* 0x0000000004047984 */ /* 0x000e620000000c00 */
[----:B------:R-:W-:Y:S01]  /*2940*/  IADD3 R0, PT, PT, R0, 0x1, RZ ;  /* 0x0000000100007810 */ /* 0x000fe20007ffe0ff */
[----:B------:R-:W-:Y:S02]  /*2950*/  IMAD.IADD R3, R3, 0x1, R16 ;  /* 0x0000000103037824 */ /* 0x000fe400078e0210 */
[----:B------:R-:W-:Y:S01]  /*2960*/  IMAD R9, R8, UR5, R9 ;  /* 0x0000000508097c24 */ /* 0x000fe2000f8e0209 */
[----:B------:R-:W-:-:S03]  /*2970*/  LOP3.LUT R12, R13, R0, RZ, 0x3c, !PT ;  /* 0x000000000d0c7212 */ /* 0x000fc600078e3cff */
[----:B0-----:R-:W-:Y:S01]  /*2980*/  IMAD.WIDE.U32 R8, R9, 0x4, R10 ;  /* 0x0000000409087825 */ /* 0x001fe200078e000a */
[----:B------:R-:W-:-:S04]  /*2990*/  ISETP.NE.AND P0, PT, R12, 0x2, PT ;  /* 0x000000020c00780c */ /* 0x000fc80003f05270 */
[----:B-1----:R1:W-:Y:S09]  /*29a0*/  STG.E.128 desc[UR12][R8.64], R4 ;  /* 0x0000000408007986 */ /* 0x0023f2000c101d0c */
[----:B------:R-:W-:Y:S05]  /*29b0*/  @P0 BRA `(.L_x_35) ;  /* 0xfffffffc00c80947 */ /* 0x000fea000383ffff */
.L_x_34:
[----:B------:R-:W-:Y:S05]  /*29c0*/  BSYNC.RECONVERGENT B0 ;  /* 0x0000000000007941 */ /* 0x000fea0003800200 */
.L_x_33:
[----:B------:R-:W-:Y:S05]  /*29d0*/  @!P1 EXIT ;  /* 0x000000000000994d */ /* 0x000fea0003800000 */
[----:B------:R-:W0:Y:S01]  /*29e0*/  LDC.64 R20, c[0x0][0x3a0] ;  /* 0x0000e800ff147b82 */ /* 0x000e220000000a00 */
[----:B------:R-:W-:Y:S01]  /*29f0*/  IADD3 R0, PT, PT, R15, 0x5200, RZ ;  /* 0x000052000f007810 */ /* 0x000fe20007ffe0ff */
[C---:B-1----:R-:W-:Y:S01]  /*2a00*/  IMAD.SHL.U32 R4, R2.reuse, 0x4, RZ ;  /* 0x0000000402047824 */ /* 0x042fe200078e00ff */
[C---:B------:R-:W-:Y:S01]  /*2a10*/  LEA R33, R2.reuse, R3, 0x3 ;  /* 0x0000000302217211 */ /* 0x040fe200078e18ff */
[----:B------:R-:W-:Y:S01]  /*2a20*/  IMAD R31, R2, 0xc, R3 ;  /* 0x0000000c021f7824 */ /* 0x000fe200078e0203 */
[----:B------:R-:W-:Y:S01]  /*2a30*/  LEA R0, R17, R0, 0x18 ;  /* 0x0000000011007211 */ /* 0x000fe200078ec0ff */
[----:B------:R-:W-:-:S03]  /*2a40*/  IMAD.IADD R35, R3, 0x1, R4 ;  /* 0x0000000103237824 */ /* 0x000fc600078e0204 */
[----:B------:R-:W-:-:S07]  /*2a50*/  LEA R37, R3, R0, 0x2 ;  /* 0x0000000003257211 */ /* 0x000fce00078e10ff */
.L_x_36:
[C-C-:B-1----:R-:W-:Y:S01]  /*2a60*/  IMAD R8, R2.reuse, 0x10, R37.reuse ;  /* 0x0000001002087824 */ /* 0x142fe200078e0225 */
[C---:B------:R-:W-:Y:S01]  /*2a70*/  LEA R12, R2.reuse, R37, 0x5 ;  /* 0x00000025020c7211 */ /* 0x040fe200078e28ff */
[C---:B------:R-:W-:Y:S01]  /*2a80*/  IMAD R16, R2.reuse, 0x30, R37 ;  /* 0x0000003002107824 */ /* 0x040fe200078e0225 */
[----:B------:R-:W1:Y:S01]  /*2a90*/  LDS.128 R4, [R37] ;  /* 0x0000000025047984 */ /* 0x000e620000000c00 */
[----:B------:R-:W-:Y:S01]  /*2aa0*/  LOP3.LUT R23, R3, 0x1c, RZ, 0xc0, !PT ;  /* 0x0000001c03177812 */ /* 0x000fe200078ec0ff */
[----:B------:R-:W-:Y:S01]  /*2ab0*/  IMAD.SHL.U32 R30, R2, 0x4, RZ ;  /* 0x00000004021e7824 */ /* 0x000fe200078e00ff */
[----:B------:R-:W-:Y:S01]  /*2ac0*/  LOP3.LUT R22, R35, 0x1c, RZ, 0xc0, !PT ;  /* 0x0000001c23167812 */ /* 0x000fe200078ec0ff */
[----:B------:R-:W2:Y:S01]  /*2ad0*/  LDS.128 R8, [R8] ;  /* 0x0000000008087984 */ /* 0x000ea20000000c00 */
[----:B------:R-:W-:Y:S01]  /*2ae0*/  LOP3.LUT R25, R33, 0x1c, RZ, 0xc0, !PT ;  /* 0x0000001c21197812 */ /* 0x000fe200078ec0ff */
[----:B------:R-:W-:Y:S01]  /*2af0*/  VIADD R29, R23, UR4 ;  /* 0x00000004171d7c36 */ /* 0x000fe20008000000 */
[----:B------:R-:W-:Y:S01]  /*2b00*/  LOP3.LUT R27, R31, 0x1c, RZ, 0xc0, !PT ;  /* 0x0000001c1f1b7812 */ /* 0x000fe200078ec0ff */
[----:B------:R-:W3:Y:S01]  /*2b10*/  LDS.128 R12, [R12] ;  /* 0x000000000c0c7984 */ /* 0x000ee20000000c00 */
[----:B------:R-:W-:Y:S01]  /*2b20*/  SHF.R.U32.HI R28, RZ, 0x5, R3 ;  /* 0x00000005ff1c7819 */ /* 0x000fe20000011603 */
[----:B------:R-:W-:Y:S01]  /*2b30*/  VIADD R25, R25, UR4 ;  /* 0x0000000419197c36 */ /* 0x000fe20008000000 */
[----:B------:R-:W-:Y:S01]  /*2b40*/  SHF.R.U32.HI R0, RZ, 0x5, R35 ;  /* 0x00000005ff007819 */ /* 0x000fe20000011623 */
[----:B------:R-:W4:Y:S01]  /*2b50*/  LDS.128 R16, [R16] ;  /* 0x0000000010107984 */ /* 0x000f220000000c00 */
[----:B------:R-:W-:Y:S01]  /*2b60*/  IADD3 R23, PT, PT, R22, UR4, RZ ;  /* 0x0000000416177c10 */ /* 0x000fe2000fffe0ff */
[----:B------:R-:W-:Y:S01]  /*2b70*/  IMAD R29, R28, UR5, R29 ;  /* 0x000000051c1d7c24 */ /* 0x000fe2000f8e021d */
[--C-:B------:R-:W-:Y:S01]  /*2b80*/  SHF.R.U32.HI R24, RZ, 0x5, R33.reuse ;  /* 0x00000005ff187819 */ /* 0x100fe20000011621 */
[----:B------:R-:W-:Y:S01]  /*2b90*/  IMAD R33, R2, 0x10, R33 ;  /* 0x0000001002217824 */ /* 0x000fe200078e0221 */
[----:B------:R-:W-:Y:S01]  /*2ba0*/  SHF.R.U32.HI R26, RZ, 0x5, R31 ;  /* 0x00000005ff1a7819 */ /* 0x000fe2000001161f */
[----:B------:R-:W-:Y:S01]  /*2bb0*/  IMAD R23, R0, UR5, R23 ;  /* 0x0000000500177c24 */ /* 0x000fe2000f8e0217 */
[----:B------:R-:W-:Y:S01]  /*2bc0*/  IADD3 R27, PT, PT, R27, UR4, RZ ;  /* 0x000000041b1b7c10 */ /* 0x000fe2000fffe0ff */
[----:B------:R-:W-:Y:S01]  /*2bd0*/  IMAD R25, R24, UR5, R25 ;  /* 0x0000000518197c24 */ /* 0x000fe2000f8e0219 */
[----:B------:R-:W-:Y:S01]  /*2be0*/  IADD3 R3, PT, PT, R30, R3, R30 ;  /* 0x000000031e037210 */ /* 0x000fe20007ffe01e */
[----:B0-----:R-:W-:Y:S01]  /*2bf0*/  IMAD.WIDE.U32 R28, R29, 0x4, R20 ;  /* 0x000000041d1c7825 */ /* 0x001fe200078e0014 */
[----:B------:R-:W-:-:S02]  /*2c00*/  LEA R31, R2, R31, 0x4 ;  /* 0x0000001f021f7211 */ /* 0x000fc400078e20ff */
[----:B------:R-:W-:Y:S01]  /*2c10*/  IADD3 R3, PT, PT, R30, R3, R30 ;  /* 0x000000031e037210 */ /* 0x000fe20007ffe01e */
[----:B------:R-:W-:Y:S01]  /*2c20*/  IMAD R27, R26, UR5, R27 ;  /* 0x000000051a1b7c24 */ /* 0x000fe2000f8e021b */
[----:B------:R-:W-:Y:S01]  /*2c30*/  LEA R35, R2, R35, 0x4 ;  /* 0x0000002302237211 */ /* 0x000fe200078e20ff */
[----:B------:R-:W-:Y:S01]  /*2c40*/  IMAD.WIDE.U32 R22, R23, 0x4, R20 ;  /* 0x0000000417167825 */ /* 0x000fe200078e0014 */
[----:B------:R-:W-:-:S03]  /*2c50*/  ISETP.GE.U32.AND P0, PT, R3, 0x1000, PT ;  /* 0x000010000300780c */ /* 0x000fc60003f06070 */
[----:B------:R-:W-:-:S04]  /*2c60*/  IMAD.WIDE.U32 R24, R25, 0x4, R20 ;  /* 0x0000000419187825 */ /* 0x000fc800078e0014 */
[----:B------:R-:W-:Y:S01]  /*2c70*/  IMAD.WIDE.U32 R26, R27, 0x4, R20 ;  /* 0x000000041b1a7825 */ /* 0x000fe200078e0014 */
[----:B-1----:R1:W-:Y:S03]  /*2c80*/  STG.E.128 desc[UR12][R28.64], R4 ;  /* 0x000000041c007986 */ /* 0x0023e6000c101d0c */
[----:B------:R-:W-:Y:S01]  /*2c90*/  IMAD R37, R2, 0x40, R37 ;  /* 0x0000004002257824 */ /* 0x000fe200078e0225 */
[----:B--2---:R1:W-:Y:S04]  /*2ca0*/  STG.E.128 desc[UR12][R22.64], R8 ;  /* 0x0000000816007986 */ /* 0x0043e8000c101d0c */
[----:B---3--:R1:W-:Y:S04]  /*2cb0*/  STG.E.128 desc[UR12][R24.64], R12 ;  /* 0x0000000c18007986 */ /* 0x0083e8000c101d0c */
[----:B----4-:R1:W-:Y:S01]  /*2cc0*/  STG.E.128 desc[UR12][R26.64], R16 ;  /* 0x000000101a007986 */ /* 0x0103e2000c101d0c */
[----:B------:R-:W-:Y:S05]  /*2cd0*/  @!P0 BRA `(.L_x_36) ;  /* 0xfffffffc00608947 */ /* 0x000fea000383ffff */
[----:B------:R-:W-:Y:S05]  /*2ce0*/  EXIT ;  /* 0x000000000000794d */ /* 0x000fea0003800000 */
        .weak           $__internal_1_$__cuda_sm20_div_u16
        .type           $__internal_1_$__cuda_sm20_div_u16,@function
        .size           $__internal_1_$__cuda_sm20_div_u16,(.L_x_2339 - $__internal_1_$__cuda_sm20_div_u16)
$__internal_1_$__cuda_sm20_div_u16:
[----:B------:R-:W0:Y:S01]  /*2cf0*/  I2F.U16 R6, R5 ;  /* 0x0000000500067306 */ /* 0x000e220000101000 */
[----:B------:R-:W-:Y:S02]  /*2d00*/  MOV R7, 0x4b800000 ;  /* 0x4b80000000077802 */ /* 0x000fe40000000f00 */
        /* <DEDUP_REMOVED lines=16> */
[----:B------:R-:W-:Y:S06]  /*2e10*/  RET.REL.NODEC R4 `(_Z9cuda_gemmIiLj512ELj1ELj1ELj4096ELj128ELj128ELj128ELj0ELj1EEvjjjPKT_S2_PS0_jjj) ;  /* 0xffffffd004787950 */ /* 0x000fec0003c3ffff */
.L_x_37:
        /* <DEDUP_REMOVED lines=14> */
.L_x_2339:


//--------------------- .text._Z9cuda_gemmIiLj512ELj1ELj1ELj4096ELj64ELj64ELj128ELj1ELj1EEvjjjPKT_S2_PS0_jjj --------------------------
	.section	.text._Z9cuda_gemmIiLj512ELj1ELj1ELj4096ELj64ELj64ELj128ELj1ELj1EEvjjjPKT_S2_PS0_jjj,"ax",@progbits
	.align	128
        .global         _Z9cuda_gemmIiLj512ELj1ELj1ELj4096ELj64ELj64ELj128ELj1ELj1EEvjjjPKT_S2_PS0_jjj
        .type           _Z9cuda_gemmIiLj512ELj1ELj1ELj4096ELj64ELj64ELj128ELj1ELj1EEvjjjPKT_S2_PS0_jjj,@function
        .size           _Z9cuda_gemmIiLj512ELj1ELj1ELj4096ELj64ELj64ELj128ELj1ELj1EEvjjjPKT_S2_PS0_jjj,(.L_x_2340 - _Z9cuda_gemmIiLj512ELj1ELj1ELj4096ELj64ELj64ELj128ELj1ELj1EEvjjjPKT_S2_PS0_jjj)
        .other          _Z9cuda_gemmIiLj512ELj1ELj1ELj4096ELj64ELj64ELj128ELj1ELj1EEvjjjPKT_S2_PS0_jjj,@"STO_CUDA_ENTRY STV_DEFAULT"
_Z9cuda_gemmIiLj512ELj1ELj1ELj4096ELj64ELj64ELj128ELj1ELj1EEvjjjPKT_S2_PS0_jjj:
.text._Z9cuda_gemmIiLj512ELj1ELj1ELj4096ELj64ELj64ELj128ELj1ELj1EEvjjjPKT_S2_PS0_jjj:
[----:B------:R-:W-:Y:S08]  /*0000*/  LDC R1, c[0x0][0x37c] ;  /* 0x0000df00ff017b82 */ /* 0x000ff00000000800 */
[----:B------:R-:W0:Y:S08]  /*0010*/  S2UR UR5, SR_CTAID.Y ;  /* 0x00000000000579c3 */ /* 0x000e300000002600 */
[----:B------:R-:W0:Y:S02]  /*0020*/  LDC R0, c[0x0][0x374] ;  /* 0x0000dd00ff007b82 */ /* 0x000e240000000800 */
[----:B0-----:R-:W-:-:S13]  /*0030*/  ISETP.LE.U32.AND P0, PT, R0, UR5, PT ;  /* 0x0000000500007c0c */ /* 0x001fda000bf03070 */
[----:B------:R-:W-:Y:S05]  /*0040*/  @P0 EXIT ;  /* 0x000000000000094d */ /* 0x000fea0003800000 */
[----:B------:R-:W0:Y:S01]  /*0050*/  S2R R0, SR_TID.X ;  /* 0x0000000000007919 */ /* 0x000e220000002100 */
[----:B------:R-:W1:Y:S01]  /*0060*/  LDCU UR7, c[0x0][0x360] ;  /* 0x00006c00ff0777ac */ /* 0x000e620008000800 */
[----:B------:R-:W-:Y:S01]  /*0070*/  MOV R8, 0xe0 ;  /* 0x000000e000087802 */ /* 0x000fe20000000f00 */
[----:B-1----:R-:W-:Y:S02]  /*0080*/  ULOP3.LUT UR4, UR7, 0xffff, URZ, 0xc0, !UPT ;  /* 0x0000ffff07047892 */ /* 0x002fe4000f8ec0ff */
[----:B0-----:R-:W-:-:S04]  /*0090*/  IADD3 R2, PT, PT, R0, UR7, RZ ;  /* 0x0000000700027c10 */ /* 0x001fc8000fffe0ff */
[----:B------:R-:W-:Y:S01]  /*00a0*/  LOP3.LUT R3, R2, 0xfff, RZ, 0x3c, !PT ;  /* 0x00000fff02037812 */ /* 0x000fe200078e3cff */
[----:B------:R-:W-:-:S03]  /*00b0*/  IMAD.SHL.U32 R2, R0, 0x4, RZ ;  /* 0x0000000400027824 */ /* 0x000fc600078e00ff */
[----:B------:R-:W-:-:S07]  /*00c0*/  LOP3.LUT R3, R3, 0xffff, RZ, 0xc0, !PT ;  /* 0x0000ffff03037812 */ /* 0x000fce00078ec0ff */
[----:B------:R-:W-:Y:S05]  /*00d0*/  CALL.REL.NOINC `($__internal_2_$__cuda_sm20_div_u16) ;  /* 0x0000002800c07944 */ /* 0x000fea0003c00000 */
        /* <DEDUP_REMOVED lines=13> */
.L_x_40:
[C---:B------:R-:W-:Y:S01]  /*01b0*/  LEA R5, R3.reuse, R6, 0x2 ;  /* 0x0000000603057211 */ /* 0x040fe200078e10ff */
[----:B------:R-:W-:Y:S01]  /*01c0*/  VIADD R4, R4, 0x1 ;  /* 0x0000000104047836 */ /* 0x000fe20000000000 */
[----:B------:R-:W-:-:S03]  /*01d0*/  IADD3 R3, PT, PT, R3, UR7, RZ ;  /* 0x0000000703037c10 */ /* 0x000fc6000fffe0ff */
[----:B------:R1:W-:Y:S01]  /*01e0*/  STS [R5], RZ ;  /* 0x000000ff05007388 */ /* 0x0003e20000000800 */
[----:B------:R-:W-:-:S04]  /*01f0*/  LOP3.LUT R7, R4, R9, RZ, 0x3c, !PT ;  /* 0x0000000904077212 */ /* 0x000fc800078e3cff */
[----:B------:R-:W-:-:S13]  /*0200*/  ISETP.NE.AND P0, PT, R7, 0x2, PT ;  /* 0x000000020700780c */ /* 0x000fda0003f05270 */
[----:B-1----:R-:W-:Y:S05]  /*0210*/  @P0 BRA `(.L_x_40) ;  /* 0xfffffffc00e40947 */ /* 0x002fea000383ffff */
.L_x_39:
[----:B0-----:R-:W-:Y:S05]  /*0220*/  BSYNC.RECONVERGENT B0 ;  /* 0x0000000000007941 */ /* 0x001fea0003800200 */
.L_x_38:
[----:B------:R-:W-:Y:S01]  /*0230*/  BSSY.RECONVERGENT B0, `(.L_x_41) ;  /* 0x000000e000007945 */ /* 0x000fe20003800200 */
[----:B------:R-:W-:Y:S02]  /*0240*/  UIADD3 UR6, UPT, UPT, UR4, 0x4100, URZ ;  /* 0x0000410004067890 */ /* 0x000fe4000fffe0ff */
[----:B------:R-:W-:Y:S02]  /*0250*/  USHF.L.U32 UR10, UR7, 0x2, URZ ;  /* 0x00000002070a7899 */ /* 0x000fe400080006ff */
[----:B------:R-:W-:-:S12]  /*0260*/  ULEA UR9, UR8, UR6, 0x18 ;  /* 0x0000000608097291 */ /* 0x000fd8000f8ec0ff */
.L_x_42:
        /* <DEDUP_REMOVED lines=11> */
.L_x_41:
[----:B------:R-:W1:Y:S01]  /*0320*/  I2F.U32.RP R7, UR10 ;  /* 0x0000000a00077d06 */ /* 0x000e620008209000 */
[----:B------:R-:W-:Y:S01]  /*0330*/  IADD3 R3, PT, PT, R2, UR10, RZ ;  /* 0x0000000a02037c10 */ /* 0x000fe2000fffe0ff */
[----:B------:R-:W-:Y:S01]  /*0340*/  ULEA UR4, UR8, UR4, 0x18 ;  /* 0x0000000408047291 */ /* 0x000fe2000f8ec0ff */
[----:B------:R-:W-:Y:S01]  /*0350*/  ISETP.NE.U32.AND P2, PT, RZ, UR10, PT ;  /* 0x0000000aff007c0c */ /* 0x000fe2000bf45070 */
[C---:B------:R-:W-:Y:S01]  /*0360*/  VIADD R23, R0.reuse, 0x2 ;  /* 0x0000000200177836 */ /* 0x040fe20000000000 */
[C---:B------:R-:W-:Y:S01]  /*0370*/  ISETP.GE.U32.AND P0, PT, R3.reuse, 0x800, PT ;  /* 0x000008000300780c */ /* 0x040fe20003f06070 */
[C---:B------:R-:W-:Y:S01]  /*0380*/  VIADD R25, R0.reuse, 0x4 ;  /* 0x0000000400197836 */ /* 0x040fe20000000000 */
[----:B0-----:R-:W-:Y:S01]  /*0390*/  VIMNMX.U32 R6, PT, PT, R3, 0x800, !PT ;  /* 0x0000080003067848 */ /* 0x001fe20007fe0000 */
[C---:B------:R-:W-:Y:S01]  /*03a0*/  VIADD R27, R0.reuse, 0x6 ;  /* 0x00000006001b7836 */ /* 0x040fe20000000000 */
[----:B------:R-:W-:Y:S01]  /*03b0*/  SEL R20, RZ, 0x1, P0 ;  /* 0x00000001ff147807 */ /* 0x000fe20000000000 */
[C---:B------:R-:W-:Y:S01]  /*03c0*/  VIADD R29, R0.reuse, 0x9 ;  /* 0x00000009001d7836 */ /* 0x040fe20000000000 */
[C---:B------:R-:W-:Y:S01]  /*03d0*/  IADD3 R22, PT, PT, R0.reuse, 0x1, RZ ;  /* 0x0000000100167810 */ /* 0x040fe20007ffe0ff */
[----:B------:R-:W-:Y:S01]  /*03e0*/  VIADD R31, R0, 0xb ;  /* 0x0000000b001f7836 */ /* 0x000fe20000000000 */
[----:B------:R-:W-:Y:S01]  /*03f0*/  IADD3 R6, PT, PT, R6, -R3, -R20 ;  /* 0x8000000306067210 */ /* 0x000fe20007ffe814 */
[C---:B------:R-:W-:Y:S01]  /*0400*/  VIADD R33, R0.reuse, 0xd ;  /* 0x0000000d00217836 */ /* 0x040fe20000000000 */
[----:B-1----:R-:W0:Y:S01]  /*0410*/  MUFU.RCP R7, R7 ;  /* 0x0000000700077308 */ /* 0x002e220000001000 */
[C---:B------:R-:W-:Y:S01]  /*0420*/  VIADD R35, R0.reuse, 0xffffffff ;  /* 0xffffffff00237836 */ /* 0x040fe20000000000 */
[C---:B------:R-:W-:Y:S01]  /*0430*/  IADD3 R24, PT, PT, R0.reuse, 0x3, RZ ;  /* 0x0000000300187810 */ /* 0x040fe20007ffe0ff */
[----:B------:R-:W-:Y:S01]  /*0440*/  USHF.L.U32 UR5, UR5, 0xc, URZ ;  /* 0x0000000c05057899 */ /* 0x000fe200080006ff */
[C---:B------:R-:W-:Y:S01]  /*0450*/  IADD3 R26, PT, PT, R0.reuse, 0x5, RZ ;  /* 0x00000005001a7810 */ /* 0x040fe20007ffe0ff */
[----:B------:R-:W-:Y:S01]  /*0460*/  UPLOP3.LUT UP0, UPT, UPT, UPT, UPT, 0x80, 0x8 ;  /* 0x000000000008789c */ /* 0x000fe20003f0f070 */
[C---:B------:R-:W-:Y:S01]  /*0470*/  IADD3 R28, PT, PT, R0.reuse, 0x7, RZ ;  /* 0x00000007001c7810 */ /* 0x040fe20007ffe0ff */
[----:B------:R-:W1:Y:S01]  /*0480*/  LDCU.64 UR14, c[0x0][0x358] ;  /* 0x00006b00ff0e77ac */ /* 0x000e620008000a00 */
[----:B------:R-:W-:-:S02]  /*0490*/  IADD3 R30, PT, PT, R0, 0xa, RZ ;  /* 0x0000000a001e7810 */ /* 0x000fc40007ffe0ff */
[C---:B------:R-:W-:Y:S02]  /*04a0*/  IADD3 R32, PT, PT, R0.reuse, 0xc, RZ ;  /* 0x0000000c00207810 */ /* 0x040fe40007ffe0ff */
[C---:B------:R-:W-:Y:S02]  /*04b0*/  IADD3 R34, PT, PT, R0.reuse, 0xe, RZ ;  /* 0x0000000e00227810 */ /* 0x040fe40007ffe0ff */
[C---:B------:R-:W-:Y:S02]  /*04c0*/  SHF.L.U32 R36, R0.reuse, 0x5, RZ ;  /* 0x0000000500247819 */ /* 0x040fe400000006ff */
[----:B------:R-:W-:Y:S02]  /*04d0*/  LOP3.LUT R21, R0, 0xf, RZ, 0xc0, !PT ;  /* 0x0000000f00157812 */ /* 0x000fe400078ec0ff */
[----:B0-----:R-:W-:Y:S02]  /*04e0*/  IADD3 R4, PT, PT, R7, 0xffffffe, RZ ;  /* 0x0ffffffe07047810 */ /* 0x001fe40007ffe0ff */
[----:B------:R-:W-:-:S02]  /*04f0*/  LOP3.LUT R22, R22, 0xf, RZ, 0xc0, !PT ;  /* 0x0000000f16167812 */ /* 0x000fc400078ec0ff */
[----:B------:R0:W2:Y:S01]  /*0500*/  F2I.FTZ.U32.TRUNC.NTZ R5, R4 ;  /* 0x0000000400057305 */ /* 0x0000a2000021f000 */
[----:B------:R-:W-:Y:S02]  /*0510*/  LOP3.LUT R23, R23, 0xf, RZ, 0xc0, !PT ;  /* 0x0000000f17177812 */ /* 0x000fe400078ec0ff */
[----:B------:R-:W-:Y:S02]  /*0520*/  LOP3.LUT R24, R24, 0xf, RZ, 0xc0, !PT ;  /* 0x0000000f18187812 */ /* 0x000fe400078ec0ff */
[----:B------:R-:W-:Y:S02]  /*0530*/  LOP3.LUT R25, R25, 0xf, RZ, 0xc0, !PT ;  /* 0x0000000f19197812 */ /* 0x000fe400078ec0ff */
[----:B------:R-:W-:Y:S01]  /*0540*/  LOP3.LUT R26, R26, 0xf, RZ, 0xc0, !PT ;  /* 0x0000000f1a1a7812 */ /* 0x000fe200078ec0ff */
[----:B0-----:R-:W-:Y:S01]  /*0550*/  IMAD.MOV.U32 R4, RZ, RZ, RZ ;  /* 0x000000ffff047224 */ /* 0x001fe200078e00ff */
[----:B------:R-:W-:Y:S02]  /*0560*/  LOP3.LUT R27, R27, 0xf, RZ, 0xc0, !PT ;  /* 0x0000000f1b1b7812 */ /* 0x000fe400078ec0ff */
[----:B------:R-:W-:-:S02]  /*0570*/  LOP3.LUT R28, R28, 0xf, RZ, 0xc0, !PT ;  /* 0x0000000f1c1c7812 */ /* 0x000fc400078ec0ff */
[----:B------:R-:W-:Y:S01]  /*0580*/  LOP3.LUT R29, R29, 0xf, RZ, 0xc0, !PT ;  /* 0x0000000f1d1d7812 */ /* 0x000fe200078ec0ff */
[--C-:B--2---:R-:W-:Y:S01]  /*0590*/  IMAD.MOV R9, RZ, RZ, -R5.reuse ;  /* 0x000000ffff097224 */ /* 0x104fe200078e0a05 */
[----:B------:R-:W-:Y:S02]  /*05a0*/  LOP3.LUT R30, R30, 0xf, RZ, 0xc0, !PT ;  /* 0x0000000f1e1e7812 */ /* 0x000fe400078ec0ff */
[----:B------:R-:W-:Y:S01]  /*05b0*/  LOP3.LUT R31, R31, 0xf, RZ, 0xc0, !PT ;  /* 0x0000000f1f1f7812 */ /* 0x000fe200078ec0ff */
[----:B------:R-:W-:Y:S01]  /*05c0*/  IMAD R9, R9, UR10, RZ ;  /* 0x0000000a09097c24 */ /* 0x000fe2000f8e02ff */
[----:B------:R-:W-:Y:S02]  /*05d0*/  LOP3.LUT R32, R32, 0xf, RZ, 0xc0, !PT ;  /* 0x0000000f20207812 */ /* 0x000fe400078ec0ff */
[----:B------:R-:W-:Y:S01]  /*05e0*/  LOP3.LUT R33, R33, 0xf, RZ, 0xc0, !PT ;  /* 0x0000000f21217812 */ /* 0x000fe200078ec0ff */
[----:B------:R-:W-:Y:S01]  /*05f0*/  IMAD.HI.U32 R5, R5, R9, R4 ;  /* 0x0000000905057227 */ /* 0x000fe200078e0004 */
[----:B------:R-:W-:-:S02]  /*0600*/  LOP3.LUT R4, R2, 0x7c, RZ, 0xc0, !PT ;  /* 0x0000007c02047812 */ /* 0x000fc400078ec0ff */
[----:B------:R-:W-:Y:S02]  /*0610*/  LOP3.LUT R34, R34, 0xf, RZ, 0xc0, !PT ;  /* 0x0000000f22227812 */ /* 0x000fe400078ec0ff */
[----:B------:R-:W-:Y:S01]  /*0620*/  IADD3 R4, PT, PT, R4, UR4, RZ ;  /* 0x0000000404047c10 */ /* 0x000fe2000fffe0ff */
[----:B------:R-:W-:Y:S01]  /*0630*/  IMAD.HI.U32 R5, R5, R6, RZ ;  /* 0x0000000605057227 */ /* 0x000fe200078e00ff */
[----:B------:R-:W-:Y:S01]  /*0640*/  LOP3.LUT R35, R35, 0xf, RZ, 0xc0, !PT ;  /* 0x0000000f23237812 */ /* 0x000fe200078ec0ff */
[----:B------:R-:W-:Y:S01]  /*0650*/  UMOV UR4, URZ ;  /* 0x000000ff00047c82 */ /* 0x000fe20008000000 */
[----:B------:R-:W-:Y:S02]  /*0660*/  LOP3.LUT R36, R36, 0x7e0, RZ, 0xc0, !PT ;  /* 0x000007e024247812 */ /* 0x000fe400078ec0ff */
[----:B------:R-:W-:-:S05]  /*0670*/  IADD3 R3, PT, PT, -R5, RZ, RZ ;  /* 0x000000ff05037210 */ /* 0x000fca0007ffe1ff */
[----:B------:R-:W-:Y:S01]  /*0680*/  IMAD R6, R3, UR10, R6 ;  /* 0x0000000a03067c24 */ /* 0x000fe2000f8e0206 */
[----:B------:R-:W-:-:S04]  /*0690*/  SHF.R.U32.HI R3, RZ, 0x6, R0 ;  /* 0x00000006ff037819 */ /* 0x000fc80000011600 */
[----:B------:R-:W-:Y:S01]  /*06a0*/  ISETP.GE.U32.AND P0, PT, R6, UR10, PT ;  /* 0x0000000a06007c0c */ /* 0x000fe2000bf06070 */
[----:B------:R-:W-:-:S12]  /*06b0*/  IMAD R3, R3, 0x84, R4 ;  /* 0x0000008403037824 */ /* 0x000fd800078e0204 */
[----:B------:R-:W-:Y:S01]  /*06c0*/  @P0 VIADD R6, R6, -UR10 ;  /* 0x8000000a06060c36 */ /* 0x000fe20008000000 */
[----:B------:R-:W-:-:S04]  /*06d0*/  @P0 IADD3 R5, PT, PT, R5, 0x1, RZ ;  /* 0x0000000105050810 */ /* 0x000fc80007ffe0ff */
[----:B------:R-:W-:-:S13]  /*06e0*/  ISETP.GE.U32.AND P1, PT, R6, UR10, PT ;  /* 0x0000000a06007c0c */ /* 0x000fda000bf26070 */
[----:B------:R-:W-:Y:S01]  /*06f0*/  @P1 VIADD R5, R5, 0x1 ;  /* 0x0000000105051836 */ /* 0x000fe20000000000 */
[----:B------:R-:W-:-:S05]  /*0700*/  @!P2 LOP3.LUT R5, RZ, UR10, RZ, 0x33, !PT ;  /* 0x0000000aff05ac12 */ /* 0x000fca000f8e33ff */
[----:B-1----:R-:W-:-:S07]  /*0710*/  IMAD.IADD R20, R20, 0x1, R5 ;  /* 0x0000000114147824 */ /* 0x002fce00078e0205 */
.L_x_51:
[----:B------:R-:W0:Y:S01]  /*0720*/  S2R R37, SR_TID.X ;  /* 0x0000000000257919 */ /* 0x000e220000002100 */
[----:B------:R-:W1:Y:S01]  /*0730*/  S2UR UR8, SR_CTAID.Z ;  /* 0x00000000000879c3 */ /* 0x000e620000002700 */
[C---:B--2---:R-:W-:Y:S01]  /*0740*/  LOP3.LUT R11, R20.reuse, 0x3, RZ, 0xc0, !PT ;  /* 0x00000003140b7812 */ /* 0x044fe200078ec0ff */
[----:B------:R-:W-:Y:S01]  /*0750*/  UMOV UR12, 0x400 ;  /* 0x00000400000c7882 */ /* 0x000fe20000000000 */
[----:B------:R-:W-:Y:S01]  /*0760*/  USHF.L.U32 UR17, UR7, 0x2, URZ ;  /* 0x0000000207117899 */ /* 0x000fe200080006ff */
[----:B------:R-:W-:Y:S01]  /*0770*/  BSSY.RECONVERGENT B0, `(.L_x_43) ;  /* 0x0000032000007945 */ /* 0x000fe20003800200 */
[----:B------:R-:W-:Y:S01]  /*0780*/  ISETP.NE.AND P1, PT, R11, 0x3, PT ;  /* 0x000000030b00780c */ /* 0x000fe20003f25270 */
[----:B------:R-:W-:Y:S01]  /*0790*/  UPLOP3.LUT UP1, UPT, UPT, UPT, UP0, 0x80, 0x8 ;  /* 0x000000000008789c */ /* 0x000fe20003f2f000 */
[----:B------:R-:W-:Y:S01]  /*07a0*/  ISETP.GE.U32.AND P0, PT, R20, 0x3, PT ;  /* 0x000000031400780c */ /* 0x000fe20003f06070 */
[----:B------:R-:W2:Y:S01]  /*07b0*/  S2UR UR13, SR_CgaCtaId ;  /* 0x00000000000d79c3 */ /* 0x000ea20000008800 */
[----:B-1----:R-:W-:-:S04]  /*07c0*/  ULEA UR6, UR8, UR5, 0x6 ;  /* 0x0000000508067291 */ /* 0x002fc8000f8e30ff */
[----:B------:R-:W-:Y:S01]  /*07d0*/  UIADD3 UR6, UPT, UPT, UR6, UR4, URZ ;  /* 0x0000000406067290 */ /* 0x000fe2000fffe0ff */
[----:B0-----:R-:W-:Y:S01]  /*07e0*/  IMAD.SHL.U32 R38, R37, 0x4, RZ ;  /* 0x0000000425267824 */ /* 0x001fe200078e00ff */
[----:B--2---:R-:W-:-:S04]  /*07f0*/  ULEA UR16, UR13, UR12, 0x18 ;  /* 0x0000000c0d107291 */ /* 0x004fc8000f8ec0ff */
[----:B------:R-:W-:Y:S01]  /*0800*/  MOV R39, R38 ;  /* 0x0000002600277202 */ /* 0x000fe20000000f00 */
[----:B------:R-:W-:Y:S07]  /*0810*/  @!P1 BRA `(.L_x_44) ;  /* 0x00000000009c9947 */ /* 0x000fee0003800000 */
[----:B------:R-:W0:Y:S01]  /*0820*/  LDC.64 R8, c[0x0][0x390] ;  /* 0x0000e400ff087b82 */ /* 0x000e220000000a00 */
[----:B------:R-:W-:Y:S01]  /*0830*/  IMAD.SHL.U32 R5, R37, 0x8, RZ ;  /* 0x0000000825057824 */ /* 0x000fe200078e00ff */
[----:B------:R-:W-:-:S04]  /*0840*/  LOP3.LUT R4, R38, 0x1c, RZ, 0xc0, !PT ;  /* 0x0000001c26047812 */ /* 0x000fc800078ec0ff */
[----:B------:R-:W-:-:S04]  /*0850*/  LOP3.LUT R4, R4, 0xfc0, R5, 0xf8, !PT ;  /* 0x00000fc004047812 */ /* 0x000fc800078ef805 */
[----:B------:R-:W-:-:S05]  /*0860*/  IADD3 R5, PT, PT, R4, UR6, RZ ;  /* 0x0000000604057c10 */ /* 0x000fca000fffe0ff */
[----:B0-----:R-:W-:-:S06]  /*0870*/  IMAD.WIDE.U32 R4, R5, 0x4, R8 ;  /* 0x0000000405047825 */ /* 0x001fcc00078e0008 */
[----:B------:R-:W2:Y:S01]  /*0880*/  LDG.E.128.CONSTANT R4, desc[UR14][R4.64] ;  /* 0x0000000e04047981 */ /* 0x000ea2000c1e9d00 */
[----:B------:R-:W0:Y:S01]  /*0890*/  S2UR UR11, SR_CgaCtaId ;  /* 0x00000000000b79c3 */ /* 0x000e220000008800 */
[----:B------:R-:W-:Y:S01]  /*08a0*/  UMOV UR10, 0x400 ;  /* 0x00000400000a7882 */ /* 0x000fe20000000000 */
[----:B------:R-:W-:Y:S01]  /*08b0*/  ISETP.NE.AND P1, PT, R11, RZ, PT ;  /* 0x000000ff0b00720c */ /* 0x000fe20003f25270 */
[----:B------:R-:W1:Y:S01]  /*08c0*/  S2R R10, SR_TID.X ;  /* 0x00000000000a7919 */ /* 0x000e620000002100 */
[----:B------:R-:W-:-:S04]  /*08d0*/  UIADD3 UR10, UPT, UPT, UR10, 0x2100, URZ ;  /* 0x000021000a0a7890 */ /* 0x000fc8000fffe0ff */
[----:B0-----:R-:W-:-:S06]  /*08e0*/  ULEA UR10, UR11, UR10, 0x18 ;  /* 0x0000000a0b0a7291 */ /* 0x001fcc000f8ec0ff */
[----:B------:R-:W-:Y:S01]  /*08f0*/  LEA R12, R0, UR10, 0x4 ;  /* 0x0000000a000c7c11 */ /* 0x000fe2000f8e20ff */
[----:B-1----:R-:W-:-:S05]  /*0900*/  IMAD.SHL.U32 R10, R10, 0x4, RZ ;  /* 0x000000040a0a7824 */ /* 0x002fca00078e00ff */
[----:B------:R-:W-:Y:S01]  /*0910*/  IADD3 R39, PT, PT, R10, UR17, RZ ;  /* 0x000000110a277c10 */ /* 0x000fe2000fffe0ff */
[----:B--2---:R0:W-:Y:S01]  /*0920*/  STS.128 [R12], R4 ;  /* 0x000000040c007388 */ /* 0x0041e20000000c00 */
[----:B------:R-:W-:Y:S05]  /*0930*/  @!P1 BRA `(.L_x_44) ;  /* 0x0000000000549947 */ /* 0x000fea0003800000 */
[----:B------:R-:W-:Y:S01]  /*0940*/  ISETP.NE.AND P1, PT, R11, 0x1, PT ;  /* 0x000000010b00780c */ /* 0x000fe20003f25270 */
[C---:B------:R-:W-:Y:S01]  /*0950*/  VIADD R14, R39.reuse, UR17 ;  /* 0x00000011270e7c36 */ /* 0x040fe20008000000 */
[C---:B0-----:R-:W-:Y:S02]  /*0960*/  LOP3.LUT R4, R39.reuse, 0x1c, RZ, 0xc0, !PT ;  /* 0x0000001c27047812 */ /* 0x041fe400078ec0ff */
[----:B------:R-:W-:-:S04]  /*0970*/  SHF.L.U32 R5, R39, 0x1, RZ ;  /* 0x0000000127057819 */ /* 0x000fc800000006ff */
[----:B------:R-:W-:-:S05]  /*0980*/  LOP3.LUT R4, R4, 0xfc0, R5, 0xf8, !PT ;  /* 0x00000fc004047812 */ /* 0x000fca00078ef805 */
[----:B------:R-:W-:Y:S01]  /*0990*/  @P1 LOP3.LUT R6, R14, 0x1c, RZ, 0xc0, !PT ;  /* 0x0000001c0e061812 */ /* 0x000fe200078ec0ff */
[----:B------:R-:W-:Y:S01]  /*09a0*/  VIADD R5, R4, UR6 ;  /* 0x0000000604057c36 */ /* 0x000fe20008000000 */
[----:B------:R-:W-:-:S03]  /*09b0*/  @P1 SHF.L.U32 R7, R14, 0x1, RZ ;  /* 0x000000010e071819 */ /* 0x000fc600000006ff */
[----:B------:R-:W-:Y:S01]  /*09c0*/  IMAD.WIDE.U32 R4, R5, 0x4, R8 ;  /* 0x0000000405047825 */ /* 0x000fe200078e0008 */
[----:B------:R-:W-:-:S04]  /*09d0*/  @P1 LOP3.LUT R6, R6, 0xfc0, R7, 0xf8, !PT ;  /* 0x00000fc006061812 */ /* 0x000fc800078ef807 */
[----:B------:R-:W-:-:S05]  /*09e0*/  @P1 IADD3 R7, PT, PT, R6, UR6, RZ ;  /* 0x0000000606071c10 */ /* 0x000fca000fffe0ff */
[----:B------:R-:W-:Y:S02]  /*09f0*/  @P1 IMAD.WIDE.U32 R8, R7, 0x4, R8 ;  /* 0x0000000407081825 */ /* 0x000fe400078e0008 */
[----:B------:R-:W2:Y:S04]  /*0a00*/  LDG.E.128.CONSTANT R4, desc[UR14][R4.64] ;  /* 0x0000000e04047981 */ /* 0x000ea8000c1e9d00 */
[----:B------:R-:W3:Y:S01]  /*0a10*/  @P1 LDG.E.128.CONSTANT R8, desc[UR14][R8.64] ;  /* 0x0000000e08081981 */ /* 0x000ee2000c1e9d00 */
[----:B------:R-:W0:Y:S01]  /*0a20*/  LDC R15, c[0x0][0x360] ;  /* 0x0000d800ff0f7b82 */ /* 0x000e220000000800 */
[----:B------:R-:W-:Y:S02]  /*0a30*/  MOV R39, R14 ;  /* 0x0000000e00277202 */ /* 0x000fe40000000f00 */
[----:B------:R-:W-:-:S02]  /*0a40*/  @P1 IADD3 R39, PT, PT, R14, UR17, RZ ;  /* 0x000000110e271c10 */ /* 0x000fc4000fffe0ff */
[----:B0-----:R-:W-:-:S05]  /*0a50*/  LEA R13, R15, R12, 0x4 ;  /* 0x0000000c0f0d7211 */ /* 0x001fca00078e20ff */
[----:B------:R-:W-:Y:S01]  /*0a60*/  @P1 IMAD R12, R15, 0x10, R13 ;  /* 0x000000100f0c1824 */ /* 0x000fe200078e020d */
[----:B--2---:R1:W-:Y:S04]  /*0a70*/  STS.128 [R13], R4 ;  /* 0x000000040d007388 */ /* 0x0043e80000000c00 */
[----:B---3--:R1:W-:Y:S02]  /*0a80*/  @P1 STS.128 [R12], R8 ;  /* 0x000000080c001388 */ /* 0x0083e40000000c00 */
.L_x_44:
[----:B------:R-:W-:Y:S05]  /*0a90*/  BSYNC.RECONVERGENT B0 ;  /* 0x0000000000007941 */ /* 0x000fea0003800200 */
.L_x_43:
[----:B------:R-:W-:Y:S04]  /*0aa0*/  BSSY.RECONVERGENT B0, `(.L_x_45) ;  /* 0x0000039000007945 */ /* 0x000fe80003800200 */
[----:B------:R-:W-:Y:S05]  /*0ab0*/  @!P0 BRA `(.L_x_46) ;  /* 0x0000000000dc8947 */ /* 0x000fea0003800000 */
[----:B------:R-:W2:Y:S01]  /*0ac0*/  S2UR UR11, SR_CgaCtaId ;  /* 0x00000000000b79c3 */ /* 0x000ea20000008800 */
[----:B------:R-:W-:Y:S01]  /*0ad0*/  UMOV UR10, 0x400 ;  /* 0x00000400000a7882 */ /* 0x000fe20000000000 */
[C---:B------:R-:W-:Y:S01]  /*0ae0*/  IMAD.SHL.U32 R49, R39.reuse, 0x2, RZ ;  /* 0x0000000227317824 */ /* 0x040fe200078e00ff */
[----:B------:R-:W-:Y:S01]  /*0af0*/  UIADD3 UR10, UPT, UPT, UR10, 0x2100, URZ ;  /* 0x000021000a0a7890 */ /* 0x000fe2000fffe0ff */
[----:B------:R-:W-:-:S04]  /*0b00*/  IADD3 R47, PT, PT, R39, UR17, RZ ;  /* 0x00000011272f7c10 */ /* 0x000fc8000fffe0ff */
[----:B------:R-:W3:Y:S01]  /*0b10*/  LDC R42, c[0x0][0x360] ;  /* 0x0000d800ff2a7b82 */ /* 0x000ee20000000800 */
[----:B--2---:R-:W-:-:S06]  /*0b20*/  ULEA UR10, UR11, UR10, 0x18 ;  /* 0x0000000a0b0a7291 */ /* 0x004fcc000f8ec0ff */
[----:B------:R-:W-:Y:S01]  /*0b30*/  LEA R41, R39, UR10, 0x2 ;  /* 0x0000000a27297c11 */ /* 0x000fe2000f8e10ff */
[C---:B---3--:R-:W-:Y:S01]  /*0b40*/  IMAD R43, R42.reuse, 0xc, R39 ;  /* 0x0000000c2a2b7824 */ /* 0x048fe200078e0227 */
[C---:B------:R-:W-:Y:S01]  /*0b50*/  LEA R45, R42.reuse, R39, 0x3 ;  /* 0x000000272a2d7211 */ /* 0x040fe200078e18ff */
[C-C-:B------:R-:W-:Y:S01]  /*0b60*/  IMAD R46, R42.reuse, 0x18, R49.reuse ;  /* 0x000000182a2e7824 */ /* 0x140fe200078e0231 */
[C---:B------:R-:W-:Y:S01]  /*0b70*/  LEA R44, R42.reuse, R49, 0x3 ;  /* 0x000000312a2c7211 */ /* 0x040fe200078e18ff */
[----:B------:R-:W-:-:S07]  /*0b80*/  IMAD R40, R42, 0x10, R49 ;  /* 0x000000102a287824 */ /* 0x000fce00078e0231 */
.L_x_47:
[----:B--2---:R-:W2:Y:S01]  /*0b90*/  LDC.64 R16, c[0x0][0x390] ;  /* 0x0000e400ff107b82 */ /* 0x004ea20000000a00 */
[----:B01----:R-:W-:Y:S02]  /*0ba0*/  LOP3.LUT R4, R49, 0xfc0, RZ, 0xc0, !PT ;  /* 0x00000fc031047812 */ /* 0x003fe400078ec0ff */
[----:B------:R-:W-:Y:S02]  /*0bb0*/  LOP3.LUT R5, R39, 0x1c, RZ, 0xc0, !PT ;  /* 0x0000001c27057812 */ /* 0x000fe400078ec0ff */
[----:B------:R-:W-:Y:S02]  /*0bc0*/  LOP3.LUT R6, R44, 0xfc0, RZ, 0xc0, !PT ;  /* 0x00000fc02c067812 */ /* 0x000fe400078ec0ff */
[----:B------:R-:W-:Y:S02]  /*0bd0*/  IADD3 R5, PT, PT, R4, UR6, R5 ;  /* 0x0000000604057c10 */ /* 0x000fe4000fffe005 */
[----:B------:R-:W-:Y:S02]  /*0be0*/  LOP3.LUT R7, R47, 0x1c, RZ, 0xc0, !PT ;  /* 0x0000001c2f077812 */ /* 0x000fe400078ec0ff */
[----:B------:R-:W-:-:S02]  /*0bf0*/  LOP3.LUT R4, R40, 0xfc0, RZ, 0xc0, !PT ;  /* 0x00000fc028047812 */ /* 0x000fc400078ec0ff */
[----:B------:R-:W-:Y:S02]  /*0c00*/  LOP3.LUT R9, R45, 0x1c, RZ, 0xc0, !PT ;  /* 0x0000001c2d097812 */ /* 0x000fe400078ec0ff */
[----:B------:R-:W-:Y:S02]  /*0c10*/  LOP3.LUT R8, R46, 0xfc0, RZ, 0xc0, !PT ;  /* 0x00000fc02e087812 */ /* 0x000fe400078ec0ff */
[----:B------:R-:W-:Y:S02]  /*0c20*/  LOP3.LUT R11, R43, 0x1c, RZ, 0xc0, !PT ;  /* 0x0000001c2b0b7812 */ /* 0x000fe400078ec0ff */
[----:B------:R-:W-:Y:S02]  /*0c30*/  IADD3 R7, PT, PT, R6, UR6, R7 ;  /* 0x0000000606077c10 */ /* 0x000fe4000fffe007 */
[----:B------:R-:W-:Y:S02]  /*0c40*/  IADD3 R13, PT, PT, R4, UR6, R9 ;  /* 0x00000006040d7c10 */ /* 0x000fe4000fffe009 */
[----:B------:R-:W-:Y:S01]  /*0c50*/  IADD3 R11, PT, PT, R8, UR6, R11 ;  /* 0x00000006080b7c10 */ /* 0x000fe2000fffe00b */
[----:B--2---:R-:W-:-:S04]  /*0c60*/  IMAD.WIDE.U32 R4, R5, 0x4, R16 ;  /* 0x0000000405047825 */ /* 0x004fc800078e0010 */
[--C-:B------:R-:W-:Y:S02]  /*0c70*/  IMAD.WIDE.U32 R8, R7, 0x4, R16.reuse ;  /* 0x0000000407087825 */ /* 0x100fe400078e0010 */
[----:B------:R-:W2:Y:S02]  /*0c80*/  LDG.E.128.CONSTANT R4, desc[UR14][R4.64] ;  /* 0x0000000e04047981 */ /* 0x000ea4000c1e9d00 */
[----:B------:R-:W-:-:S04]  /*0c90*/  IMAD.WIDE.U32 R12, R13, 0x4, R16 ;  /* 0x000000040d0c7825 */ /* 0x000fc800078e0010 */
[----:B------:R-:W-:Y:S02]  /*0ca0*/  IMAD.WIDE.U32 R16, R11, 0x4, R16 ;  /* 0x000000040b107825 */ /* 0x000fe400078e0010 */
[----:B------:R-:W3:Y:S04]  /*0cb0*/  LDG.E.128.CONSTANT R8, desc[UR14][R8.64] ;  /* 0x0000000e08087981 */ /* 0x000ee8000c1e9d00 */
[----:B------:R-:W4:Y:S04]  /*0cc0*/  LDG.E.128.CONSTANT R12, desc[UR14][R12.64] ;  /* 0x0000000e0c0c7981 */ /* 0x000f28000c1e9d00 */
[----:B------:R-:W5:Y:S01]  /*0cd0*/  LDG.E.128.CONSTANT R16, desc[UR14][R16.64] ;  /* 0x0000000e10107981 */ /* 0x000f62000c1e9d00 */
[----:B------:R-:W0:Y:S01]  /*0ce0*/  LDC R52, c[0x0][0x360] ;  /* 0x0000d800ff347b82 */ /* 0x000e220000000800 */
[----:B------:R-:W-:-:S02]  /*0cf0*/  LEA R48, R42, R41, 0x4 ;  /* 0x000000292a307211 */ /* 0x000fc400078e20ff */
[----:B------:R-:W-:-:S04]  /*0d00*/  MOV R54, UR17 ;  /* 0x0000001100367c02 */ /* 0x000fc80008000f00 */
[----:B------:R-:W-:-:S04]  /*0d10*/  IADD3 R39, PT, PT, R39, UR17, R54 ;  /* 0x0000001127277c10 */ /* 0x000fc8000fffe036 */
[----:B------:R-:W-:Y:S01]  /*0d20*/  IADD3 R39, PT, PT, R39, UR17, R54 ;  /* 0x0000001127277c10 */ /* 0x000fe2000fffe036 */
[C-C-:B0-----:R-:W-:Y:S02]  /*0d30*/  IMAD R50, R52.reuse, 0x20, R41.reuse ;  /* 0x0000002034327824 */ /* 0x141fe400078e0229 */
[C---:B------:R-:W-:Y:S01]  /*0d40*/  IMAD R51, R52.reuse, 0x30, R41 ;  /* 0x0000003034337824 */ /* 0x040fe200078e0229 */
[----:B------:R-:W-:Y:S01]  /*0d50*/  ISETP.GE.U32.AND P0, PT, R39, 0x800, PT ;  /* 0x000008002700780c */ /* 0x000fe20003f06070 */
[C---:B------:R-:W-:Y:S01]  /*0d60*/  IMAD R40, R52.reuse, 0x20, R40 ;  /* 0x0000002034287824 */ /* 0x040fe200078e0228 */
[----:B------:R-:W-:Y:S01]  /*0d70*/  LEA R46, R52, R46, 0x5 ;  /* 0x0000002e342e7211 */ /* 0x000fe200078e28ff */
[----:B------:R-:W-:Y:S01]  /*0d80*/  IMAD R47, R42, 0x10, R47 ;  /* 0x000000102a2f7824 */ /* 0x000fe200078e022f */
[C---:B------:R-:W-:Y:S02]  /*0d90*/  LEA R44, R52.reuse, R44, 0x5 ;  /* 0x0000002c342c7211 */ /* 0x040fe400078e28ff */
[----:B------:R-:W-:-:S02]  /*0da0*/  LEA R49, R52, R49, 0x5 ;  /* 0x0000003134317211 */ /* 0x000fc400078e28ff */
[C---:B------:R-:W-:Y:S02]  /*0db0*/  LEA R43, R42.reuse, R43, 0x4 ;  /* 0x0000002b2a2b7211 */ /* 0x040fe400078e20ff */
[----:B------:R-:W-:Y:S01]  /*0dc0*/  LEA R45, R42, R45, 0x4 ;  /* 0x0000002d2a2d7211 */ /* 0x000fe200078e20ff */
[----:B--2---:R0:W-:Y:S04]  /*0dd0*/  STS.128 [R41], R4 ;  /* 0x0000000429007388 */ /* 0x0041e80000000c00 */
[----:B---3--:R2:W-:Y:S04]  /*0de0*/  STS.128 [R48], R8 ;  /* 0x0000000830007388 */ /* 0x0085e80000000c00 */
[----:B----4-:R2:W-:Y:S04]  /*0df0*/  STS.128 [R50], R12 ;  /* 0x0000000c32007388 */ /* 0x0105e80000000c00 */
[----:B-----5:R2:W-:Y:S01]  /*0e00*/  STS.128 [R51], R16 ;  /* 0x0000001033007388 */ /* 0x0205e20000000c00 */
[----:B0-----:R-:W-:Y:S01]  /*0e10*/  IMAD R41, R52, 0x40, R41 ;  /* 0x0000004034297824 */ /* 0x001fe200078e0229 */
[----:B------:R-:W-:Y:S06]  /*0e20*/  @!P0 BRA `(.L_x_47) ;  /* 0xfffffffc00588947 */ /* 0x000fec000383ffff */
.L_x_46:
[----:B------:R-:W-:Y:S05]  /*0e30*/  BSYNC.RECONVERGENT B0 ;  /* 0x0000000000007941 */ /* 0x000fea0003800200 */
.L_x_45:
[----:B------:R-:W-:Y:S01]  /*0e40*/  BSSY.RECONVERGENT B0, `(.L_x_48) ;  /* 0x0000013000007945 */ /* 0x000fe20003800200 */
[----:B-12---:R-:W-:Y:S01]  /*0e50*/  SHF.R.U32.HI R8, RZ, 0x4, R37 ;  /* 0x00000004ff087819 */ /* 0x006fe20000011625 */
[----:B------:R-:W-:Y:S01]  /*0e60*/  ULEA UR4, UR8, UR4, 0x6 ;  /* 0x0000000408047291 */ /* 0x000fe2000f8e30ff */
[----:B------:R-:W-:-:S11]  /*0e70*/  LOP3.LUT R9, R38, 0x3c, RZ, 0xc0, !PT ;  /* 0x0000003c26097812 */ /* 0x000fd600078ec0ff */
.L_x_49:
[----:B01----:R-:W0:Y:S01]  /*0e80*/  LDC.64 R4, c[0x0][0x398] ;  /* 0x0000e600ff047b82 */ /* 0x003e220000000a00 */
[----:B------:R-:W-:-:S04]  /*0e90*/  IADD3 R6, PT, PT, R8, UR4, RZ ;  /* 0x0000000408067c10 */ /* 0x000fc8000fffe0ff */
[----:B------:R-:W-:-:S05]  /*0ea0*/  LEA R7, R6, R9, 0x6 ;  /* 0x0000000906077211 */ /* 0x000fca00078e30ff */
[----:B0-----:R-:W-:-:S06]  /*0eb0*/  IMAD.WIDE.U32 R4, R7, 0x4, R4 ;  /* 0x0000000407047825 */ /* 0x001fcc00078e0004 */
[----:B------:R-:W2:Y:S01]  /*0ec0*/  LDG.E.128.CONSTANT R4, desc[UR14][R4.64] ;  /* 0x0000000e04047981 */ /* 0x000ea2000c1e9d00 */
[----:B------:R-:W0:Y:S01]  /*0ed0*/  LDC R11, c[0x0][0x360] ;  /* 0x0000d800ff0b7b82 */ /* 0x000e220000000800 */
[----:B------:R-:W-:-:S05]  /*0ee0*/  LEA R10, R8, UR16, 0x2 ;  /* 0x00000010080a7c11 */ /* 0x000fca000f8e10ff */
[----:B------:R-:W-:Y:S01]  /*0ef0*/  IMAD R10, R9, 0x84, R10 ;  /* 0x00000084090a7824 */ /* 0x000fe200078e020a */
[----:B0-----:R-:W-:-:S04]  /*0f00*/  LEA.HI R8, R11, R8, RZ, 0x1c ;  /* 0x000000080b087211 */ /* 0x001fc800078fe0ff */
[----:B------:R-:W-:Y:S01]  /*0f10*/  ISETP.GE.U32.AND P0, PT, R8, 0x20, PT ;  /* 0x000000200800780c */ /* 0x000fe20003f06070 */
[----:B--2---:R1:W-:Y:S04]  /*0f20*/  STS [R10], R4 ;  /* 0x000000040a007388 */ /* 0x0043e80000000800 */
[----:B------:R1:W-:Y:S04]  /*0f30*/  STS [R10+0x84], R5 ;  /* 0x000084050a007388 */ /* 0x0003e80000000800 */
[----:B------:R1:W-:Y:S04]  /*0f40*/  STS [R10+0x108], R6 ;  /* 0x000108060a007388 */ /* 0x0003e80000000800 */
[----:B------:R1:W-:Y:S01]  /*0f50*/  STS [R10+0x18c], R7 ;  /* 0x00018c070a007388 */ /* 0x0003e20000000800 */
[----:B------:R-:W-:Y:S05]  /*0f60*/  @!P0 BRA `(.L_x_49) ;  /* 0xfffffffc00c48947 */ /* 0x000fea000383ffff */
[----:B------:R-:W-:Y:S05]  /*0f70*/  BSYNC.RECONVERGENT B0 ;  /* 0x0000000000007941 */ /* 0x000fea0003800200 */
.L_x_48:
[----:B------:R-:W-:Y:S01]  /*0f80*/  BAR.SYNC.DEFER_BLOCKING 0x0 ;  /* 0x0000000000007b1d */ /* 0x000fe20000010000 */
[----:B------:R-:W-:Y:S01]  /*0f90*/  UIADD3 UR12, UPT, UPT, UR12, 0x2100, URZ ;  /* 0x000021000c0c7890 */ /* 0x000fe2000fffe0ff */
[----:B------:R-:W-:Y:S01]  /*0fa0*/  LOP3.LUT R37, R37, 0x10, RZ, 0xc0, !PT ;  /* 0x0000001025257812 */ /* 0x000fe200078ec0ff */
[----:B------:R-:W-:Y:S02]  /*0fb0*/  UPLOP3.LUT UP0, UPT, UPT, UPT, UPT, 0x80, 0x8 ;  /* 0x000000000008789c */ /* 0x000fe40003f0f070 */
[----:B------:R-:W-:Y:S01]  /*0fc0*/  ULEA UR12, UR13, UR12, 0x18 ;  /* 0x0000000c0d0c7291 */ /* 0x000fe2000f8ec0ff */
[----:B------:R-:W-:Y:S01]  /*0fd0*/  UMOV UR4, URZ ;  /* 0x000000ff00047c82 */ /* 0x000fe20008000000 */
[----:B-1----:R0:W1:Y:S10]  /*0fe0*/  LDS R4, [R3] ;  /* 0x0000000003047984 */ /* 0x0020740000000800 */
.L_x_50:
[----:B------:R-:W-:Y:S01]  /*0ff0*/  VIADD R47, R37, UR4 ;  /* 0x00000004252f7c36 */ /* 0x000fe20008000000 */
[----:B------:R-:W-:Y:S01]  /*1000*/  LOP3.LUT R17, R21, 0x8, RZ, 0x3c, !PT ;  /* 0x0000000815117812 */ /* 0x000fe200078e3cff */
[----:B------:R-:W-:Y:S02]  /*1010*/  UPLOP3.LUT UP2, UPT, UPT, UPT, UP0, 0x80, 0x8 ;  /* 0x000000000008789c */ /* 0x000fe40003f4f000 */
[----:B------:R-:W-:Y:S01]  /*1020*/  UPLOP3.LUT UP0, UPT, UPT, UPT, UPT, 0x40, 0x4 ;  /* 0x000000000004789c */ /* 0x000fe20003f0e870 */
[----:B------:R-:W-:Y:S01]  /*1030*/  LOP3.LUT R47, R47, 0x10, RZ, 0xc0, !PT ;  /* 0x000000102f2f7812 */ /* 0x000fe200078ec0ff */
[----:B------:R-:W-:-:S03]  /*1040*/  UMOV UR4, 0x10 ;  /* 0x0000001000047882 */ /* 0x000fc60000000000 */
[----:B------:R-:W-:Y:S02]  /*1050*/  IADD3 R46, PT, PT, R36, R47, RZ ;  /* 0x0000002f242e7210 */ /* 0x000fe40007ffe0ff */
[----:B------:R-:W-:Y:S02]  /*1060*/  LOP3.LUT R13, R47, 0xf, R0, 0xf8, !PT ;  /* 0x0000000f2f0d7812 */ /* 0x000fe400078ef800 */
[-C--:B------:R-:W-:Y:S01]  /*1070*/  IADD3 R5, PT, PT, R21, R46.reuse, RZ ;  /* 0x0000002e15057210 */ /* 0x080fe20007ffe0ff */
[--C-:B------:R-:W-:Y:S01]  /*1080*/  IMAD.IADD R6, R22, 0x1, R46.reuse ;  /* 0x0000000116067824 */ /* 0x100fe200078e022e */
[----:B------:R-:W-:Y:S01]  /*1090*/  IADD3 R7, PT, PT, R23, R46, RZ ;  /* 0x0000002e17077210 */ /* 0x000fe20007ffe0ff */
[----:B------:R-:W-:Y:S01]  /*10a0*/  IMAD.IADD R9, R25, 0x1, R46 ;  /* 0x0000000119097824 */ /* 0x000fe200078e022e */
[----:B------:R-:W-:Y:S01]  /*10b0*/  LEA R5, R5, UR12, 0x2 ;  /* 0x0000000c05057c11 */ /* 0x000fe2000f8e10ff */
[----:B-1----:R-:W-:Y:S01]  /*10c0*/  SHFL.IDX PT, R12, R4, R13, 0x1f ;  /* 0x00001f0d040c7589 */ /* 0x002fe200000e0000 */
[----:B------:R-:W-:-:S02]  /*10d0*/  LEA R6, R6, UR12, 0x2 ;  /* 0x0000000c06067c11 */ /* 0x000fc4000f8e10ff */
[----:B------:R-:W-:Y:S02]  /*10e0*/  LEA R7, R7, UR12, 0x2 ;  /* 0x0000000c07077c11 */ /* 0x000fe4000f8e10ff */
[----:B------:R-:W1:Y:S01]  /*10f0*/  LDS R5, [R5] ;  /* 0x0000000005057984 */ /* 0x000e620000000800 */
[----:B------:R-:W-:Y:S02]  /*1100*/  IADD3 R8, PT, PT, R24, R46, RZ ;  /* 0x0000002e18087210 */ /* 0x000fe40007ffe0ff */
[-C--:B------:R-:W-:Y:S01]  /*1110*/  LOP3.LUT R19, R22, R47.reuse, RZ, 0xfc, !PT ;  /* 0x0000002f16137212 */ /* 0x080fe200078efcff */
[----:B--2---:R2:W-:Y:S01]  /*1120*/  LDS R42, [R6] ;  /* 0x00000000062a7984 */ /* 0x0045e20000000800 */
[----:B------:R-:W-:Y:S02]  /*1130*/  LEA R8, R8, UR12, 0x2 ;  /* 0x0000000c08087c11 */ /* 0x000fe4000f8e10ff */
[----:B------:R-:W-:Y:S01]  /*1140*/  LEA R9, R9, UR12, 0x2 ;  /* 0x0000000c09097c11 */ /* 0x000fe2000f8e10ff */
[----:B------:R3:W-:Y:S01]  /*1150*/  LDS R40, [R7] ;  /* 0x0000000007287984 */ /* 0x0007e20000000800 */
[----:B------:R-:W-:-:S02]  /*1160*/  LOP3.LUT R45, R23, R47, RZ, 0xfc, !PT ;  /* 0x0000002f172d7212 */ /* 0x000fc400078efcff */
[-C--:B------:R-:W-:Y:S01]  /*1170*/  LOP3.LUT R43, R24, R47.reuse, RZ, 0xfc, !PT ;  /* 0x0000002f182b7212 */ /* 0x080fe200078efcff */
[----:B------:R4:W-:Y:S01]  /*1180*/  LDS R38, [R8] ;  /* 0x0000000008267984 */ /* 0x0009e20000000800 */
[-C--:B--2---:R-:W-:Y:S02]  /*1190*/  IADD3 R6, PT, PT, R26, R46.reuse, RZ ;  /* 0x0000002e1a067210 */ /* 0x084fe40007ffe0ff */
[----:B------:R-:W-:Y:S01]  /*11a0*/  LOP3.LUT R41, R25, R47, RZ, 0xfc, !PT ;  /* 0x0000002f19297212 */ /* 0x000fe200078efcff */
[----:B------:R-:W2:Y:S01]  /*11b0*/  SHFL.IDX PT, R15, R4, R19, 0x1f ;  /* 0x00001f13040f7589 */ /* 0x000ea200000e0000 */
[----:B------:R-:W-:Y:S02]  /*11c0*/  LEA R6, R6, UR12, 0x2 ;  /* 0x0000000c06067c11 */ /* 0x000fe4000f8e10ff */
[----:B---3--:R-:W-:Y:S01]  /*11d0*/  IADD3 R7, PT, PT, R27, R46, RZ ;  /* 0x0000002e1b077210 */ /* 0x008fe20007ffe0ff */
[----:B------:R-:W-:Y:S01]  /*11e0*/  LDS R18, [R9] ;  /* 0x0000000009127984 */ /* 0x000fe20000000800 */
[----:B----4-:R-:W-:Y:S01]  /*11f0*/  IMAD.IADD R8, R28, 0x1, R46 ;  /* 0x000000011c087824 */ /* 0x010fe200078e022e */
[----:B------:R-:W-:-:S02]  /*1200*/  IADD3 R10, PT, PT, R46, R17, RZ ;  /* 0x000000112e0a7210 */ /* 0x000fc40007ffe0ff */
[----:B------:R3:W-:Y:S01]  /*1210*/  LDS R16, [R6] ;  /* 0x0000000006107984 */ /* 0x0007e20000000800 */
[----:B------:R-:W-:Y:S02]  /*1220*/  LEA R7, R7, UR12, 0x2 ;  /* 0x0000000c07077c11 */ /* 0x000fe4000f8e10ff */
[-C--:B------:R-:W-:Y:S01]  /*1230*/  LOP3.LUT R39, R26, R47.reuse, RZ, 0xfc, !PT ;  /* 0x0000002f1a277212 */ /* 0x080fe200078efcff */
[----:B------:R-:W4:Y:S01]  /*1240*/  SHFL.IDX PT, R44, R4, R45, 0x1f ;  /* 0x00001f2d042c7589 */ /* 0x000f2200000e0000 */
[----:B------:R-:W-:Y:S02]  /*1250*/  LEA R8, R8, UR12, 0x2 ;  /* 0x0000000c08087c11 */ /* 0x000fe4000f8e10ff */
[----:B------:R-:W-:Y:S01]  /*1260*/  LEA R10, R10, UR12, 0x2 ;  /* 0x0000000c0a0a7c11 */ /* 0x000fe2000f8e10ff */
[----:B------:R-:W5:Y:S01]  /*1270*/  SHFL.IDX PT, R11, R4, R43, 0x1f ;  /* 0x00001f2b040b7589 */ /* 0x000f6200000e0000 */
[----:B---3--:R-:W-:Y:S02]  /*1280*/  IADD3 R6, PT, PT, R29, R46, RZ ;  /* 0x0000002e1d067210 */ /* 0x008fe40007ffe0ff */
[----:B------:R-:W-:Y:S01]  /*1290*/  LOP3.LUT R17, R27, R47, RZ, 0xfc, !PT ;  /* 0x0000002f1b117212 */ /* 0x000fe200078efcff */
[----:B------:R-:W3:Y:S01]  /*12a0*/  SHFL.IDX PT, R57, R4, R41, 0x1f ;  /* 0x00001f2904397589 */ /* 0x000ee200000e0000 */
[----:B------:R-:W-:-:S02]  /*12b0*/  LEA R6, R6, UR12, 0x2 ;  /* 0x0000000c06067c11 */ /* 0x000fc4000f8e10ff */
[----:B------:R-:W-:Y:S01]  /*12c0*/  IADD3 R54, PT, PT, R35, R46, RZ ;  /* 0x0000002e23367210 */ /* 0x000fe20007ffe0ff */
[----:B------:R0:W-:Y:S01]  /*12d0*/  LDS R14, [R7] ;  /* 0x00000000070e7984 */ /* 0x0001e20000000800 */
[----:B-1----:R-:W-:-:S03]  /*12e0*/  IMAD R9, R5, R12, RZ ;  /* 0x0000000c05097224 */ /* 0x002fc600078e02ff */
[----:B------:R-:W1:Y:S01]  /*12f0*/  SHFL.IDX PT, R49, R4, R39, 0x1f ;  /* 0x00001f2704317589 */ /* 0x000e6200000e0000 */
[----:B--2---:R-:W-:Y:S02]  /*1300*/  IMAD R9, R42, R15, R9 ;  /* 0x0000000f2a097224 */ /* 0x004fe400078e0209 */
[----:B------:R-:W-:Y:S01]  /*1310*/  IMAD.IADD R15, R30, 0x1, R46 ;  /* 0x000000011e0f7824 */ /* 0x000fe200078e022e */
[----:B------:R2:W-:Y:S01]  /*1320*/  LDS R12, [R8] ;  /* 0x00000000080c7984 */ /* 0x0005e20000000800 */
[----:B0-----:R-:W-:-:S03]  /*1330*/  LOP3.LUT R7, R28, R47, RZ, 0xfc, !PT ;  /* 0x0000002f1c077212 */ /* 0x001fc600078efcff */
[----:B------:R-:W-:Y:S01]  /*1340*/  LDS R10, [R10] ;  /* 0x000000000a0a7984 */ /* 0x000fe20000000800 */
[----:B----4-:R-:W-:Y:S01]  /*1350*/  IMAD R44, R40, R44, R9 ;  /* 0x0000002c282c7224 */ /* 0x010fe200078e0209 */
[----:B--2---:R-:W-:Y:S02]  /*1360*/  LEA R8, R15, UR12, 0x2 ;  /* 0x0000000c0f087c11 */ /* 0x004fe4000f8e10ff */
[----:B------:R-:W-:Y:S01]  /*1370*/  LDS R9, [R6] ;  /* 0x0000000006097984 */ /* 0x000fe20000000800 */
[----:B-----5:R-:W-:Y:S01]  /*1380*/  IMAD R48, R38, R11, R44 ;  /* 0x0000000b26307224 */ /* 0x020fe200078e022c */
[----:B------:R-:W-:Y:S02]  /*1390*/  LOP3.LUT R15, R47, 0x8, R21, 0xf6, !PT ;  /* 0x000000082f0f7812 */ /* 0x000fe400078ef615 */
[----:B------:R-:W0:Y:S01]  /*13a0*/  SHFL.IDX PT, R51, R4, R17, 0x1f ;  /* 0x00001f1104337589 */ /* 0x000e2200000e0000 */
[-C--:B------:R-:W-:Y:S01]  /*13b0*/  IADD3 R11, PT, PT, R31, R46.reuse, RZ ;  /* 0x0000002e1f0b7210 */ /* 0x080fe20007ffe0ff */
[----:B---3--:R-:W-:Y:S01]  /*13c0*/  IMAD R57, R18, R57, R48 ;  /* 0x0000003912397224 */ /* 0x008fe200078e0230 */
[----:B------:R-:W-:Y:S01]  /*13d0*/  IADD3 R44, PT, PT, R32, R46, RZ ;  /* 0x0000002e202c7210 */ /* 0x000fe20007ffe0ff */
[----:B------:R-:W-:Y:S01]  /*13e0*/  LDS R8, [R8] ;  /* 0x0000000008087984 */ /* 0x000fe20000000800 */
[----:B------:R-:W-:Y:S01]  /*13f0*/  LEA R52, R11, UR12, 0x2 ;  /* 0x0000000c0b347c11 */ /* 0x000fe2000f8e10ff */
[----:B------:R-:W-:Y:S01]  /*1400*/  IMAD.IADD R48, R33, 0x1, R46 ;  /* 0x0000000121307824 */ /* 0x000fe200078e022e */
[----:B------:R-:W-:Y:S01]  /*1410*/  LOP3.LUT R11, R29, R47, RZ, 0xfc, !PT ;  /* 0x0000002f1d0b7212 */ /* 0x000fe200078efcff */
[----:B------:R-:W2:Y:S01]  /*1420*/  SHFL.IDX PT, R53, R4, R7, 0x1f ;  /* 0x00001f0704357589 */ /* 0x000ea200000e0000 */
[----:B-1----:R-:W-:Y:S01]  /*1430*/  IMAD R57, R16, R49, R57 ;  /* 0x0000003110397224 */ /* 0x002fe200078e0239 */
[----:B------:R-:W-:-:S02]  /*1440*/  LEA R44, R44, UR12, 0x2 ;  /* 0x0000000c2c2c7c11 */ /* 0x000fc4000f8e10ff */
[----:B------:R-:W1:Y:S01]  /*1450*/  SHFL.IDX PT, R55, R4, R15, 0x1f ;  /* 0x00001f0f04377589 */ /* 0x000e6200000e0000 */
[----:B------:R-:W-:Y:S02]  /*1460*/  LOP3.LUT R49, R30, R47, RZ, 0xfc, !PT ;  /* 0x0000002f1e317212 */ /* 0x000fe400078efcff */
[----:B------:R-:W-:Y:S01]  /*1470*/  LEA R48, R48, UR12, 0x2 ;  /* 0x0000000c30307c11 */ /* 0x000fe2000f8e10ff */
[----:B------:R-:W3:Y:S04]  /*1480*/  SHFL.IDX PT, R50, R4, R11, 0x1f ;  /* 0x00001f0b04327589 */ /* 0x000ee800000e0000 */
[----:B------:R-:W-:Y:S04]  /*1490*/  LDS R6, [R52] ;  /* 0x0000000034067984 */ /* 0x000fe80000000800 */
[----:B------:R-:W4:Y:S01]  /*14a0*/  SHFL.IDX PT, R61, R4, R49, 0x1f ;  /* 0x00001f31043d7589 */ /* 0x000f2200000e0000 */
[----:B0-----:R-:W-:Y:S01]  /*14b0*/  IMAD R57, R14, R51, R57 ;  /* 0x000000330e397224 */ /* 0x001fe200078e0239 */
[----:B------:R-:W-:-:S02]  /*14c0*/  LOP3.LUT R51, R31, R47, RZ, 0xfc, !PT ;  /* 0x0000002f1f337212 */ /* 0x000fc400078efcff */
[----:B------:R-:W-:Y:S04]  /*14d0*/  LDS R44, [R44] ;  /* 0x000000002c2c7984 */ /* 0x000fe80000000800 */
[----:B------:R-:W-:Y:S01]  /*14e0*/  LDS R48, [R48] ;  /* 0x0000000030307984 */ /* 0x000fe20000000800 */
[----:B--2---:R-:W-:Y:S01]  /*14f0*/  IMAD R57, R12, R53, R57 ;  /* 0x000000350c397224 */ /* 0x004fe200078e0239 */
[----:B------:R-:W-:Y:S02]  /*1500*/  LOP3.LUT R53, R32, R47, RZ, 0xfc, !PT ;  /* 0x0000002f20357212 */ /* 0x000fe400078efcff */
[----:B------:R-:W0:Y:S01]  /*1510*/  SHFL.IDX PT, R52, R4, R51, 0x1f ;  /* 0x00001f3304347589 */ /* 0x000e2200000e0000 */
[----:B-1----:R-:W-:Y:S01]  /*1520*/  IMAD R57, R10, R55, R57 ;  /* 0x000000370a397224 */ /* 0x002fe200078e0239 */
[----:B------:R-:W-:-:S02]  /*1530*/  LOP3.LUT R55, R33, R47, RZ, 0xfc, !PT ;  /* 0x0000002f21377212 */ /* 0x000fc400078efcff */
[----:B------:R-:W1:Y:S01]  /*1540*/  SHFL.IDX PT, R59, R4, R53, 0x1f ;  /* 0x00001f35043b7589 */ /* 0x000e6200000e0000 */
[----:B---3--:R-:W-:-:S03]  /*1550*/  IMAD R50, R9, R50, R57 ;  /* 0x0000003209327224 */ /* 0x008fc600078e0239 */
[----:B------:R-:W2:Y:S01]  /*1560*/  SHFL.IDX PT, R57, R4, R55, 0x1f ;  /* 0x00001f3704397589 */ /* 0x000ea200000e0000 */
[----:B----4-:R-:W-:Y:S01]  /*1570*/  IMAD R61, R8, R61, R50 ;  /* 0x0000003d083d7224 */ /* 0x010fe200078e0232 */
[----:B------:R-:W-:-:S04]  /*1580*/  IADD3 R50, PT, PT, R34, R46, RZ ;  /* 0x0000002e22327210 */ /* 0x000fc80007ffe0ff */
[----:B------:R-:W-:Y:S02]  /*1590*/  LEA R46, R50, UR12, 0x2 ;  /* 0x0000000c322e7c11 */ /* 0x000fe4000f8e10ff */
[----:B------:R-:W-:-:S04]  /*15a0*/  LEA R50, R54, UR12, 0x2 ;  /* 0x0000000c36327c11 */ /* 0x000fc8000f8e10ff */
[----:B------:R-:W-:Y:S01]  /*15b0*/  LDS R46, [R46] ;  /* 0x000000002e2e7984 */ /* 0x000fe20000000800 */
[----:B0-----:R-:W-:-:S03]  /*15c0*/  IMAD R52, R6, R52, R61 ;  /* 0x0000003406347224 */ /* 0x001fc600078e023d */
[----:B------:R-:W-:Y:S04]  /*15d0*/  LDS R50, [R50] ;  /* 0x0000000032327984 */ /* 0x000fe80000000800 */
[----:B------:R-:W-:Y:S01]  /*15e0*/  LDS R61, [R2+UR9] ;  /* 0x00000009023d7984 */ /* 0x000fe20008000800 */
[----:B-1----:R-:W-:-:S04]  /*15f0*/  IMAD R52, R44, R59, R52 ;  /* 0x0000003b2c347224 */ /* 0x002fc800078e0234 */
[----:B--2---:R-:W-:Y:S01]  /*1600*/  IMAD R59, R48, R57, R52 ;  /* 0x00000039303b7224 */ /* 0x004fe200078e0234 */
[-C--:B------:R-:W-:Y:S02]  /*1610*/  LOP3.LUT R57, R34, R47.reuse, RZ, 0xfc, !PT ;  /* 0x0000002f22397212 */ /* 0x080fe400078efcff */
[----:B------:R-:W-:-:S03]  /*1620*/  LOP3.LUT R47, R35, R47, RZ, 0xfc, !PT ;  /* 0x0000002f232f7212 */ /* 0x000fc600078efcff */
[----:B------:R-:W0:Y:S04]  /*1630*/  SHFL.IDX PT, R52, R4, R57, 0x1f ;  /* 0x00001f3904347589 */ /* 0x000e2800000e0000 */
[----:B------:R-:W1:Y:S01]  /*1640*/  SHFL.IDX PT, R54, R4, R47, 0x1f ;  /* 0x00001f2f04367589 */ /* 0x000e6200000e0000 */
[----:B0-----:R-:W-:-:S04]  /*1650*/  IMAD R59, R46, R52, R59 ;  /* 0x000000342e3b7224 */ /* 0x001fc800078e023b */
[----:B-1----:R-:W-:-:S04]  /*1660*/  IMAD R54, R50, R54, R59 ;  /* 0x0000003632367224 */ /* 0x002fc800078e023b */
[----:B------:R-:W-:-:S05]  /*1670*/  IMAD.IADD R61, R54, 0x1, R61 ;  /* 0x00000001363d7824 */ /* 0x000fca00078e023d */
[----:B------:R-:W-:Y:S04]  /*1680*/  STS [R2+UR9], R61 ;  /* 0x0000003d02007988 */ /* 0x000fe80008000809 */
[----:B------:R-:W0:Y:S04]  /*1690*/  LDS R52, [R3+0x420] ;  /* 0x0004200003347984 */ /* 0x000e280000000800 */
[----:B0-----:R-:W0:Y:S04]  /*16a0*/  SHFL.IDX PT, R54, R52, R13, 0x1f ;  /* 0x00001f0d34367589 */ /* 0x001e2800000e0000 */
[----:B------:R-:W1:Y:S04]  /*16b0*/  SHFL.IDX PT, R56, R52, R19, 0x1f ;  /* 0x00001f1334387589 */ /* 0x000e6800000e0000 */
[----:B------:R-:W2:Y:S01]  /*16c0*/  SHFL.IDX PT, R58, R52, R45, 0x1f ;  /* 0x00001f2d343a7589 */ /* 0x000ea200000e0000 */
[----:B0-----:R-:W-:-:S03]  /*16d0*/  IMAD R59, R5, R54, RZ ;  /* 0x00000036053b7224 */ /* 0x001fc600078e02ff */
[----:B------:R-:W0:Y:S01]  /*16e0*/  SHFL.IDX PT, R54, R52, R43, 0x1f ;  /* 0x00001f2b34367589 */ /* 0x000e2200000e0000 */
[----:B-1----:R-:W-:-:S03]  /*16f0*/  IMAD R59, R42, R56, R59 ;  /* 0x000000382a3b7224 */ /* 0x002fc600078e023b */
[----:B------:R-:W1:Y:S01]  /*1700*/  SHFL.IDX PT, R56, R52, R41, 0x1f ;  /* 0x00001f2934387589 */ /* 0x000e6200000e0000 */
[----:B--2---:R-:W-:-:S03]  /*1710*/  IMAD R59, R40, R58, R59 ;  /* 0x0000003a283b7224 */ /* 0x004fc600078e023b */
[----:B------:R-:W-:Y:S01]  /*1720*/  SHFL.IDX PT, R58, R52, R49, 0x1f ;  /* 0x00001f31343a7589 */ /* 0x000fe200000e0000 */
[----:B0-----:R-:W-:-:S03]  /*1730*/  IMAD R59, R38, R54, R59 ;  /* 0x00000036263b7224 */ /* 0x001fc600078e023b */
[----:B------:R-:W0:Y:S01]  /*1740*/  SHFL.IDX PT, R54, R52, R39, 0x1f ;  /* 0x00001f2734367589 */ /* 0x000e2200000e0000 */
[----:B-1----:R-:W-:-:S03]  /*1750*/  IMAD R59, R18, R56, R59 ;  /* 0x00000038123b7224 */ /* 0x002fc600078e023b */
[----:B------:R-:W1:Y:S01]  /*1760*/  SHFL.IDX PT, R56, R52, R17, 0x1f ;  /* 0x00001f1134387589 */ /* 0x000e6200000e0000 */
[----:B0-----:R-:W-:-:S03]  /*1770*/  IMAD R59, R16, R54, R59 ;  /* 0x00000036103b7224 */ /* 0x001fc600078e023b */
[----:B------:R-:W0:Y:S01]  /*1780*/  SHFL.IDX PT, R54, R52, R7, 0x1f ;  /* 0x00001f0734367589 */ /* 0x000e2200000e0000 */
[----:B-1----:R-:W-:-:S03]  /*1790*/  IMAD R59, R14, R56, R59 ;  /* 0x000000380e3b7224 */ /* 0x002fc600078e023b */
[----:B------:R-:W1:Y:S01]  /*17a0*/  SHFL.IDX PT, R56, R52, R15, 0x1f ;  /* 0x00001f0f34387589 */ /* 0x000e6200000e0000 */
[----:B0-----:R-:W-:-:S03]  /*17b0*/  IMAD R59, R12, R54, R59 ;  /* 0x000000360c3b7224 */ /* 0x001fc600078e023b */
[----:B------:R-:W0:Y:S01]  /*17c0*/  SHFL.IDX PT, R54, R52, R11, 0x1f ;  /* 0x00001f0b34367589 */ /* 0x000e2200000e0000 */
[----:B-1----:R-:W-:-:S04]  /*17d0*/  IMAD R56, R10, R56, R59 ;  /* 0x000000380a387224 */ /* 0x002fc800078e023b */
[----:B0-----:R-:W-:Y:S02]  /*17e0*/  IMAD R59, R9, R54, R56 ;  /* 0x00000036093b7224 */ /* 0x001fe400078e0238 */
[----:B------:R-:W0:Y:S02]  /*17f0*/  SHFL.IDX PT, R54, R52, R51, 0x1f ;  /* 0x00001f3334367589 */ /* 0x000e2400000e0000 */
[----:B------:R-:W-:Y:S02]  /*1800*/  IMAD R59, R8, R58, R59 ;  /* 0x0000003a083b7224 */ /* 0x000fe400078e023b */
[----:B------:R-:W1:Y:S04]  /*1810*/  SHFL.IDX PT, R56, R52, R53, 0x1f ;  /* 0x00001f3534387589 */ /* 0x000e6800000e0000 */
[----:B------:R-:W2:Y:S01]  /*1820*/  SHFL.IDX PT, R58, R52, R55, 0x1f ;  /* 0x00001f37343a7589 */ /* 0x000ea200000e0000 */
[----:B0-----:R-:W-:-:S03]  /*1830*/  IMAD R59, R6, R54, R59 ;  /* 0x00000036063b7224 */ /* 0x001fc600078e023b */
[----:B------:R-:W-:Y:S01]  /*1840*/  LDS R54, [R2+UR9+0x800] ;  /* 0x0008000902367984 */ /* 0x000fe20008000800 */
[----:B-1----:R-:W-:-:S03]  /*1850*/  IMAD R59, R44, R56, R59 ;  /* 0x000000382c3b7224 */ /* 0x002fc600078e023b */
[----:B------:R-:W0:Y:S01]  /*1860*/  SHFL.IDX PT, R56, R52, R57, 0x1f ;  /* 0x00001f3934387589 */ /* 0x000e2200000e0000 */
[----:B--2---:R-:W-:-:S03]  /*1870*/  IMAD R59, R48, R58, R59 ;  /* 0x0000003a303b7224 */ /* 0x004fc600078e023b */
[----:B------:R-:W1:Y:S01]  /*1880*/  SHFL.IDX PT, R58, R52, R47, 0x1f ;  /* 0x00001f2f343a7589 */ /* 0x000e6200000e0000 */
[----:B0-----:R-:W-:-:S04]  /*1890*/  IMAD R59, R46, R56, R59 ;  /* 0x000000382e3b7224 */ /* 0x001fc800078e023b */
[----:B-1----:R-:W-:-:S05]  /*18a0*/  IMAD R59, R50, R58, R59 ;  /* 0x0000003a323b7224 */ /* 0x002fca00078e023b */
[----:B------:R-:W-:-:S05]  /*18b0*/  IADD3 R59, PT, PT, R59, R54, RZ ;  /* 0x000000363b3b7210 */ /* 0x000fca0007ffe0ff */
[----:B------:R-:W-:Y:S04]  /*18c0*/  STS [R2+UR9+0x800], R59 ;  /* 0x0008003b02007988 */ /* 0x000fe80008000809 */
[----:B------:R-:W0:Y:S04]  /*18d0*/  LDS R54, [R3+0x840] ;  /* 0x0008400003367984 */ /* 0x000e280000000800 */
[----:B0-----:R-:W0:Y:S04]  /*18e0*/  SHFL.IDX PT, R56, R54, R13, 0x1f ;  /* 0x00001f0d36387589 */ /* 0x001e2800000e0000 */
[----:B------:R-:W1:Y:S04]  /*18f0*/  SHFL.IDX PT, R58, R54, R19, 0x1f ;  /* 0x00001f13363a7589 */ /* 0x000e6800000e0000 */
[----:B------:R-:W2:Y:S04]  /*1900*/  SHFL.IDX PT, R60, R54, R45, 0x1f ;  /* 0x00001f2d363c7589 */ /* 0x000ea800000e0000 */
[----:B------:R-:W3:Y:S01]  /*1910*/  SHFL.IDX PT, R52, R54, R43, 0x1f ;  /* 0x00001f2b36347589 */ /* 0x000ee200000e0000 */
[----:B0-----:R-:W-:-:S03]  /*1920*/  IMAD R61, R5, R56, RZ ;  /* 0x00000038053d7224 */ /* 0x001fc600078e02ff */
[----:B------:R-:W0:Y:S01]  /*1930*/  SHFL.IDX PT, R56, R54, R41, 0x1f ;  /* 0x00001f2936387589 */ /* 0x000e2200000e0000 */
[----:B-1----:R-:W-:-:S03]  /*1940*/  IMAD R61, R42, R58, R61 ;  /* 0x0000003a2a3d7224 */ /* 0x002fc600078e023d */
[----:B------:R-:W-:Y:S01]  /*1950*/  SHFL.IDX PT, R58, R54, R49, 0x1f ;  /* 0x00001f31363a7589 */ /* 0x000fe200000e0000 */
[----:B--2---:R-:W-:-:S04]  /*1960*/  IMAD R61, R40, R60, R61 ;  /* 0x0000003c283d7224 */ /* 0x004fc800078e023d */
[----:B---3--:R-:W-:Y:S02]  /*1970*/  IMAD R61, R38, R52, R61 ;  /* 0x00000034263d7224 */ /* 0x008fe400078e023d */
[----:B------:R-:W1:Y:S02]  /*1980*/  SHFL.IDX PT, R52, R54, R39, 0x1f ;  /* 0x00001f2736347589 */ /* 0x000e6400000e0000 */
[----:B0-----:R-:W-:Y:S02]  /*1990*/  IMAD R61, R18, R56, R61 ;  /* 0x00000038123d7224 */ /* 0x001fe400078e023d */
[----:B------:R-:W0:Y:S02]  /*19a0*/  SHFL.IDX PT, R56, R54, R17, 0x1f ;  /* 0x00001f1136387589 */ /* 0x000e2400000e0000 */
[----:B-1----:R-:W-:Y:S02]  /*19b0*/  IMAD R61, R16, R52, R61 ;  /* 0x00000034103d7224 */ /* 0x002fe400078e023d */
[----:B------:R-:W1:Y:S02]  /*19c0*/  SHFL.IDX PT, R52, R54, R7, 0x1f ;  /* 0x00001f0736347589 */ /* 0x000e6400000e0000 */
[----:B0-----:R-:W-:-:S02]  /*19d0*/  IMAD R61, R14, R56, R61 ;  /* 0x000000380e3d7224 */ /* 0x001fc400078e023d */
[----:B------:R-:W0:Y:S02]  /*19e0*/  SHFL.IDX PT, R56, R54, R15, 0x1f ;  /* 0x00001f0f36387589 */ /* 0x000e2400000e0000 */
[----:B-1----:R-:W-:Y:S02]  /*19f0*/  IMAD R61, R12, R52, R61 ;  /* 0x000000340c3d7224 */ /* 0x002fe400078e023d */
[----:B------:R-:W1:Y:S02]  /*1a00*/  SHFL.IDX PT, R52, R54, R11, 0x1f ;  /* 0x00001f0b36347589 */ /* 0x000e6400000e0000 */
[----:B0-----:R-:W-:-:S04]  /*1a10*/  IMAD R56, R10, R56, R61 ;  /* 0x000000380a387224 */ /* 0x001fc800078e023d */
[----:B-1----:R-:W-:Y:S02]  /*1a20*/  IMAD R59, R9, R52, R56 ;  /* 0x00000034093b7224 */ /* 0x002fe400078e0238 */
        /* <DEDUP_REMOVED lines=47> */
[----:B-1----:R-:W-:-:S04]  /*1d20*/  IMAD R59, R50, R58, R59 ;  /* 0x0000003a323b7224 */ /* 0x002fc800078e023b */
[----:B------:R-:W-:-:S05]  /*1d30*/  IMAD.IADD R59, R59, 0x1, R54 ;  /* 0x000000013b3b7824 */ /* 0x000fca00078e0236 */
        /* <DEDUP_REMOVED lines=131> */
[----:B------:R-:W-:Y:S01]  /*2570*/  LDS R14, [R2+UR9+0x3800] ;  /* 0x00380009020e7984 */ /* 0x000fe20008000800 */
        /* <DEDUP_REMOVED lines=10> */
[----:B---3--:R-:W-:-:S05]  /*2620*/  IMAD R11, R50, R47, R11 ;  /* 0x0000002f320b7224 */ /* 0x008fca00078e020b */
[----:B------:R-:W-:-:S05]  /*2630*/  IADD3 R11, PT, PT, R11, R14, RZ ;  /* 0x0000000e0b0b7210 */ /* 0x000fca0007ffe0ff */
[----:B------:R2:W-:Y:S01]  /*2640*/  STS [R2+UR9+0x3800], R11 ;  /* 0x0038000b02007988 */ /* 0x0005e20008000809 */
[----:B------:R-:W-:Y:S05]  /*2650*/  BRA.U UP2, `(.L_x_50) ;  /* 0xffffffe902647547 */ /* 0x000fea000b83ffff */
[----:B------:R-:W-:Y:S01]  /*2660*/  UPLOP3.LUT UP0, UPT, UPT, UPT, UPT, 0x40, 0x4 ;  /* 0x000000000004789c */ /* 0x000fe20003f0e870 */
[----:B------:R-:W-:Y:S01]  /*2670*/  UMOV UR4, 0x20 ;  /* 0x0000002000047882 */ /* 0x000fe20000000000 */
[----:B------:R-:W-:Y:S09]  /*2680*/  BRA.U UP1, `(.L_x_51) ;  /* 0xffffffe101247547 */ /* 0x000ff2000b83ffff */
[----:B------:R-:W-:Y:S01]  /*2690*/  USHF.L.U32 UR7, UR7, 0x2, URZ ;  /* 0x0000000207077899 */ /* 0x000fe200080006ff */
[----:B--2---:R-:W0:Y:S01]  /*26a0*/  S2R R2, SR_TID.X ;  /* 0x0000000000027919 */ /* 0x004e220000002100 */
[----:B------:R-:W-:Y:S01]  /*26b0*/  BSSY.RECONVERGENT B0, `(.L_x_52) ;  /* 0x000002e000007945 */ /* 0x000fe20003800200 */
[----:B------:R-:W-:Y:S01]  /*26c0*/  MOV R15, 0x400 ;  /* 0x00000400000f7802 */ /* 0x000fe20000000f00 */
[----:B------:R-:W1:Y:S01]  /*26d0*/  S2R R14, SR_CgaCtaId ;  /* 0x00000000000e7919 */ /* 0x000e620000008800 */
[----:B------:R-:W-:Y:S01]  /*26e0*/  BAR.SYNC.DEFER_BLOCKING 0x0 ;  /* 0x0000000000007b1d */ /* 0x000fe20000010000 */
[----:B------:R-:W-:-:S05]  /*26f0*/  ISETP.NE.U32.AND P2, PT, RZ, UR7, PT ;  /* 0x00000007ff007c0c */ /* 0x000fca000bf45070 */
[----:B------:R-:W2:Y:S08]  /*2700*/  I2F.U32.RP R0, UR7 ;  /* 0x0000000700007d06 */ /* 0x000eb00008209000 */
[----:B--2---:R-:W2:Y:S01]  /*2710*/  MUFU.RCP R0, R0 ;  /* 0x0000000000007308 */ /* 0x004ea20000001000 */
[----:B0-----:R-:W-:-:S04]  /*2720*/  SHF.L.U32 R2, R2, 0x2, RZ ;  /* 0x0000000202027819 */ /* 0x001fc800000006ff */
[----:B------:R-:W-:Y:S01]  /*2730*/  IADD3 R6, PT, PT, R2, UR7, RZ ;  /* 0x0000000702067c10 */ /* 0x000fe2000fffe0ff */
[----:B------:R-:W-:Y:S01]  /*2740*/  IMAD.MOV.U32 R2, RZ, RZ, RZ ;  /* 0x000000ffff027224 */ /* 0x000fe200078e00ff */
[----:B--2---:R-:W-:Y:S02]  /*2750*/  IADD3 R4, PT, PT, R0, 0xffffffe, RZ ;  /* 0x0ffffffe00047810 */ /* 0x004fe40007ffe0ff */
[----:B------:R-:W-:Y:S02]  /*2760*/  IADD3 R0, PT, PT, -R6, 0xfff, RZ ;  /* 0x00000fff06007810 */ /* 0x000fe40007ffe1ff */
[----:B------:R-:W0:Y:S02]  /*2770*/  F2I.FTZ.U32.TRUNC.NTZ R3, R4 ;  /* 0x0000000400037305 */ /* 0x000e24000021f000 */
[----:B0-----:R-:W-:-:S04]  /*2780*/  IMAD.MOV R5, RZ, RZ, -R3 ;  /* 0x000000ffff057224 */ /* 0x001fc800078e0a03 */
[----:B------:R-:W-:-:S04]  /*2790*/  IMAD R5, R5, UR7, RZ ;  /* 0x0000000705057c24 */ /* 0x000fc8000f8e02ff */
[----:B------:R-:W-:-:S06]  /*27a0*/  IMAD.HI.U32 R5, R3, R5, R2 ;  /* 0x0000000503057227 */ /* 0x000fcc00078e0002 */
[----:B------:R-:W-:-:S05]  /*27b0*/  IMAD.HI.U32 R2, R5, R0, RZ ;  /* 0x0000000005027227 */ /* 0x000fca00078e00ff */
[----:B------:R-:W-:-:S05]  /*27c0*/  IADD3 R3, PT, PT, -R2, RZ, RZ ;  /* 0x000000ff02037210 */ /* 0x000fca0007ffe1ff */
[----:B------:R-:W-:-:S05]  /*27d0*/  IMAD R0, R3, UR7, R0 ;  /* 0x0000000703007c24 */ /* 0x000fca000f8e0200 */
[----:B------:R-:W-:-:S13]  /*27e0*/  ISETP.GE.U32.AND P0, PT, R0, UR7, PT ;  /* 0x0000000700007c0c */ /* 0x000fda000bf06070 */
[----:B------:R-:W-:Y:S01]  /*27f0*/  @P0 IADD3 R0, PT, PT, R0, -UR7, RZ ;  /* 0x8000000700000c10 */ /* 0x000fe2000fffe0ff */
[----:B------:R-:W-:-:S03]  /*2800*/  @P0 VIADD R2, R2, 0x1 ;  /* 0x0000000102020836 */ /* 0x000fc60000000000 */
[----:B------:R-:W-:Y:S02]  /*2810*/  ISETP.GE.U32.AND P1, PT, R0, UR7, PT ;  /* 0x0000000700007c0c */ /* 0x000fe4000bf26070 */
[----:B------:R-:W0:Y:S11]  /*2820*/  S2R R0, SR_TID.X ;  /* 0x0000000000007919 */ /* 0x000e360000002100 */
[----:B------:R-:W-:-:S02]  /*2830*/  @P1 IADD3 R2, PT, PT, R2, 0x1, RZ ;  /* 0x0000000102021810 */ /* 0x000fc40007ffe0ff */
[----:B------:R-:W-:-:S04]  /*2840*/  @!P2 LOP3.LUT R2, RZ, UR7, RZ, 0x33, !PT ;  /* 0x00000007ff02ac12 */ /* 0x000fc8000f8e33ff */
[C---:B------:R-:W-:Y:S02]  /*2850*/  IADD3 R3, PT, PT, -R2.reuse, 0x2, RZ ;  /* 0x0000000202037810 */ /* 0x040fe40007ffe1ff */
[----:B------:R-:W-:Y:S02]  /*2860*/  ISETP.GE.U32.AND P1, PT, R2, 0x2, PT ;  /* 0x000000020200780c */ /* 0x000fe40003f26070 */
[----:B------:R-:W-:Y:S02]  /*2870*/  LOP3.LUT P0, RZ, R3, 0x3, RZ, 0xc0, !PT ;  /* 0x0000000303ff7812 */ /* 0x000fe4000780c0ff */
[----:B0-----:R-:W-:-:S11]  /*2880*/  SHF.L.U32 R0, R0, 0x2, RZ ;  /* 0x0000000200007819 */ /* 0x001fd600000006ff */
[----:B-1----:R-:W-:Y:S05]  /*2890*/  @!P0 BRA `(.L_x_53) ;  /* 0x00000000003c8947 */ /* 0x002fea0003800000 */
[----:B------:R-:W0:Y:S01]  /*28a0*/  LDC.64 R4, c[0x0][0x3a0] ;  /* 0x0000e800ff047b82 */ /* 0x000e220000000a00 */
[----:B------:R-:W-:Y:S02]  /*28b0*/  VIADD R3, R15, 0x4100 ;  /* 0x000041000f037836 */ /* 0x000fe40000000000 */
[----:B------:R-:W-:Y:S01]  /*28c0*/  HFMA2 R7, -RZ, RZ, 0, 0 ;  /* 0x00000000ff077431 */ /* 0x000fe200000001ff */
[----:B------:R-:W-:Y:S02]  /*28d0*/  LOP3.LUT R6, R2, 0x3, RZ, 0xc0, !PT ;  /* 0x0000000302067812 */ /* 0x000fe400078ec0ff */
[----:B------:R-:W-:-:S07]  /*28e0*/  LEA R13, R14, R3, 0x18 ;  /* 0x000000030e0d7211 */ /* 0x000fce00078ec0ff */
.L_x_54:
[C---:B-1----:R-:W-:Y:S01]  /*28f0*/  LEA R8, R0.reuse, R13, 0x2 ;  /* 0x0000000d00087211 */ /* 0x042fe200078e10ff */
[C---:B------:R-:W-:Y:S01]  /*2900*/  VIADD R3, R0.reuse, UR5 ;  /* 0x0000000500037c36 */ /* 0x040fe20008000000 */
[----:B------:R-:W-:Y:S02]  /*2910*/  IADD3 R7, PT, PT, R7, 0x1, RZ ;  /* 0x0000000107077810 */ /* 0x000fe40007ffe0ff */
[----:B------:R-:W-:Y:S01]  /*2920*/  IADD3 R0, PT, PT, R0, UR7, RZ ;  /* 0x0000000700007c10 */ /* 0x000fe2000fffe0ff */
[----:B0-----:R-:W-:Y:S01]  /*2930*/  IMAD.WIDE.U32 R2, R3, 0x4, R4 ;  /* 0x0000000403027825 */ /* 0x001fe200078e0004 */
[----:B------:R-:W0:Y:S01]  /*2940*/  LDS.128 R8, [R8] ;  /* 0x0000000008087984 */ /* 0x000e220000000c00 */
[----:B------:R-:W-:-:S04]  /*2950*/  LOP3.LUT R12, R6, R7, RZ, 0x3c, !PT ;  /* 0x00000007060c7212 */ /* 0x000fc800078e3cff */
[----:B------:R-:W-:Y:S01]  /*2960*/  ISETP.NE.AND P0, PT, R12, 0x2, PT ;  /* 0x000000020c00780c */ /* 0x000fe20003f05270 */
[----:B0-----:R1:W-:-:S12]  /*2970*/  STG.E.128 desc[UR14][R2.64], R8 ;  /* 0x0000000802007986 */ /* 0x0013d8000c101d0e */
[----:B------:R-:W-:Y:S05]  /*2980*/  @P0 BRA `(.L_x_54) ;  /* 0xfffffffc00d80947 */ /* 0x000fea000383ffff */
.L_x_53:
[----:B------:R-:W-:Y:S05]  /*2990*/  BSYNC.RECONVERGENT B0 ;  /* 0x0000000000007941 */ /* 0x000fea0003800200 */
.L_x_52:
[----:B------:R-:W-:Y:S05]  /*29a0*/  @!P1 EXIT ;  /* 0x000000000000994d */ /* 0x000fea0003800000 */
[----:B------:R-:W0:Y:S01]  /*29b0*/  LDC R30, c[0x0][0x360] ;  /* 0x0000d800ff1e7b82 */ /* 0x000e220000000800 */
[----:B-1----:R-:W-:Y:S01]  /*29c0*/  VIADD R2, R15, 0x4100 ;  /* 0x000041000f027836 */ /* 0x002fe20000000000 */
[----:B------:R-:W-:-:S04]  /*29d0*/  IADD3 R29, PT, PT, R0, UR5, RZ ;  /* 0x00000005001d7c10 */ /* 0x000fc8000fffe0ff */
[----:B------:R-:W-:Y:S01]  /*29e0*/  LEA R3, R14, R2, 0x18 ;  /* 0x000000020e037211 */ /* 0x000fe200078ec0ff */
[----:B------:R-:W-:Y:S01]  /*29f0*/  VIADD R35, R29, UR7 ;  /* 0x000000071d237c36 */ /* 0x000fe20008000000 */
[----:B------:R-:W1:Y:S02]  /*2a00*/  LDC.64 R26, c[0x0][0x3a0] ;  /* 0x0000e800ff1a7b82 */ /* 0x000e640000000a00 */
[----:B------:R-:W-:Y:S01]  /*2a10*/  LEA R28, R0, R3, 0x2 ;  /* 0x00000003001c7211 */ /* 0x000fe200078e10ff */
[C---:B0-----:R-:W-:Y:S01]  /*2a20*/  IMAD R31, R30.reuse, 0xc, R29 ;  /* 0x0000000c1e1f7824 */ /* 0x041fe200078e021d */
[----:B------:R-:W-:-:S07]  /*2a30*/  LEA R33, R30, R29, 0x3 ;  /* 0x0000001d1e217211 */ /* 0x000fce00078e18ff */
.L_x_55:
[C---:B0-----:R-:W-:Y:S01]  /*2a40*/  LEA R8, R30.reuse, R28, 0x4 ;  /* 0x0000001c1e087211 */ /* 0x041fe200078e20ff */
[C-C-:B------:R-:W-:Y:S01]  /*2a50*/  IMAD R12, R30.reuse, 0x20, R28.reuse ;  /* 0x000000201e0c7824 */ /* 0x140fe200078e021c */
[----:B------:R0:W2:Y:S01]  /*2a60*/  LDS.128 R4, [R28] ;  /* 0x000000001c047984 */ /* 0x0000a20000000c00 */
[C---:B------:R-:W-:Y:S01]  /*2a70*/  IMAD R16, R30.reuse, 0x30, R28 ;  /* 0x000000301e107824 */ /* 0x040fe200078e021c */
[----:B------:R-:W-:Y:S01]  /*2a80*/  MOV R37, UR7 ;  /* 0x0000000700257c02 */ /* 0x000fe20008000f00 */
[--C-:B-1----:R-:W-:Y:S01]  /*2a90*/  IMAD.WIDE.U32 R2, R29, 0x4, R26.reuse ;  /* 0x000000041d027825 */ /* 0x102fe200078e001a */
[----:B------:R-:W1:Y:S01]  /*2aa0*/  LDS.128 R8, [R8] ;  /* 0x0000000008087984 */ /* 0x000e620000000c00 */
[----:B------:R-:W-:Y:S02]  /*2ab0*/  LEA R29, R30, R29, 0x4 ;  /* 0x0000001d1e1d7211 */ /* 0x000fe400078e20ff */
[----:B------:R-:W-:Y:S01]  /*2ac0*/  IMAD.WIDE.U32 R20, R35, 0x4, R26 ;  /* 0x0000000423147825 */ /* 0x000fe200078e001a */
[----:B------:R-:W3:Y:S01]  /*2ad0*/  LDS.128 R12, [R12] ;  /* 0x000000000c0c7984 */ /* 0x000ee20000000c00 */
[----:B------:R-:W-:-:S02]  /*2ae0*/  IADD3 R0, PT, PT, R0, UR7, R37 ;  /* 0x0000000700007c10 */ /* 0x000fc4000fffe025 */
[----:B------:R-:W-:Y:S01]  /*2af0*/  IMAD.WIDE.U32 R22, R33, 0x4, R26 ;  /* 0x0000000421167825 */ /* 0x000fe200078e001a */
[----:B------:R-:W4:Y:S01]  /*2b00*/  LDS.128 R16, [R16] ;  /* 0x0000000010107984 */ /* 0x000f220000000c00 */
[----:B------:R-:W-:Y:S02]  /*2b10*/  IADD3 R0, PT, PT, R0, UR7, R37 ;  /* 0x0000000700007c10 */ /* 0x000fe4000fffe025 */
[----:B------:R-:W-:Y:S01]  /*2b20*/  IMAD.WIDE.U32 R24, R31, 0x4, R26 ;  /* 0x000000041f187825 */ /* 0x000fe200078e001a */
[----:B------:R-:W-:Y:S02]  /*2b30*/  LEA R31, R30, R31, 0x4 ;  /* 0x0000001f1e1f7211 */ /* 0x000fe400078e20ff */
[----:B------:R-:W-:Y:S01]  /*2b40*/  ISETP.GE.U32.AND P0, PT, R0, 0x1000, PT ;  /* 0x000010000000780c */ /* 0x000fe20003f06070 */
        /* <DEDUP_REMOVED lines=9> */
        .weak           $__internal_2_$__cuda_sm20_div_u16
        .type           $__internal_2_$__cuda_sm20_div_u16,@function
        .size           $__internal_2_$__cuda_sm20_div_u16,(.L_x_2340 - $__internal_2_$__cuda_sm20_div_u16)
$__internal_2_$__cuda_sm20_div_u16:
[----:B------:R-:W0:Y:S01]  /*2be0*/  I2F.U16 R4, UR4 ;  /* 0x0000000400047d06 */ /* 0x000e220008101000 */
[----:B------:R-:W-:Y:S02]  /*2bf0*/  MOV R5, 0x4b800000 ;  /* 0x4b80000000057802 */ /* 0x000fe40000000f00 */
[----:B------:R-:W-:Y:S02]  /*2c00*/  I2FP.F32.U32.RZ R3, R3 ;  /* 0x0000000300037245 */ /* 0x000fe4000020d000 */
[C---:B0-----:R-:W-:Y:S02]  /*2c10*/  FSETP.GEU.AND P1, PT, |R4|.reuse, 1.175494350822287508e-38, PT ;  /* 0x008000000400780b */ /* 0x041fe40003f2e200 */
[----:B------:R-:W-:Y:S02]  /*2c20*/  FSETP.GT.AND P0, PT, |R4|, 8.50705917302346158658e+37, PT ;  /* 0x7e8000000400780b */ /* 0x000fe40003f04200 */
[----:B------:R-:W-:-:S04]  /*2c30*/  FSEL R5, R5, 1, !P1 ;  /* 0x3f80000005057808 */ /* 0x000fc80004800000 */
[----:B------:R-:W-:Y:S02]  /*2c40*/  FSEL R5, R5, 0.25, !P0 ;  /* 0x3e80000005057808 */ /* 0x000fe40004000000 */
[----:B------:R-:W-:-:S03]  /*2c50*/  ISETP.NE.U32.AND P0, PT, RZ, UR4, PT ;  /* 0x00000004ff007c0c */ /* 0x000fc6000bf05070 */
[----:B------:R-:W-:-:S06]  /*2c60*/  FMUL R6, R4, R5 ;  /* 0x0000000504067220 */ /* 0x000fcc0000400000 */
[----:B------:R-:W0:Y:S02]  /*2c70*/  MUFU.RCP R6, R6 ;  /* 0x0000000600067308 */ /* 0x000e240000001000 */
[----:B0-----:R-:W-:-:S05]  /*2c80*/  FMUL R5, R5, R6 ;  /* 0x0000000605057220 */ /* 0x001fca0000400000 */
[----:B------:R-:W-:Y:S01]  /*2c90*/  IADD3 R4, PT, PT, R5, 0x2, RZ ;  /* 0x0000000205047810 */ /* 0x000fe20007ffe0ff */
[----:B------:R-:W-:-:S04]  /*2ca0*/  HFMA2 R5, -RZ, RZ, 0, 0 ;  /* 0x00000000ff057431 */ /* 0x000fc800000001ff */
[----:B------:R-:W-:Y:S01]  /*2cb0*/  FMUL.RZ R3, R3, R4 ;  /* 0x0000000403037220 */ /* 0x000fe2000040c000 */
[----:B------:R-:W-:-:S05]  /*2cc0*/  MOV R4, R8 ;  /* 0x0000000800047202 */ /* 0x000fca0000000f00 */
[----:B------:R-:W0:Y:S02]  /*2cd0*/  F2I.U32.TRUNC.NTZ R3, R3 ;  /* 0x0000000300037305 */ /* 0x000e24000020f000 */
[----:B0-----:R-:W-:Y:S01]  /*2ce0*/  LOP3.LUT R7, R3, 0xffff, RZ, 0xc0, !PT ;  /* 0x0000ffff03077812 */ /* 0x001fe200078ec0ff */
[----:B------:R-:W-:Y:S01]  /*2cf0*/  @!P0 IMAD.MOV.U32 R7, RZ, RZ, -0x1 ;  /* 0xffffffffff078424 */ /* 0x000fe200078e00ff */
[----:B------:R-:W-:Y:S06]  /*2d00*/  RET.REL.NODEC R4 `(_Z9cuda_gemmIiLj512ELj1ELj1ELj4096ELj64ELj64ELj128ELj1ELj1EEvjjjPKT_S2_PS0_jjj) ;  /* 0xffffffd004bc7950 */ /* 0x000fec0003c3ffff */
.L_x_56:
        /* <DEDUP_REMOVED lines=15> */
.L_x_2340:


//--------------------- .text._Z9cuda_gemmIiLj512ELj1ELj1ELj4096ELj64ELj64ELj128ELj0ELj1EEvjjjPKT_S2_PS0_jjj --------------------------
	.section	.text._Z9cuda_gemmIiLj512ELj1ELj1ELj4096ELj64ELj64ELj128ELj0ELj1EEvjjjPKT_S2_PS0_jjj,"ax",@progbits
	.align	128
        .global         _Z9cuda_gemmIiLj512ELj1ELj1ELj4096ELj64ELj64ELj128ELj0ELj1EEvjjjPKT_S2_PS0_jjj
        .type           _Z9cuda_gemmIiLj512ELj1ELj1ELj4096ELj64ELj64ELj128ELj0ELj1EEvjjjPKT_S2_PS0_jjj,@function
        .size           _Z9cuda_gemmIiLj512ELj1ELj1ELj4096ELj64ELj64ELj128ELj0ELj1EEvjjjPKT_S2_PS0_jjj,(.L_x_2341 - _Z9cuda_gemmIiLj512ELj1ELj1ELj4096ELj64ELj64ELj128ELj0ELj1EEvjjjPKT_S2_PS0_jjj)
        .other          _Z9cuda_gemmIiLj512ELj1ELj1ELj4096ELj64ELj64ELj128ELj0ELj1EEvjjjPKT_S2_PS0_jjj,@"STO_CUDA_ENTRY STV_DEFAULT"
_Z9cuda_gemmIiLj512ELj1ELj1ELj4096ELj64ELj64ELj128ELj0ELj1EEvjjjPKT_S2_PS0_jjj:
.text._Z9cuda_gemmIiLj512ELj1ELj1ELj4096ELj64ELj64ELj128ELj0ELj1EEvjjjPKT_S2_PS0_jjj:
[----:B------:R-:W-:Y:S08]  /*0000*/  LDC R1, c[0x0][0x37c] ;  /* 0x0000df00ff017b82 */ /* 0x000ff00000000800 */
[----:B------:R-:W0:Y:S08]  /*0010*/  S2UR UR7, SR_CTAID.Y ;  /* 0x00000000000779c3 */ /* 0x000e300000002600 */
[----:B------:R-:W0:Y:S02]  /*0020*/  LDC R0, c[0x0][0x374] ;  /* 0x0000dd00ff007b82 */ /* 0x000e240000000800 */
[----:B0-----:R-:W-:-:S13]  /*0030*/  ISETP.LE.U32.AND P0, PT, R0, UR7, PT ;  /* 0x0000000700007c0c */ /* 0x001fda000bf03070 */
[----:B------:R-:W-:Y:S05]  /*0040*/  @P0 EXIT ;  /* 0x000000000000094d */ /* 0x000fea0003800000 */
[----:B------:R-:W0:Y:S01]  /*0050*/  S2R R0, SR_TID.X ;  /* 0x0000000000007919 */ /* 0x000e220000002100 */
[----:B------:R-:W1:Y:S01]  /*0060*/  LDCU UR8, c[0x0][0x360] ;  /* 0x00006c00ff0877ac */ /* 0x000e620008000800 */
[----:B------:R-:W2:Y:S01]  /*0070*/  S2UR UR9, SR_CTAID.X ;  /* 0x00000000000979c3 */ /* 0x000ea20000002500 */
[----:B------:R-:W-:Y:S01]  /*0080*/  MOV R8, 0xf0 ;  /* 0x000000f000087802 */ /* 0x000fe20000000f00 */
[----:B-1----:R-:W-:Y:S02]  /*0090*/  ULOP3.LUT UR4, UR8, 0xffff, URZ, 0xc0, !UPT ;  /* 0x0000ffff08047892 */ /* 0x002fe4000f8ec0ff */
[----:B0-----:R-:W-:-:S04]  /*00a0*/  IADD3 R2, PT, PT, R0, UR8, RZ ;  /* 0x0000000800027c10 */ /* 0x001fc8000fffe0ff */
[----:B------:R-:W-:Y:S01]  /*00b0*/  LOP3.LUT R3, R2, 0xfff, RZ, 0x3c, !PT ;  /* 0x00000fff02037812 */ /* 0x000fe200078e3cff */
[----:B------:R-:W-:-:S03]  /*00c0*/  IMAD.SHL.U32 R2, R0, 0x4, RZ ;  /* 0x0000000400027824 */ /* 0x000fc600078e00ff */
[----:B--2---:R-:W-:-:S07]  /*00d0*/  LOP3.LUT R3, R3, 0xffff, RZ, 0xc0, !PT ;  /* 0x0000ffff03037812 */ /* 0x004fce00078ec0ff */
[----:B------:R-:W-:Y:S05]  /*00e0*/  CALL.REL.NOINC `($__internal_3_$__cuda_sm20_div_u16) ;  /* 0x0000002c002c7944 */ /* 0x000fea0003c00000 */
[----:B------:R-:W-:Y:S01]  /*00f0*/  LOP3.LUT R9, R7, 0x3, RZ, 0xc0, !PT ;  /* 0x0000000307097812 */ /* 0x000fe200078ec0ff */
[----:B------:R-:W-:Y:S01]  /*0100*/  BSSY.RECONVERGENT B0, `(.L_x_57) ;  /* 0x0000011000007945 */ /* 0x000fe20003800200 */
[----:B------:R-:W-:Y:S02]  /*0110*/  MOV R3, R0 ;  /* 0x0000000000037202 */ /* 0x000fe40000000f00 */
[----:B------:R-:W-:-:S13]  /*0120*/  ISETP.NE.AND P0, PT, R9, 0x2, PT ;  /* 0x000000020900780c */ /* 0x000fda0003f05270 */
[----:B------:R-:W-:Y:S05]  /*0130*/  @!P0 BRA `(.L_x_58) ;  /* 0x0000000000348947 */ /* 0x000fea0003800000 */
[----:B------:R-:W0:Y:S01]  /*0140*/  S2R R6, SR_CgaCtaId ;  /* 0x0000000000067919 */ /* 0x000e220000008800 */
[----:B------:R-:W-:Y:S01]  /*0150*/  MOV R3, 0x400 ;  /* 0x0000040000037802 */ /* 0x000fe20000000f00 */
[----:B------:R-:W-:-:S04]  /*0160*/  HFMA2 R4, -RZ, RZ, 0, 0 ;  /* 0x00000000ff047431 */ /* 0x000fc800000001ff */
[----:B------:R-:W-:Y:S02]  /*0170*/  VIADD R5, R3, 0x4100 ;  /* 0x0000410003057836 */ /* 0x000fe40000000000 */
[----:B------:R-:W-:-:S03]  /*0180*/  IMAD.MOV.U32 R3, RZ, RZ, R0 ;  /* 0x000000ffff037224 */ /* 0x000fc600078e0000 */
[----:B0-----:R-:W-:-:S07]  /*0190*/  LEA R6, R6, R5, 0x18 ;  /* 0x0000000506067211 */ /* 0x001fce00078ec0ff */
.L_x_59:
[C---:B------:R-:W-:Y:S01]  /*01a0*/  LEA R5, R3.reuse, R6, 0x2 ;  /* 0x0000000603057211 */ /* 0x040fe200078e10ff */
[----:B------:R-:W-:Y:S01]  /*01b0*/  VIADD R4, R4, 0x1 ;  /* 0x0000000104047836 */ /* 0x000fe20000000000 */
[----:B------:R-:W-:-:S03]  /*01c0*/  IADD3 R3, PT, PT, R3, UR8, RZ ;  /* 0x0000000803037c10 */ /* 0x000fc6000fffe0ff */
[----:B------:R0:W-:Y:S01]  /*01d0*/  STS [R5], RZ ;  /* 0x000000ff05007388 */ /* 0x0001e20000000800 */
[----:B------:R-:W-:-:S04]  /*01e0*/  LOP3.LUT R7, R4, R9, RZ, 0x3c, !PT ;  /* 0x0000000904077212 */ /* 0x000fc800078e3cff */
[----:B------:R-:W-:-:S13]  /*01f0*/  ISETP.NE.AND P0, PT, R7, 0x2, PT ;  /* 0x000000020700780c */ /* 0x000fda0003f05270 */
[----:B0-----:R-:W-:Y:S05]  /*0200*/  @P0 BRA `(.L_x_59) ;  /* 0xfffffffc00e40947 */ /* 0x001fea000383ffff */
.L_x_58:
[----:B------:R-:W-:Y:S05]  /*0210*/  BSYNC.RECONVERGENT B0 ;  /* 0x0000000000007941 */ /* 0x000fea0003800200 */
.L_x_57:
[----:B------:R-:W0:Y:S01]  /*0220*/  S2UR UR5, SR_CgaCtaId ;  /* 0x00000000000579c3 */ /* 0x000e220000008800 */
[----:B------:R-:W-:Y:S01]  /*0230*/  UMOV UR4, 0x400 ;  /* 0x0000040000047882 */ /* 0x000fe20000000000 */
[----:B------:R-:W-:Y:S01]  /*0240*/  BSSY.RECONVERGENT B0, `(.L_x_60) ;  /* 0x000000e000007945 */ /* 0x000fe20003800200 */
[----:B------:R-:W-:Y:S02]  /*0250*/  UIADD3 UR4, UPT, UPT, UR4, 0x4100, URZ ;  /* 0x0000410004047890 */ /* 0x000fe4000fffe0ff */
[----:B------:R-:W-:Y:S02]  /*0260*/  USHF.L.U32 UR6, UR8, 0x2, URZ ;  /* 0x0000000208067899 */ /* 0x000fe400080006ff */
[----:B0-----:R-:W-:-:S12]  /*0270*/  ULEA UR11, UR5, UR4, 0x18 ;  /* 0x00000004050b7291 */ /* 0x001fd8000f8ec0ff */
.L_x_61:
        /* <DEDUP_REMOVED lines=11> */
.L_x_60:
[----:B------:R-:W1:Y:S01]  /*0330*/  I2F.U32.RP R8, UR6 ;  /* 0x0000000600087d06 */ /* 0x000e620008209000 */
[----:B------:R-:W-:Y:S01]  /*0340*/  IADD3 R3, PT, PT, R2, UR6, RZ ;  /* 0x0000000602037c10 */ /* 0x000fe2000fffe0ff */
[----:B------:R-:W2:Y:S01]  /*0350*/  S2UR UR5, SR_CTAID.Z ;  /* 0x00000000000579c3 */ /* 0x000ea20000002700 */
        /* <DEDUP_REMOVED lines=15> */
[C---:B------:R-:W-:Y:S01]  /*0450*/  IMAD.SHL.U32 R35, R0.reuse, 0x20, RZ ;  /* 0x0000002000237824 */ /* 0x040fe200078e00ff */
[C---:B------:R-:W-:Y:S01]  /*0460*/  IADD3 R26, PT, PT, R0.reuse, 0x6, RZ ;  /* 0x00000006001a7810 */ /* 0x040fe20007ffe0ff */
[----:B------:R-:W-:Y:S01]  /*0470*/  UPLOP3.LUT UP0, UPT, UPT, UPT, UPT, 0x80, 0x8 ;  /* 0x000000000008789c */ /* 0x000fe20003f0f070 */
[C---:B------:R-:W-:Y:S01]  /*0480*/  IADD3 R28, PT, PT, R0.reuse, 0x9, RZ ;  /* 0x00000009001c7810 */ /* 0x040fe20007ffe0ff */
[----:B------:R-:W1:Y:S01]  /*0490*/  LDCU.64 UR16, c[0x0][0x358] ;  /* 0x00006b00ff1077ac */ /* 0x000e620008000a00 */
[----:B------:R-:W-:-:S02]  /*04a0*/  IADD3 R30, PT, PT, R0, 0xb, RZ ;  /* 0x0000000b001e7810 */ /* 0x000fc40007ffe0ff */
[C---:B------:R-:W-:Y:S01]  /*04b0*/  IADD3 R32, PT, PT, R0.reuse, 0xd, RZ ;  /* 0x0000000d00207810 */ /* 0x040fe20007ffe0ff */
[----:B--2---:R-:W-:Y:S01]  /*04c0*/  USHF.L.U32 UR5, UR5, 0x6, URZ ;  /* 0x0000000605057899 */ /* 0x004fe200080006ff */
[C---:B------:R-:W-:Y:S01]  /*04d0*/  IADD3 R34, PT, PT, R0.reuse, -0x1, RZ ;  /* 0xffffffff00227810 */ /* 0x040fe20007ffe0ff */
[----:B------:R-:W-:Y:S01]  /*04e0*/  UMOV UR4, URZ ;  /* 0x000000ff00047c82 */ /* 0x000fe20008000000 */
[----:B------:R-:W-:Y:S02]  /*04f0*/  LOP3.LUT R20, R0, 0xf, RZ, 0xc0, !PT ;  /* 0x0000000f00147812 */ /* 0x000fe400078ec0ff */
        /* <DEDUP_REMOVED lines=20> */
[----:B------:R-:W-:-:S03]  /*0640*/  LOP3.LUT R35, R35, 0x7e0, RZ, 0xc0, !PT ;  /* 0x000007e023237812 */ /* 0x000fc600078ec0ff */
[----:B------:R-:W-:-:S05]  /*0650*/  IMAD.HI.U32 R4, R5, R6, RZ ;  /* 0x0000000605047227 */ /* 0x000fca00078e00ff */
[----:B------:R-:W-:-:S05]  /*0660*/  IADD3 R3, PT, PT, -R4, RZ, RZ ;  /* 0x000000ff04037210 */ /* 0x000fca0007ffe1ff */
[----:B------:R-:W-:-:S05]  /*0670*/  IMAD R6, R3, UR6, R6 ;  /* 0x0000000603067c24 */ /* 0x000fca000f8e0206 */
[----:B------:R-:W-:-:S13]  /*0680*/  ISETP.GE.U32.AND P0, PT, R6, UR6, PT ;  /* 0x0000000606007c0c */ /* 0x000fda000bf06070 */
[----:B------:R-:W-:Y:S01]  /*0690*/  @P0 VIADD R6, R6, -UR6 ;  /* 0x8000000606060c36 */ /* 0x000fe20008000000 */
[----:B------:R-:W-:-:S04]  /*06a0*/  @P0 IADD3 R4, PT, PT, R4, 0x1, RZ ;  /* 0x0000000104040810 */ /* 0x000fc80007ffe0ff */
[----:B------:R-:W-:-:S13]  /*06b0*/  ISETP.GE.U32.AND P1, PT, R6, UR6, PT ;  /* 0x0000000606007c0c */ /* 0x000fda000bf26070 */
[----:B------:R-:W-:Y:S01]  /*06c0*/  @P1 VIADD R4, R4, 0x1 ;  /* 0x0000000104041836 */ /* 0x000fe20000000000 */
[----:B------:R-:W-:-:S04]  /*06d0*/  @!P2 LOP3.LUT R4, RZ, UR6, RZ, 0x33, !PT ;  /* 0x00000006ff04ac12 */ /* 0x000fc8000f8e33ff */
[----:B-1----:R-:W-:-:S07]  /*06e0*/  IADD3 R3, PT, PT, R7, R4, RZ ;  /* 0x0000000407037210 */ /* 0x002fce0007ffe0ff */
.L_x_70:
[----:B------:R-:W0:Y:S01]  /*06f0*/  S2R R36, SR_TID.X ;  /* 0x0000000000247919 */ /* 0x000e220000002100 */
[----:B------:R-:W1:Y:S01]  /*0700*/  S2UR UR14, SR_CgaCtaId ;  /* 0x00000000000e79c3 */ /* 0x000e620000008800 */
[----:B--2---:R-:W2:Y:S01]  /*0710*/  LDCU UR10, c[0x0][0x388] ;  /* 0x00007100ff0a77ac */ /* 0x004ea20008000800 */
[C---:B------:R-:W-:Y:S01]  /*0720*/  LOP3.LUT R11, R3.reuse, 0x3, RZ, 0xc0, !PT ;  /* 0x00000003030b7812 */ /* 0x040fe200078ec0ff */
[----:B------:R-:W-:Y:S01]  /*0730*/  BSSY.RECONVERGENT B0, `(.L_x_62) ;  /* 0x0000035000007945 */ /* 0x000fe20003800200 */
[----:B------:R-:W-:Y:S01]  /*0740*/  ISETP.GE.U32.AND P0, PT, R3, 0x3, PT ;  /* 0x000000030300780c */ /* 0x000fe20003f06070 */
[----:B------:R-:W-:Y:S01]  /*0750*/  ULEA UR6, UR9, UR5, 0xc ;  /* 0x0000000509067291 */ /* 0x000fe2000f8e60ff */
[----:B------:R-:W-:Y:S01]  /*0760*/  ISETP.NE.AND P1, PT, R11, 0x3, PT ;  /* 0x000000030b00780c */ /* 0x000fe20003f25270 */
[----:B------:R-:W-:Y:S01]  /*0770*/  UMOV UR13, 0x400 ;  /* 0x00000400000d7882 */ /* 0x000fe20000000000 */
[----:B------:R-:W-:Y:S02]  /*0780*/  USHF.L.U32 UR19, UR8, 0x2, URZ ;  /* 0x0000000208137899 */ /* 0x000fe400080006ff */
[----:B------:R-:W-:-:S02]  /*0790*/  UIADD3 UR15, UPT, UPT, UR5, UR4, URZ ;  /* 0x00000004050f7290 */ /* 0x000fc4000fffe0ff */
[----:B------:R-:W-:Y:S02]  /*07a0*/  UPLOP3.LUT UP1, UPT, UPT, UPT, UP0, 0x80, 0x8 ;  /* 0x000000000008789c */ /* 0x000fe40003f2f000 */
[----:B--2---:R-:W-:-:S04]  /*07b0*/  UIMAD UR6, UR7, UR10, UR6 ;  /* 0x0000000a070672a4 */ /* 0x004fc8000f8e0206 */
[----:B------:R-:W-:Y:S02]  /*07c0*/  UIADD3 UR6, UPT, UPT, UR6, UR4, URZ ;  /* 0x0000000406067290 */ /* 0x000fe4000fffe0ff */
[----:B-1----:R-:W-:Y:S01]  /*07d0*/  ULEA UR18, UR14, UR13, 0x18 ;  /* 0x0000000d0e127291 */ /* 0x002fe2000f8ec0ff */
[----:B0-----:R-:W-:-:S05]  /*07e0*/  SHF.L.U32 R37, R36, 0x2, RZ ;  /* 0x0000000224257819 */ /* 0x001fca00000006ff */
[----:B------:R-:W-:Y:S01]  /*07f0*/  IMAD.MOV.U32 R38, RZ, RZ, R37 ;  /* 0x000000ffff267224 */ /* 0x000fe200078e0025 */
[----:B------:R-:W-:Y:S06]  /*0800*/  @!P1 BRA `(.L_x_63) ;  /* 0x00000000009c9947 */ /* 0x000fec0003800000 */
[----:B------:R-:W0:Y:S01]  /*0810*/  LDC.64 R8, c[0x0][0x390] ;  /* 0x0000e400ff087b82 */ /* 0x000e220000000a00 */
[----:B------:R-:W-:Y:S02]  /*0820*/  LOP3.LUT R4, R37, 0x1c, RZ, 0xc0, !PT ;  /* 0x0000001c25047812 */ /* 0x000fe400078ec0ff */
[----:B------:R-:W-:-:S04]  /*0830*/  SHF.L.U32 R5, R36, 0x3, RZ ;  /* 0x0000000324057819 */ /* 0x000fc800000006ff */
[----:B------:R-:W-:-:S05]  /*0840*/  LOP3.LUT R4, R4, 0xfc0, R5, 0xf8, !PT ;  /* 0x00000fc004047812 */ /* 0x000fca00078ef805 */
[----:B------:R-:W-:-:S04]  /*0850*/  VIADD R5, R4, UR6 ;  /* 0x0000000604057c36 */ /* 0x000fc80008000000 */
        /* <DEDUP_REMOVED lines=8> */
[----:B------:R-:W-:Y:S02]  /*08e0*/  LEA R12, R0, UR10, 0x4 ;  /* 0x0000000a000c7c11 */ /* 0x000fe4000f8e20ff */
[----:B-1----:R-:W-:-:S05]  /*08f0*/  SHF.L.U32 R10, R10, 0x2, RZ ;  /* 0x000000020a0a7819 */ /* 0x002fca00000006ff */
[----:B------:R-:W-:Y:S01]  /*0900*/  VIADD R38, R10, UR19 ;  /* 0x000000130a267c36 */ /* 0x000fe20008000000 */
[----:B--2---:R0:W-:Y:S01]  /*0910*/  STS.128 [R12], R4 ;  /* 0x000000040c007388 */ /* 0x0041e20000000c00 */
[----:B------:R-:W-:Y:S05]  /*0920*/  @!P1 BRA `(.L_x_63) ;  /* 0x0000000000549947 */ /* 0x000fea0003800000 */
[----:B------:R-:W-:Y:S01]  /*0930*/  ISETP.NE.AND P1, PT, R11, 0x1, PT ;  /* 0x000000010b00780c */ /* 0x000fe20003f25270 */
[C---:B0-----:R-:W-:Y:S01]  /*0940*/  IMAD.SHL.U32 R5, R38.reuse, 0x2, RZ ;  /* 0x0000000226057824 */ /* 0x041fe200078e00ff */
[C---:B------:R-:W-:Y:S02]  /*0950*/  IADD3 R13, PT, PT, R38.reuse, UR19, RZ ;  /* 0x00000013260d7c10 */ /* 0x040fe4000fffe0ff */
[----:B------:R-:W-:-:S04]  /*0960*/  LOP3.LUT R4, R38, 0x1c, RZ, 0xc0, !PT ;  /* 0x0000001c26047812 */ /* 0x000fc800078ec0ff */
[----:B------:R-:W-:-:S05]  /*0970*/  LOP3.LUT R4, R4, 0xfc0, R5, 0xf8, !PT ;  /* 0x00000fc004047812 */ /* 0x000fca00078ef805 */
[C---:B------:R-:W-:Y:S01]  /*0980*/  @P1 LOP3.LUT R6, R13.reuse, 0x1c, RZ, 0xc0, !PT ;  /* 0x0000001c0d061812 */ /* 0x040fe200078ec0ff */
        /* <DEDUP_REMOVED lines=9> */
[----:B------:R-:W-:Y:S01]  /*0a20*/  IMAD.MOV.U32 R38, RZ, RZ, R13 ;  /* 0x000000ffff267224 */ /* 0x000fe200078e000d */
[----:B------:R-:W-:Y:S01]  /*0a30*/  @P1 IADD3 R38, PT, PT, R13, UR19, RZ ;  /* 0x000000130d261c10 */ /* 0x000fe2000fffe0ff */
[----:B0-----:R-:W-:-:S05]  /*0a40*/  IMAD R14, R15, 0x10, R12 ;  /* 0x000000100f0e7824 */ /* 0x001fca00078e020c */
[----:B------:R-:W-:Y:S01]  /*0a50*/  @P1 LEA R12, R15, R14, 0x4 ;  /* 0x0000000e0f0c1211 */ /* 0x000fe200078e20ff */
[----:B--2---:R1:W-:Y:S04]  /*0a60*/  STS.128 [R14], R4 ;  /* 0x000000040e007388 */ /* 0x0043e80000000c00 */
[----:B---3--:R1:W-:Y:S02]  /*0a70*/  @P1 STS.128 [R12], R8 ;  /* 0x000000080c001388 */ /* 0x0083e40000000c00 */
.L_x_63:
[----:B------:R-:W-:Y:S05]  /*0a80*/  BSYNC.RECONVERGENT B0 ;  /* 0x0000000000007941 */ /* 0x000fea0003800200 */
.L_x_62:
        /* <DEDUP_REMOVED lines=12> */
[C---:B------:R-:W-:Y:S02]  /*0b50*/  IMAD R39, R41.reuse, 0x18, R48 ;  /* 0x0000001829277824 */ /* 0x040fe400078e0230 */
[C---:B------:R-:W-:Y:S02]  /*0b60*/  IMAD R44, R41.reuse, 0x8, R38 ;  /* 0x00000008292c7824 */ /* 0x040fe400078e0226 */
[----:B------:R-:W-:-:S07]  /*0b70*/  IMAD R45, R41, 0x8, R48 ;  /* 0x00000008292d7824 */ /* 0x000fce00078e0230 */
.L_x_66:
        /* <DEDUP_REMOVED lines=30> */
[C---:B------:R-:W-:Y:S01]  /*0d60*/  LEA R43, R51.reuse, R43, 0x5 ;  /* 0x0000002b332b7211 */ /* 0x040fe200078e28ff */
[C---:B------:R-:W-:Y:S01]  /*0d70*/  IMAD R45, R51.reuse, 0x20, R45 ;  /* 0x00000020332d7824 */ /* 0x040fe200078e022d */
[----:B------:R-:W-:Y:S01]  /*0d80*/  LEA R48, R51, R48, 0x5 ;  /* 0x0000003033307211 */ /* 0x000fe200078e28ff */
[C---:B------:R-:W-:Y:S01]  /*0d90*/  IMAD R42, R41.reuse, 0x10, R42 ;  /* 0x00000010292a7824 */ /* 0x040fe200078e022a */
[----:B------:R-:W-:-:S02]  /*0da0*/  LEA R44, R41, R44, 0x4 ;  /* 0x0000002c292c7211 */ /* 0x000fc400078e20ff */
[----:B------:R-:W-:Y:S01]  /*0db0*/  LEA R46, R41, R46, 0x4 ;  /* 0x0000002e292e7211 */ /* 0x000fe200078e20ff */
[----:B--2---:R0:W-:Y:S04]  /*0dc0*/  STS.128 [R40], R4 ;  /* 0x0000000428007388 */ /* 0x0041e80000000c00 */
[----:B---3--:R2:W-:Y:S04]  /*0dd0*/  STS.128 [R47], R8 ;  /* 0x000000082f007388 */ /* 0x0085e80000000c00 */
[----:B----4-:R2:W-:Y:S04]  /*0de0*/  STS.128 [R49], R12 ;  /* 0x0000000c31007388 */ /* 0x0105e80000000c00 */
[----:B-----5:R2:W-:Y:S01]  /*0df0*/  STS.128 [R50], R16 ;  /* 0x0000001032007388 */ /* 0x0205e20000000c00 */
[----:B0-----:R-:W-:Y:S01]  /*0e00*/  LEA R40, R51, R40, 0x6 ;  /* 0x0000002833287211 */ /* 0x001fe200078e30ff */
[----:B------:R-:W-:Y:S06]  /*0e10*/  @!P0 BRA `(.L_x_66) ;  /* 0xfffffffc00588947 */ /* 0x000fec000383ffff */
.L_x_65:
[----:B------:R-:W-:Y:S05]  /*0e20*/  BSYNC.RECONVERGENT B0 ;  /* 0x0000000000007941 */ /* 0x000fea0003800200 */
.L_x_64:
[----:B------:R-:W-:Y:S01]  /*0e30*/  BSSY.RECONVERGENT B0, `(.L_x_67) ;  /* 0x0000012000007945 */ /* 0x000fe20003800200 */
[----:B-12---:R-:W-:Y:S02]  /*0e40*/  SHF.R.U32.HI R8, RZ, 0x4, R36 ;  /* 0x00000004ff087819 */ /* 0x006fe40000011624 */
[----:B------:R-:W-:-:S07]  /*0e50*/  LOP3.LUT R37, R37, 0x3c, RZ, 0xc0, !PT ;  /* 0x0000003c25257812 */ /* 0x000fce00078ec0ff */
.L_x_68:
[----:B01----:R-:W0:Y:S01]  /*0e60*/  LDC.64 R4, c[0x0][0x398] ;  /* 0x0000e600ff047b82 */ /* 0x003e220000000a00 */
[----:B------:R-:W-:-:S05]  /*0e70*/  VIADD R6, R8, UR15 ;  /* 0x0000000f08067c36 */ /* 0x000fca0008000000 */
        /* <DEDUP_REMOVED lines=14> */
.L_x_67:
[----:B------:R-:W0:Y:S08]  /*0f60*/  S2UR UR6, SR_CgaCtaId ;  /* 0x00000000000679c3 */ /* 0x000e300000008800 */
[----:B------:R-:W-:Y:S01]  /*0f70*/  BAR.SYNC.DEFER_BLOCKING 0x0 ;  /* 0x0000000000007b1d */ /* 0x000fe20000010000 */
[----:B-1----:R-:W-:Y:S01]  /*0f80*/  SHF.L.U32 R4, R0, 0x2, RZ ;  /* 0x0000000200047819 */ /* 0x002fe200000006ff */
[----:B------:R-:W-:Y:S01]  /*0f90*/  UIADD3 UR13, UPT, UPT, UR13, 0x2100, URZ ;  /* 0x000021000d0d7890 */ /* 0x000fe2000fffe0ff */
[----:B------:R-:W-:Y:S01]  /*0fa0*/  LOP3.LUT R36, R36, 0x10, RZ, 0xc0, !PT ;  /* 0x0000001024247812 */ /* 0x000fe200078ec0ff */
[----:B------:R-:W-:Y:S01]  /*0fb0*/  UPLOP3.LUT UP0, UPT, UPT, UPT, UPT, 0x80, 0x8 ;  /* 0x000000000008789c */ /* 0x000fe20003f0f070 */
[----:B------:R-:W-:Y:S01]  /*0fc0*/  LOP3.LUT R5, R4, 0x7c, RZ, 0xc0, !PT ;  /* 0x0000007c04057812 */ /* 0x000fe200078ec0ff */
[----:B------:R-:W-:Y:S01]  /*0fd0*/  UMOV UR4, 0x400 ;  /* 0x0000040000047882 */ /* 0x000fe20000000000 */
[----:B------:R-:W-:Y:S01]  /*0fe0*/  SHF.R.U32.HI R4, RZ, 0x6, R0 ;  /* 0x00000006ff047819 */ /* 0x000fe20000011600 */
[----:B------:R-:W-:-:S02]  /*0ff0*/  ULEA UR13, UR14, UR13, 0x18 ;  /* 0x0000000d0e0d7291 */ /* 0x000fc4000f8ec0ff */
[----:B0-----:R-:W-:-:S06]  /*1000*/  ULEA UR4, UR6, UR4, 0x18 ;  /* 0x0000000406047291 */ /* 0x001fcc000f8ec0ff */
[----:B------:R-:W-:Y:S01]  /*1010*/  VIADD R5, R5, UR4 ;  /* 0x0000000405057c36 */ /* 0x000fe20008000000 */
[----:B------:R-:W-:-:S03]  /*1020*/  UMOV UR4, URZ ;  /* 0x000000ff00047c82 */ /* 0x000fc60008000000 */
[----:B------:R-:W-:-:S05]  /*1030*/  IMAD R4, R4, 0x84, R5 ;  /* 0x0000008404047824 */ /* 0x000fca00078e0205 */
[----:B------:R0:W1:Y:S02]  /*1040*/  LDS R5, [R4] ;  /* 0x0000000004057984 */ /* 0x0000640000000800 */
.L_x_69:
[----:B------:R-:W-:Y:S01]  /*1050*/  IADD3 R43, PT, PT, R36, UR4, RZ ;  /* 0x00000004242b7c10 */ /* 0x000fe2000fffe0ff */
[----:B------:R-:W-:Y:S01]  /*1060*/  UPLOP3.LUT UP2, UPT, UPT, UPT, UP0, 0x80, 0x8 ;  /* 0x000000000008789c */ /* 0x000fe20003f4f000 */
[----:B------:R-:W-:Y:S01]  /*1070*/  LOP3.LUT R18, R20, 0x8, RZ, 0x3c, !PT ;  /* 0x0000000814127812 */ /* 0x000fe200078e3cff */
        /* <DEDUP_REMOVED lines=8> */
[--C-:B------:R-:W-:Y:S01]  /*1100*/  IMAD.IADD R9, R23, 0x1, R47.reuse ;  /* 0x0000000117097824 */ /* 0x100fe200078e022f */
[----:B------:R-:W-:Y:S01]  /*1110*/  LEA R7, R7, UR13, 0x2 ;  /* 0x0000000d07077c11 */ /* 0x000fe2000f8e10ff */
[----:B-1----:R-:W-:Y:S01]  /*1120*/  SHFL.IDX PT, R13, R5, R14, 0x1f ;  /* 0x00001f0e050d7589 */ /* 0x002fe200000e0000 */
[----:B------:R-:W-:Y:S01]  /*1130*/  LEA R6, R6, UR13, 0x2 ;  /* 0x0000000d06067c11 */ /* 0x000fe2000f8e10ff */
[----:B------:R-:W-:Y:S01]  /*1140*/  IMAD.IADD R55, R34, 0x1, R47 ;  /* 0x0000000122377824 */ /* 0x000fe200078e022f */
[----:B------:R-:W-:Y:S01]  /*1150*/  LEA R8, R8, UR13, 0x2 ;  /* 0x0000000d08087c11 */ /* 0x000fe2000f8e10ff */
[----:B------:R1:W-:Y:S01]  /*1160*/  LDS R41, [R7] ;  /* 0x0000000007297984 */ /* 0x0003e20000000800 */
[----:B------:R-:W-:-:S02]  /*1170*/  LEA R9, R9, UR13, 0x2 ;  /* 0x0000000d09097c11 */ /* 0x000fc4000f8e10ff */
[----:B------:R-:W-:Y:S01]  /*1180*/  IADD3 R10, PT, PT, R24, R47, RZ ;  /* 0x0000002f180a7210 */ /* 0x000fe20007ffe0ff */
[----:B--2---:R-:W2:Y:S01]  /*1190*/  LDS R6, [R6] ;  /* 0x0000000006067984 */ /* 0x004ea20000000800 */
[----:B------:R-:W-:Y:S02]  /*11a0*/  LOP3.LUT R38, R21, R43, RZ, 0xfc, !PT ;  /* 0x0000002b15267212 */ /* 0x000fe400078efcff */
[----:B------:R-:W-:Y:S01]  /*11b0*/  LEA R10, R10, UR13, 0x2 ;  /* 0x0000000d0a0a7c11 */ /* 0x000fe2000f8e10ff */
[----:B------:R3:W-:Y:S01]  /*11c0*/  LDS R39, [R8] ;  /* 0x0000000008277984 */ /* 0x0007e20000000800 */
[----:B-1----:R-:W-:Y:S02]  /*11d0*/  IADD3 R7, PT, PT, R25, R47, RZ ;  /* 0x0000002f19077210 */ /* 0x002fe40007ffe0ff */
[----:B------:R-:W-:Y:S01]  /*11e0*/  LOP3.LUT R46, R22, R43, RZ, 0xfc, !PT ;  /* 0x0000002b162e7212 */ /* 0x000fe200078efcff */
[----:B------:R1:W-:Y:S01]  /*11f0*/  LDS R37, [R9] ;  /* 0x0000000009257984 */ /* 0x0003e20000000800 */
[----:B------:R-:W-:-:S02]  /*1200*/  LEA R7, R7, UR13, 0x2 ;  /* 0x0000000d07077c11 */ /* 0x000fc4000f8e10ff */
[-C--:B------:R-:W-:Y:S01]  /*1210*/  LOP3.LUT R44, R23, R43.reuse, RZ, 0xfc, !PT ;  /* 0x0000002b172c7212 */ /* 0x080fe200078efcff */
[----:B------:R-:W4:Y:S01]  /*1220*/  SHFL.IDX PT, R16, R5, R38, 0x1f ;  /* 0x00001f2605107589 */ /* 0x000f2200000e0000 */
[----:B---3--:R-:W-:Y:S01]  /*1230*/  IMAD.IADD R8, R26, 0x1, R47 ;  /* 0x000000011a087824 */ /* 0x008fe200078e022f */
[----:B------:R-:W-:Y:S02]  /*1240*/  LOP3.LUT R42, R24, R43, RZ, 0xfc, !PT ;  /* 0x0000002b182a7212 */ /* 0x000fe400078efcff */
[----:B------:R-:W-:Y:S01]  /*1250*/  LDS R19, [R10] ;  /* 0x000000000a137984 */ /* 0x000fe20000000800 */
[----:B-1----:R-:W-:Y:S02]  /*1260*/  IADD3 R9, PT, PT, R27, R47, RZ ;  /* 0x0000002f1b097210 */ /* 0x002fe40007ffe0ff */
[----:B------:R-:W-:Y:S01]  /*1270*/  LEA R8, R8, UR13, 0x2 ;  /* 0x0000000d08087c11 */ /* 0x000fe2000f8e10ff */
[----:B------:R1:W-:Y:S01]  /*1280*/  LDS R17, [R7] ;  /* 0x0000000007117984 */ /* 0x0003e20000000800 */
[----:B------:R-:W-:-:S02]  /*1290*/  IADD3 R11, PT, PT, R47, R18, RZ ;  /* 0x000000122f0b7210 */ /* 0x000fc40007ffe0ff */
[-C--:B------:R-:W-:Y:S01]  /*12a0*/  LOP3.LUT R40, R25, R43.reuse, RZ, 0xfc, !PT ;  /* 0x0000002b19287212 */ /* 0x080fe200078efcff */
[----:B------:R-:W3:Y:S01]  /*12b0*/  SHFL.IDX PT, R45, R5, R46, 0x1f ;  /* 0x00001f2e052d7589 */ /* 0x000ee200000e0000 */
[----:B------:R-:W-:Y:S02]  /*12c0*/  LEA R9, R9, UR13, 0x2 ;  /* 0x0000000d09097c11 */ /* 0x000fe4000f8e10ff */
[----:B------:R-:W-:Y:S01]  /*12d0*/  LEA R11, R11, UR13, 0x2 ;  /* 0x0000000d0b0b7c11 */ /* 0x000fe2000f8e10ff */
[----:B------:R-:W5:Y:S01]  /*12e0*/  SHFL.IDX PT, R12, R5, R44, 0x1f ;  /* 0x00001f2c050c7589 */ /* 0x000f6200000e0000 */
[----:B-1----:R-:W-:Y:S01]  /*12f0*/  IMAD.IADD R7, R28, 0x1, R47 ;  /* 0x000000011c077824 */ /* 0x002fe200078e022f */
[----:B------:R-:W-:Y:S02]  /*1300*/  LOP3.LUT R18, R26, R43, RZ, 0xfc, !PT ;  /* 0x0000002b1a127212 */ /* 0x000fe400078efcff */
[----:B------:R-:W1:Y:S02]  /*1310*/  SHFL.IDX PT, R56, R5, R42, 0x1f ;  /* 0x00001f2a05387589 */ /* 0x000e6400000e0000 */
[----:B------:R-:W-:-:S02]  /*1320*/  LEA R7, R7, UR13, 0x2 ;  /* 0x0000000d07077c11 */ /* 0x000fc4000f8e10ff */
[----:B------:R0:W-:Y:S01]  /*1330*/  LDS R15, [R8] ;  /* 0x00000000080f7984 */ /* 0x0001e20000000800 */
[----:B--2---:R-:W-:-:S03]  /*1340*/  IMAD R10, R6, R13, RZ ;  /* 0x0000000d060a7224 */ /* 0x004fc600078e02ff */
[----:B------:R-:W2:Y:S01]  /*1350*/  SHFL.IDX PT, R48, R5, R40, 0x1f ;  /* 0x00001f2805307589 */ /* 0x000ea200000e0000 */
[----:B----4-:R-:W-:-:S03]  /*1360*/  IMAD R10, R41, R16, R10 ;  /* 0x00000010290a7224 */ /* 0x010fc600078e020a */
[----:B------:R4:W-:Y:S01]  /*1370*/  LDS R13, [R9] ;  /* 0x00000000090d7984 */ /* 0x0009e20000000800 */
[----:B------:R-:W-:Y:S01]  /*1380*/  IADD3 R16, PT, PT, R29, R47, RZ ;  /* 0x0000002f1d107210 */ /* 0x000fe20007ffe0ff */
[----:B---3--:R-:W-:Y:S02]  /*1390*/  IMAD R45, R39, R45, R10 ;  /* 0x0000002d272d7224 */ /* 0x008fe400078e020a */
[----:B------:R-:W-:Y:S01]  /*13a0*/  LDS R11, [R11] ;  /* 0x000000000b0b7984 */ /* 0x000fe20000000800 */
[----:B0-----:R-:W-:Y:S01]  /*13b0*/  LOP3.LUT R8, R27, R43, RZ, 0xfc, !PT ;  /* 0x0000002b1b087212 */ /* 0x001fe200078efcff */
[----:B-----5:R-:W-:Y:S01]  /*13c0*/  IMAD R49, R37, R12, R45 ;  /* 0x0000000c25317224 */ /* 0x020fe200078e022d */
[----:B----4-:R-:W-:Y:S01]  /*13d0*/  LEA R9, R16, UR13, 0x2 ;  /* 0x0000000d10097c11 */ /* 0x010fe2000f8e10ff */
[----:B------:R-:W-:Y:S01]  /*13e0*/  LDS R10, [R7] ;  /* 0x00000000070a7984 */ /* 0x000fe20000000800 */
[----:B------:R-:W-:Y:S01]  /*13f0*/  LOP3.LUT R16, R43, 0x8, R20, 0xf6, !PT ;  /* 0x000000082b107812 */ /* 0x000fe200078ef614 */
[----:B------:R-:W-:Y:S01]  /*1400*/  IMAD.IADD R45, R31, 0x1, R47 ;  /* 0x000000011f2d7824 */ /* 0x000fe200078e022f */
[-C--:B------:R-:W-:Y:S01]  /*1410*/  IADD3 R12, PT, PT, R30, R47.reuse, RZ ;  /* 0x0000002f1e0c7210 */ /* 0x080fe20007ffe0ff */
[----:B------:R-:W0:Y:S01]  /*1420*/  SHFL.IDX PT, R50, R5, R18, 0x1f ;  /* 0x00001f1205327589 */ /* 0x000e2200000e0000 */
[----:B-1----:R-:W-:Y:S01]  /*1430*/  IMAD R56, R19, R56, R49 ;  /* 0x0000003813387224 */ /* 0x002fe200078e0231 */
[----:B------:R-:W-:-:S02]  /*1440*/  IADD3 R49, PT, PT, R32, R47, RZ ;  /* 0x0000002f20317210 */ /* 0x000fc40007ffe0ff */
[----:B------:R-:W-:Y:S01]  /*1450*/  LDS R9, [R9] ;  /* 0x0000000009097984 */ /* 0x000fe20000000800 */
[----:B------:R-:W-:Y:S02]  /*1460*/  LEA R53, R12, UR13, 0x2 ;  /* 0x0000000d0c357c11 */ /* 0x000fe4000f8e10ff */
[-C--:B------:R-:W-:Y:S01]  /*1470*/  LOP3.LUT R12, R28, R43.reuse, RZ, 0xfc, !PT ;  /* 0x0000002b1c0c7212 */ /* 0x080fe200078efcff */
[----:B------:R-:W1:Y:S01]  /*1480*/  SHFL.IDX PT, R52, R5, R8, 0x1f ;  /* 0x00001f0805347589 */ /* 0x000e6200000e0000 */
[----:B--2---:R-:W-:Y:S01]  /*1490*/  IMAD R56, R17, R48, R56 ;  /* 0x0000003011387224 */ /* 0x004fe200078e0238 */
[----:B------:R-:W-:Y:S02]  /*14a0*/  LEA R45, R45, UR13, 0x2 ;  /* 0x0000000d2d2d7c11 */ /* 0x000fe4000f8e10ff */
[----:B------:R-:W2:Y:S01]  /*14b0*/  SHFL.IDX PT, R54, R5, R16, 0x1f ;  /* 0x00001f1005367589 */ /* 0x000ea200000e0000 */
[-C--:B------:R-:W-:Y:S02]  /*14c0*/  LOP3.LUT R48, R29, R43.reuse, RZ, 0xfc, !PT ;  /* 0x0000002b1d307212 */ /* 0x080fe400078efcff */
        /* <DEDUP_REMOVED lines=8> */
[----:B-1----:R-:W-:Y:S01]  /*1550*/  IMAD R56, R13, R52, R56 ;  /* 0x000000340d387224 */ /* 0x002fe200078e0238 */
[-C--:B------:R-:W-:Y:S02]  /*1560*/  LOP3.LUT R52, R31, R43.reuse, RZ, 0xfc, !PT ;  /* 0x0000002b1f347212 */ /* 0x080fe400078efcff */
[----:B------:R-:W0:Y:S01]  /*1570*/  SHFL.IDX PT, R53, R5, R50, 0x1f ;  /* 0x00001f3205357589 */ /* 0x000e2200000e0000 */
[----:B--2---:R-:W-:Y:S01]  /*1580*/  IMAD R56, R11, R54, R56 ;  /* 0x000000360b387224 */ /* 0x004fe200078e0238 */
[----:B------:R-:W-:-:S02]  /*1590*/  LOP3.LUT R54, R32, R43, RZ, 0xfc, !PT ;  /* 0x0000002b20367212 */ /* 0x000fc400078efcff */
[----:B------:R-:W1:Y:S01]  /*15a0*/  SHFL.IDX PT, R58, R5, R52, 0x1f ;  /* 0x00001f34053a7589 */ /* 0x000e6200000e0000 */
[----:B---3--:R-:W-:-:S03]  /*15b0*/  IMAD R51, R10, R51, R56 ;  /* 0x000000330a337224 */ /* 0x008fc600078e0238 */
[----:B------:R-:W2:Y:S01]  /*15c0*/  SHFL.IDX PT, R56, R5, R54, 0x1f ;  /* 0x00001f3605387589 */ /* 0x000ea200000e0000 */
[----:B----4-:R-:W-:Y:S01]  /*15d0*/  IMAD R60, R9, R60, R51 ;  /* 0x0000003c093c7224 */ /* 0x010fe200078e0233 */
[----:B------:R-:W-:-:S04]  /*15e0*/  IADD3 R51, PT, PT, R33, R47, RZ ;  /* 0x0000002f21337210 */ /* 0x000fc80007ffe0ff */
[----:B------:R-:W-:Y:S02]  /*15f0*/  LEA R47, R51, UR13, 0x2 ;  /* 0x0000000d332f7c11 */ /* 0x000fe4000f8e10ff */
[----:B------:R-:W-:Y:S02]  /*1600*/  LEA R51, R55, UR13, 0x2 ;  /* 0x0000000d37337c11 */ /* 0x000fe4000f8e10ff */
[----:B------:R-:W-:Y:S01]  /*1610*/  LDS R55, [R2+UR11] ;  /* 0x0000000b02377984 */ /* 0x000fe20008000800 */
[----:B0-----:R-:W-:-:S03]  /*1620*/  IMAD R53, R7, R53, R60 ;  /* 0x0000003507357224 */ /* 0x001fc600078e023c */
[----:B------:R-:W-:Y:S04]  /*1630*/  LDS R47, [R47] ;  /* 0x000000002f2f7984 */ /* 0x000fe80000000800 */
[----:B------:R-:W-:Y:S01]  /*1640*/  LDS R51, [R51] ;  /* 0x0000000033337984 */ /* 0x000fe20000000800 */
[----:B-1----:R-:W-:Y:S01]  /*1650*/  IMAD R53, R45, R58, R53 ;  /* 0x0000003a2d357224 */ /* 0x002fe200078e0235 */
[----:B------:R-:W-:-:S03]  /*1660*/  LOP3.LUT R58, R34, R43, RZ, 0xfc, !PT ;  /* 0x0000002b223a7212 */ /* 0x000fc600078efcff */
[----:B--2---:R-:W-:Y:S01]  /*1670*/  IMAD R60, R49, R56, R53 ;  /* 0x00000038313c7224 */ /* 0x004fe200078e0235 */
[----:B------:R-:W-:Y:S01]  /*1680*/  LOP3.LUT R56, R33, R43, RZ, 0xfc, !PT ;  /* 0x0000002b21387212 */ /* 0x000fe200078efcff */
[----:B------:R-:W-:Y:S04]  /*1690*/  SHFL.IDX PT, R53, R5, R58, 0x1f ;  /* 0x00001f3a05357589 */ /* 0x000fe800000e0000 */
[----:B------:R-:W0:Y:S02]  /*16a0*/  SHFL.IDX PT, R43, R5, R56, 0x1f ;  /* 0x00001f38052b7589 */ /* 0x000e2400000e0000 */
[----:B0-----:R-:W-:-:S04]  /*16b0*/  IMAD R60, R47, R43, R60 ;  /* 0x0000002b2f3c7224 */ /* 0x001fc800078e023c */
[----:B------:R-:W-:-:S05]  /*16c0*/  IMAD R53, R51, R53, R60 ;  /* 0x0000003533357224 */ /* 0x000fca00078e023c */
[----:B------:R-:W-:-:S05]  /*16d0*/  IADD3 R53, PT, PT, R53, R55, RZ ;  /* 0x0000003735357210 */ /* 0x000fca0007ffe0ff */
[----:B------:R-:W-:Y:S04]  /*16e0*/  STS [R2+UR11], R53 ;  /* 0x0000003502007988 */ /* 0x000fe8000800080b */
[----:B------:R-:W0:Y:S04]  /*16f0*/  LDS R43, [R4+0x420] ;  /* 0x00042000042b7984 */ /* 0x000e280000000800 */
[----:B0-----:R-:W0:Y:S04]  /*1700*/  SHFL.IDX PT, R55, R43, R14, 0x1f ;  /* 0x00001f0e2b377589 */ /* 0x001e2800000e0000 */
[----:B------:R-:W1:Y:S04]  /*1710*/  SHFL.IDX PT, R57, R43, R38, 0x1f ;  /* 0x00001f262b397589 */ /* 0x000e6800000e0000 */
[----:B------:R-:W2:Y:S04]  /*1720*/  SHFL.IDX PT, R59, R43, R46, 0x1f ;  /* 0x00001f2e2b3b7589 */ /* 0x000ea800000e0000 */
[----:B------:R-:W-:Y:S01]  /*1730*/  SHFL.IDX PT, R53, R43, R40, 0x1f ;  /* 0x00001f282b357589 */ /* 0x000fe200000e0000 */
[----:B0-----:R-:W-:-:S03]  /*1740*/  IMAD R60, R6, R55, RZ ;  /* 0x00000037063c7224 */ /* 0x001fc600078e02ff */
[----:B------:R-:W0:Y:S01]  /*1750*/  SHFL.IDX PT, R55, R43, R44, 0x1f ;  /* 0x00001f2c2b377589 */ /* 0x000e2200000e0000 */
[----:B-1----:R-:W-:-:S03]  /*1760*/  IMAD R60, R41, R57, R60 ;  /* 0x00000039293c7224 */ /* 0x002fc600078e023c */
[----:B------:R-:W1:Y:S01]  /*1770*/  SHFL.IDX PT, R57, R43, R42, 0x1f ;  /* 0x00001f2a2b397589 */ /* 0x000e6200000e0000 */
[----:B--2---:R-:W-:-:S04]  /*1780*/  IMAD R60, R39, R59, R60 ;  /* 0x0000003b273c7224 */ /* 0x004fc800078e023c */
[----:B0-----:R-:W-:Y:S02]  /*1790*/  IMAD R60, R37, R55, R60 ;  /* 0x00000037253c7224 */ /* 0x001fe400078e023c */
[----:B------:R-:W0:Y:S02]  /*17a0*/  SHFL.IDX PT, R55, R43, R18, 0x1f ;  /* 0x00001f122b377589 */ /* 0x000e2400000e0000 */
[----:B-1----:R-:W-:Y:S02]  /*17b0*/  IMAD R60, R19, R57, R60 ;  /* 0x00000039133c7224 */ /* 0x002fe400078e023c */
[----:B------:R-:W-:Y:S02]  /*17c0*/  SHFL.IDX PT, R57, R43, R48, 0x1f ;  /* 0x00001f302b397589 */ /* 0x000fe400000e0000 */
[----:B------:R-:W-:Y:S02]  /*17d0*/  IMAD R60, R17, R53, R60 ;  /* 0x00000035113c7224 */ /* 0x000fe400078e023c */
        /* <DEDUP_REMOVED lines=25> */
[----:B------:R-:W3:Y:S04]  /*1970*/  SHFL.IDX PT, R43, R53, R44, 0x1f ;  /* 0x00001f2c352b7589 */ /* 0x000ee800000e0000 */
[----:B------:R-:W-:Y:S01]  /*1980*/  SHFL.IDX PT, R55, R53, R18, 0x1f ;  /* 0x00001f1235377589 */ /* 0x000fe200000e0000 */
[----:B0-----:R-:W-:-:S03]  /*1990*/  IMAD R60, R6, R57, RZ ;  /* 0x00000039063c7224 */ /* 0x001fc600078e02ff */
[----:B------:R-:W0:Y:S01]  /*19a0*/  SHFL.IDX PT, R57, R53, R42, 0x1f ;  /* 0x00001f2a35397589 */ /* 0x000e2200000e0000 */
[----:B-1----:R-:W-:-:S04]  /*19b0*/  IMAD R60, R41, R59, R60 ;  /* 0x0000003b293c7224 */ /* 0x002fc800078e023c */
[----:B--2---:R-:W-:-:S04]  /*19c0*/  IMAD R60, R39, R61, R60 ;  /* 0x0000003d273c7224 */ /* 0x004fc800078e023c */
[----:B---3--:R-:W-:Y:S02]  /*19d0*/  IMAD R60, R37, R43, R60 ;  /* 0x0000002b253c7224 */ /* 0x008fe400078e023c */
[----:B------:R-:W1:Y:S02]  /*19e0*/  SHFL.IDX PT, R43, R53, R40, 0x1f ;  /* 0x00001f28352b7589 */ /* 0x000e6400000e0000 */
[----:B0-----:R-:W-:Y:S02]  /*19f0*/  IMAD R60, R19, R57, R60 ;  /* 0x00000039133c7224 */ /* 0x001fe400078e023c */
[----:B------:R-:W-:Y:S02]  /*1a00*/  SHFL.IDX PT, R57, R53, R48, 0x1f ;  /* 0x00001f3035397589 */ /* 0x000fe400000e0000 */
[----:B-1----:R-:W-:Y:S02]  /*1a10*/  IMAD R60, R17, R43, R60 ;  /* 0x0000002b113c7224 */ /* 0x002fe400078e023c */
[----:B------:R-:W0:Y:S02]  /*1a20*/  SHFL.IDX PT, R43, R53, R8, 0x1f ;  /* 0x00001f08352b7589 */ /* 0x000e2400000e0000 */
[----:B------:R-:W-:-:S02]  /*1a30*/  IMAD R60, R15, R55, R60 ;  /* 0x000000370f3c7224 */ /* 0x000fc400078e023c */
[----:B------:R-:W1:Y:S02]  /*1a40*/  SHFL.IDX PT, R55, R53, R16, 0x1f ;  /* 0x00001f1035377589 */ /* 0x000e6400000e0000 */
[----:B0-----:R-:W-:Y:S02]  /*1a50*/  IMAD R60, R13, R43, R60 ;  /* 0x0000002b0d3c7224 */ /* 0x001fe400078e023c */
[----:B------:R-:W0:Y:S02]  /*1a60*/  SHFL.IDX PT, R43, R53, R12, 0x1f ;  /* 0x00001f0c352b7589 */ /* 0x000e2400000e0000 */
        /* <DEDUP_REMOVED lines=202> */
[----:B------:R-:W1:Y:S01]  /*2710*/  LDCU UR4, c[0x0][0x388] ;  /* 0x00007100ff0477ac */ /* 0x000e620008000800 */
[----:B------:R-:W-:Y:S01]  /*2720*/  BSSY.RECONVERGENT B0, `(.L_x_71) ;  /* 0x0000035000007945 */ /* 0x000fe20003800200 */
[----:B------:R-:W-:Y:S01]  /*2730*/  MOV R14, 0x400 ;  /* 0x00000400000e7802 */ /* 0x000fe20000000f00 */
[----:B------:R-:W2:Y:S01]  /*2740*/  S2R R31, SR_CgaCtaId ;  /* 0x00000000001f7919 */ /* 0x000ea20000008800 */
[----:B------:R-:W-:Y:S01]  /*2750*/  BAR.SYNC.DEFER_BLOCKING 0x0 ;  /* 0x0000000000007b1d */ /* 0x000fe20000010000 */
[----:B------:R-:W-:Y:S01]  /*2760*/  ISETP.NE.U32.AND P2, PT, RZ, UR8, PT ;  /* 0x00000008ff007c0c */ /* 0x000fe2000bf45070 */
[----:B------:R-:W-:-:S04]  /*2770*/  USHF.L.U32 UR5, UR9, 0x6, URZ ;  /* 0x0000000609057899 */ /* 0x000fc800080006ff */
[----:B------:R-:W3:Y:S01]  /*2780*/  I2F.U32.RP R0, UR8 ;  /* 0x0000000800007d06 */ /* 0x000ee20008209000 */
[----:B------:R-:W4:Y:S01]  /*2790*/  LDCU UR6, c[0x0][0x384] ;  /* 0x00007080ff0677ac */ /* 0x000f220008000800 */
[----:B-1----:R-:W-:-:S06]  /*27a0*/  USHF.R.U32.HI UR4, URZ, 0x6, UR4 ;  /* 0x00000006ff047899 */ /* 0x002fcc0008011604 */
[----:B---3--:R-:W1:Y:S01]  /*27b0*/  MUFU.RCP R0, R0 ;  /* 0x0000000000007308 */ /* 0x008e620000001000 */
[----:B0-----:R-:W-:Y:S01]  /*27c0*/  SHF.L.U32 R2, R2, 0x2, RZ ;  /* 0x0000000202027819 */ /* 0x001fe200000006ff */
[----:B----4-:R-:W-:-:S04]  /*27d0*/  UIMAD UR5, UR7, UR6, UR5 ;  /* 0x00000006070572a4 */ /* 0x010fc8000f8e0205 */
[----:B------:R-:W-:Y:S02]  /*27e0*/  VIADD R6, R2, UR8 ;  /* 0x0000000802067c36 */ /* 0x000fe40008000000 */
[----:B------:R-:W-:Y:S02]  /*27f0*/  HFMA2 R2, -RZ, RZ, 0, 0 ;  /* 0x00000000ff027431 */ /* 0x000fe400000001ff */
[----:B-1----:R-:W-:Y:S01]  /*2800*/  VIADD R4, R0, 0xffffffe ;  /* 0x0ffffffe00047836 */ /* 0x002fe20000000000 */
[----:B------:R-:W-:-:S03]  /*2810*/  IADD3 R0, PT, PT, -R6, 0xfff, RZ ;  /* 0x00000fff06007810 */ /* 0x000fc60007ffe1ff */
[----:B------:R-:W0:Y:S02]  /*2820*/  F2I.FTZ.U32.TRUNC.NTZ R3, R4 ;  /* 0x0000000400037305 */ /* 0x000e24000021f000 */
[----:B0-----:R-:W-:-:S05]  /*2830*/  IADD3 R5, PT, PT, RZ, -R3, RZ ;  /* 0x80000003ff057210 */ /* 0x001fca0007ffe0ff */
[----:B------:R-:W-:-:S04]  /*2840*/  IMAD R5, R5, UR8, RZ ;  /* 0x0000000805057c24 */ /* 0x000fc8000f8e02ff */
[----:B------:R-:W-:-:S06]  /*2850*/  IMAD.HI.U32 R5, R3, R5, R2 ;  /* 0x0000000503057227 */ /* 0x000fcc00078e0002 */
[----:B------:R-:W-:-:S05]  /*2860*/  IMAD.HI.U32 R2, R5, R0, RZ ;  /* 0x0000000005027227 */ /* 0x000fca00078e00ff */
[----:B------:R-:W-:-:S05]  /*2870*/  IADD3 R3, PT, PT, -R2, RZ, RZ ;  /* 0x000000ff02037210 */ /* 0x000fca0007ffe1ff */
[----:B------:R-:W-:-:S05]  /*2880*/  IMAD R0, R3, UR8, R0 ;  /* 0x0000000803007c24 */ /* 0x000fca000f8e0200 */
[----:B------:R-:W-:-:S13]  /*2890*/  ISETP.GE.U32.AND P0, PT, R0, UR8, PT ;  /* 0x0000000800007c0c */ /* 0x000fda000bf06070 */
[----:B------:R-:W-:Y:S01]  /*28a0*/  @P0 VIADD R0, R0, -UR8 ;  /* 0x8000000800000c36 */ /* 0x000fe20008000000 */
[----:B------:R-:W-:-:S04]  /*28b0*/  @P0 IADD3 R2, PT, PT, R2, 0x1, RZ ;  /* 0x0000000102020810 */ /* 0x000fc80007ffe0ff */
[----:B------:R-:W-:Y:S02]  /*28c0*/  ISETP.GE.U32.AND P1, PT, R0, UR8, PT ;  /* 0x0000000800007c0c */ /* 0x000fe4000bf26070 */
[----:B------:R-:W0:Y:S11]  /*28d0*/  S2R R0, SR_TID.X ;  /* 0x0000000000007919 */ /* 0x000e360000002100 */
[----:B------:R-:W-:-:S02]  /*28e0*/  @P1 IADD3 R2, PT, PT, R2, 0x1, RZ ;  /* 0x0000000102021810 */ /* 0x000fc40007ffe0ff */
[----:B------:R-:W-:-:S04]  /*28f0*/  @!P2 LOP3.LUT R2, RZ, UR8, RZ, 0x33, !PT ;  /* 0x00000008ff02ac12 */ /* 0x000fc8000f8e33ff */
[C---:B------:R-:W-:Y:S02]  /*2900*/  IADD3 R3, PT, PT, -R2.reuse, 0x2, RZ ;  /* 0x0000000202037810 */ /* 0x040fe40007ffe1ff */
[----:B------:R-:W-:Y:S02]  /*2910*/  ISETP.GE.U32.AND P1, PT, R2, 0x2, PT ;  /* 0x000000020200780c */ /* 0x000fe40003f26070 */
[----:B------:R-:W-:Y:S01]  /*2920*/  LOP3.LUT P0, RZ, R3, 0x3, RZ, 0xc0, !PT ;  /* 0x0000000303ff7812 */ /* 0x000fe2000780c0ff */
[----:B0-----:R-:W-:-:S12]  /*2930*/  IMAD.SHL.U32 R0, R0, 0x4, RZ ;  /* 0x0000000400007824 */ /* 0x001fd800078e00ff */
[----:B--2---:R-:W-:Y:S05]  /*2940*/  @!P0 BRA `(.L_x_72) ;  /* 0x0000000000488947 */ /* 0x004fea0003800000 */
[----:B------:R-:W0:Y:S01]  /*2950*/  LDC.64 R4, c[0x0][0x3a0] ;  /* 0x0000e800ff047b82 */ /* 0x000e220000000a00 */
[----:B------:R-:W-:Y:S02]  /*2960*/  IADD3 R3, PT, PT, R14, 0x4100, RZ ;  /* 0x000041000e037810 */ /* 0x000fe40007ffe0ff */
[----:B------:R-:W-:Y:S02]  /*2970*/  LOP3.LUT R6, R2, 0x3, RZ, 0xc0, !PT ;  /* 0x0000000302067812 */ /* 0x000fe400078ec0ff */
[----:B------:R-:W-:Y:S02]  /*2980*/  MOV R7, RZ ;  /* 0x000000ff00077202 */ /* 0x000fe40000000f00 */
[----:B------:R-:W-:-:S07]  /*2990*/  LEA R13, R31, R3, 0x18 ;  /* 0x000000031f0d7211 */ /* 0x000fce00078ec0ff */
.L_x_73:
[C---:B-1----:R-:W-:Y:S01]  /*29a0*/  IMAD R8, R0.reuse, 0x4, R13 ;  /* 0x0000000400087824 */ /* 0x042fe200078e020d */
[C---:B------:R-:W-:Y:S02]  /*29b0*/  LOP3.LUT R3, R0.reuse, 0x3c, RZ, 0xc0, !PT ;  /* 0x0000003c00037812 */ /* 0x040fe400078ec0ff */
[----:B------:R-:W-:Y:S01]  /*29c0*/  SHF.R.U32.HI R2, RZ, 0x6, R0 ;  /* 0x00000006ff027819 */ /* 0x000fe20000011600 */
[----:B------:R-:W-:Y:S01]  /*29d0*/  VIADD R0, R0, UR8 ;  /* 0x0000000800007c36 */ /* 0x000fe20008000000 */
[----:B------:R-:W-:Y:S01]  /*29e0*/  IADD3 R3, PT, PT, R3, UR5, RZ ;  /* 0x0000000503037c10 */ /* 0x000fe2000fffe0ff */
[----:B------:R-:W1:Y:S01]  /*29f0*/  LDS.128 R8, [R8] ;  /* 0x0000000008087984 */ /* 0x000e620000000c00 */
[----:B------:R-:W-:-:S03]  /*2a00*/  IADD3 R7, PT, PT, R7, 0x1, RZ ;  /* 0x0000000107077810 */ /* 0x000fc60007ffe0ff */
[----:B------:R-:W-:Y:S01]  /*2a10*/  IMAD R3, R2, UR4, R3 ;  /* 0x0000000402037c24 */ /* 0x000fe2000f8e0203 */
[----:B------:R-:W-:-:S03]  /*2a20*/  LOP3.LUT R12, R6, R7, RZ, 0x3c, !PT ;  /* 0x00000007060c7212 */ /* 0x000fc600078e3cff */
[----:B0-----:R-:W-:Y:S01]  /*2a30*/  IMAD.WIDE.U32 R2, R3, 0x4, R4 ;  /* 0x0000000403027825 */ /* 0x001fe200078e0004 */
[----:B------:R-:W-:-:S04]  /*2a40*/  ISETP.NE.AND P0, PT, R12, 0x2, PT ;  /* 0x000000020c00780c */ /* 0x000fc80003f05270 */
[----:B-1----:R1:W-:Y:S09]  /*2a50*/  STG.E.128 desc[UR16][R2.64], R8 ;  /* 0x0000000802007986 */ /* 0x0023f2000c101d10 */
[----:B------:R-:W-:Y:S05]  /*2a60*/  @P0 BRA `(.L_x_73) ;  /* 0xfffffffc00cc0947 */ /* 0x000fea000383ffff */
.L_x_72:
[----:B------:R-:W-:Y:S05]  /*2a70*/  BSYNC.RECONVERGENT B0 ;  /* 0x0000000000007941 */ /* 0x000fea0003800200 */
.L_x_71:
[----:B------:R-:W-:Y:S05]  /*2a80*/  @!P1 EXIT ;  /* 0x000000000000994d */ /* 0x000fea0003800000 */
[----:B------:R-:W0:Y:S01]  /*2a90*/  LDC R32, c[0x0][0x360] ;  /* 0x0000d800ff207b82 */ /* 0x000e220000000800 */
[----:B------:R-:W-:Y:S02]  /*2aa0*/  IADD3 R4, PT, PT, R14, 0x4100, RZ ;  /* 0x000041000e047810 */ /* 0x000fe40007ffe0ff */
[----:B------:R-:W-:Y:S02]  /*2ab0*/  IADD3 R30, PT, PT, R0, UR8, RZ ;  /* 0x00000008001e7c10 */ /* 0x000fe4000fffe0ff */
[----:B------:R-:W-:-:S03]  /*2ac0*/  LEA R31, R31, R4, 0x18 ;  /* 0x000000041f1f7211 */ /* 0x000fc600078ec0ff */
[----:B-1----:R-:W1:Y:S01]  /*2ad0*/  LDC.64 R2, c[0x0][0x3a0] ;  /* 0x0000e800ff027b82 */ /* 0x002e620000000a00 */
[----:B------:R-:W-:Y:S01]  /*2ae0*/  LEA R31, R0, R31, 0x2 ;  /* 0x0000001f001f7211 */ /* 0x000fe200078e10ff */
[C-C-:B0-----:R-:W-:Y:S02]  /*2af0*/  IMAD R28, R32.reuse, 0xc, R0.reuse ;  /* 0x0000000c201c7824 */ /* 0x141fe400078e0200 */
[----:B------:R-:W-:-:S07]  /*2b00*/  IMAD R29, R32, 0x8, R0 ;  /* 0x00000008201d7824 */ /* 0x000fce00078e0200 */
.L_x_74:
[C---:B--2---:R-:W-:Y:S01]  /*2b10*/  LEA R12, R32.reuse, R31, 0x4 ;  /* 0x0000001f200c7211 */ /* 0x044fe200078e20ff */
[C-C-:B------:R-:W-:Y:S01]  /*2b20*/  IMAD R8, R32.reuse, 0x20, R31.reuse ;  /* 0x0000002020087824 */ /* 0x140fe200078e021f */
[----:B------:R0:W2:Y:S01]  /*2b30*/  LDS.128 R16, [R31] ;  /* 0x000000001f107984 */ /* 0x0000a20000000c00 */
[--C-:B------:R-:W-:Y:S01]  /*2b40*/  IMAD R4, R32, 0x30, R31.reuse ;  /* 0x0000003020047824 */ /* 0x100fe200078e021f */
[----:B------:R-:W-:Y:S02]  /*2b50*/  LOP3.LUT R27, R0, 0x3c, RZ, 0xc0, !PT ;  /* 0x0000003c001b7812 */ /* 0x000fe400078ec0ff */
[----:B------:R-:W3:Y:S01]  /*2b60*/  LDS.128 R12, [R12] ;  /* 0x000000000c0c7984 */ /* 0x000ee20000000c00 */
[----:B------:R-:W-:Y:S02]  /*2b70*/  LOP3.LUT R21, R30, 0x3c, RZ, 0xc0, !PT ;  /* 0x0000003c1e157812 */ /* 0x000fe400078ec0ff */
[----:B------:R-:W-:Y:S01]  /*2b80*/  LOP3.LUT R23, R29, 0x3c, RZ, 0xc0, !PT ;  /* 0x0000003c1d177812 */ /* 0x000fe200078ec0ff */
[----:B------:R-:W4:Y:S01]  /*2b90*/  LDS.128 R8, [R8] ;  /* 0x0000000008087984 */ /* 0x000f220000000c00 */
[----:B------:R-:W-:Y:S01]  /*2ba0*/  LOP3.LUT R25, R28, 0x3c, RZ, 0xc0, !PT ;  /* 0x0000003c1c197812 */ /* 0x000fe200078ec0ff */
[----:B0-----:R-:W-:Y:S01]  /*2bb0*/  IMAD R31, R32, 0x40, R31 ;  /* 0x00000040201f7824 */ /* 0x001fe200078e021f */
[----:B------:R-:W-:Y:S01]  /*2bc0*/  SHF.R.U32.HI R26, RZ, 0x6, R0 ;  /* 0x00000006ff1a7819 */ /* 0x000fe20000011600 */
[----:B------:R-:W0:Y:S01]  /*2bd0*/  LDS.128 R4, [R4] ;  /* 0x0000000004047984 */ /* 0x000e220000000c00 */
[----:B------:R-:W-:Y:S01]  /*2be0*/  IADD3 R27, PT, PT, R27, UR5, RZ ;  /* 0x000000051b1b7c10 */ /* 0x000fe2000fffe0ff */
[----:B------:R-:W-:Y:S01]  /*2bf0*/  VIADD R23, R23, UR5 ;  /* 0x0000000517177c36 */ /* 0x000fe20008000000 */
[----:B------:R-:W-:-:S02]  /*2c00*/  SHF.R.U32.HI R20, RZ, 0x6, R30 ;  /* 0x00000006ff147819 */ /* 0x000fc4000001161e */
[----:B------:R-:W-:Y:S01]  /*2c10*/  IADD3 R21, PT, PT, R21, UR5, RZ ;  /* 0x0000000515157c10 */ /* 0x000fe2000fffe0ff */
[----:B------:R-:W-:Y:S01]  /*2c20*/  IMAD R27, R26, UR4, R27 ;  /* 0x000000041a1b7c24 */ /* 0x000fe2000f8e021b */
[----:B------:R-:W-:Y:S02]  /*2c30*/  SHF.R.U32.HI R22, RZ, 0x6, R29 ;  /* 0x00000006ff167819 */ /* 0x000fe4000001161d */
[----:B------:R-:W-:Y:S01]  /*2c40*/  SHF.R.U32.HI R24, RZ, 0x6, R28 ;  /* 0x00000006ff187819 */ /* 0x000fe2000001161c */
[----:B------:R-:W-:Y:S01]  /*2c50*/  IMAD R21, R20, UR4, R21 ;  /* 0x0000000414157c24 */ /* 0x000fe2000f8e0215 */
[----:B------:R-:W-:Y:S01]  /*2c60*/  IADD3 R25, PT, PT, R25, UR5, RZ ;  /* 0x0000000519197c10 */ /* 0x000fe2000fffe0ff */
[----:B------:R-:W-:Y:S01]  /*2c70*/  IMAD R23, R22, UR4, R23 ;  /* 0x0000000416177c24 */ /* 0x000fe2000f8e0217 */
[----:B------:R-:W-:Y:S01]  /*2c80*/  MOV R33, UR8 ;  /* 0x0000000800217c02 */ /* 0x000fe20008000f00 */
[----:B-1----:R-:W-:Y:S01]  /*2c90*/  IMAD.WIDE.U32 R26, R27, 0x4, R2 ;  /* 0x000000041b1a7825 */ /* 0x002fe200078e0002 */
[----:B------:R-:W-:-:S02]  /*2ca0*/  LEA R29, R32, R29, 0x4 ;  /* 0x0000001d201d7211 */ /* 0x000fc400078e20ff */
[----:B------:R-:W-:Y:S01]  /*2cb0*/  IADD3 R0, PT, PT, R0, UR8, R33 ;  /* 0x0000000800007c10 */ /* 0x000fe2000fffe021 */
[----:B------:R-:W-:Y:S01]  /*2cc0*/  IMAD R25, R24, UR4, R25 ;  /* 0x0000000418197c24 */ /* 0x000fe2000f8e0219 */
[----:B------:R-:W-:Y:S01]  /*2cd0*/  LEA R30, R32, R30, 0x4 ;  /* 0x0000001e201e7211 */ /* 0x000fe200078e20ff */
[----:B------:R-:W-:Y:S01]  /*2ce0*/  IMAD.WIDE.U32 R20, R21, 0x4, R2 ;  /* 0x0000000415147825 */ /* 0x000fe200078e0002 */
[----:B------:R-:W-:-:S03]  /*2cf0*/  IADD3 R0, PT, PT, R0, UR8, R33 ;  /* 0x0000000800007c10 */ /* 0x000fc6000fffe021 */
[----:B------:R-:W-:Y:S01]  /*2d00*/  IMAD.WIDE.U32 R22, R23, 0x4, R2 ;  /* 0x0000000417167825 */ /* 0x000fe200078e0002 */
[----:B------:R-:W-:-:S03]  /*2d10*/  ISETP.GE.U32.AND P0, PT, R0, 0x1000, PT ;  /* 0x000010000000780c */ /* 0x000fc60003f06070 */
[----:B------:R-:W-:Y:S01]  /*2d20*/  IMAD.WIDE.U32 R24, R25, 0x4, R2 ;  /* 0x0000000419187825 */ /* 0x000fe200078e0002 */
[----:B--2---:R2:W-:Y:S03]  /*2d30*/  STG.E.128 desc[UR16][R26.64], R16 ;  /* 0x000000101a007986 */ /* 0x0045e6000c101d10 */
[----:B------:R-:W-:Y:S01]  /*2d40*/  IMAD R28, R32, 0x10, R28 ;  /* 0x00000010201c7824 */ /* 0x000fe200078e021c */
[----:B---3--:R2:W-:Y:S04]  /*2d50*/  STG.E.128 desc[UR16][R20.64], R12 ;  /* 0x0000000c14007986 */ /* 0x0085e8000c101d10 */
[----:B----4-:R2:W-:Y:S04]  /*2d60*/  STG.E.128 desc[UR16][R22.64], R8 ;  /* 0x0000000816007986 */ /* 0x0105e8000c101d10 */
[----:B0-----:R2:W-:Y:S01]  /*2d70*/  STG.E.128 desc[UR16][R24.64], R4 ;  /* 0x0000000418007986 */ /* 0x0015e2000c101d10 */
[----:B------:R-:W-:Y:S05]  /*2d80*/  @!P0 BRA `(.L_x_74) ;  /* 0xfffffffc00608947 */ /* 0x000fea000383ffff */
[----:B------:R-:W-:Y:S05]  /*2d90*/  EXIT ;  /* 0x000000000000794d */ /* 0x000fea0003800000 */
        .weak           $__internal_3_$__cuda_sm20_div_u16
        .type           $__internal_3_$__cuda_sm20_div_u16,@function
        .size           $__internal_3_$__cuda_sm20_div_u16,(.L_x_2341 - $__internal_3_$__cuda_sm20_div_u16)
$__internal_3_$__cuda_sm20_div_u16:
        /* <DEDUP_REMOVED lines=18> */
[----:B------:R-:W-:Y:S06]  /*2ec0*/  RET.REL.NODEC R4 `(_Z9cuda_gemmIiLj512ELj1ELj1ELj4096ELj64ELj64ELj128ELj0ELj1EEvjjjPKT_S2_PS0_jjj) ;  /* 0xffffffd0044c7950 */ /* 0x000fec0003c3ffff */
.L_x_75:
        /* <DEDUP_REMOVED lines=11> */
.L_x_2341:


//--------------------- .text._Z9cuda_gemmIiLj512ELj1ELj1ELj4096ELj32ELj32ELj128ELj1ELj1EEvjjjPKT_S2_PS0_jjj --------------------------
	.section	.text._Z9cuda_gemmIiLj512ELj1ELj1ELj4096ELj32ELj32ELj128ELj1ELj1EEvjjjPKT_S2_PS0_jjj,"ax",@progbits
	.align	128
        .global         _Z9cuda_gemmIiLj512ELj1ELj1ELj4096ELj32ELj32ELj128ELj1ELj1EEvjjjPKT_S2_PS0_jjj
        .type           _Z9cuda_gemmIiLj512ELj1ELj1ELj4096ELj32ELj32ELj128ELj1ELj1EEvjjjPKT_S2_PS0_jjj,@function
        .size           _Z9cuda_gemmIiLj512ELj1ELj1ELj4096ELj32ELj32ELj128ELj1ELj1EEvjjjPKT_S2_PS0_jjj,(.L_x_2342 - _Z9cuda_gemmIiLj512ELj1ELj1ELj4096ELj32ELj32ELj128ELj1ELj1EEvjjjPKT_S2_PS0_jjj)
        .other          _Z9cuda_gemmIiLj512ELj1ELj1ELj4096ELj32ELj32ELj128ELj1ELj1EEvjjjPKT_S2_PS0_jjj,@"STO_CUDA_ENTRY STV_DEFAULT"
_Z9cuda_gemmIiLj512ELj1ELj1ELj4096ELj32ELj32ELj128ELj1ELj1EEvjjjPKT_S2_PS0_jjj:
.text._Z9cuda_gemmIiLj512ELj1ELj1ELj4096ELj32ELj32ELj128ELj1ELj1EEvjjjPKT_S2_PS0_jjj:
[----:B------:R-:W-:Y:S01]  /*0000*/  LDC R1, c[0x0][0x37c] ;  /* 0x0000df00ff017b82 */ /* 0x000fe20000000800 */
[----:B------:R-:W0:Y:S01]  /*0010*/  S2R R20, SR_TID.X ;  /* 0x0000000000147919 */ /* 0x000e220000002100 */
[----:B------:R-:W1:Y:S01]  /*0020*/  LDCU.64 UR10, c[0x0][0x358] ;  /* 0x00006b00ff0a77ac */ /* 0x000e620008000a00 */
[----:B------:R-:W-:Y:S01]  /*0030*/  BSSY.RECONVERGENT B0, `(.L_x_76) ;  /* 0x00000d6000007945 */ /* 0x000fe20003800200 */
[C---:B0-----:R-:W-:Y:S01]  /*0040*/  ISETP.GT.U32.AND P0, PT, R20.reuse, 0xff, PT ;  /* 0x000000ff1400780c */ /* 0x041fe20003f04070 */
[----:B------:R-:W-:-:S12]  /*0050*/  IMAD.SHL.U32 R0, R20, 0x4, RZ ;  /* 0x0000000414007824 */ /* 0x000fd800078e00ff */
[----:B-1----:R-:W-:Y:S05]  /*0060*/  @P0 BRA `(.L_x_77) ;  /* 0x0000000c00480947 */ /* 0x002fea0003800000 */
[----:B------:R-:W0:Y:S01]  /*0070*/  LDC R21, c[0x0][0x360] ;  /* 0x0000d800ff157b82 */ /* 0x000e220000000800 */
[----:B------:R-:W-:Y:S01]  /*0080*/  BSSY.RECONVERGENT B1, `(.L_x_78) ;  /* 0x000004b000017945 */ /* 0x000fe20003800200 */
[----:B0-----:R-:W-:-:S04]  /*0090*/  IMAD.SHL.U32 R23, R21, 0x4, RZ ;  /* 0x0000000415177824 */ /* 0x001fc800078e00ff */
[----:B------:R-:W0:Y:S01]  /*00a0*/  I2F.U32.RP R7, R23 ;  /* 0x0000001700077306 */ /* 0x000e220000209000 */
[--C-:B------:R-:W-:Y:S01]  /*00b0*/  IMAD.IADD R4, R0, 0x1, R23.reuse ;  /* 0x0000000100047824 */ /* 0x100fe200078e0217 */
[----:B------:R-:W-:Y:S01]  /*00c0*/  ISETP.NE.U32.AND P2, PT, R23, RZ, PT ;  /* 0x000000ff1700720c */ /* 0x000fe20003f45070 */
[----:B------:R-:W-:-:S03]  /*00d0*/  IMAD.MOV R9, RZ, RZ, -R23 ;  /* 0x000000ffff097224 */ /* 0x000fc600078e0a17 */
[C---:B------:R-:W-:Y:S02]  /*00e0*/  ISETP.GE.U32.AND P0, PT, R4.reuse, 0x400, PT ;  /* 0x000004000400780c */ /* 0x040fe40003f06070 */
[----:B------:R-:W-:Y:S02]  /*00f0*/  VIMNMX.U32 R5, PT, PT, R4, 0x400, !PT ;  /* 0x0000040004057848 */ /* 0x000fe40007fe0000 */
[----:B------:R-:W-:-:S04]  /*0100*/  SEL R6, RZ, 0x1, P0 ;  /* 0x00000001ff067807 */ /* 0x000fc80000000000 */
[----:B------:R-:W-:Y:S01]  /*0110*/  IADD3 R4, PT, PT, R5, -R4, -R6 ;  /* 0x8000000405047210 */ /* 0x000fe20007ffe806 */
[----:B0-----:R-:W0:Y:S02]  /*0120*/  MUFU.RCP R7, R7 ;  /* 0x0000000700077308 */ /* 0x001e240000001000 */
[----:B0-----:R-:W-:-:S06]  /*0130*/  IADD3 R2, PT, PT, R7, 0xffffffe, RZ ;  /* 0x0ffffffe07027810 */ /* 0x001fcc0007ffe0ff */
[----:B------:R0:W1:Y:S02]  /*0140*/  F2I.FTZ.U32.TRUNC.NTZ R3, R2 ;  /* 0x0000000200037305 */ /* 0x000064000021f000 */
[----:B0-----:R-:W-:Y:S02]  /*0150*/  HFMA2 R2, -RZ, RZ, 0, 0 ;  /* 0x00000000ff027431 */ /* 0x001fe400000001ff */
[----:B-1----:R-:W-:-:S04]  /*0160*/  IMAD R9, R9, R3, RZ ;  /* 0x0000000309097224 */ /* 0x002fc800078e02ff */
[----:B------:R-:W-:-:S06]  /*0170*/  IMAD.HI.U32 R3, R3, R9, R2 ;  /* 0x0000000903037227 */ /* 0x000fcc00078e0002 */
[----:B------:R-:W-:-:S04]  /*0180*/  IMAD.HI.U32 R3, R3, R4, RZ ;  /* 0x0000000403037227 */ /* 0x000fc800078e00ff */
[----:B------:R-:W-:-:S04]  /*0190*/  IMAD.MOV R2, RZ, RZ, -R3 ;  /* 0x000000ffff027224 */ /* 0x000fc800078e0a03 */
[----:B------:R-:W-:-:S05]  /*01a0*/  IMAD R4, R23, R2, R4 ;  /* 0x0000000217047224 */ /* 0x000fca00078e0204 */
[----:B------:R-:W-:-:S13]  /*01b0*/  ISETP.GE.U32.AND P0, PT, R4, R23, PT ;  /* 0x000000170400720c */ /* 0x000fda0003f06070 */
[----:B------:R-:W-:Y:S01]  /*01c0*/  @P0 IMAD.IADD R4, R4, 0x1, -R23 ;  /* 0x0000000104040824 */ /* 0x000fe200078e0a17 */
[----:B------:R-:W-:-:S04]  /*01d0*/  @P0 IADD3 R3, PT, PT, R3, 0x1, RZ ;  /* 0x0000000103030810 */ /* 0x000fc80007ffe0ff */
[----:B------:R-:W-:Y:S02]  /*01e0*/  ISETP.GE.U32.AND P1, PT, R4, R23, PT ;  /* 0x000000170400720c */ /* 0x000fe40003f26070 */
[----:B------:R-:W-:-:S11]  /*01f0*/  MOV R4, R0 ;  /* 0x0000000000047202 */ /* 0x000fd60000000f00 */
[----:B------:R-:W-:Y:S01]  /*0200*/  @P1 VIADD R3, R3, 0x1 ;  /* 0x0000000103031836 */ /* 0x000fe20000000000 */
[----:B------:R-:W-:-:S05]  /*0210*/  @!P2 LOP3.LUT R3, RZ, R23, RZ, 0x33, !PT ;  /* 0x00000017ff03a212 */ /* 0x000fca00078e33ff */
[----:B------:R-:W-:-:S05]  /*0220*/  IMAD.IADD R24, R6, 0x1, R3 ;  /* 0x0000000106187824 */ /* 0x000fca00078e0203 */
[----:B------:R-:W-:-:S04]  /*0230*/  LOP3.LUT R2, R24, 0x3, RZ, 0xc0, !PT ;  /* 0x0000000318027812 */ /* 0x000fc800078ec0ff */
[----:B------:R-:W-:-:S13]  /*0240*/  ISETP.NE.AND P0, PT, R2, 0x3, PT ;  /* 0x000000030200780c */ /* 0x000fda0003f05270 */
[----:B------:R-:W-:Y:S05]  /*0250*/  @!P0 BRA `(.L_x_79) ;  /* 0x0000000000b48947 */ /* 0x000fea0003800000 */
[----:B------:R-:W0:Y:S01]  /*0260*/  S2R R12, SR_CgaCtaId ;  /* 0x00000000000c7919 */ /* 0x000e220000008800 */
[----:B------:R-:W1:Y:S01]  /*0270*/  LDC.64 R2, c[0x0][0x398] ;  /* 0x0000e600ff027b82 */ /* 0x000e620000000a00 */
[----:B------:R-:W-:Y:S01]  /*0280*/  VIADD R4, R24, 0x1 ;  /* 0x0000000118047836 */ /* 0x000fe20000000000 */
[----:B------:R-:W-:Y:S01]  /*0290*/  MOV R5, 0x400 ;  /* 0x0000040000057802 */ /* 0x000fe20000000f00 */
[----:B------:R-:W-:Y:S01]  /*02a0*/  BSSY.RECONVERGENT B2, `(.L_x_80) ;  /* 0x0000027000027945 */ /* 0x000fe20003800200 */
[----:B------:R-:W-:Y:S02]  /*02b0*/  VIADD R8, R0, 0x1 ;  /* 0x0000000100087836 */ /* 0x000fe40000000000 */
[----:B------:R-:W-:-:S04]  /*02c0*/  LOP3.LUT R4, R4, 0x3, RZ, 0xc0, !PT ;  /* 0x0000000304047812 */ /* 0x000fc800078ec0ff */
[----:B------:R-:W-:Y:S01]  /*02d0*/  IADD3 R9, PT, PT, -R4, RZ, RZ ;  /* 0x000000ff04097210 */ /* 0x000fe20007ffe1ff */
[----:B-1----:R-:W-:Y:S01]  /*02e0*/  IMAD.WIDE.U32 R2, R20, 0x10, R2 ;  /* 0x0000001014027825 */ /* 0x002fe200078e0002 */
[----:B0-----:R-:W-:-:S07]  /*02f0*/  LEA R12, R12, R5, 0x18 ;  /* 0x000000050c0c7211 */ /* 0x001fce00078ec0ff */
.L_x_81:
[----:B0-----:R0:W2:Y:S01]  /*0300*/  LDG.E.128.CONSTANT R4, desc[UR10][R2.64] ;  /* 0x0000000a02047981 */ /* 0x0010a2000c1e9d00 */
[C---:B------:R-:W-:Y:S01]  /*0310*/  LOP3.LUT R11, R8.reuse, 0x1d, RZ, 0xc0, !PT ;  /* 0x0000001d080b7812 */ /* 0x040fe200078ec0ff */
[C---:B------:R-:W-:Y:S01]  /*0320*/  VIADD R10, R8.reuse, 0xffffffff ;  /* 0xffffffff080a7836 */ /* 0x040fe20000000000 */
[----:B------:R-:W-:Y:S01]  /*0330*/  SHF.R.U32.HI R13, RZ, 0x3, R8 ;  /* 0x00000003ff0d7819 */ /* 0x000fe20000011608 */
[C---:B------:R-:W-:Y:S01]  /*0340*/  VIADD R17, R8.reuse, 0x1 ;  /* 0x0000000108117836 */ /* 0x040fe20000000000 */
[----:B------:R-:W-:Y:S01]  /*0350*/  IADD3 R14, PT, PT, R8, 0x2, RZ ;  /* 0x00000002080e7810 */ /* 0x000fe20007ffe0ff */
[----:B------:R-:W-:Y:S01]  /*0360*/  IMAD R15, R11, 0x84, R12 ;  /* 0x000000840b0f7824 */ /* 0x000fe200078e020c */
[----:B------:R-:W-:Y:S01]  /*0370*/  LOP3.LUT R16, R13, 0x1ffffffc, RZ, 0xc0, !PT ;  /* 0x1ffffffc0d107812 */ /* 0x000fe200078ec0ff */
[----:B------:R-:W-:Y:S01]  /*0380*/  VIADD R9, R9, 0x1 ;  /* 0x0000000109097836 */ /* 0x000fe20000000000 */
[----:B------:R-:W-:Y:S01]  /*0390*/  LOP3.LUT R11, R10, 0x1c, RZ, 0xc0, !PT ;  /* 0x0000001c0a0b7812 */ /* 0x000fe200078ec0ff */
[----:B0-----:R-:W-:Y:S01]  /*03a0*/  IMAD.WIDE.U32 R2, R21, 0x10, R2 ;  /* 0x0000001015027825 */ /* 0x001fe200078e0002 */
[----:B------:R-:W-:-:S02]  /*03b0*/  SHF.R.U32.HI R13, RZ, 0x3, R10 ;  /* 0x00000003ff0d7819 */ /* 0x000fc4000001160a */
[----:B------:R-:W-:Y:S01]  /*03c0*/  LOP3.LUT R19, R17, 0x1e, RZ, 0xc0, !PT ;  /* 0x0000001e11137812 */ /* 0x000fe200078ec0ff */
[----:B------:R-:W-:Y:S01]  /*03d0*/  IMAD R11, R11, 0x84, R12 ;  /* 0x000000840b0b7824 */ /* 0x000fe200078e020c */
[----:B------:R-:W-:Y:S01]  /*03e0*/  SHF.R.U32.HI R17, RZ, 0x3, R17 ;  /* 0x00000003ff117819 */ /* 0x000fe20000011611 */
[----:B------:R-:W-:Y:S01]  /*03f0*/  IMAD.IADD R16, R15, 0x1, R16 ;  /* 0x000000010f107824 */ /* 0x000fe200078e0210 */
[----:B------:R-:W-:Y:S01]  /*0400*/  LOP3.LUT R25, R14, 0x1f, RZ, 0xc0, !PT ;  /* 0x0000001f0e197812 */ /* 0x000fe200078ec0ff */
[----:B------:R-:W-:Y:S01]  /*0410*/  IMAD R19, R19, 0x84, R12 ;  /* 0x0000008413137824 */ /* 0x000fe200078e020c */
[----:B------:R-:W-:Y:S02]  /*0420*/  SHF.R.U32.HI R22, RZ, 0x3, R14 ;  /* 0x00000003ff167819 */ /* 0x000fe4000001160e */
[----:B------:R-:W-:Y:S01]  /*0430*/  LOP3.LUT R14, R13, 0x1ffffffc, RZ, 0xc0, !PT ;  /* 0x1ffffffc0d0e7812 */ /* 0x000fe200078ec0ff */
[----:B------:R-:W-:Y:S01]  /*0440*/  IMAD R25, R25, 0x84, R12 ;  /* 0x0000008419197824 */ /* 0x000fe200078e020c */
[----:B------:R-:W-:-:S02]  /*0450*/  LOP3.LUT R18, R17, 0x1ffffffc, RZ, 0xc0, !PT ;  /* 0x1ffffffc11127812 */ /* 0x000fc400078ec0ff */
[----:B------:R-:W-:Y:S01]  /*0460*/  LOP3.LUT R22, R22, 0x1ffffffc, RZ, 0xc0, !PT ;  /* 0x1ffffffc16167812 */ /* 0x000fe200078ec0ff */
[----:B------:R-:W-:Y:S01]  /*0470*/  IMAD.IADD R11, R11, 0x1, R14 ;  /* 0x000000010b0b7824 */ /* 0x000fe200078e020e */
[----:B------:R-:W-:Y:S02]  /*0480*/  IADD3 R19, PT, PT, R19, R18, RZ ;  /* 0x0000001213137210 */ /* 0x000fe40007ffe0ff */
[----:B------:R-:W-:Y:S01]  /*0490*/  ISETP.NE.AND P0, PT, R9, RZ, PT ;  /* 0x000000ff0900720c */ /* 0x000fe20003f05270 */
[----:B------:R-:W-:Y:S01]  /*04a0*/  IMAD.IADD R22, R25, 0x1, R22 ;  /* 0x0000000119167824 */ /* 0x000fe200078e0216 */
[----:B------:R-:W-:Y:S01]  /*04b0*/  IADD3 R8, PT, PT, R23, R8, RZ ;  /* 0x0000000817087210 */ /* 0x000fe20007ffe0ff */
[----:B--2---:R0:W-:Y:S04]  /*04c0*/  STS [R11], R4 ;  /* 0x000000040b007388 */ /* 0x0041e80000000800 */
[----:B------:R0:W-:Y:S04]  /*04d0*/  STS [R16], R5 ;  /* 0x0000000510007388 */ /* 0x0001e80000000800 */
[----:B------:R0:W-:Y:S04]  /*04e0*/  STS [R19], R6 ;  /* 0x0000000613007388 */ /* 0x0001e80000000800 */
[----:B------:R0:W-:Y:S01]  /*04f0*/  STS [R22], R7 ;  /* 0x0000000716007388 */ /* 0x0001e20000000800 */
[----:B------:R-:W-:Y:S05]  /*0500*/  @P0 BRA `(.L_x_81) ;  /* 0xfffffffc007c0947 */ /* 0x000fea000383ffff */
[----:B------:R-:W-:Y:S05]  /*0510*/  BSYNC.RECONVERGENT B2 ;  /* 0x0000000000027941 */ /* 0x000fea0003800200 */
.L_x_80:
[----:B0-----:R-:W-:-:S07]  /*0520*/  IMAD.IADD R4, R23, 0x1, R10 ;  /* 0x0000000117047824 */ /* 0x001fce00078e020a */
.L_x_79:
[----:B------:R-:W-:Y:S05]  /*0530*/  BSYNC.RECONVERGENT B1 ;  /* 0x0000000000017941 */ /* 0x000fea0003800200 */
.L_x_78:
[----:B------:R-:W-:-:S13]  /*0540*/  ISETP.GE.U32.AND P0, PT, R24, 0x3, PT ;  /* 0x000000031800780c */ /* 0x000fda0003f06070 */
[----:B------:R-:W-:Y:S05]  /*0550*/  @!P0 BRA `(.L_x_77) ;  /* 0x00000008000c8947 */ /* 0x000fea0003800000 */
[----:B------:R-:W0:Y:S01]  /*0560*/  LDC.64 R2, c[0x0][0x398] ;  /* 0x0000e600ff027b82 */ /* 0x000e220000000a00 */
[--C-:B------:R-:W-:Y:S01]  /*0570*/  IMAD.IADD R23, R23, 0x1, R4.reuse ;  /* 0x0000000117177824 */ /* 0x100fe200078e0204 */
[----:B------:R-:W-:Y:S01]  /*0580*/  IADD3 R26, PT, PT, R4, 0x1, RZ ;  /* 0x00000001041a7810 */ /* 0x000fe20007ffe0ff */
[C-C-:B------:R-:W-:Y:S02]  /*0590*/  IMAD R22, R21.reuse, 0x8, R4.reuse ;  /* 0x0000000815167824 */ /* 0x140fe400078e0204 */
[----:B------:R-:W-:-:S07]  /*05a0*/  IMAD R24, R21, 0xc, R4 ;  /* 0x0000000c15187824 */ /* 0x000fce00078e0204 */
.L_x_82:
[----:B------:R-:W-:Y:S01]  /*05b0*/  IADD3 R47, PT, PT, R26, -0x1, RZ ;  /* 0xffffffff1a2f7810 */ /* 0x000fe20007ffe0ff */
[----:B0-----:R-:W-:-:S04]  /*05c0*/  IMAD.WIDE.U32 R12, R23, 0x4, R2 ;  /* 0x00000004170c7825 */ /* 0x001fc800078e0002 */
[--C-:B------:R-:W-:Y:S02]  /*05d0*/  IMAD.WIDE.U32 R16, R47, 0x4, R2.reuse ;  /* 0x000000042f107825 */ /* 0x100fe400078e0002 */
[----:B------:R-:W2:Y:S02]  /*05e0*/  LDG.E.128.CONSTANT R12, desc[UR10][R12.64] ;  /* 0x0000000a0c0c7981 */ /* 0x000ea4000c1e9d00 */
[--C-:B------:R-:W-:Y:S02]  /*05f0*/  IMAD.WIDE.U32 R8, R22, 0x4, R2.reuse ;  /* 0x0000000416087825 */ /* 0x100fe400078e0002 */
[----:B------:R-:W3:Y:S02]  /*0600*/  LDG.E.128.CONSTANT R16, desc[UR10][R16.64] ;  /* 0x0000000a10107981 */ /* 0x000ee4000c1e9d00 */
[----:B------:R-:W-:Y:S02]  /*0610*/  IMAD.WIDE.U32 R4, R24, 0x4, R2 ;  /* 0x0000000418047825 */ /* 0x000fe400078e0002 */
[----:B------:R-:W4:Y:S04]  /*0620*/  LDG.E.128.CONSTANT R8, desc[UR10][R8.64] ;  /* 0x0000000a08087981 */ /* 0x000f28000c1e9d00 */
[----:B------:R-:W5:Y:S01]  /*0630*/  LDG.E.128.CONSTANT R4, desc[UR10][R4.64] ;  /* 0x0000000a04047981 */ /* 0x000f62000c1e9d00 */
[----:B------:R-:W0:Y:S01]  /*0640*/  S2R R28, SR_CgaCtaId ;  /* 0x00000000001c7919 */ /* 0x000e220000008800 */
[----:B------:R-:W-:Y:S01]  /*0650*/  MOV R53, 0x400 ;  /* 0x0000040000357802 */ /* 0x000fe20000000f00 */
[C---:B------:R-:W-:Y:S01]  /*0660*/  VIADD R34, R23.reuse, 0x1 ;  /* 0x0000000117227836 */ /* 0x040fe20000000000 */
[C---:B------:R-:W-:Y:S01]  /*0670*/  IADD3 R45, PT, PT, R26.reuse, 0x2, RZ ;  /* 0x000000021a2d7810 */ /* 0x040fe20007ffe0ff */
[C---:B------:R-:W-:Y:S01]  /*0680*/  VIADD R35, R23.reuse, 0x3 ;  /* 0x0000000317237836 */ /* 0x040fe20000000000 */
[----:B------:R-:W-:Y:S01]  /*0690*/  IADD3 R33, PT, PT, R23, 0x2, RZ ;  /* 0x0000000217217810 */ /* 0x000fe20007ffe0ff */
[----:B------:R-:W-:Y:S01]  /*06a0*/  VIADD R46, R26, 0x1 ;  /* 0x000000011a2e7836 */ /* 0x000fe20000000000 */
[C---:B------:R-:W-:Y:S01]  /*06b0*/  IADD3 R30, PT, PT, R22.reuse, 0x1, RZ ;  /* 0x00000001161e7810 */ /* 0x040fe20007ffe0ff */
[C---:B------:R-:W-:Y:S01]  /*06c0*/  VIADD R29, R22.reuse, 0x2 ;  /* 0x00000002161d7836 */ /* 0x040fe20000000000 */
[----:B------:R-:W-:Y:S01]  /*06d0*/  IADD3 R31, PT, PT, R22, 0x3, RZ ;  /* 0x00000003161f7810 */ /* 0x000fe20007ffe0ff */
[C---:B------:R-:W-:Y:S01]  /*06e0*/  VIADD R27, R24.reuse, 0x1 ;  /* 0x00000001181b7836 */ /* 0x040fe20000000000 */
[----:B------:R-:W-:-:S02]  /*06f0*/  IADD3 R25, PT, PT, R24, 0x2, RZ ;  /* 0x0000000218197810 */ /* 0x000fc40007ffe0ff */
        /* <DEDUP_REMOVED lines=8> */
[----:B0-----:R-:W-:Y:S01]  /*0780*/  LEA R53, R28, R53, 0x18 ;  /* 0x000000351c357211 */ /* 0x001fe200078ec0ff */
[----:B------:R-:W-:Y:S01]  /*0790*/  VIADD R28, R24, 0x3 ;  /* 0x00000003181c7836 */ /* 0x000fe20000000000 */
[----:B------:R-:W-:Y:S02]  /*07a0*/  LOP3.LUT R42, R46, 0x1f, RZ, 0xc0, !PT ;  /* 0x0000001f2e2a7812 */ /* 0x000fe400078ec0ff */
[----:B------:R-:W-:Y:S02]  /*07b0*/  LOP3.LUT R39, R33, 0x1f, RZ, 0xc0, !PT ;  /* 0x0000001f21277812 */ /* 0x000fe400078ec0ff */
[----:B------:R-:W-:-:S02]  /*07c0*/  LOP3.LUT R60, R30, 0x1f, RZ, 0xc0, !PT ;  /* 0x0000001f1e3c7812 */ /* 0x000fc400078ec0ff */
[----:B------:R-:W-:Y:S02]  /*07d0*/  LOP3.LUT R44, R29, 0x1f, RZ, 0xc0, !PT ;  /* 0x0000001f1d2c7812 */ /* 0x000fe400078ec0ff */
[----:B------:R-:W-:Y:S02]  /*07e0*/  LOP3.LUT R58, R31, 0x1f, RZ, 0xc0, !PT ;  /* 0x0000001f1f3a7812 */ /* 0x000fe400078ec0ff */
[----:B------:R-:W-:Y:S02]  /*07f0*/  LOP3.LUT R56, R27, 0x1f, RZ, 0xc0, !PT ;  /* 0x0000001f1b387812 */ /* 0x000fe400078ec0ff */
[----:B------:R-:W-:Y:S01]  /*0800*/  LOP3.LUT R52, R25, 0x1f, RZ, 0xc0, !PT ;  /* 0x0000001f19347812 */ /* 0x000fe200078ec0ff */
[--C-:B------:R-:W-:Y:S01]  /*0810*/  IMAD R43, R36, 0x84, R53.reuse ;  /* 0x00000084242b7824 */ /* 0x100fe200078e0235 */
[----:B------:R-:W-:Y:S01]  /*0820*/  LOP3.LUT R54, R28, 0x1f, RZ, 0xc0, !PT ;  /* 0x0000001f1c367812 */ /* 0x000fe200078ec0ff */
[----:B------:R-:W-:Y:S01]  /*0830*/  IMAD R41, R38, 0x84, R53 ;  /* 0x0000008426297824 */ /* 0x000fe200078e0235 */
[----:B------:R-:W-:Y:S01]  /*0840*/  SHF.R.U32.HI R47, RZ, 0x3, R47 ;  /* 0x00000003ff2f7819 */ /* 0x000fe2000001162f */
[----:B------:R-:W-:-:S02]  /*0850*/  IMAD R36, R40, 0x84, R53 ;  /* 0x0000008428247824 */ /* 0x000fc400078e0235 */
[--C-:B------:R-:W-:Y:S02]  /*0860*/  IMAD R40, R37, 0x84, R53.reuse ;  /* 0x0000008425287824 */ /* 0x100fe400078e0235 */
[--C-:B------:R-:W-:Y:S02]  /*0870*/  IMAD R38, R49, 0x84, R53.reuse ;  /* 0x0000008431267824 */ /* 0x100fe400078e0235 */
[--C-:B------:R-:W-:Y:S02]  /*0880*/  IMAD R48, R48, 0x84, R53.reuse ;  /* 0x0000008430307824 */ /* 0x100fe400078e0235 */
[--C-:B------:R-:W-:Y:S02]  /*0890*/  IMAD R42, R42, 0x84, R53.reuse ;  /* 0x000000842a2a7824 */ /* 0x100fe400078e0235 */
[--C-:B------:R-:W-:Y:S02]  /*08a0*/  IMAD R39, R39, 0x84, R53.reuse ;  /* 0x0000008427277824 */ /* 0x100fe400078e0235 */
[----:B------:R-:W-:-:S02]  /*08b0*/  IMAD R32, R32, 0x84, R53 ;  /* 0x0000008420207824 */ /* 0x000fc400078e0235 */
[--C-:B------:R-:W-:Y:S02]  /*08c0*/  IMAD R37, R60, 0x84, R53.reuse ;  /* 0x000000843c257824 */ /* 0x100fe400078e0235 */
[--C-:B------:R-:W-:Y:S02]  /*08d0*/  IMAD R44, R44, 0x84, R53.reuse ;  /* 0x000000842c2c7824 */ /* 0x100fe400078e0235 */
[--C-:B------:R-:W-:Y:S02]  /*08e0*/  IMAD R49, R58, 0x84, R53.reuse ;  /* 0x000000843a317824 */ /* 0x100fe400078e0235 */
[--C-:B------:R-:W-:Y:S02]  /*08f0*/  IMAD R50, R50, 0x84, R53.reuse ;  /* 0x0000008432327824 */ /* 0x100fe400078e0235 */
[--C-:B------:R-:W-:Y:S02]  /*0900*/  IMAD R51, R56, 0x84, R53.reuse ;  /* 0x0000008438337824 */ /* 0x100fe400078e0235 */
[----:B------:R-:W-:Y:S01]  /*0910*/  IMAD R52, R52, 0x84, R53 ;  /* 0x0000008434347824 */ /* 0x000fe200078e0235 */
[----:B------:R-:W-:Y:S01]  /*0920*/  SHF.R.U32.HI R56, RZ, 0x3, R45 ;  /* 0x00000003ff387819 */ /* 0x000fe2000001162d */
[----:B------:R-:W-:Y:S01]  /*0930*/  IMAD R53, R54, 0x84, R53 ;  /* 0x0000008436357824 */ /* 0x000fe200078e0235 */
[----:B------:R-:W-:-:S02]  /*0940*/  SHF.R.U32.HI R54, RZ, 0x3, R26 ;  /* 0x00000003ff367819 */ /* 0x000fc4000001161a */
[----:B------:R-:W-:Y:S02]  /*0950*/  LOP3.LUT R45, R47, 0x1ffffffc, RZ, 0xc0, !PT ;  /* 0x1ffffffc2f2d7812 */ /* 0x000fe400078ec0ff */
[----:B------:R-:W-:Y:S02]  /*0960*/  SHF.R.U32.HI R55, RZ, 0x3, R46 ;  /* 0x00000003ff377819 */ /* 0x000fe4000001162e */
[----:B------:R-:W-:Y:S02]  /*0970*/  SHF.R.U32.HI R34, RZ, 0x3, R34 ;  /* 0x00000003ff227819 */ /* 0x000fe40000011622 */
[----:B------:R-:W-:Y:S02]  /*0980*/  LOP3.LUT R46, R54, 0x1ffffffc, RZ, 0xc0, !PT ;  /* 0x1ffffffc362e7812 */ /* 0x000fe400078ec0ff */
[----:B------:R-:W-:Y:S02]  /*0990*/  SHF.R.U32.HI R47, RZ, 0x3, R33 ;  /* 0x00000003ff2f7819 */ /* 0x000fe40000011621 */
[----:B------:R-:W-:-:S02]  /*09a0*/  IADD3 R45, PT, PT, R48, R45, RZ ;  /* 0x0000002d302d7210 */ /* 0x000fc40007ffe0ff */
[----:B------:R-:W-:Y:S02]  /*09b0*/  LOP3.LUT R55, R55, 0x1ffffffc, RZ, 0xc0, !PT ;  /* 0x1ffffffc37377812 */ /* 0x000fe400078ec0ff */
[----:B------:R-:W-:Y:S02]  /*09c0*/  LOP3.LUT R56, R56, 0x1ffffffc, RZ, 0xc0, !PT ;  /* 0x1ffffffc38387812 */ /* 0x000fe400078ec0ff */
[----:B------:R-:W-:Y:S02]  /*09d0*/  SHF.R.U32.HI R48, RZ, 0x3, R35 ;  /* 0x00000003ff307819 */ /* 0x000fe40000011623 */
[----:B------:R-:W-:Y:S01]  /*09e0*/  LOP3.LUT R35, R34, 0x1ffffffc, RZ, 0xc0, !PT ;  /* 0x1ffffffc22237812 */ /* 0x000fe200078ec0ff */
[----:B------:R-:W-:Y:S01]  /*09f0*/  IMAD.IADD R46, R43, 0x1, R46 ;  /* 0x000000012b2e7824 */ /* 0x000fe200078e022e */
[----:B------:R-:W-:Y:S02]  /*0a00*/  LOP3.LUT R34, R47, 0x1ffffffc, RZ, 0xc0, !PT ;  /* 0x1ffffffc2f227812 */ /* 0x000fe400078ec0ff */
[----:B------:R-:W-:Y:S01]  /*0a10*/  IADD3 R43, PT, PT, R42, R55, RZ ;  /* 0x000000372a2b7210 */ /* 0x000fe20007ffe0ff */
[----:B------:R-:W-:Y:S01]  /*0a20*/  IMAD.IADD R42, R41, 0x1, R56 ;  /* 0x00000001292a7824 */ /* 0x000fe200078e0238 */
[----:B------:R-:W-:-:S02]  /*0a30*/  SHF.R.U32.HI R41, RZ, 0x3, R23 ;  /* 0x00000003ff297819 */ /* 0x000fc40000011617 */
[----:B------:R-:W-:Y:S02]  /*0a40*/  IADD3 R39, PT, PT, R39, R34, RZ ;  /* 0x0000002227277210 */ /* 0x000fe40007ffe0ff */
[----:B------:R-:W-:Y:S01]  /*0a50*/  SHF.R.U32.HI R34, RZ, 0x3, R22 ;  /* 0x00000003ff227819 */ /* 0x000fe20000011616 */
[----:B------:R-:W-:Y:S01]  /*0a60*/  IMAD.IADD R40, R40, 0x1, R35 ;  /* 0x0000000128287824 */ /* 0x000fe200078e0223 */
[----:B------:R-:W-:Y:S02]  /*0a70*/  SHF.R.U32.HI R31, RZ, 0x3, R31 ;  /* 0x00000003ff1f7819 */ /* 0x000fe4000001161f */
[----:B------:R-:W-:Y:S02]  /*0a80*/  LOP3.LUT R33, R41, 0x1ffffffc, RZ, 0xc0, !PT ;  /* 0x1ffffffc29217812 */ /* 0x000fe400078ec0ff */
[----:B------:R-:W-:Y:S02]  /*0a90*/  SHF.R.U32.HI R30, RZ, 0x3, R30 ;  /* 0x00000003ff1e7819 */ /* 0x000fe4000001161e */
[----:B------:R-:W-:-:S02]  /*0aa0*/  SHF.R.U32.HI R35, RZ, 0x3, R29 ;  /* 0x00000003ff237819 */ /* 0x000fc4000001161d */
[----:B------:R-:W-:Y:S02]  /*0ab0*/  LOP3.LUT R29, R34, 0x1ffffffc, RZ, 0xc0, !PT ;  /* 0x1ffffffc221d7812 */ /* 0x000fe400078ec0ff */
[----:B------:R-:W-:Y:S02]  /*0ac0*/  LOP3.LUT R41, R48, 0x1ffffffc, RZ, 0xc0, !PT ;  /* 0x1ffffffc30297812 */ /* 0x000fe400078ec0ff */
[----:B------:R-:W-:Y:S02]  /*0ad0*/  LOP3.LUT R34, R31, 0x1ffffffc, RZ, 0xc0, !PT ;  /* 0x1ffffffc1f227812 */ /* 0x000fe400078ec0ff */
[----:B------:R-:W-:Y:S02]  /*0ae0*/  IADD3 R33, PT, PT, R36, R33, RZ ;  /* 0x0000002124217210 */ /* 0x000fe40007ffe0ff */
[----:B------:R-:W-:Y:S02]  /*0af0*/  LOP3.LUT R30, R30, 0x1ffffffc, RZ, 0xc0, !PT ;  /* 0x1ffffffc1e1e7812 */ /* 0x000fe400078ec0ff */
[----:B------:R-:W-:-:S02]  /*0b00*/  SHF.R.U32.HI R31, RZ, 0x3, R24 ;  /* 0x00000003ff1f7819 */ /* 0x000fc40000011618 */
[----:B------:R-:W-:Y:S02]  /*0b10*/  SHF.R.U32.HI R27, RZ, 0x3, R27 ;  /* 0x00000003ff1b7819 */ /* 0x000fe4000001161b */
[----:B------:R-:W-:Y:S01]  /*0b20*/  IADD3 R29, PT, PT, R32, R29, RZ ;  /* 0x0000001d201d7210 */ /* 0x000fe20007ffe0ff */
[----:B------:R-:W-:Y:S01]  /*0b30*/  IMAD.IADD R38, R38, 0x1, R41 ;  /* 0x0000000126267824 */ /* 0x000fe200078e0229 */
[----:B------:R-:W-:Y:S02]  /*0b40*/  LOP3.LUT R35, R35, 0x1ffffffc, RZ, 0xc0, !PT ;  /* 0x1ffffffc23237812 */ /* 0x000fe400078ec0ff */
[----:B------:R-:W-:Y:S02]  /*0b50*/  SHF.R.U32.HI R25, RZ, 0x3, R25 ;  /* 0x00000003ff197819 */ /* 0x000fe40000011619 */
[----:B------:R-:W-:Y:S01]  /*0b60*/  SHF.R.U32.HI R32, RZ, 0x3, R28 ;  /* 0x00000003ff207819 */ /* 0x000fe2000001161c */
[----:B------:R-:W-:Y:S01]  /*0b70*/  IMAD.IADD R30, R37, 0x1, R30 ;  /* 0x00000001251e7824 */ /* 0x000fe200078e021e */
[----:B------:R-:W-:-:S02]  /*0b80*/  LOP3.LUT R31, R31, 0x1ffffffc, RZ, 0xc0, !PT ;  /* 0x1ffffffc1f1f7812 */ /* 0x000fc400078ec0ff */
[----:B------:R-:W-:Y:S01]  /*0b90*/  LOP3.LUT R28, R27, 0x1ffffffc, RZ, 0xc0, !PT ;  /* 0x1ffffffc1b1c7812 */ /* 0x000fe200078ec0ff */
[----:B------:R-:W-:Y:S01]  /*0ba0*/  IMAD.IADD R34, R49, 0x1, R34 ;  /* 0x0000000131227824 */ /* 0x000fe200078e0222 */
[----:B------:R-:W-:Y:S02]  /*0bb0*/  IADD3 R35, PT, PT, R44, R35, RZ ;  /* 0x000000232c237210 */ /* 0x000fe40007ffe0ff */
[----:B------:R-:W-:Y:S02]  /*0bc0*/  LOP3.LUT R25, R25, 0x1ffffffc, RZ, 0xc0, !PT ;  /* 0x1ffffffc19197812 */ /* 0x000fe400078ec0ff */
[----:B------:R-:W-:Y:S01]  /*0bd0*/  LOP3.LUT R32, R32, 0x1ffffffc, RZ, 0xc0, !PT ;  /* 0x1ffffffc20207812 */ /* 0x000fe200078ec0ff */
[----:B------:R-:W-:Y:S01]  /*0be0*/  IMAD.IADD R28, R51, 0x1, R28 ;  /* 0x00000001331c7824 */ /* 0x000fe200078e021c */
[----:B------:R-:W-:Y:S02]  /*0bf0*/  IADD3 R31, PT, PT, R50, R31, RZ ;  /* 0x0000001f321f7210 */ /* 0x000fe40007ffe0ff */
[----:B------:R-:W-:Y:S01]  /*0c00*/  IADD3 R25, PT, PT, R52, R25, RZ ;  /* 0x0000001934197210 */ /* 0x000fe20007ffe0ff */
[----:B------:R-:W-:Y:S01]  /*0c10*/  IMAD.IADD R32, R53, 0x1, R32 ;  /* 0x0000000135207824 */ /* 0x000fe200078e0220 */
[C---:B------:R-:W-:Y:S01]  /*0c20*/  LEA R26, R21.reuse, R26, 0x4 ;  /* 0x0000001a151a7211 */ /* 0x040fe200078e20ff */
[C---:B------:R-:W-:Y:S01]  /*0c30*/  IMAD R22, R21.reuse, 0x10, R22 ;  /* 0x0000001015167824 */ /* 0x040fe200078e0216 */
[----:B------:R-:W-:-:S02]  /*0c40*/  LEA R23, R21, R23, 0x4 ;  /* 0x0000001715177211 */ /* 0x000fc400078e20ff */
[----:B------:R-:W-:Y:S01]  /*0c50*/  LEA R24, R21, R24, 0x4 ;  /* 0x0000001815187211 */ /* 0x000fe200078e20ff */
[----:B---3--:R-:W-:Y:S04]  /*0c60*/  STS [R45], R16 ;  /* 0x000000102d007388 */ /* 0x008fe80000000800 */
[----:B------:R-:W-:Y:S04]  /*0c70*/  STS [R46], R17 ;  /* 0x000000112e007388 */ /* 0x000fe80000000800 */
[----:B------:R-:W-:Y:S04]  /*0c80*/  STS [R43], R18 ;  /* 0x000000122b007388 */ /* 0x000fe80000000800 */
[----:B------:R-:W-:Y:S04]  /*0c90*/  STS [R42], R19 ;  /* 0x000000132a007388 */ /* 0x000fe80000000800 */
[----:B--2---:R0:W-:Y:S04]  /*0ca0*/  STS [R33], R12 ;  /* 0x0000000c21007388 */ /* 0x0041e80000000800 */
[----:B------:R1:W-:Y:S04]  /*0cb0*/  STS [R40], R13 ;  /* 0x0000000d28007388 */ /* 0x0003e80000000800 */
[----:B------:R1:W-:Y:S04]  /*0cc0*/  STS [R39], R14 ;  /* 0x0000000e27007388 */ /* 0x0003e80000000800 */
[----:B------:R1:W-:Y:S04]  /*0cd0*/  STS [R38], R15 ;  /* 0x0000000f26007388 */ /* 0x0003e80000000800 */
[----:B----4-:R1:W-:Y:S04]  /*0ce0*/  STS [R29], R8 ;  /* 0x000000081d007388 */ /* 0x0103e80000000800 */
[----:B------:R1:W-:Y:S04]  /*0cf0*/  STS [R30], R9 ;  /* 0x000000091e007388 */ /* 0x0003e80000000800 */
[----:B------:R1:W-:Y:S04]  /*0d00*/  STS [R35], R10 ;  /* 0x0000000a23007388 */ /* 0x0003e80000000800 */
[----:B------:R1:W-:Y:S01]  /*0d10*/  STS [R34], R11 ;  /* 0x0000000b22007388 */ /* 0x0003e20000000800 */
[----:B0-----:R-:W-:-:S03]  /*0d20*/  VIADD R12, R26, 0xffffffff ;  /* 0xffffffff1a0c7836 */ /* 0x001fc60000000000 */
[----:B-----5:R1:W-:Y:S04]  /*0d30*/  STS [R31], R4 ;  /* 0x000000041f007388 */ /* 0x0203e80000000800 */
[----:B------:R1:W-:Y:S04]  /*0d40*/  STS [R28], R5 ;  /* 0x000000051c007388 */ /* 0x0003e80000000800 */
[----:B------:R1:W-:Y:S04]  /*0d50*/  STS [R25], R6 ;  /* 0x0000000619007388 */ /* 0x0003e80000000800 */
[----:B------:R1:W-:Y:S01]  /*0d60*/  STS [R32], R7 ;  /* 0x0000000720007388 */ /* 0x0003e20000000800 */
[----:B------:R-:W-:-:S13]  /*0d70*/  ISETP.GE.U32.AND P0, PT, R12, 0x400, PT ;  /* 0x000004000c00780c */ /* 0x000fda0003f06070 */
[----:B-1----:R-:W-:Y:S05]  /*0d80*/  @!P0 BRA `(.L_x_82) ;  /* 0xfffffff800088947 */ /* 0x002fea000383ffff */
.L_x_77:
[----:B------:R-:W-:Y:S05]  /*0d90*/  BSYNC.RECONVERGENT B0 ;  /* 0x0000000000007941 */ /* 0x000fea0003800200 */
.L_x_76:
[----:B------:R-:W0:Y:S01]  /*0da0*/  S2R R3, SR_CTAID.Y ;  /* 0x0000000000037919 */ /* 0x000e220000002600 */
[----:B------:R-:W0:Y:S02]  /*0db0*/  LDCU UR4, c[0x0][0x374] ;  /* 0x00006e80ff0477ac */ /* 0x000e240008000800 */
[----:B0-----:R-:W-:-:S13]  /*0dc0*/  ISETP.GE.U32.AND P0, PT, R3, UR4, PT ;  /* 0x0000000403007c0c */ /* 0x001fda000bf06070 */
[----:B------:R-:W-:Y:S05]  /*0dd0*/  @P0 EXIT ;  /* 0x000000000000094d */ /* 0x000fea0003800000 */
[----:B------:R-:W0:Y:S02]  /*0de0*/  LDC R5, c[0x0][0x360] ;  /* 0x0000d800ff057b82 */ /* 0x000e240000000800 */
[----:B0-----:R-:W-:Y:S01]  /*0df0*/  IMAD.IADD R2, R20, 0x1, R5 ;  /* 0x0000000114027824 */ /* 0x001fe200078e0205 */
[----:B------:R-:W-:-:S04]  /*0e00*/  LOP3.LUT R6, R5, 0xffff, RZ, 0xc0, !PT ;  /* 0x0000ffff05067812 */ /* 0x000fc800078ec0ff */
[----:B------:R-:W-:-:S04]  /*0e10*/  LOP3.LUT R2, R2, 0xfff, RZ, 0x3c, !PT ;  /* 0x00000fff02027812 */ /* 0x000fc800078e3cff */
[----:B------:R-:W-:Y:S02]  /*0e20*/  LOP3.LUT R9, R2, 0xffff, RZ, 0xc0, !PT ;  /* 0x0000ffff02097812 */ /* 0x000fe400078ec0ff */
[----:B------:R-:W-:-:S07]  /*0e30*/  MOV R10, 0xe50 ;  /* 0x00000e50000a7802 */ /* 0x000fce0000000f00 */
[----:B------:R-:W-:Y:S05]  /*0e40*/  CALL.REL.NOINC `($__internal_4_$__cuda_sm20_div_u16) ;  /* 0x0000002000f07944 */ /* 0x000fea0003c00000 */
[----:B------:R-:W-:Y:S01]  /*0e50*/  LOP3.LUT R9, R2, 0x3, RZ, 0xc0, !PT ;  /* 0x0000000302097812 */ /* 0x000fe200078ec0ff */
[----:B------:R-:W-:Y:S01]  /*0e60*/  BSSY.RECONVERGENT B0, `(.L_x_83) ;  /* 0x0000011000007945 */ /* 0x000fe20003800200 */
[----:B------:R-:W-:Y:S02]  /*0e70*/  MOV R2, R20 ;  /* 0x0000001400027202 */ /* 0x000fe40000000f00 */
[----:B------:R-:W-:-:S13]  /*0e80*/  ISETP.NE.AND P0, PT, R9, 0x2, PT ;  /* 0x000000020900780c */ /* 0x000fda0003f05270 */
[----:B------:R-:W-:Y:S05]  /*0e90*/  @!P0 BRA `(.L_x_84) ;  /* 0x0000000000348947 */ /* 0x000fea0003800000 */
[----:B------:R-:W0:Y:S01]  /*0ea0*/  S2R R7, SR_CgaCtaId ;  /* 0x0000000000077919 */ /* 0x000e220000008800 */
[----:B------:R-:W-:Y:S01]  /*0eb0*/  MOV R4, 0x400 ;  /* 0x0000040000047802 */ /* 0x000fe20000000f00 */
[----:B------:R-:W-:Y:S02]  /*0ec0*/  HFMA2 R6, -RZ, RZ, 0, 0 ;  /* 0x00000000ff067431 */ /* 0x000fe400000001ff */
[----:B------:R-:W-:Y:S02]  /*0ed0*/  IMAD.MOV.U32 R2, RZ, RZ, R20 ;  /* 0x000000ffff027224 */ /* 0x000fe400078e0014 */
[----:B------:R-:W-:-:S05]  /*0ee0*/  VIADD R4, R4, 0x5080 ;  /* 0x0000508004047836 */ /* 0x000fca0000000000 */
[----:B0-----:R-:W-:-:S07]  /*0ef0*/  LEA R7, R7, R4, 0x18 ;  /* 0x0000000407077211 */ /* 0x001fce00078ec0ff */
.L_x_85:
[----:B------:R-:W-:Y:S01]  /*0f00*/  LEA R4, R2, R7, 0x2 ;  /* 0x0000000702047211 */ /* 0x000fe200078e10ff */
[----:B------:R-:W-:Y:S01]  /*0f10*/  VIADD R6, R6, 0x1 ;  /* 0x0000000106067836 */ /* 0x000fe20000000000 */
[----:B------:R-:W-:-:S03]  /*0f20*/  IADD3 R2, PT, PT, R5, R2, RZ ;  /* 0x0000000205027210 */ /* 0x000fc60007ffe0ff */
[----:B------:R0:W-:Y:S01]  /*0f30*/  STS [R4], RZ ;  /* 0x000000ff04007388 */ /* 0x0001e20000000800 */
[----:B------:R-:W-:-:S04]  /*0f40*/  LOP3.LUT R8, R6, R9, RZ, 0x3c, !PT ;  /* 0x0000000906087212 */ /* 0x000fc800078e3cff */
[----:B------:R-:W-:-:S13]  /*0f50*/  ISETP.NE.AND P0, PT, R8, 0x2, PT ;  /* 0x000000020800780c */ /* 0x000fda0003f05270 */
[----:B0-----:R-:W-:Y:S05]  /*0f60*/  @P0 BRA `(.L_x_85) ;  /* 0xfffffffc00e40947 */ /* 0x001fea000383ffff */
.L_x_84:
[----:B------:R-:W-:Y:S05]  /*0f70*/  BSYNC.RECONVERGENT B0 ;  /* 0x0000000000007941 */ /* 0x000fea0003800200 */
.L_x_83:
[----:B------:R-:W0:Y:S01]  /*0f80*/  S2UR UR5, SR_CgaCtaId ;  /* 0x00000000000579c3 */ /* 0x000e220000008800 */
[----:B------:R-:W-:Y:S01]  /*0f90*/  UMOV UR4, 0x400 ;  /* 0x0000040000047882 */ /* 0x000fe20000000000 */
[----:B------:R-:W-:Y:S01]  /*0fa0*/  BSSY.RECONVERGENT B0, `(.L_x_86) ;  /* 0x0000010000007945 */ /* 0x000fe20003800200 */
[----:B------:R-:W-:Y:S01]  /*0fb0*/  UIADD3 UR4, UPT, UPT, UR4, 0x5080, URZ ;  /* 0x0000508004047890 */ /* 0x000fe2000fffe0ff */
[----:B------:R-:W-:-:S03]  /*0fc0*/  IMAD.SHL.U32 R21, R5, 0x4, RZ ;  /* 0x0000000405157824 */ /* 0x000fc600078e00ff */
[----:B0-----:R-:W-:-:S06]  /*0fd0*/  ULEA UR5, UR5, UR4, 0x18 ;  /* 0x0000000405057291 */ /* 0x001fcc000f8ec0ff */
[----:B------:R-:W-:-:S07]  /*0fe0*/  LEA R4, R2, UR5, 0x2 ;  /* 0x0000000502047c11 */ /* 0x000fce000f8e10ff */
.L_x_87:
[-C--:B-1----:R-:W-:Y:S01]  /*0ff0*/  IADD3 R6, PT, PT, R4, R21.reuse, RZ ;  /* 0x0000001504067210 */ /* 0x082fe20007ffe0ff */
[C-C-:B------:R-:W-:Y:S01]  /*1000*/  IMAD R7, R5.reuse, 0x8, R4.reuse ;  /* 0x0000000805077824 */ /* 0x140fe200078e0204 */
[----:B------:R0:W-:Y:S01]  /*1010*/  STS [R4], RZ ;  /* 0x000000ff04007388 */ /* 0x0001e20000000800 */
[C-C-:B------:R-:W-:Y:S01]  /*1020*/  IMAD R8, R5.reuse, 0xc, R4.reuse ;  /* 0x0000000c05087824 */ /* 0x140fe200078e0204 */
[----:B------:R-:W-:Y:S02]  /*1030*/  IADD3 R2, PT, PT, R2, R21, RZ ;  /* 0x0000001502027210 */ /* 0x000fe40007ffe0ff */
[----:B------:R1:W-:Y:S02]  /*1040*/  STS [R6], RZ ;  /* 0x000000ff06007388 */ /* 0x0003e40000000800 */
[----:B------:R-:W-:Y:S02]  /*1050*/  ISETP.GE.U32.AND P0, PT, R2, 0x1000, PT ;  /* 0x000010000200780c */ /* 0x000fe40003f06070 */
[----:B------:R1:W-:Y:S01]  /*1060*/  STS [R7], RZ ;  /* 0x000000ff07007388 */ /* 0x0003e20000000800 */
[----:B0-----:R-:W-:-:S03]  /*1070*/  IMAD R4, R5, 0x10, R4 ;  /* 0x0000001005047824 */ /* 0x001fc600078e0204 */
[----:B------:R1:W-:Y:S07]  /*1080*/  STS [R8], RZ ;  /* 0x000000ff08007388 */ /* 0x0003ee0000000800 */
[----:B------:R-:W-:Y:S05]  /*1090*/  @!P0 BRA `(.L_x_87) ;  /* 0xfffffffc00d48947 */ /* 0x000fea000383ffff */
[----:B------:R-:W-:Y:S05]  /*10a0*/  BSYNC.RECONVERGENT B0 ;  /* 0x0000000000007941 */ /* 0x000fea0003800200 */
.L_x_86:
[----:B------:R-:W-:Y:S02]  /*10b0*/  IADD3 R2, PT, PT, R0, R21, RZ ;  /* 0x0000001500027210 */ /* 0x000fe40007ffe0ff */
[----:B-1----:R-:W-:-:S03]  /*10c0*/  LOP3.LUT R6, R21, 0xffff, RZ, 0xc0, !PT ;  /* 0x0000ffff15067812 */ /* 0x002fc600078ec0ff */
[----:B------:R-:W-:-:S05]  /*10d0*/  IMAD.MOV R2, RZ, RZ, -R2 ;  /* 0x000000ffff027224 */ /* 0x000fca00078e0a02 */
[----:B------:R-:W-:-:S04]  /*10e0*/  PRMT R2, R2, 0x7710, RZ ;  /* 0x0000771002027816 */ /* 0x000fc800000000ff */
[----:B------:R-:W-:-:S04]  /*10f0*/  IADD3 R2, PT, PT, R2, 0xfff, RZ ;  /* 0x00000fff02027810 */ /* 0x000fc80007ffe0ff */
[----:B------:R-:W-:Y:S02]  /*1100*/  LOP3.LUT R9, R2, 0xffff, RZ, 0xc0, !PT ;  /* 0x0000ffff02097812 */ /* 0x000fe400078ec0ff */
[----:B------:R-:W-:-:S07]  /*1110*/  MOV R10, 0x1130 ;  /* 0x00001130000a7802 */ /* 0x000fce0000000f00 */
[----:B------:R-:W-:Y:S05]  /*1120*/  CALL.REL.NOINC `($__internal_4_$__cuda_sm20_div_u16) ;  /* 0x0000002000387944 */ /* 0x000fea0003c00000 */
[C---:B------:R-:W-:Y:S01]  /*1130*/  LOP3.LUT R6, R2.reuse, 0xffff, RZ, 0xc0, !PT ;  /* 0x0000ffff02067812 */ /* 0x040fe200078ec0ff */
[----:B------:R-:W0:Y:S01]  /*1140*/  S2UR UR8, SR_CgaCtaId ;  /* 0x00000000000879c3 */ /* 0x000e220000008800 */
[----:B------:R-:W-:Y:S01]  /*1150*/  LOP3.LUT R7, R2, 0xffff, RZ, 0xc0, !PT ;  /* 0x0000ffff02077812 */ /* 0x000fe200078ec0ff */
[----:B------:R-:W-:Y:S01]  /*1160*/  UMOV UR7, 0x400 ;  /* 0x0000040000077882 */ /* 0x000fe20000000000 */
[----:B------:R-:W-:Y:S01]  /*1170*/  IADD3 R4, PT, PT, -R6, 0x2, RZ ;  /* 0x0000000206047810 */ /* 0x000fe20007ffe1ff */
[----:B------:R-:W-:Y:S01]  /*1180*/  BSSY.RECONVERGENT B0, `(.L_x_88) ;  /* 0x000001a000007945 */ /* 0x000fe20003800200 */
[----:B------:R-:W-:Y:S01]  /*1190*/  ISETP.GE.U32.AND P1, PT, R7, 0x2, PT ;  /* 0x000000020700780c */ /* 0x000fe20003f26070 */
[----:B------:R-:W-:Y:S01]  /*11a0*/  IMAD.MOV.U32 R28, RZ, RZ, R0 ;  /* 0x000000ffff1c7224 */ /* 0x000fe200078e0000 */
[----:B------:R-:W-:Y:S02]  /*11b0*/  LOP3.LUT P0, R4, R4, 0x3, RZ, 0xc0, !PT ;  /* 0x0000000304047812 */ /* 0x000fe4000780c0ff */
[----:B------:R-:W-:-:S02]  /*11c0*/  LOP3.LUT R7, R6, 0x3, RZ, 0xc0, !PT ;  /* 0x0000000306077812 */ /* 0x000fc400078ec0ff */
[----:B------:R-:W-:Y:S02]  /*11d0*/  SHF.L.U32 R6, R20, 0x2, RZ ;  /* 0x0000000214067819 */ /* 0x000fe400000006ff */
[----:B------:R-:W-:-:S07]  /*11e0*/  LOP3.LUT R7, R7, 0x2, RZ, 0x3c, !PT ;  /* 0x0000000207077812 */ /* 0x000fce00078e3cff */
[----:B------:R-:W-:Y:S05]  /*11f0*/  @!P0 BRA `(.L_x_89) ;  /* 0x0000000000488947 */ /* 0x000fea0003800000 */
[----:B------:R-:W1:Y:S01]  /*1200*/  S2UR UR6, SR_CgaCtaId ;  /* 0x00000000000679c3 */ /* 0x000e620000008800 */
[----:B------:R-:W-:Y:S01]  /*1210*/  UMOV UR4, 0x400 ;  /* 0x0000040000047882 */ /* 0x000fe20000000000 */
[--C-:B------:R-:W-:Y:S01]  /*1220*/  IMAD R11, R3, 0x1000, R0.reuse ;  /* 0x00001000030b7824 */ /* 0x100fe200078e0200 */
[----:B------:R-:W-:Y:S01]  /*1230*/  UIADD3 UR4, UPT, UPT, UR4, 0x1080, URZ ;  /* 0x0000108004047890 */ /* 0x000fe2000fffe0ff */
[----:B------:R-:W-:Y:S01]  /*1240*/  IADD3 R12, PT, PT, -R7, RZ, RZ ;  /* 0x000000ff070c7210 */ /* 0x000fe20007ffe1ff */
[----:B------:R-:W-:-:S03]  /*1250*/  IMAD.MOV.U32 R28, RZ, RZ, R0 ;  /* 0x000000ffff1c7224 */ /* 0x000fc600078e0000 */
[----:B------:R-:W2:Y:S01]  /*1260*/  LDC.64 R8, c[0x0][0x390] ;  /* 0x0000e400ff087b82 */ /* 0x000ea20000000a00 */
[----:B-1----:R-:W-:-:S06]  /*1270*/  ULEA UR4, UR6, UR4, 0x18 ;  /* 0x0000000406047291 */ /* 0x002fcc000f8ec0ff */
[----:B------:R-:W-:Y:S01]  /*1280*/  LEA R10, R20, UR4, 0x4 ;  /* 0x00000004140a7c11 */ /* 0x000fe2000f8e20ff */
[----:B--2---:R-:W-:-:S07]  /*1290*/  IMAD.WIDE.U32 R8, R11, 0x4, R8 ;  /* 0x000000040b087825 */ /* 0x004fce00078e0008 */
.L_x_90:
[----:B------:R1:W2:Y:S01]  /*12a0*/  LDG.E.128.CONSTANT R16, desc[UR10][R8.64] ;  /* 0x0000000a08107981 */ /* 0x0002a2000c1e9d00 */
[----:B------:R-:W-:Y:S01]  /*12b0*/  IADD3 R12, PT, PT, R12, 0x1, RZ ;  /* 0x000000010c0c7810 */ /* 0x000fe20007ffe0ff */
[----:B------:R-:W-:-:S03]  /*12c0*/  IMAD.IADD R28, R28, 0x1, R21 ;  /* 0x000000011c1c7824 */ /* 0x000fc600078e0215 */
[----:B------:R-:W-:Y:S01]  /*12d0*/  ISETP.NE.AND P0, PT, R12, RZ, PT ;  /* 0x000000ff0c00720c */ /* 0x000fe20003f05270 */
[C---:B-1----:R-:W-:Y:S01]  /*12e0*/  IMAD.WIDE.U32 R8, R5.reuse, 0x10, R8 ;  /* 0x0000001005087825 */ /* 0x042fe200078e0008 */
[----:B--2---:R1:W-:Y:S02]  /*12f0*/  STS.128 [R10], R16 ;  /* 0x000000100a007388 */ /* 0x0043e40000000c00 */
[----:B-1----:R-:W-:-:S09]  /*1300*/  LEA R10, R5, R10, 0x4 ;  /* 0x0000000a050a7211 */ /* 0x002fd200078e20ff */
[----:B------:R-:W-:Y:S05]  /*1310*/  @P0 BRA `(.L_x_90) ;  /* 0xfffffffc00e00947 */ /* 0x000fea000383ffff */
.L_x_89:
[----:B0-----:R-:W-:Y:S05]  /*1320*/  BSYNC.RECONVERGENT B0 ;  /* 0x0000000000007941 */ /* 0x001fea0003800200 */
.L_x_88:
[----:B------:R-:W-:Y:S04]  /*1330*/  BSSY.RECONVERGENT B0, `(.L_x_91) ;  /* 0x0000024000007945 */ /* 0x000fe80003800200 */
[----:B------:R-:W-:Y:S05]  /*1340*/  @!P1 BRA `(.L_x_92) ;  /* 0x0000000000889947 */ /* 0x000fea0003800000 */
[----:B------:R-:W0:Y:S01]  /*1350*/  S2UR UR6, SR_CgaCtaId ;  /* 0x00000000000679c3 */ /* 0x000e220000008800 */
[----:B------:R-:W-:Y:S01]  /*1360*/  UMOV UR4, 0x400 ;  /* 0x0000040000047882 */ /* 0x000fe20000000000 */
[----:B------:R-:W-:Y:S01]  /*1370*/  IMAD R30, R3, 0x1000, R28 ;  /* 0x00001000031e7824 */ /* 0x000fe200078e021c */
[----:B------:R-:W-:-:S03]  /*1380*/  UIADD3 UR4, UPT, UPT, UR4, 0x1080, URZ ;  /* 0x0000108004047890 */ /* 0x000fc6000fffe0ff */
[C---:B------:R-:W-:Y:S01]  /*1390*/  IMAD R29, R5.reuse, 0xc, R30 ;  /* 0x0000000c051d7824 */ /* 0x040fe200078e021e */
[----:B------:R-:W-:Y:S01]  /*13a0*/  LEA R31, R5, R30, 0x3 ;  /* 0x0000001e051f7211 */ /* 0x000fe200078e18ff */
[----:B------:R-:W1:Y:S01]  /*13b0*/  LDC.64 R22, c[0x0][0x390] ;  /* 0x0000e400ff167b82 */ /* 0x000e620000000a00 */
[----:B------:R-:W-:Y:S01]  /*13c0*/  IMAD.IADD R32, R30, 0x1, R21 ;  /* 0x000000011e207824 */ /* 0x000fe200078e0215 */
[----:B0-----:R-:W-:-:S06]  /*13d0*/  ULEA UR4, UR6, UR4, 0x18 ;  /* 0x0000000406047291 */ /* 0x001fcc000f8ec0ff */
[----:B------:R-:W-:-:S07]  /*13e0*/  LEA R34, R28, UR4, 0x2 ;  /* 0x000000041c227c11 */ /* 0x000fce000f8e10ff */
.L_x_93:
[----:B-1----:R-:W-:-:S04]  /*13f0*/  IMAD.WIDE.U32 R8, R30, 0x4, R22 ;  /* 0x000000041e087825 */ /* 0x002fc800078e0016 */
[--C-:B--2---:R-:W-:Y:S02]  /*1400*/  IMAD.WIDE.U32 R12, R32, 0x4, R22.reuse ;  /* 0x00000004200c7825 */ /* 0x104fe400078e0016 */
[----:B------:R-:W2:Y:S02]  /*1410*/  LDG.E.128.CONSTANT R8, desc[UR10][R8.64] ;  /* 0x0000000a08087981 */ /* 0x000ea4000c1e9d00 */
[--C-:B------:R-:W-:Y:S02]  /*1420*/  IMAD.WIDE.U32 R16, R31, 0x4, R22.reuse ;  /* 0x000000041f107825 */ /* 0x100fe400078e0016 */
[----:B------:R-:W3:Y:S02]  /*1430*/  LDG.E.128.CONSTANT R12, desc[UR10][R12.64] ;  /* 0x0000000a0c0c7981 */ /* 0x000ee4000c1e9d00 */
[----:B------:R-:W-:Y:S02]  /*1440*/  IMAD.WIDE.U32 R24, R29, 0x4, R22 ;  /* 0x000000041d187825 */ /* 0x000fe400078e0016 */
[----:B------:R-:W4:Y:S04]  /*1450*/  LDG.E.128.CONSTANT R16, desc[UR10][R16.64] ;  /* 0x0000000a10107981 */ /* 0x000f28000c1e9d00 */
[----:B------:R-:W5:Y:S01]  /*1460*/  LDG.E.128.CONSTANT R24, desc[UR10][R24.64] ;  /* 0x0000000a18187981 */ /* 0x000f62000c1e9d00 */
[C---:B------:R-:W-:Y:S01]  /*1470*/  LEA R33, R5.reuse, R34, 0x4 ;  /* 0x0000002205217211 */ /* 0x040fe200078e20ff */
[----:B------:R-:W-:-:S02]  /*1480*/  IMAD R35, R5, 0x20, R34 ;  /* 0x0000002005237824 */ /* 0x000fc400078e0222 */
[----:B------:R-:W-:Y:S01]  /*1490*/  IMAD R36, R5, 0x30, R34 ;  /* 0x0000003005247824 */ /* 0x000fe200078e0222 */
[----:B------:R-:W-:-:S04]  /*14a0*/  IADD3 R28, PT, PT, R21, R28, R21 ;  /* 0x0000001c151c7210 */ /* 0x000fc80007ffe015 */
[----:B------:R-:W-:-:S04]  /*14b0*/  IADD3 R28, PT, PT, R21, R28, R21 ;  /* 0x0000001c151c7210 */ /* 0x000fc80007ffe015 */
[----:B------:R-:W-:Y:S01]  /*14c0*/  ISETP.GE.U32.AND P0, PT, R28, 0x1000, PT ;  /* 0x000010001c00780c */ /* 0x000fe20003f06070 */
[C---:B------:R-:W-:Y:S01]  /*14d0*/  IMAD R31, R5.reuse, 0x10, R31 ;  /* 0x00000010051f7824 */ /* 0x040fe200078e021f */
[C---:B------:R-:W-:Y:S01]  /*14e0*/  LEA R29, R5.reuse, R29, 0x4 ;  /* 0x0000001d051d7211 */ /* 0x040fe200078e20ff */
[C---:B------:R-:W-:Y:S01]  /*14f0*/  IMAD R30, R5.reuse, 0x10, R30 ;  /* 0x00000010051e7824 */ /* 0x040fe200078e021e */
[C---:B------:R-:W-:Y:S01]  /*1500*/  LEA R32, R5.reuse, R32, 0x4 ;  /* 0x0000002005207211 */ /* 0x040fe200078e20ff */
[----:B--2---:R0:W-:Y:S04]  /*1510*/  STS.128 [R34], R8 ;  /* 0x0000000822007388 */ /* 0x0041e80000000c00 */
[----:B---3--:R2:W-:Y:S04]  /*1520*/  STS.128 [R33], R12 ;  /* 0x0000000c21007388 */ /* 0x0085e80000000c00 */
[----:B----4-:R2:W-:Y:S04]  /*1530*/  STS.128 [R35], R16 ;  /* 0x0000001023007388 */ /* 0x0105e80000000c00 */
[----:B-----5:R2:W-:Y:S01]  /*1540*/  STS.128 [R36], R24 ;  /* 0x0000001824007388 */ /* 0x0205e20000000c00 */
[----:B0-----:R-:W-:Y:S01]  /*1550*/  LEA R34, R5, R34, 0x6 ;  /* 0x0000002205227211 */ /* 0x001fe200078e30ff */
[----:B------:R-:W-:Y:S06]  /*1560*/  @!P0 BRA `(.L_x_93) ;  /* 0xfffffffc00a08947 */ /* 0x000fec000383ffff */
.L_x_92:
[----:B------:R-:W-:Y:S05]  /*1570*/  BSYNC.RECONVERGENT B0 ;  /* 0x0000000000007941 */ /* 0x000fea0003800200 */
.L_x_91:
[----:B------:R-:W-:Y:S01]  /*1580*/  BAR.SYNC.DEFER_BLOCKING 0x0 ;  /* 0x0000000000007b1d */ /* 0x000fe20000010000 */
[----:B------:R-:W-:Y:S01]  /*1590*/  ULEA UR4, UR8, UR7, 0x18 ;  /* 0x0000000708047291 */ /* 0x000fe2000f8ec0ff */
[----:B------:R-:W-:Y:S01]  /*15a0*/  LOP3.LUT R9, R6, 0x7c, RZ, 0xc0, !PT ;  /* 0x0000007c06097812 */ /* 0x000fe200078ec0ff */
[C---:B------:R-:W-:Y:S01]  /*15b0*/  VIADD R11, R20.reuse, 0x5 ;  /* 0x00000005140b7836 */ /* 0x040fe20000000000 */
[----:B------:R-:W-:Y:S01]  /*15c0*/  SHF.R.U32.HI R8, RZ, 0x7, R20 ;  /* 0x00000007ff087819 */ /* 0x000fe20000011614 */
[C---:B--2---:R-:W-:Y:S01]  /*15d0*/  VIADD R13, R20.reuse, 0x7 ;  /* 0x00000007140d7836 */ /* 0x044fe20000000000 */
[C---:B------:R-:W-:Y:S01]  /*15e0*/  IADD3 R10, PT, PT, R20.reuse, 0x4, RZ ;  /* 0x00000004140a7810 */ /* 0x040fe20007ffe0ff */
[----:B------:R-:W-:Y:S01]  /*15f0*/  VIADD R9, R9, UR4 ;  /* 0x0000000409097c36 */ /* 0x000fe20008000000 */
[C---:B------:R-:W-:Y:S01]  /*1600*/  IADD3 R12, PT, PT, R20.reuse, 0x6, RZ ;  /* 0x00000006140c7810 */ /* 0x040fe20007ffe0ff */
[C---:B------:R-:W-:Y:S01]  /*1610*/  VIADD R15, R20.reuse, 0xa ;  /* 0x0000000a140f7836 */ /* 0x040fe20000000000 */
[----:B------:R-:W-:Y:S01]  /*1620*/  IADD3 R14, PT, PT, R20, 0x9, RZ ;  /* 0x00000009140e7810 */ /* 0x000fe20007ffe0ff */
[----:B------:R-:W-:Y:S01]  /*1630*/  IMAD R8, R8, 0x84, R9 ;  /* 0x0000008408087824 */ /* 0x000fe200078e0209 */
[C---:B------:R-:W-:Y:S01]  /*1640*/  IADD3 R16, PT, PT, R20.reuse, 0xb, RZ ;  /* 0x0000000b14107810 */ /* 0x040fe20007ffe0ff */
[C---:B------:R-:W-:Y:S01]  /*1650*/  VIADD R17, R20.reuse, 0xc ;  /* 0x0000000c14117836 */ /* 0x040fe20000000000 */
[C---:B------:R-:W-:Y:S01]  /*1660*/  IADD3 R18, PT, PT, R20.reuse, 0xd, RZ ;  /* 0x0000000d14127810 */ /* 0x040fe20007ffe0ff */
[C---:B------:R-:W-:Y:S01]  /*1670*/  VIADD R19, R20.reuse, 0x1 ;  /* 0x0000000114137836 */ /* 0x040fe20000000000 */
[C---:B------:R-:W-:Y:S01]  /*1680*/  IADD3 R21, PT, PT, R20.reuse, 0xe, RZ ;  /* 0x0000000e14157810 */ /* 0x040fe20007ffe0ff */
[----:B------:R-:W-:Y:S01]  /*1690*/  VIADD R22, R20, 0xffffffff ;  /* 0xffffffff14167836 */ /* 0x000fe20000000000 */
[----:B------:R-:W-:Y:S01]  /*16a0*/  UIADD3 UR4, UPT, UPT, UR7, 0x1080, URZ ;  /* 0x0000108007047890 */ /* 0x000fe2000fffe0ff */
[----:B------:R-:W-:Y:S01]  /*16b0*/  LOP3.LUT R10, R10, 0xf, RZ, 0xc0, !PT ;  /* 0x0000000f0a0a7812 */ /* 0x000fe200078ec0ff */
[----:B------:R-:W-:Y:S01]  /*16c0*/  UPLOP3.LUT UP0, UPT, UPT, UPT, UPT, 0x80, 0x8 ;  /* 0x000000000008789c */ /* 0x000fe20003f0f070 */
[----:B------:R-:W-:Y:S01]  /*16d0*/  LOP3.LUT R11, R11, 0xf, RZ, 0xc0, !PT ;  /* 0x0000000f0b0b7812 */ /* 0x000fe200078ec0ff */
[----:B------:R-:W-:Y:S01]  /*16e0*/  ULEA UR6, UR8, UR4, 0x18 ;  /* 0x0000000408067291 */ /* 0x000fe2000f8ec0ff */
[----:B------:R-:W-:Y:S01]  /*16f0*/  LOP3.LUT R12, R12, 0xf, RZ, 0xc0, !PT ;  /* 0x0000000f0c0c7812 */ /* 0x000fe200078ec0ff */
[----:B------:R0:W1:Y:S01]  /*1700*/  LDS R9, [R8] ;  /* 0x0000000008097984 */ /* 0x0000620000000800 */
[----:B------:R-:W-:Y:S01]  /*1710*/  LOP3.LUT R13, R13, 0xf, RZ, 0xc0, !PT ;  /* 0x0000000f0d0d7812 */ /* 0x000fe200078ec0ff */
[----:B------:R-:W-:Y:S01]  /*1720*/  UMOV UR4, URZ ;  /* 0x000000ff00047c82 */ /* 0x000fe20008000000 */
[----:B------:R-:W-:-:S02]  /*1730*/  LOP3.LUT R14, R14, 0xf, RZ, 0xc0, !PT ;  /* 0x0000000f0e0e7812 */ /* 0x000fc400078ec0ff */
[----:B------:R-:W-:Y:S02]  /*1740*/  LOP3.LUT R15, R15, 0xf, RZ, 0xc0, !PT ;  /* 0x0000000f0f0f7812 */ /* 0x000fe400078ec0ff */
[----:B------:R-:W-:Y:S02]  /*1750*/  LOP3.LUT R16, R16, 0xf, RZ, 0xc0, !PT ;  /* 0x0000000f10107812 */ /* 0x000fe400078ec0ff */
[----:B------:R-:W-:Y:S02]  /*1760*/  LOP3.LUT R17, R17, 0xf, RZ, 0xc0, !PT ;  /* 0x0000000f11117812 */ /* 0x000fe400078ec0ff */
[----:B------:R-:W-:Y:S02]  /*1770*/  LOP3.LUT R18, R18, 0xf, RZ, 0xc0, !PT ;  /* 0x0000000f12127812 */ /* 0x000fe400078ec0ff */
[----:B------:R-:W-:Y:S02]  /*1780*/  LOP3.LUT R19, R19, 0xf, RZ, 0xc0, !PT ;  /* 0x0000000f13137812 */ /* 0x000fe400078ec0ff */
[----:B------:R-:W-:-:S02]  /*1790*/  LOP3.LUT R21, R21, 0xf, RZ, 0xc0, !PT ;  /* 0x0000000f15157812 */ /* 0x000fc400078ec0ff */
[----:B0-----:R-:W-:-:S07]  /*17a0*/  LOP3.LUT R22, R22, 0xf, RZ, 0xc0, !PT ;  /* 0x0000000f16167812 */ /* 0x001fce00078ec0ff */
.L_x_94:
[C---:B------:R-:W-:Y:S01]  /*17b0*/  LOP3.LUT R45, R20.reuse, 0x10, RZ, 0xc0, !PT ;  /* 0x00000010142d7812 */ /* 0x040fe200078ec0ff */
[C---:B------:R-:W-:Y:S01]  /*17c0*/  IMAD.SHL.U32 R24, R20.reuse, 0x20, RZ ;  /* 0x0000002014187824 */ /* 0x040fe200078e00ff */
[C---:B------:R-:W-:Y:S01]  /*17d0*/  IADD3 R25, PT, PT, R20.reuse, 0x2, RZ ;  /* 0x0000000214197810 */ /* 0x040fe20007ffe0ff */
[----:B------:R-:W-:Y:S01]  /*17e0*/  UPLOP3.LUT UP1, UPT, UPT, UPT, UP0, 0x80, 0x8 ;  /* 0x000000000008789c */ /* 0x000fe20003f2f000 */
[----:B------:R-:W-:Y:S01]  /*17f0*/  IADD3 R45, PT, PT, R45, UR4, RZ ;  /* 0x000000042d2d7c10 */ /* 0x000fe2000fffe0ff */
[----:B------:R-:W-:Y:S01]  /*1800*/  UPLOP3.LUT UP0, UPT, UPT, UPT, UPT, 0x40, 0x4 ;  /* 0x000000000004789c */ /* 0x000fe20003f0e870 */
[----:B------:R-:W-:Y:S01]  /*1810*/  LOP3.LUT R26, R25, 0xf, RZ, 0xc0, !PT ;  /* 0x0000000f191a7812 */ /* 0x000fe200078ec0ff */
[C---:B------:R-:W-:Y:S01]  /*1820*/  VIADD R25, R20.reuse, 0x3 ;  /* 0x0000000314197836 */ /* 0x040fe20000000000 */
[----:B------:R-:W-:Y:S01]  /*1830*/  LOP3.LUT R45, R45, 0x10, RZ, 0xc0, !PT ;  /* 0x000000102d2d7812 */ /* 0x000fe200078ec0ff */
[----:B------:R-:W-:Y:S01]  /*1840*/  UMOV UR4, 0x10 ;  /* 0x0000001000047882 */ /* 0x000fe20000000000 */
[----:B------:R-:W-:-:S02]  /*1850*/  LOP3.LUT R32, R20, 0xf, RZ, 0xc0, !PT ;  /* 0x0000000f14207812 */ /* 0x000fc400078ec0ff */
[----:B------:R-:W-:Y:S02]  /*1860*/  LOP3.LUT R47, R45, 0xfe0, R24, 0xf8, !PT ;  /* 0x00000fe02d2f7812 */ /* 0x000fe400078ef818 */
[----:B------:R-:W-:Y:S02]  /*1870*/  LOP3.LUT R42, R25, 0xf, RZ, 0xc0, !PT ;  /* 0x0000000f192a7812 */ /* 0x000fe400078ec0ff */
[C---:B0-----:R-:W-:Y:S02]  /*1880*/  LOP3.LUT R23, R47.reuse, 0xf, R20, 0xf8, !PT ;  /* 0x0000000f2f177812 */ /* 0x041fe400078ef814 */
[----:B------:R-:W-:Y:S02]  /*1890*/  LOP3.LUT R24, R47, R19, RZ, 0xfc, !PT ;  /* 0x000000132f187212 */ /* 0x000fe400078efcff */
[----:B------:R-:W-:Y:S02]  /*18a0*/  LEA R23, R23, UR6, 0x2 ;  /* 0x0000000617177c11 */ /* 0x000fe4000f8e10ff */
[----:B------:R-:W-:-:S02]  /*18b0*/  LEA R43, R24, UR6, 0x2 ;  /* 0x00000006182b7c11 */ /* 0x000fc4000f8e10ff */
[----:B------:R-:W-:Y:S02]  /*18c0*/  LOP3.LUT R24, R47, R26, RZ, 0xfc, !PT ;  /* 0x0000001a2f187212 */ /* 0x000fe400078efcff */
[----:B------:R-:W-:Y:S01]  /*18d0*/  LDS R23, [R23] ;  /* 0x0000000017177984 */ /* 0x000fe20000000800 */
[----:B------:R-:W-:Y:S02]  /*18e0*/  LOP3.LUT R30, R45, 0xf, R20, 0xf8, !PT ;  /* 0x0000000f2d1e7812 */ /* 0x000fe400078ef814 */
[----:B------:R-:W-:Y:S01]  /*18f0*/  LEA R41, R24, UR6, 0x2 ;  /* 0x0000000618297c11 */ /* 0x000fe2000f8e10ff */
[----:B------:R-:W-:Y:S01]  /*1900*/  LDS R43, [R43] ;  /* 0x000000002b2b7984 */ /* 0x000fe20000000800 */
[----:B------:R-:W-:Y:S02]  /*1910*/  LOP3.LUT R24, R47, R42, RZ, 0xfc, !PT ;  /* 0x0000002a2f187212 */ /* 0x000fe400078efcff */
[----:B------:R-:W-:Y:S01]  /*1920*/  LOP3.LUT R36, R19, R45, RZ, 0xfc, !PT ;  /* 0x0000002d13247212 */ /* 0x000fe200078efcff */
[----:B-1----:R-:W0:Y:S01]  /*1930*/  SHFL.IDX PT, R44, R9, R30, 0x1f ;  /* 0x00001f1e092c7589 */ /* 0x002e2200000e0000 */
[----:B------:R-:W-:-:S02]  /*1940*/  LEA R39, R24, UR6, 0x2 ;  /* 0x0000000618277c11 */ /* 0x000fc4000f8e10ff */
[C---:B------:R-:W-:Y:S01]  /*1950*/  LOP3.LUT R25, R47.reuse, R10, RZ, 0xfc, !PT ;  /* 0x0000000a2f197212 */ /* 0x040fe200078efcff */
[----:B------:R-:W-:Y:S01]  /*1960*/  LDS R41, [R41] ;  /* 0x0000000029297984 */ /* 0x000fe20000000800 */
[----:B------:R-:W-:Y:S02]  /*1970*/  LOP3.LUT R24, R26, R45, RZ, 0xfc, !PT ;  /* 0x0000002d1a187212 */ /* 0x000fe400078efcff */
[----:B------:R-:W-:Y:S01]  /*1980*/  LOP3.LUT R26, R47, R11, RZ, 0xfc, !PT ;  /* 0x0000000b2f1a7212 */ /* 0x000fe200078efcff */
[----:B------:R-:W-:Y:S01]  /*1990*/  LDS R39, [R39] ;  /* 0x0000000027277984 */ /* 0x000fe20000000800 */
[----:B------:R-:W-:Y:S02]  /*19a0*/  LEA R25, R25, UR6, 0x2 ;  /* 0x0000000619197c11 */ /* 0x000fe4000f8e10ff */
[----:B------:R-:W-:Y:S01]  /*19b0*/  LEA R26, R26, UR6, 0x2 ;  /* 0x000000061a1a7c11 */ /* 0x000fe2000f8e10ff */
[----:B------:R-:W1:Y:S01]  /*19c0*/  SHFL.IDX PT, R48, R9, R36, 0x1f ;  /* 0x00001f2409307589 */ /* 0x000e6200000e0000 */
[----:B------:R-:W-:-:S02]  /*19d0*/  LOP3.LUT R42, R42, R45, RZ, 0xfc, !PT ;  /* 0x0000002d2a2a7212 */ /* 0x000fc400078efcff */
[C---:B------:R-:W-:Y:S01]  /*19e0*/  LOP3.LUT R27, R47.reuse, R12, RZ, 0xfc, !PT ;  /* 0x0000000c2f1b7212 */ /* 0x040fe200078efcff */
[----:B------:R2:W-:Y:S01]  /*19f0*/  LDS R37, [R25] ;  /* 0x0000000019257984 */ /* 0x0005e20000000800 */
[----:B------:R-:W-:Y:S02]  /*1a00*/  LOP3.LUT R29, R47, R13, RZ, 0xfc, !PT ;  /* 0x0000000d2f1d7212 */ /* 0x000fe400078efcff */
[----:B------:R-:W-:Y:S01]  /*1a10*/  LEA R27, R27, UR6, 0x2 ;  /* 0x000000061b1b7c11 */ /* 0x000fe2000f8e10ff */
[----:B------:R-:W3:Y:S01]  /*1a20*/  SHFL.IDX PT, R49, R9, R24, 0x1f ;  /* 0x00001f1809317589 */ /* 0x000ee200000e0000 */
[----:B------:R-:W-:Y:S02]  /*1a30*/  LEA R31, R29, UR6, 0x2 ;  /* 0x000000061d1f7c11 */ /* 0x000fe4000f8e10ff */
[----:B------:R-:W-:Y:S01]  /*1a40*/  LOP3.LUT R40, R10, R45, RZ, 0xfc, !PT ;  /* 0x0000002d0a287212 */ /* 0x000fe200078efcff */
[----:B------:R4:W-:Y:S01]  /*1a50*/  LDS R35, [R26] ;  /* 0x000000001a237984 */ /* 0x0009e20000000800 */
[----:B------:R-:W-:-:S02]  /*1a60*/  LOP3.LUT R34, R47, 0x8, R32, 0xf6, !PT ;  /* 0x000000082f227812 */ /* 0x000fc400078ef620 */
[-C--:B------:R-:W-:Y:S01]  /*1a70*/  LOP3.LUT R38, R11, R45.reuse, RZ, 0xfc, !PT ;  /* 0x0000002d0b267212 */ /* 0x080fe200078efcff */
[----:B------:R-:W5:Y:S01]  /*1a80*/  SHFL.IDX PT, R28, R9, R42, 0x1f ;  /* 0x00001f2a091c7589 */ /* 0x000f6200000e0000 */
[----:B------:R-:W-:Y:S02]  /*1a90*/  LEA R29, R34, UR6, 0x2 ;  /* 0x00000006221d7c11 */ /* 0x000fe4000f8e10ff */
[----:B--2---:R-:W-:Y:S01]  /*1aa0*/  LOP3.LUT R25, R47, R14, RZ, 0xfc, !PT ;  /* 0x0000000e2f197212 */ /* 0x004fe200078efcff */
[----:B------:R2:W-:Y:S01]  /*1ab0*/  LDS R33, [R27] ;  /* 0x000000001b217984 */ /* 0x0005e20000000800 */
[----:B0-----:R-:W-:Y:S01]  /*1ac0*/  IMAD R46, R23, R44, RZ ;  /* 0x0000002c172e7224 */ /* 0x001fe200078e02ff */
[-C--:B------:R-:W-:Y:S02]  /*1ad0*/  LOP3.LUT R34, R12, R45.reuse, RZ, 0xfc, !PT ;  /* 0x0000002d0c227212 */ /* 0x080fe400078efcff */
[----:B------:R-:W-:Y:S01]  /*1ae0*/  LDS R31, [R31] ;  /* 0x000000001f1f7984 */ /* 0x000fe20000000800 */
[----:B-1----:R-:W-:Y:S01]  /*1af0*/  IMAD R48, R43, R48, R46 ;  /* 0x000000302b307224 */ /* 0x002fe200078e022e */
[----:B----4-:R-:W-:-:S02]  /*1b00*/  LOP3.LUT R26, R13, R45, RZ, 0xfc, !PT ;  /* 0x0000002d0d1a7212 */ /* 0x010fc400078efcff */
[----:B------:R-:W0:Y:S01]  /*1b10*/  SHFL.IDX PT, R44, R9, R40, 0x1f ;  /* 0x00001f28092c7589 */ /* 0x000e2200000e0000 */
[----:B--2---:R-:W-:Y:S02]  /*1b20*/  LEA R27, R25, UR6, 0x2 ;  /* 0x00000006191b7c11 */ /* 0x004fe4000f8e10ff */
[----:B------:R-:W-:Y:S01]  /*1b30*/  LOP3.LUT R25, R47, R15, RZ, 0xfc, !PT ;  /* 0x0000000f2f197212 */ /* 0x000fe200078efcff */
[----:B------:R-:W1:Y:S01]  /*1b40*/  SHFL.IDX PT, R46, R9, R38, 0x1f ;  /* 0x00001f26092e7589 */ /* 0x000e6200000e0000 */
[----:B---3--:R-:W-:Y:S01]  /*1b50*/  IMAD R48, R41, R49, R48 ;  /* 0x0000003129307224 */ /* 0x008fe200078e0230 */
[----:B------:R-:W-:Y:S02]  /*1b60*/  LOP3.LUT R32, R45, 0x8, R32, 0xf6, !PT ;  /* 0x000000082d207812 */ /* 0x000fe400078ef620 */
[----:B------:R-:W-:Y:S01]  /*1b70*/  LDS R29, [R29] ;  /* 0x000000001d1d7984 */ /* 0x000fe20000000800 */
[----:B------:R-:W-:-:S03]  /*1b80*/  LEA R25, R25, UR6, 0x2 ;  /* 0x0000000619197c11 */ /* 0x000fc6000f8e10ff */
[----:B------:R-:W2:Y:S01]  /*1b90*/  SHFL.IDX PT, R50, R9, R34, 0x1f ;  /* 0x00001f2209327589 */ /* 0x000ea200000e0000 */
[----:B-----5:R-:W-:Y:S01]  /*1ba0*/  IMAD R49, R39, R28, R48 ;  /* 0x0000001c27317224 */ /* 0x020fe200078e0230 */
[C---:B------:R-:W-:Y:S02]  /*1bb0*/  LOP3.LUT R28, R47.reuse, R16, RZ, 0xfc, !PT ;  /* 0x000000102f1c7212 */ /* 0x040fe400078efcff */
[----:B------:R-:W-:Y:S01]  /*1bc0*/  LDS R27, [R27] ;  /* 0x000000001b1b7984 */ /* 0x000fe20000000800 */
[----:B------:R-:W-:Y:S02]  /*1bd0*/  LOP3.LUT R48, R47, R17, RZ, 0xfc, !PT ;  /* 0x000000112f307212 */ /* 0x000fe400078efcff */
[----:B------:R-:W-:Y:S01]  /*1be0*/  LEA R51, R28, UR6, 0x2 ;  /* 0x000000061c337c11 */ /* 0x000fe2000f8e10ff */
[----:B------:R-:W3:Y:S01]  /*1bf0*/  SHFL.IDX PT, R52, R9, R26, 0x1f ;  /* 0x00001f1a09347589 */ /* 0x000ee200000e0000 */
[----:B------:R-:W-:Y:S02]  /*1c00*/  LOP3.LUT R28, R14, R45, RZ, 0xfc, !PT ;  /* 0x0000002d0e1c7212 */ /* 0x000fe400078efcff */
[----:B------:R-:W-:Y:S01]  /*1c10*/  LEA R55, R48, UR6, 0x2 ;  /* 0x0000000630377c11 */ /* 0x000fe2000f8e10ff */
[----:B------:R-:W-:Y:S01]  /*1c20*/  LDS R25, [R25] ;  /* 0x0000000019197984 */ /* 0x000fe20000000800 */
[----:B0-----:R-:W-:Y:S01]  /*1c30*/  IMAD R53, R37, R44, R49 ;  /* 0x0000002c25357224 */ /* 0x001fe200078e0231 */
[----:B------:R-:W-:-:S02]  /*1c40*/  LOP3.LUT R49, R47, R18, RZ, 0xfc, !PT ;  /* 0x000000122f317212 */ /* 0x000fc400078efcff */
[----:B------:R-:W0:Y:S01]  /*1c50*/  SHFL.IDX PT, R54, R9, R32, 0x1f ;  /* 0x00001f2009367589 */ /* 0x000e2200000e0000 */
[----:B-1----:R-:W-:Y:S01]  /*1c60*/  IMAD R53, R35, R46, R53 ;  /* 0x0000002e23357224 */ /* 0x002fe200078e0235 */
[----:B------:R-:W-:Y:S02]  /*1c70*/  LOP3.LUT R48, R15, R45, RZ, 0xfc, !PT ;  /* 0x0000002d0f307212 */ /* 0x000fe400078efcff */
[----:B------:R-:W-:Y:S01]  /*1c80*/  LDS R44, [R51] ;  /* 0x00000000332c7984 */ /* 0x000fe20000000800 */
[----:B------:R-:W-:-:S03]  /*1c90*/  LEA R49, R49, UR6, 0x2 ;  /* 0x0000000631317c11 */ /* 0x000fc6000f8e10ff */
[----:B------:R-:W1:Y:S01]  /*1ca0*/  SHFL.IDX PT, R56, R9, R28, 0x1f ;  /* 0x00001f1c09387589 */ /* 0x000e6200000e0000 */
[----:B--2---:R-:W-:Y:S01]  /*1cb0*/  IMAD R53, R33, R50, R53 ;  /* 0x0000003221357224 */ /* 0x004fe200078e0235 */
[-C--:B------:R-:W-:Y:S02]  /*1cc0*/  LOP3.LUT R50, R16, R45.reuse, RZ, 0xfc, !PT ;  /* 0x0000002d10327212 */ /* 0x080fe400078efcff */
[----:B------:R2:W-:Y:S04]  /*1cd0*/  LDS R46, [R55] ;  /* 0x00000000372e7984 */ /* 0x0005e80000000800 */
[----:B------:R-:W4:Y:S01]  /*1ce0*/  SHFL.IDX PT, R58, R9, R48, 0x1f ;  /* 0x00001f30093a7589 */ /* 0x000f2200000e0000 */
[----:B---3--:R-:W-:Y:S01]  /*1cf0*/  IMAD R57, R31, R52, R53 ;  /* 0x000000341f397224 */ /* 0x008fe200078e0235 */
[----:B------:R-:W-:-:S02]  /*1d00*/  LOP3.LUT R52, R17, R45, RZ, 0xfc, !PT ;  /* 0x0000002d11347212 */ /* 0x000fc400078efcff */
[----:B------:R-:W-:Y:S01]  /*1d10*/  LDS R49, [R49] ;  /* 0x0000000031317984 */ /* 0x000fe20000000800 */
[----:B--2---:R-:W-:-:S03]  /*1d20*/  LOP3.LUT R55, R47, R21, RZ, 0xfc, !PT ;  /* 0x000000152f377212 */ /* 0x004fc600078efcff */
[----:B------:R-:W2:Y:S01]  /*1d30*/  SHFL.IDX PT, R53, R9, R50, 0x1f ;  /* 0x00001f3209357589 */ /* 0x000ea200000e0000 */
[----:B0-----:R-:W-:Y:S01]  /*1d40*/  IMAD R57, R29, R54, R57 ;  /* 0x000000361d397224 */ /* 0x001fe200078e0239 */
[----:B------:R-:W-:Y:S02]  /*1d50*/  LOP3.LUT R54, R18, R45, RZ, 0xfc, !PT ;  /* 0x0000002d12367212 */ /* 0x000fe400078efcff */
[----:B------:R-:W0:Y:S01]  /*1d60*/  SHFL.IDX PT, R51, R9, R52, 0x1f ;  /* 0x00001f3409337589 */ /* 0x000e2200000e0000 */
[----:B-1----:R-:W-:-:S03]  /*1d70*/  IMAD R57, R27, R56, R57 ;  /* 0x000000381b397224 */ /* 0x002fc600078e0239 */
[----:B------:R-:W1:Y:S01]  /*1d80*/  SHFL.IDX PT, R56, R9, R54, 0x1f ;  /* 0x00001f3609387589 */ /* 0x000e6200000e0000 */
[----:B----4-:R-:W-:Y:S01]  /*1d90*/  IMAD R58, R25, R58, R57 ;  /* 0x0000003a193a7224 */ /* 0x010fe200078e0239 */
[----:B------:R-:W-:Y:S02]  /*1da0*/  LOP3.LUT R57, R47, R22, RZ, 0xfc, !PT ;  /* 0x000000162f397212 */ /* 0x000fe400078efcff */
[----:B------:R-:W-:Y:S02]  /*1db0*/  LEA R47, R55, UR6, 0x2 ;  /* 0x00000006372f7c11 */ /* 0x000fe4000f8e10ff */
[----:B------:R-:W-:Y:S01]  /*1dc0*/  LEA R57, R57, UR6, 0x2 ;  /* 0x0000000639397c11 */ /* 0x000fe2000f8e10ff */
[----:B------:R-:W-:Y:S01]  /*1dd0*/  LDS R55, [R6+UR5] ;  /* 0x0000000506377984 */ /* 0x000fe20008000800 */
[----:B--2---:R-:W-:Y:S01]  /*1de0*/  IMAD R53, R44, R53, R58 ;  /* 0x000000352c357224 */ /* 0x004fe200078e023a */
[----:B------:R-:W-:Y:S02]  /*1df0*/  LOP3.LUT R58, R22, R45, RZ, 0xfc, !PT ;  /* 0x0000002d163a7212 */ /* 0x000fe400078efcff */
[----:B------:R-:W-:Y:S01]  /*1e00*/  LDS R47, [R47] ;  /* 0x000000002f2f7984 */ /* 0x000fe20000000800 */
[----:B0-----:R-:W-:-:S03]  /*1e10*/  IMAD R53, R46, R51, R53 ;  /* 0x000000332e357224 */ /* 0x001fc600078e0235 */
[----:B------:R-:W-:Y:S01]  /*1e20*/  LDS R51, [R57] ;  /* 0x0000000039337984 */ /* 0x000fe20000000800 */
[----:B-1----:R-:W-:Y:S01]  /*1e30*/  IMAD R60, R49, R56, R53 ;  /* 0x00000038313c7224 */ /* 0x002fe200078e0235 */
[----:B------:R-:W-:Y:S02]  /*1e40*/  LOP3.LUT R56, R21, R45, RZ, 0xfc, !PT ;  /* 0x0000002d15387212 */ /* 0x000fe400078efcff */
        /* <DEDUP_REMOVED lines=11> */
[----:B0-----:R-:W-:-:S04]  /*1f00*/  IMAD R60, R23, R60, RZ ;  /* 0x0000003c173c7224 */ /* 0x001fc800078e02ff */
[----:B-1----:R-:W-:Y:S02]  /*1f10*/  IMAD R60, R43, R55, R60 ;  /* 0x000000372b3c7224 */ /* 0x002fe400078e023c */
[----:B------:R-:W0:Y:S02]  /*1f20*/  SHFL.IDX PT, R55, R45, R42, 0x1f ;  /* 0x00001f2a2d377589 */ /* 0x000e2400000e0000 */
[----:B--2---:R-:W-:Y:S02]  /*1f30*/  IMAD R60, R41, R57, R60 ;  /* 0x00000039293c7224 */ /* 0x004fe400078e023c */
[----:B------:R-:W1:Y:S02]  /*1f40*/  SHFL.IDX PT, R57, R45, R40, 0x1f ;  /* 0x00001f282d397589 */ /* 0x000e6400000e0000 */
[----:B0-----:R-:W-:Y:S02]  /*1f50*/  IMAD R60, R39, R55, R60 ;  /* 0x00000037273c7224 */ /* 0x001fe400078e023c */
[----:B------:R-:W0:Y:S02]  /*1f60*/  SHFL.IDX PT, R55, R45, R34, 0x1f ;  /* 0x00001f222d377589 */ /* 0x000e2400000e0000 */
[----:B-1----:R-:W-:-:S02]  /*1f70*/  IMAD R60, R37, R57, R60 ;  /* 0x00000039253c7224 */ /* 0x002fc400078e023c */
[----:B------:R-:W-:Y:S02]  /*1f80*/  SHFL.IDX PT, R57, R45, R52, 0x1f ;  /* 0x00001f342d397589 */ /* 0x000fe400000e0000 */
[----:B------:R-:W-:Y:S02]  /*1f90*/  IMAD R60, R35, R53, R60 ;  /* 0x00000035233c7224 */ /* 0x000fe400078e023c */
[----:B------:R-:W1:Y:S02]  /*1fa0*/  SHFL.IDX PT, R53, R45, R26, 0x1f ;  /* 0x00001f1a2d357589 */ /* 0x000e6400000e0000 */
[----:B0-----:R-:W-:Y:S02]  /*1fb0*/  IMAD R60, R33, R55, R60 ;  /* 0x00000037213c7224 */ /* 0x001fe400078e023c */
[----:B------:R-:W0:Y:S02]  /*1fc0*/  SHFL.IDX PT, R55, R45, R32, 0x1f ;  /* 0x00001f202d377589 */ /* 0x000e2400000e0000 */
[----:B-1----:R-:W-:-:S02]  /*1fd0*/  IMAD R60, R31, R53, R60 ;  /* 0x000000351f3c7224 */ /* 0x002fc400078e023c */
[----:B------:R-:W1:Y:S02]  /*1fe0*/  SHFL.IDX PT, R53, R45, R28, 0x1f ;  /* 0x00001f1c2d357589 */ /* 0x000e6400000e0000 */
[----:B0-----:R-:W-:Y:S02]  /*1ff0*/  IMAD R60, R29, R55, R60 ;  /* 0x000000371d3c7224 */ /* 0x001fe400078e023c */
[----:B------:R-:W0:Y:S02]  /*2000*/  SHFL.IDX PT, R55, R45, R48, 0x1f ;  /* 0x00001f302d377589 */ /* 0x000e2400000e0000 */
[----:B-1----:R-:W-:Y:S02]  /*2010*/  IMAD R60, R27, R53, R60 ;  /* 0x000000351b3c7224 */ /* 0x002fe400078e023c */
[----:B------:R-:W1:Y:S02]  /*2020*/  SHFL.IDX PT, R53, R45, R50, 0x1f ;  /* 0x00001f322d357589 */ /* 0x000e6400000e0000 */
[----:B0-----:R-:W-:-:S04]  /*2030*/  IMAD R55, R25, R55, R60 ;  /* 0x0000003719377224 */ /* 0x001fc800078e023c */
[----:B-1----:R-:W-:Y:S02]  /*2040*/  IMAD R53, R44, R53, R55 ;  /* 0x000000352c357224 */ /* 0x002fe400078e0237 */
[----:B------:R-:W0:Y:S02]  /*2050*/  SHFL.IDX PT, R55, R45, R54, 0x1f ;  /* 0x00001f362d377589 */ /* 0x000e2400000e0000 */
[----:B------:R-:W-:Y:S02]  /*2060*/  IMAD R60, R46, R57, R53 ;  /* 0x000000392e3c7224 */ /* 0x000fe400078e0235 */
[----:B------:R-:W-:Y:S04]  /*2070*/  LDS R53, [R6+UR5+0x800] ;  /* 0x0008000506357984 */ /* 0x000fe80008000800 */
[----:B------:R-:W-:Y:S01]  /*2080*/  SHFL.IDX PT, R57, R45, R58, 0x1f ;  /* 0x00001f3a2d397589 */ /* 0x000fe200000e0000 */
[----:B0-----:R-:W-:-:S03]  /*2090*/  IMAD R60, R49, R55, R60 ;  /* 0x00000037313c7224 */ /* 0x001fc600078e023c */
[----:B------:R-:W0:Y:S02]  /*20a0*/  SHFL.IDX PT, R55, R45, R56, 0x1f ;  /* 0x00001f382d377589 */ /* 0x000e2400000e0000 */
[----:B0-----:R-:W-:-:S04]  /*20b0*/  IMAD R60, R47, R55, R60 ;  /* 0x000000372f3c7224 */ /* 0x001fc800078e023c */
[----:B------:R-:W-:-:S04]  /*20c0*/  IMAD R60, R51, R57, R60 ;  /* 0x00000039333c7224 */ /* 0x000fc800078e023c */
        /* <DEDUP_REMOVED lines=8> */
[----:B0-----:R-:W-:-:S04]  /*2150*/  IMAD R60, R23, R60, RZ ;  /* 0x0000003c173c7224 */ /* 0x001fc800078e02ff */
[----:B-1----:R-:W-:Y:S02]  /*2160*/  IMAD R60, R43, R57, R60 ;  /* 0x000000392b3c7224 */ /* 0x002fe400078e023c */
[----:B------:R-:W0:Y:S02]  /*2170*/  SHFL.IDX PT, R57, R53, R40, 0x1f ;  /* 0x00001f2835397589 */ /* 0x000e2400000e0000 */
        /* <DEDUP_REMOVED lines=11> */
[----:B-1----:R-:W-:Y:S02]  /*2230*/  IMAD R60, R29, R55, R60 ;  /* 0x000000371d3c7224 */ /* 0x002fe400078e023c */
[----:B------:R-:W1:Y:S02]  /*2240*/  SHFL.IDX PT, R55, R53, R48, 0x1f ;  /* 0x00001f3035377589 */ /* 0x000e6400000e0000 */
[----:B0-----:R-:W-:-:S02]  /*2250*/  IMAD R60, R27, R45, R60 ;  /* 0x0000002d1b3c7224 */ /* 0x001fc400078e023c */
[----:B------:R-:W0:Y:S02]  /*2260*/  SHFL.IDX PT, R45, R53, R50, 0x1f ;  /* 0x00001f32352d7589 */ /* 0x000e2400000e0000 */
[----:B-1----:R-:W-:-:S04]  /*2270*/  IMAD R55, R25, R55, R60 ;  /* 0x0000003719377224 */ /* 0x002fc800078e023c */
[----:B0-----:R-:W-:Y:S02]  /*2280*/  IMAD R45, R44, R45, R55 ;  /* 0x0000002d2c2d7224 */ /* 0x001fe400078e0237 */
[----:B------:R-:W0:Y:S02]  /*2290*/  SHFL.IDX PT, R55, R53, R54, 0x1f ;  /* 0x00001f3635377589 */ /* 0x000e2400000e0000 */
[----:B------:R-:W-:Y:S02]  /*22a0*/  IMAD R60, R46, R57, R45 ;  /* 0x000000392e3c7224 */ /* 0x000fe400078e022d */
[----:B------:R-:W-:Y:S04]  /*22b0*/  LDS R45, [R6+UR5+0x1000] ;  /* 0x00100005062d7984 */ /* 0x000fe80008000800 */
[----:B------:R-:W-:Y:S01]  /*22c0*/  SHFL.IDX PT, R57, R53, R58, 0x1f ;  /* 0x00001f3a35397589 */ /* 0x000fe200000e0000 */
[----:B0-----:R-:W-:-:S03]  /*22d0*/  IMAD R60, R49, R55, R60 ;  /* 0x00000037313c7224 */ /* 0x001fc600078e023c */
[----:B------:R-:W0:Y:S02]  /*22e0*/  SHFL.IDX PT, R55, R53, R56, 0x1f ;  /* 0x00001f3835377589 */ /* 0x000e2400000e0000 */
[----:B0-----:R-:W-:-:S04]  /*22f0*/  IMAD R60, R47, R55, R60 ;  /* 0x000000372f3c7224 */ /* 0x001fc800078e023c */
[----:B------:R-:W-:-:S05]  /*2300*/  IMAD R60, R51, R57, R60 ;  /* 0x00000039333c7224 */ /* 0x000fca00078e023c */
        /* <DEDUP_REMOVED lines=181> */
[----:B------:R0:W-:Y:S01]  /*2e60*/  STS [R6+UR5+0x3800], R23 ;  /* 0x0038001706007988 */ /* 0x0001e20008000805 */
[----:B------:R-:W-:Y:S05]  /*2e70*/  BRA.U UP1, `(.L_x_94) ;  /* 0xffffffe9014c7547 */ /* 0x000fea000b83ffff */
[----:B------:R-:W-:Y:S01]  /*2e80*/  BAR.SYNC.DEFER_BLOCKING 0x0 ;  /* 0x0000000000007b1d */ /* 0x000fe20000010000 */
[----:B------:R-:W-:Y:S02]  /*2e90*/  ISETP.NE.AND P0, PT, R4, RZ, PT ;  /* 0x000000ff0400720c */ /* 0x000fe40003f05270 */
[----:B------:R-:W-:Y:S02]  /*2ea0*/  LOP3.LUT R2, R2, 0xffff, RZ, 0xc0, !PT ;  /* 0x0000ffff02027812 */ /* 0x000fe400078ec0ff */
[----:B------:R-:W-:Y:S01]  /*2eb0*/  SHF.L.U32 R33, R5, 0x2, RZ ;  /* 0x0000000205217819 */ /* 0x000fe200000006ff */
[----:B------:R-:W-:Y:S01]  /*2ec0*/  BSSY.RECONVERGENT B0, `(.L_x_95) ;  /* 0x0000012000007945 */ /* 0x000fe20003800200 */
[----:B------:R-:W-:-:S07]  /*2ed0*/  ISETP.GE.U32.AND P1, PT, R2, 0x2, PT ;  /* 0x000000020200780c */ /* 0x000fce0003f26070 */
[----:B------:R-:W-:Y:S06]  /*2ee0*/  @!P0 BRA `(.L_x_96) ;  /* 0x00000000003c8947 */ /* 0x000fec0003800000 */
[----:B------:R-:W0:Y:S01]  /*2ef0*/  LDC.64 R8, c[0x0][0x3a0] ;  /* 0x0000e800ff087b82 */ /* 0x000e220000000a00 */
[----:B------:R-:W-:Y:S01]  /*2f00*/  UIADD3 UR4, UPT, UPT, UR7, 0x5080, URZ ;  /* 0x0000508007047890 */ /* 0x000fe2000fffe0ff */
[----:B------:R-:W-:Y:S01]  /*2f10*/  IMAD R11, R3, 0x1000, R0 ;  /* 0x00001000030b7824 */ /* 0x000fe200078e0200 */
[----:B------:R-:W-:Y:S02]  /*2f20*/  IADD3 R2, PT, PT, -R7, RZ, RZ ;  /* 0x000000ff07027210 */ /* 0x000fe40007ffe1ff */
[----:B------:R-:W-:-:S06]  /*2f30*/  ULEA UR4, UR8, UR4, 0x18 ;  /* 0x0000000408047291 */ /* 0x000fcc000f8ec0ff */
[----:B------:R-:W-:Y:S01]  /*2f40*/  LEA R20, R20, UR4, 0x4 ;  /* 0x0000000414147c11 */ /* 0x000fe2000f8e20ff */
[----:B0-----:R-:W-:-:S07]  /*2f50*/  IMAD.WIDE.U32 R6, R11, 0x4, R8 ;  /* 0x000000040b067825 */ /* 0x001fce00078e0008 */
.L_x_97:
[----:B------:R0:W1:Y:S01]  /*2f60*/  LDS.128 R8, [R20] ;  /* 0x0000000014087984 */ /* 0x0000620000000c00 */
[----:B------:R-:W-:Y:S01]  /*2f70*/  VIADD R2, R2, 0x1 ;  /* 0x0000000102027836 */ /* 0x000fe20000000000 */
[----:B------:R-:W-:-:S04]  /*2f80*/  IADD3 R0, PT, PT, R0, R33, RZ ;  /* 0x0000002100007210 */ /* 0x000fc80007ffe0ff */
[----:B------:R-:W-:Y:S01]  /*2f90*/  ISETP.NE.AND P0, PT, R2, RZ, PT ;  /* 0x000000ff0200720c */ /* 0x000fe20003f05270 */
[C---:B0-----:R-:W-:Y:S01]  /*2fa0*/  IMAD R20, R5.reuse, 0x10, R20 ;  /* 0x0000001005147824 */ /* 0x041fe200078e0214 */
[----:B-1----:R0:W-:Y:S02]  /*2fb0*/  STG.E.128 desc[UR10][R6.64], R8 ;  /* 0x0000000806007986 */ /* 0x0021e4000c101d0a */
[----:B0-----:R-:W-:-:S09]  /*2fc0*/  IMAD.WIDE.U32 R6, R5, 0x10, R6 ;  /* 0x0000001005067825 */ /* 0x001fd200078e0006 */
[----:B------:R-:W-:Y:S05]  /*2fd0*/  @P0 BRA `(.L_x_97) ;  /* 0xfffffffc00e00947 */ /* 0x000fea000383ffff */
.L_x_96:
[----:B------:R-:W-:Y:S05]  /*2fe0*/  BSYNC.RECONVERGENT B0 ;  /* 0x0000000000007941 */ /* 0x000fea0003800200 */
.L_x_95:
[----:B------:R-:W-:Y:S05]  /*2ff0*/  @!P1 EXIT ;  /* 0x000000000000994d */ /* 0x000fea0003800000 */
[----:B------:R-:W1:Y:S01]  /*3000*/  LDC.64 R28, c[0x0][0x3a0] ;  /* 0x0000e800ff1c7b82 */ /* 0x000e620000000a00 */
[----:B------:R-:W-:Y:S01]  /*3010*/  UIADD3 UR7, UPT, UPT, UR7, 0x5080, URZ ;  /* 0x0000508007077890 */ /* 0x000fe2000fffe0ff */
[----:B------:R-:W-:-:S03]  /*3020*/  LEA R4, R3, R0, 0xc ;  /* 0x0000000003047211 */ /* 0x000fc600078e60ff */
[----:B------:R-:W-:Y:S01]  /*3030*/  ULEA UR7, UR8, UR7, 0x18 ;  /* 0x0000000708077291 */ /* 0x000fe2000f8ec0ff */
[----:B------:R-:W-:Y:S01]  /*3040*/  IADD3 R32, PT, PT, R4, R33, RZ ;  /* 0x0000002104207210 */ /* 0x000fe20007ffe0ff */
[C-C-:B------:R-:W-:Y:S02]  /*3050*/  IMAD R30, R5.reuse, 0xc, R4.reuse ;  /* 0x0000000c051e7824 */ /* 0x140fe400078e0204 */
[----:B------:R-:W-:Y:S02]  /*3060*/  IMAD R31, R5, 0x8, R4 ;  /* 0x00000008051f7824 */ /* 0x000fe400078e0204 */
[----:B------:R-:W-:-:S07]  /*3070*/  LEA R34, R0, UR7, 0x2 ;  /* 0x0000000700227c11 */ /* 0x000fce000f8e10ff */
.L_x_98:
[C-C-:B--2---:R-:W-:Y:S01]  /*3080*/  IMAD R12, R5.reuse, 0x10, R34.reuse ;  /* 0x00000010050c7824 */ /* 0x144fe200078e0222 */
[C---:B------:R-:W-:Y:S01]  /*3090*/  LEA R16, R5.reuse, R34, 0x5 ;  /* 0x0000002205107211 */ /* 0x040fe200078e28ff */
[----:B------:R-:W-:Y:S01]  /*30a0*/  IMAD R20, R5, 0x30, R34 ;  /* 0x0000003005147824 */ /* 0x000fe200078e0222 */
[----:B------:R2:W3:Y:S01]  /*30b0*/  LDS.128 R8, [R34] ;  /* 0x0000000022087984 */ /* 0x0004e20000000c00 */
[----:B-1----:R-:W-:Y:S01]  /*30c0*/  IMAD.WIDE.U32 R2, R4, 0x4, R28 ;  /* 0x0000000404027825 */ /* 0x002fe200078e001c */
[C---:B------:R-:W-:Y:S02]  /*30d0*/  IADD3 R0, PT, PT, R33.reuse, R0, R33 ;  /* 0x0000000021007210 */ /* 0x040fe40007ffe021 */
[----:B------:R-:W1:Y:S01]  /*30e0*/  LDS.128 R12, [R12] ;  /* 0x000000000c0c7984 */ /* 0x000e620000000c00 */
[----:B0-----:R-:W-:Y:S01]  /*30f0*/  IMAD.WIDE.U32 R6, R32, 0x4, R28 ;  /* 0x0000000420067825 */ /* 0x001fe200078e001c */
[----:B------:R-:W-:Y:S02]  /*3100*/  IADD3 R0, PT, PT, R33, R0, R33 ;  /* 0x0000000021007210 */ /* 0x000fe40007ffe021 */
[----:B------:R-:W0:Y:S01]  /*3110*/  LDS.128 R16, [R16] ;  /* 0x0000000010107984 */ /* 0x000e220000000c00 */
[----:B------:R-:W-:Y:S01]  /*3120*/  IMAD.WIDE.U32 R24, R31, 0x4, R28 ;  /* 0x000000041f187825 */ /* 0x000fe200078e001c */
[----:B------:R-:W-:-:S02]  /*3130*/  ISETP.GE.U32.AND P0, PT, R0, 0x1000, PT ;  /* 0x000010000000780c */ /* 0x000fc40003f06070 */
[----:B------:R-:W4:Y:S01]  /*3140*/  LDS.128 R20, [R20] ;  /* 0x0000000014147984 */ /* 0x000f220000000c00 */
[----:B------:R-:W-:Y:S01]  /*3150*/  IMAD.WIDE.U32 R26, R30, 0x4, R28 ;  /* 0x000000041e1a7825 */ /* 0x000fe200078e001c */
[C---:B------:R-:W-:Y:S02]  /*3160*/  LEA R31, R5.reuse, R31, 0x4 ;  /* 0x0000001f051f7211 */ /* 0x040fe400078e20ff */
[C---:B------:R-:W-:Y:S01]  /*3170*/  LEA R4, R5.reuse, R4, 0x4 ;  /* 0x0000000405047211 */ /* 0x040fe200078e20ff */
[C---:B------:R-:W-:Y:S02]  /*3180*/  IMAD R30, R5.reuse, 0x10, R30 ;  /* 0x00000010051e7824 */ /* 0x040fe400078e021e */
[C---:B------:R-:W-:Y:S02]  /*3190*/  IMAD R32, R5.reuse, 0x10, R32 ;  /* 0x0000001005207824 */ /* 0x040fe400078e0220 */
[----:B--2---:R-:W-:Y:S01]  /*31a0*/  IMAD R34, R5, 0x40, R34 ;  /* 0x0000004005227824 */ /* 0x004fe200078e0222 */
[----:B---3--:R2:W-:Y:S04]  /*31b0*/  STG.E.128 desc[UR10][R2.64], R8 ;  /* 0x0000000802007986 */ /* 0x0085e8000c101d0a */
[----:B-1----:R2:W-:Y:S04]  /*31c0*/  STG.E.128 desc[UR10][R6.64], R12 ;  /* 0x0000000c06007986 */ /* 0x0025e8000c101d0a */
[----:B0-----:R2:W-:Y:S04]  /*31d0*/  STG.E.128 desc[UR10][R24.64], R16 ;  /* 0x0000001018007986 */ /* 0x0015e8000c101d0a */
[----:B----4-:R2:W-:Y:S01]  /*31e0*/  STG.E.128 desc[UR10][R26.64], R20 ;  /* 0x000000141a007986 */ /* 0x0105e2000c101d0a */
[----:B------:R-:W-:Y:S05]  /*31f0*/  @!P0 BRA `(.L_x_98) ;  /* 0xfffffffc00a08947 */ /* 0x000fea000383ffff */
[----:B------:R-:W-:Y:S05]  /*3200*/  EXIT ;  /* 0x000000000000794d */ /* 0x000fea0003800000 */
        .weak           $__internal_4_$__cuda_sm20_div_u16
        .type           $__internal_4_$__cuda_sm20_div_u16,@function
        .size           $__internal_4_$__cuda_sm20_div_u16,(.L_x_2342 - $__internal_4_$__cuda_sm20_div_u16)
$__internal_4_$__cuda_sm20_div_u16:
[----:B------:R-:W0:Y:S01]  /*3210*/  I2F.U16 R2, R6 ;  /* 0x0000000600027306 */ /* 0x000e220000101000 */
[----:B------:R-:W-:Y:S01]  /*3220*/  HFMA2 R4, -RZ, RZ, 15, 0 ;  /* 0x4b800000ff047431 */ /* 0x000fe200000001ff */
[C---:B0-----:R-:W-:Y:S02]  /*3230*/  FSETP.GEU.AND P1, PT, |R2|.reuse, 1.175494350822287508e-38, PT ;  /* 0x008000000200780b */ /* 0x041fe40003f2e200 */
[----:B------:R-:W-:Y:S02]  /*3240*/  FSETP.GT.AND P0, PT, |R2|, 8.50705917302346158658e+37, PT ;  /* 0x7e8000000200780b */ /* 0x000fe40003f04200 */
[----:B------:R-:W-:-:S04]  /*3250*/  FSEL R4, R4, 1, !P1 ;  /* 0x3f80000004047808 */ /* 0x000fc80004800000 */
[----:B------:R-:W-:Y:S02]  /*3260*/  FSEL R7, R4, 0.25, !P0 ;  /* 0x3e80000004077808 */ /* 0x000fe40004000000 */
[----:B------:R-:W-:Y:S01]  /*3270*/  ISETP.NE.U32.AND P0, PT, R6, RZ, PT ;  /* 0x000000ff0600720c */ /* 0x000fe20003f05070 */
[----:B------:R-:W-:Y:S02]  /*3280*/  IMAD.MOV.U32 R6, RZ, RZ, R10 ;  /* 0x000000ffff067224 */ /* 0x000fe400078e000a */
[----:B------:R-:W-:Y:S02]  /*3290*/  FMUL R4, R2, R7 ;  /* 0x0000000702047220 */ /* 0x000fe40000400000 */
[----:B------:R-:W-:Y:S08]  /*32a0*/  I2F.U16.RZ R2, R9 ;  /* 0x0000000900027306 */ /* 0x000ff0000010d000 */
[----:B------:R-:W0:Y:S02]  /*32b0*/  MUFU.RCP R4, R4 ;  /* 0x0000000400047308 */ /* 0x000e240000001000 */
[----:B0-----:R-:W-:-:S04]  /*32c0*/  FMUL R7, R7, R4 ;  /* 0x0000000407077220 */ /* 0x001fc80000400000 */
[----:B------:R-:W-:-:S04]  /*32d0*/  VIADD R7, R7, 0x2 ;  /* 0x0000000207077836 */ /* 0x000fc80000000000 */
[----:B------:R-:W-:Y:S01]  /*32e0*/  FMUL.RZ R8, R2, R7 ;  /* 0x0000000702087220 */ /* 0x000fe2000040c000 */
[----:B------:R-:W-:-:S05]  /*32f0*/  HFMA2 R7, -RZ, RZ, 0, 0 ;  /* 0x00000000ff077431 */ /* 0x000fca00000001ff */
[----:B------:R-:W0:Y:S02]  /*3300*/  F2I.U32.TRUNC.NTZ R8, R8 ;  /* 0x0000000800087305 */ /* 0x000e24000020f000 */
[----:B0-----:R-:W-:Y:S02]  /*3310*/  LOP3.LUT R2, R8, 0xffff, RZ, 0xc0, !PT ;  /* 0x0000ffff08027812 */ /* 0x001fe400078ec0ff */
[----:B------:R-:W-:Y:S01]  /*3320*/  @!P0 MOV R2, 0xffffffff ;  /* 0xffffffff00028802 */ /* 0x000fe20000000f00 */
[----:B------:R-:W-:Y:S06]  /*3330*/  RET.REL.NODEC R6 `(_Z9cuda_gemmIiLj512ELj1ELj1ELj4096ELj32ELj32ELj128ELj1ELj1EEvjjjPKT_S2_PS0_jjj) ;  /* 0xffffffcc06307950 */ /* 0x000fec0003c3ffff */
.L_x_99:
        /* <DEDUP_REMOVED lines=12> */
.L_x_2342:


//--------------------- .text._Z9cuda_gemmIiLj512ELj1ELj1ELj4096ELj32ELj32ELj128ELj0ELj1EEvjjjPKT_S2_PS0_jjj --------------------------
	.section	.text._Z9cuda_gemmIiLj512ELj1ELj1ELj4096ELj32ELj32ELj128ELj0ELj1EEvjjjPKT_S2_PS0_jjj,"ax",@progbits
	.align	128
        .global         _Z9cuda_gemmIiLj512ELj1ELj1ELj4096ELj32ELj32ELj128ELj0ELj1EEvjjjPKT_S2_PS0_jjj
        .type           _Z9cuda_gemmIiLj512ELj1ELj1ELj4096ELj32ELj32ELj128ELj0ELj1EEvjjjPKT_S2_PS0_jjj,@function
        .size           _Z9cuda_gemmIiLj512ELj1ELj1ELj4096ELj32ELj32ELj128ELj0ELj1EEvjjjPKT_S2_PS0_jjj,(.L_x_2343 - _Z9cuda_gemmIiLj512ELj1ELj1ELj4096ELj32ELj32ELj128ELj0ELj1EEvjjjPKT_S2_PS0_jjj)
        .other          _Z9cuda_gemmIiLj512ELj1ELj1ELj4096ELj32ELj32ELj128ELj0ELj1EEvjjjPKT_S2_PS0_jjj,@"STO_CUDA_ENTRY STV_DEFAULT"
_Z9cuda_gemmIiLj512ELj1ELj1ELj4096ELj32ELj32ELj128ELj0ELj1EEvjjjPKT_S2_PS0_jjj:
.text._Z9cuda_gemmIiLj512ELj1ELj1ELj4096ELj32ELj32ELj128ELj0ELj1EEvjjjPKT_S2_PS0_jjj:
        /* <DEDUP_REMOVED lines=11> */
[----:B------:R-:W-:Y:S01]  /*00b0*/  IADD3 R4, PT, PT, R0, R23, RZ ;  /* 0x0000001700047210 */ /* 0x000fe20007ffe0ff */
[----:B------:R-:W-:Y:S01]  /*00c0*/  IMAD.MOV R9, RZ, RZ, -R23 ;  /* 0x000000ffff097224 */ /* 0x000fe200078e0a17 */
[----:B------:R-:W-:Y:S02]  /*00d0*/  ISETP.NE.U32.AND P2, PT, R23, RZ, PT ;  /* 0x000000ff1700720c */ /* 0x000fe40003f45070 */
[C---:B------:R-:W-:Y:S02]  /*00e0*/  ISETP.GE.U32.AND P0, PT, R4.reuse, 0x400, PT ;  /* 0x000004000400780c */ /* 0x040fe40003f06070 */
[----:B------:R-:W-:Y:S02]  /*00f0*/  VIMNMX.U32 R5, PT, PT, R4, 0x400, !PT ;  /* 0x0000040004057848 */ /* 0x000fe40007fe0000 */
[----:B------:R-:W-:-:S04]  /*0100*/  SEL R6, RZ, 0x1, P0 ;  /* 0x00000001ff067807 */ /* 0x000fc80000000000 */
[----:B------:R-:W-:Y:S01]  /*0110*/  IADD3 R4, PT, PT, R5, -R4, -R6 ;  /* 0x8000000405047210 */ /* 0x000fe20007ffe806 */
[----:B0-----:R-:W0:Y:S02]  /*0120*/  MUFU.RCP R7, R7 ;  /* 0x0000000700077308 */ /* 0x001e240000001000 */
[----:B0-----:R-:W-:-:S06]  /*0130*/  IADD3 R2, PT, PT, R7, 0xffffffe, RZ ;  /* 0x0ffffffe07027810 */ /* 0x001fcc0007ffe0ff */
[----:B------:R0:W1:Y:S02]  /*0140*/  F2I.FTZ.U32.TRUNC.NTZ R3, R2 ;  /* 0x0000000200037305 */ /* 0x000064000021f000 */
[----:B0-----:R-:W-:Y:S02]  /*0150*/  IMAD.MOV.U32 R2, RZ, RZ, RZ ;  /* 0x000000ffff027224 */ /* 0x001fe400078e00ff */
[----:B-1----:R-:W-:-:S04]  /*0160*/  IMAD R9, R9, R3, RZ ;  /* 0x0000000309097224 */ /* 0x002fc800078e02ff */
[----:B------:R-:W-:-:S06]  /*0170*/  IMAD.HI.U32 R3, R3, R9, R2 ;  /* 0x0000000903037227 */ /* 0x000fcc00078e0002 */
[----:B------:R-:W-:-:S05]  /*0180*/  IMAD.HI.U32 R3, R3, R4, RZ ;  /* 0x0000000403037227 */ /* 0x000fca00078e00ff */
[----:B------:R-:W-:-:S05]  /*0190*/  IADD3 R2, PT, PT, -R3, RZ, RZ ;  /* 0x000000ff03027210 */ /* 0x000fca0007ffe1ff */
[----:B------:R-:W-:-:S05]  /*01a0*/  IMAD R4, R23, R2, R4 ;  /* 0x0000000217047224 */ /* 0x000fca00078e0204 */
[----:B------:R-:W-:-:S13]  /*01b0*/  ISETP.GE.U32.AND P0, PT, R4, R23, PT ;  /* 0x000000170400720c */ /* 0x000fda0003f06070 */
[----:B------:R-:W-:Y:S01]  /*01c0*/  @P0 IMAD.IADD R4, R4, 0x1, -R23 ;  /* 0x0000000104040824 */ /* 0x000fe200078e0a17 */
[----:B------:R-:W-:-:S04]  /*01d0*/  @P0 IADD3 R3, PT, PT, R3, 0x1, RZ ;  /* 0x0000000103030810 */ /* 0x000fc80007ffe0ff */
[----:B------:R-:W-:Y:S01]  /*01e0*/  ISETP.GE.U32.AND P1, PT, R4, R23, PT ;  /* 0x000000170400720c */ /* 0x000fe20003f26070 */
[----:B------:R-:W-:-:S12]  /*01f0*/  IMAD.MOV.U32 R4, RZ, RZ, R0 ;  /* 0x000000ffff047224 */ /* 0x000fd800078e0000 */
[----:B------:R-:W-:Y:S01]  /*0200*/  @P1 VIADD R3, R3, 0x1 ;  /* 0x0000000103031836 */ /* 0x000fe20000000000 */
[----:B------:R-:W-:-:S04]  /*0210*/  @!P2 LOP3.LUT R3, RZ, R23, RZ, 0x33, !PT ;  /* 0x00000017ff03a212 */ /* 0x000fc800078e33ff */
[----:B------:R-:W-:-:S04]  /*0220*/  IADD3 R24, PT, PT, R6, R3, RZ ;  /* 0x0000000306187210 */ /* 0x000fc80007ffe0ff */
[----:B------:R-:W-:-:S04]  /*0230*/  LOP3.LUT R2, R24, 0x3, RZ, 0xc0, !PT ;  /* 0x0000000318027812 */ /* 0x000fc800078ec0ff */
[----:B------:R-:W-:-:S13]  /*0240*/  ISETP.NE.AND P0, PT, R2, 0x3, PT ;  /* 0x000000030200780c */ /* 0x000fda0003f05270 */
[----:B------:R-:W-:Y:S05]  /*0250*/  @!P0 BRA `(.L_x_103) ;  /* 0x0000000000b48947 */ /* 0x000fea0003800000 */
[----:B------:R-:W0:Y:S01]  /*0260*/  S2R R12, SR_CgaCtaId ;  /* 0x00000000000c7919 */ /* 0x000e220000008800 */
[----:B------:R-:W1:Y:S01]  /*0270*/  LDC.64 R2, c[0x0][0x398] ;  /* 0x0000e600ff027b82 */ /* 0x000e620000000a00 */
[----:B------:R-:W-:Y:S01]  /*0280*/  IADD3 R4, PT, PT, R24, 0x1, RZ ;  /* 0x0000000118047810 */ /* 0x000fe20007ffe0ff */
[----:B------:R-:W-:Y:S01]  /*0290*/  BSSY.RECONVERGENT B2, `(.L_x_104) ;  /* 0x0000028000027945 */ /* 0x000fe20003800200 */
[----:B------:R-:W-:Y:S01]  /*02a0*/  MOV R5, 0x400 ;  /* 0x0000040000057802 */ /* 0x000fe20000000f00 */
[----:B------:R-:W-:Y:S01]  /*02b0*/  VIADD R8, R0, 0x1 ;  /* 0x0000000100087836 */ /* 0x000fe20000000000 */
[----:B------:R-:W-:-:S04]  /*02c0*/  LOP3.LUT R4, R4, 0x3, RZ, 0xc0, !PT ;  /* 0x0000000304047812 */ /* 0x000fc800078ec0ff */
[----:B------:R-:W-:Y:S01]  /*02d0*/  IADD3 R9, PT, PT, -R4, RZ, RZ ;  /* 0x000000ff04097210 */ /* 0x000fe20007ffe1ff */
[----:B-1----:R-:W-:Y:S01]  /*02e0*/  IMAD.WIDE.U32 R2, R20, 0x10, R2 ;  /* 0x0000001014027825 */ /* 0x002fe200078e0002 */
[----:B0-----:R-:W-:-:S07]  /*02f0*/  LEA R12, R12, R5, 0x18 ;  /* 0x000000050c0c7211 */ /* 0x001fce00078ec0ff */
.L_x_105:
        /* <DEDUP_REMOVED lines=8> */
[----:B------:R-:W-:Y:S01]  /*0380*/  IMAD.IADD R8, R23, 0x1, R8 ;  /* 0x0000000117087824 */ /* 0x000fe200078e0208 */
[----:B------:R-:W-:Y:S01]  /*0390*/  LOP3.LUT R16, R13, 0x1ffffffc, RZ, 0xc0, !PT ;  /* 0x1ffffffc0d107812 */ /* 0x000fe200078ec0ff */
[----:B0-----:R-:W-:Y:S01]  /*03a0*/  IMAD.WIDE.U32 R2, R21, 0x10, R2 ;  /* 0x0000001015027825 */ /* 0x001fe200078e0002 */
[----:B------:R-:W-:-:S02]  /*03b0*/  LOP3.LUT R19, R17, 0x1e, RZ, 0xc0, !PT ;  /* 0x0000001e11137812 */ /* 0x000fc400078ec0ff */
[----:B------:R-:W-:Y:S01]  /*03c0*/  SHF.R.U32.HI R13, RZ, 0x3, R10 ;  /* 0x00000003ff0d7819 */ /* 0x000fe2000001160a */
[--C-:B------:R-:W-:Y:S01]  /*03d0*/  IMAD R11, R11, 0x84, R12.reuse ;  /* 0x000000840b0b7824 */ /* 0x100fe200078e020c */
[----:B------:R-:W-:Y:S01]  /*03e0*/  SHF.R.U32.HI R17, RZ, 0x3, R17 ;  /* 0x00000003ff117819 */ /* 0x000fe20000011611 */
[----:B------:R-:W-:Y:S01]  /*03f0*/  IMAD R19, R19, 0x84, R12 ;  /* 0x0000008413137824 */ /* 0x000fe200078e020c */
[----:B------:R-:W-:Y:S01]  /*0400*/  LOP3.LUT R25, R14, 0x1f, RZ, 0xc0, !PT ;  /* 0x0000001f0e197812 */ /* 0x000fe200078ec0ff */
[----:B------:R-:W-:Y:S01]  /*0410*/  IMAD.IADD R16, R15, 0x1, R16 ;  /* 0x000000010f107824 */ /* 0x000fe200078e0210 */
[----:B------:R-:W-:Y:S02]  /*0420*/  SHF.R.U32.HI R22, RZ, 0x3, R14 ;  /* 0x00000003ff167819 */ /* 0x000fe4000001160e */
[----:B------:R-:W-:Y:S01]  /*0430*/  LOP3.LUT R14, R13, 0x1ffffffc, RZ, 0xc0, !PT ;  /* 0x1ffffffc0d0e7812 */ /* 0x000fe200078ec0ff */
[----:B------:R-:W-:Y:S01]  /*0440*/  IMAD R25, R25, 0x84, R12 ;  /* 0x0000008419197824 */ /* 0x000fe200078e020c */
[----:B------:R-:W-:-:S02]  /*0450*/  LOP3.LUT R18, R17, 0x1ffffffc, RZ, 0xc0, !PT ;  /* 0x1ffffffc11127812 */ /* 0x000fc400078ec0ff */
[----:B------:R-:W-:Y:S02]  /*0460*/  LOP3.LUT R22, R22, 0x1ffffffc, RZ, 0xc0, !PT ;  /* 0x1ffffffc16167812 */ /* 0x000fe400078ec0ff */
[----:B------:R-:W-:Y:S02]  /*0470*/  IADD3 R11, PT, PT, R11, R14, RZ ;  /* 0x0000000e0b0b7210 */ /* 0x000fe40007ffe0ff */
[----:B------:R-:W-:Y:S01]  /*0480*/  IADD3 R19, PT, PT, R19, R18, RZ ;  /* 0x0000001213137210 */ /* 0x000fe20007ffe0ff */
[----:B------:R-:W-:Y:S01]  /*0490*/  IMAD.IADD R22, R25, 0x1, R22 ;  /* 0x0000000119167824 */ /* 0x000fe200078e0216 */
[----:B------:R-:W-:-:S04]  /*04a0*/  IADD3 R9, PT, PT, R9, 0x1, RZ ;  /* 0x0000000109097810 */ /* 0x000fc80007ffe0ff */
[----:B------:R-:W-:Y:S01]  /*04b0*/  ISETP.NE.AND P0, PT, R9, RZ, PT ;  /* 0x000000ff0900720c */ /* 0x000fe20003f05270 */
[----:B--2---:R0:W-:Y:S04]  /*04c0*/  STS [R11], R4 ;  /* 0x000000040b007388 */ /* 0x0041e80000000800 */
[----:B------:R0:W-:Y:S04]  /*04d0*/  STS [R16], R5 ;  /* 0x0000000510007388 */ /* 0x0001e80000000800 */
[----:B------:R0:W-:Y:S04]  /*04e0*/  STS [R19], R6 ;  /* 0x0000000613007388 */ /* 0x0001e80000000800 */
[----:B------:R0:W-:Y:S01]  /*04f0*/  STS [R22], R7 ;  /* 0x0000000716007388 */ /* 0x0001e20000000800 */
[----:B------:R-:W-:Y:S05]  /*0500*/  @P0 BRA `(.L_x_105) ;  /* 0xfffffffc007c0947 */ /* 0x000fea000383ffff */
[----:B------:R-:W-:Y:S05]  /*0510*/  BSYNC.RECONVERGENT B2 ;  /* 0x0000000000027941 */ /* 0x000fea0003800200 */
.L_x_104:
[----:B0-----:R-:W-:-:S07]  /*0520*/  IADD3 R4, PT, PT, R23, R10, RZ ;  /* 0x0000000a17047210 */ /* 0x001fce0007ffe0ff */
.L_x_103:
[----:B------:R-:W-:Y:S05]  /*0530*/  BSYNC.RECONVERGENT B1 ;  /* 0x0000000000017941 */ /* 0x000fea0003800200 */
.L_x_102:
[----:B------:R-:W-:-:S13]  /*0540*/  ISETP.GE.U32.AND P0, PT, R24, 0x3, PT ;  /* 0x000000031800780c */ /* 0x000fda0003f06070 */
[----:B------:R-:W-:Y:S05]  /*0550*/  @!P0 BRA `(.L_x_101) ;  /* 0x00000008000c8947 */ /* 0x000fea0003800000 */
[----:B------:R-:W0:Y:S01]  /*0560*/  LDC.64 R2, c[0x0][0x398] ;  /* 0x0000e600ff027b82 */ /* 0x000e220000000a00 */
[--C-:B------:R-:W-:Y:S01]  /*0570*/  IMAD.IADD R23, R23, 0x1, R4.reuse ;  /* 0x0000000117177824 */ /* 0x100fe200078e0204 */
[----:B------:R-:W-:Y:S01]  /*0580*/  IADD3 R26, PT, PT, R4, 0x1, RZ ;  /* 0x00000001041a7810 */ /* 0x000fe20007ffe0ff */
[C-C-:B------:R-:W-:Y:S02]  /*0590*/  IMAD R22, R21.reuse, 0x8, R4.reuse ;  /* 0x0000000815167824 */ /* 0x140fe400078e0204 */
[----:B------:R-:W-:-:S07]  /*05a0*/  IMAD R24, R21, 0xc, R4 ;  /* 0x0000000c15187824 */ /* 0x000fce00078e0204 */
.L_x_106:
        /* <DEDUP_REMOVED lines=126> */
.L_x_101:
[----:B------:R-:W-:Y:S05]  /*0d90*/  BSYNC.RECONVERGENT B0 ;  /* 0x0000000000007941 */ /* 0x000fea0003800200 */
.L_x_100:
[----:B------:R-:W0:Y:S08]  /*0da0*/  S2UR UR6, SR_CTAID.Y ;  /* 0x00000000000679c3 */ /* 0x000e300000002600 */
[----:B------:R-:W0:Y:S02]  /*0db0*/  LDC R2, c[0x0][0x374] ;  /* 0x0000dd00ff027b82 */ /* 0x000e240000000800 */
[----:B0-----:R-:W-:-:S13]  /*0dc0*/  ISETP.LE.U32.AND P0, PT, R2, UR6, PT ;  /* 0x0000000602007c0c */ /* 0x001fda000bf03070 */
[----:B------:R-:W-:Y:S05]  /*0dd0*/  @P0 EXIT ;  /* 0x000000000000094d */ /* 0x000fea0003800000 */
[----:B------:R-:W0:Y:S08]  /*0de0*/  LDC R3, c[0x0][0x360] ;  /* 0x0000d800ff037b82 */ /* 0x000e300000000800 */
[----:B------:R-:W1:Y:S01]  /*0df0*/  S2UR UR7, SR_CTAID.X ;  /* 0x00000000000779c3 */ /* 0x000e620000002500 */
[----:B0-----:R-:W-:Y:S01]  /*0e00*/  IMAD.IADD R2, R20, 0x1, R3 ;  /* 0x0000000114027824 */ /* 0x001fe200078e0203 */
[----:B------:R-:W-:-:S04]  /*0e10*/  LOP3.LUT R10, R3, 0xffff, RZ, 0xc0, !PT ;  /* 0x0000ffff030a7812 */ /* 0x000fc800078ec0ff */
[----:B------:R-:W-:Y:S01]  /*0e20*/  LOP3.LUT R2, R2, 0xfff, RZ, 0x3c, !PT ;  /* 0x00000fff02027812 */ /* 0x000fe200078e3cff */
[----:B-1----:R-:W-:-:S03]  /*0e30*/  USHF.L.U32 UR12, UR7, 0xc, URZ ;  /* 0x0000000c070c7899 */ /* 0x002fc600080006ff */
[----:B------:R-:W-:Y:S02]  /*0e40*/  LOP3.LUT R9, R2, 0xffff, RZ, 0xc0, !PT ;  /* 0x0000ffff02097812 */ /* 0x000fe400078ec0ff */
[----:B------:R-:W-:-:S07]  /*0e50*/  MOV R11, 0xe70 ;  /* 0x00000e70000b7802 */ /* 0x000fce0000000f00 */
[----:B------:R-:W-:Y:S05]  /*0e60*/  CALL.REL.NOINC `($__internal_5_$__cuda_sm20_div_u16) ;  /* 0x00000024005c7944 */ /* 0x000fea0003c00000 */
        /* <DEDUP_REMOVED lines=11> */
.L_x_109:
[----:B------:R-:W-:Y:S01]  /*0f20*/  LEA R6, R2, R5, 0x2 ;  /* 0x0000000502067211 */ /* 0x000fe200078e10ff */
[----:B------:R-:W-:Y:S01]  /*0f30*/  VIADD R4, R4, 0x1 ;  /* 0x0000000104047836 */ /* 0x000fe20000000000 */
[----:B------:R-:W-:-:S03]  /*0f40*/  IADD3 R2, PT, PT, R3, R2, RZ ;  /* 0x0000000203027210 */ /* 0x000fc60007ffe0ff */
[----:B------:R0:W-:Y:S01]  /*0f50*/  STS [R6], RZ ;  /* 0x000000ff06007388 */ /* 0x0001e20000000800 */
[----:B------:R-:W-:-:S04]  /*0f60*/  LOP3.LUT R7, R4, R9, RZ, 0x3c, !PT ;  /* 0x0000000904077212 */ /* 0x000fc800078e3cff */
[----:B------:R-:W-:-:S13]  /*0f70*/  ISETP.NE.AND P0, PT, R7, 0x2, PT ;  /* 0x000000020700780c */ /* 0x000fda0003f05270 */
[----:B0-----:R-:W-:Y:S05]  /*0f80*/  @P0 BRA `(.L_x_109) ;  /* 0xfffffffc00e40947 */ /* 0x001fea000383ffff */
.L_x_108:
[----:B------:R-:W-:Y:S05]  /*0f90*/  BSYNC.RECONVERGENT B0 ;  /* 0x0000000000007941 */ /* 0x000fea0003800200 */
.L_x_107:
[----:B------:R-:W0:Y:S01]  /*0fa0*/  S2UR UR5, SR_CgaCtaId ;  /* 0x00000000000579c3 */ /* 0x000e220000008800 */
[----:B------:R-:W-:Y:S01]  /*0fb0*/  UMOV UR4, 0x400 ;  /* 0x0000040000047882 */ /* 0x000fe20000000000 */
[----:B------:R-:W-:Y:S01]  /*0fc0*/  BSSY.RECONVERGENT B0, `(.L_x_110) ;  /* 0x0000010000007945 */ /* 0x000fe20003800200 */
[----:B------:R-:W-:Y:S01]  /*0fd0*/  UIADD3 UR4, UPT, UPT, UR4, 0x5080, URZ ;  /* 0x0000508004047890 */ /* 0x000fe2000fffe0ff */
[----:B------:R-:W-:-:S03]  /*0fe0*/  IMAD.SHL.U32 R7, R3, 0x4, RZ ;  /* 0x0000000403077824 */ /* 0x000fc600078e00ff */
[----:B0-----:R-:W-:-:S06]  /*0ff0*/  ULEA UR8, UR5, UR4, 0x18 ;  /* 0x0000000405087291 */ /* 0x001fcc000f8ec0ff */
[----:B------:R-:W-:-:S07]  /*1000*/  LEA R4, R2, UR8, 0x2 ;  /* 0x0000000802047c11 */ /* 0x000fce000f8e10ff */
.L_x_111:
        /* <DEDUP_REMOVED lines=12> */
.L_x_110:
[----:B------:R-:W-:Y:S02]  /*10d0*/  IADD3 R2, PT, PT, R0, R7, RZ ;  /* 0x0000000700027210 */ /* 0x000fe40007ffe0ff */
[----:B------:R-:W-:-:S03]  /*10e0*/  LOP3.LUT R10, R7, 0xffff, RZ, 0xc0, !PT ;  /* 0x0000ffff070a7812 */ /* 0x000fc600078ec0ff */
[----:B------:R-:W-:-:S05]  /*10f0*/  IMAD.MOV R2, RZ, RZ, -R2 ;  /* 0x000000ffff027224 */ /* 0x000fca00078e0a02 */
[----:B------:R-:W-:-:S04]  /*1100*/  PRMT R2, R2, 0x7710, RZ ;  /* 0x0000771002027816 */ /* 0x000fc800000000ff */
[----:B------:R-:W-:-:S04]  /*1110*/  IADD3 R2, PT, PT, R2, 0xfff, RZ ;  /* 0x00000fff02027810 */ /* 0x000fc80007ffe0ff */
[----:B------:R-:W-:Y:S02]  /*1120*/  LOP3.LUT R9, R2, 0xffff, RZ, 0xc0, !PT ;  /* 0x0000ffff02097812 */ /* 0x000fe400078ec0ff */
[----:B------:R-:W-:-:S07]  /*1130*/  MOV R11, 0x1150 ;  /* 0x00001150000b7802 */ /* 0x000fce0000000f00 */
[----:B-1----:R-:W-:Y:S05]  /*1140*/  CALL.REL.NOINC `($__internal_5_$__cuda_sm20_div_u16) ;  /* 0x0000002000a47944 */ /* 0x002fea0003c00000 */
[C---:B------:R-:W-:Y:S01]  /*1150*/  LOP3.LUT R5, R2.reuse, 0xffff, RZ, 0xc0, !PT ;  /* 0x0000ffff02057812 */ /* 0x040fe200078ec0ff */
[----:B------:R-:W0:Y:S01]  /*1160*/  S2UR UR11, SR_CgaCtaId ;  /* 0x00000000000b79c3 */ /* 0x000e220000008800 */
[----:B------:R-:W-:Y:S01]  /*1170*/  LOP3.LUT R6, R2, 0xffff, RZ, 0xc0, !PT ;  /* 0x0000ffff02067812 */ /* 0x000fe200078ec0ff */
[----:B------:R-:W-:Y:S01]  /*1180*/  UMOV UR10, 0x400 ;  /* 0x00000400000a7882 */ /* 0x000fe20000000000 */
[C---:B------:R-:W-:Y:S01]  /*1190*/  IADD3 R4, PT, PT, -R5.reuse, 0x2, RZ ;  /* 0x0000000205047810 */ /* 0x040fe20007ffe1ff */
        /* <DEDUP_REMOVED lines=9> */
[----:B------:R-:W2:Y:S01]  /*1230*/  LDCU UR5, c[0x0][0x388] ;  /* 0x00007100ff0577ac */ /* 0x000ea20008000800 */
[----:B------:R-:W-:Y:S01]  /*1240*/  IMAD.MOV R14, RZ, RZ, -R6 ;  /* 0x000000ffff0e7224 */ /* 0x000fe200078e0a06 */
[----:B------:R-:W-:Y:S01]  /*1250*/  MOV R28, R0 ;  /* 0x00000000001c7202 */ /* 0x000fe20000000f00 */
[----:B------:R-:W-:Y:S02]  /*1260*/  UMOV UR4, 0x400 ;  /* 0x0000040000047882 */ /* 0x000fe40000000000 */
[----:B------:R-:W-:Y:S02]  /*1270*/  UIADD3 UR4, UPT, UPT, UR4, 0x1080, URZ ;  /* 0x0000108004047890 */ /* 0x000fe4000fffe0ff */
[----:B------:R-:W3:Y:S01]  /*1280*/  LDC.64 R10, c[0x0][0x390] ;  /* 0x0000e400ff0a7b82 */ /* 0x000ee20000000a00 */
[----:B--2---:R-:W-:Y:S02]  /*1290*/  UIMAD UR5, UR6, UR5, UR12 ;  /* 0x00000005060572a4 */ /* 0x004fe4000f8e020c */
[----:B-1----:R-:W-:-:S04]  /*12a0*/  ULEA UR4, UR9, UR4, 0x18 ;  /* 0x0000000409047291 */ /* 0x002fc8000f8ec0ff */
[----:B------:R-:W-:Y:S02]  /*12b0*/  VIADD R13, R0, UR5 ;  /* 0x00000005000d7c36 */ /* 0x000fe40008000000 */
[----:B------:R-:W-:-:S07]  /*12c0*/  LEA R12, R20, UR4, 0x4 ;  /* 0x00000004140c7c11 */ /* 0x000fce000f8e20ff */
.L_x_114:
[----:B---3--:R-:W-:-:S05]  /*12d0*/  IMAD.WIDE.U32 R8, R13, 0x4, R10 ;  /* 0x000000040d087825 */ /* 0x008fca00078e000a */
[----:B------:R-:W2:Y:S01]  /*12e0*/  LDG.E.128.CONSTANT R16, desc[UR14][R8.64] ;  /* 0x0000000e08107981 */ /* 0x000ea2000c1e9d00 */
[----:B------:R-:W-:Y:S01]  /*12f0*/  IADD3 R14, PT, PT, R14, 0x1, RZ ;  /* 0x000000010e0e7810 */ /* 0x000fe20007ffe0ff */
[----:B------:R-:W-:Y:S01]  /*1300*/  IMAD.IADD R28, R28, 0x1, R7 ;  /* 0x000000011c1c7824 */ /* 0x000fe200078e0207 */
[----:B------:R-:W-:Y:S02]  /*1310*/  IADD3 R13, PT, PT, R13, R7, RZ ;  /* 0x000000070d0d7210 */ /* 0x000fe40007ffe0ff */
[----:B------:R-:W-:Y:S01]  /*1320*/  ISETP.NE.AND P0, PT, R14, RZ, PT ;  /* 0x000000ff0e00720c */ /* 0x000fe20003f05270 */
[----:B--2---:R1:W-:Y:S02]  /*1330*/  STS.128 [R12], R16 ;  /* 0x000000100c007388 */ /* 0x0043e40000000c00 */
[----:B-1----:R-:W-:-:S10]  /*1340*/  IMAD R12, R3, 0x10, R12 ;  /* 0x00000010030c7824 */ /* 0x002fd400078e020c */
[----:B------:R-:W-:Y:S05]  /*1350*/  @P0 BRA `(.L_x_114) ;  /* 0xfffffffc00dc0947 */ /* 0x000fea000383ffff */
.L_x_113:
[----:B0-----:R-:W-:Y:S05]  /*1360*/  BSYNC.RECONVERGENT B0 ;  /* 0x0000000000007941 */ /* 0x001fea0003800200 */
.L_x_112:
[----:B------:R-:W-:Y:S04]  /*1370*/  BSSY.RECONVERGENT B0, `(.L_x_115) ;  /* 0x0000026000007945 */ /* 0x000fe80003800200 */
[----:B------:R-:W-:Y:S05]  /*1380*/  @!P1 BRA `(.L_x_116) ;  /* 0x0000000000909947 */ /* 0x000fea0003800000 */
[----:B------:R-:W0:Y:S01]  /*1390*/  LDC R9, c[0x0][0x388] ;  /* 0x0000e200ff097b82 */ /* 0x000e220000000800 */
[----:B------:R-:W-:Y:S02]  /*13a0*/  UMOV UR4, 0x400 ;  /* 0x0000040000047882 */ /* 0x000fe40000000000 */
[----:B------:R-:W-:-:S05]  /*13b0*/  UIADD3 UR4, UPT, UPT, UR4, 0x1080, URZ ;  /* 0x0000108004047890 */ /* 0x000fca000fffe0ff */
[----:B------:R-:W1:Y:S08]  /*13c0*/  S2UR UR5, SR_CgaCtaId ;  /* 0x00000000000579c3 */ /* 0x000e700000008800 */
[----:B------:R-:W2:Y:S01]  /*13d0*/  LDC.64 R22, c[0x0][0x390] ;  /* 0x0000e400ff167b82 */ /* 0x000ea20000000a00 */
[----:B0-----:R-:W-:-:S05]  /*13e0*/  IMAD R8, R9, UR6, R28 ;  /* 0x0000000609087c24 */ /* 0x001fca000f8e021c */
[----:B------:R-:W-:Y:S01]  /*13f0*/  IADD3 R30, PT, PT, R8, UR12, RZ ;  /* 0x0000000c081e7c10 */ /* 0x000fe2000fffe0ff */
[----:B-1----:R-:W-:-:S03]  /*1400*/  ULEA UR4, UR5, UR4, 0x18 ;  /* 0x0000000405047291 */ /* 0x002fc6000f8ec0ff */
[----:B------:R-:W-:Y:S01]  /*1410*/  IADD3 R31, PT, PT, R30, R7, RZ ;  /* 0x000000071e1f7210 */ /* 0x000fe20007ffe0ff */
[C-C-:B------:R-:W-:Y:S02]  /*1420*/  IMAD R21, R3.reuse, 0xc, R30.reuse ;  /* 0x0000000c03157824 */ /* 0x140fe400078e021e */
[----:B------:R-:W-:Y:S01]  /*1430*/  IMAD R29, R3, 0x8, R30 ;  /* 0x00000008031d7824 */ /* 0x000fe200078e021e */
[----:B------:R-:W-:-:S07]  /*1440*/  LEA R32, R28, UR4, 0x2 ;  /* 0x000000041c207c11 */ /* 0x000fce000f8e10ff */
.L_x_117:
[----:B--2---:R-:W-:-:S04]  /*1450*/  IMAD.WIDE.U32 R8, R30, 0x4, R22 ;  /* 0x000000041e087825 */ /* 0x004fc800078e0016 */
[--C-:B-1----:R-:W-:Y:S02]  /*1460*/  IMAD.WIDE.U32 R12, R31, 0x4, R22.reuse ;  /* 0x000000041f0c7825 */ /* 0x102fe400078e0016 */
[----:B------:R-:W2:Y:S02]  /*1470*/  LDG.E.128.CONSTANT R8, desc[UR14][R8.64] ;  /* 0x0000000e08087981 */ /* 0x000ea4000c1e9d00 */
[--C-:B------:R-:W-:Y:S02]  /*1480*/  IMAD.WIDE.U32 R16, R29, 0x4, R22.reuse ;  /* 0x000000041d107825 */ /* 0x100fe400078e0016 */
[----:B------:R-:W3:Y:S02]  /*1490*/  LDG.E.128.CONSTANT R12, desc[UR14][R12.64] ;  /* 0x0000000e0c0c7981 */ /* 0x000ee4000c1e9d00 */
[----:B------:R-:W-:Y:S02]  /*14a0*/  IMAD.WIDE.U32 R24, R21, 0x4, R22 ;  /* 0x0000000415187825 */ /* 0x000fe400078e0016 */
[----:B------:R-:W4:Y:S04]  /*14b0*/  LDG.E.128.CONSTANT R16, desc[UR14][R16.64] ;  /* 0x0000000e10107981 */ /* 0x000f28000c1e9d00 */
[----:B------:R-:W5:Y:S01]  /*14c0*/  LDG.E.128.CONSTANT R24, desc[UR14][R24.64] ;  /* 0x0000000e18187981 */ /* 0x000f62000c1e9d00 */
[C-C-:B------:R-:W-:Y:S01]  /*14d0*/  IMAD R33, R3.reuse, 0x10, R32.reuse ;  /* 0x0000001003217824 */ /* 0x140fe200078e0220 */
[C---:B------:R-:W-:Y:S01]  /*14e0*/  LEA R34, R3.reuse, R32, 0x5 ;  /* 0x0000002003227211 */ /* 0x040fe200078e28ff */
        /* <DEDUP_REMOVED lines=12> */
[----:B0-----:R-:W-:Y:S01]  /*15b0*/  IMAD R32, R3, 0x40, R32 ;  /* 0x0000004003207824 */ /* 0x001fe200078e0220 */
[----:B------:R-:W-:Y:S06]  /*15c0*/  @!P0 BRA `(.L_x_117) ;  /* 0xfffffffc00a08947 */ /* 0x000fec000383ffff */
.L_x_116:
[----:B------:R-:W-:Y:S05]  /*15d0*/  BSYNC.RECONVERGENT B0 ;  /* 0x0000000000007941 */ /* 0x000fea0003800200 */
.L_x_115:
[----:B------:R-:W-:Y:S01]  /*15e0*/  BAR.SYNC.DEFER_BLOCKING 0x0 ;  /* 0x0000000000007b1d */ /* 0x000fe20000010000 */
[----:B------:R-:W-:Y:S01]  /*15f0*/  ULEA UR4, UR11, UR10, 0x18 ;  /* 0x0000000a0b047291 */ /* 0x000fe2000f8ec0ff */
[----:B------:R-:W-:Y:S01]  /*1600*/  LOP3.LUT R8, R5, 0x7c, RZ, 0xc0, !PT ;  /* 0x0000007c05087812 */ /* 0x000fe200078ec0ff */
[C---:B------:R-:W-:Y:S01]  /*1610*/  VIADD R9, R20.reuse, 0x5 ;  /* 0x0000000514097836 */ /* 0x040fe20000000000 */
[----:B------:R-:W-:Y:S01]  /*1620*/  SHF.R.U32.HI R7, RZ, 0x7, R20 ;  /* 0x00000007ff077819 */ /* 0x000fe20000011614 */
[C---:B------:R-:W-:Y:S01]  /*1630*/  VIADD R11, R20.reuse, 0xffffffff ;  /* 0xffffffff140b7836 */ /* 0x040fe20000000000 */
[C---:B------:R-:W-:Y:S01]  /*1640*/  IADD3 R10, PT, PT, R20.reuse, 0x6, RZ ;  /* 0x00000006140a7810 */ /* 0x040fe20007ffe0ff */
[----:B-1----:R-:W-:Y:S01]  /*1650*/  VIADD R13, R20, 0x7 ;  /* 0x00000007140d7836 */ /* 0x002fe20000000000 */
[----:B------:R-:W-:Y:S01]  /*1660*/  IADD3 R8, PT, PT, R8, UR4, RZ ;  /* 0x0000000408087c10 */ /* 0x000fe2000fffe0ff */
[C---:B------:R-:W-:Y:S01]  /*1670*/  VIADD R15, R20.reuse, 0xa ;  /* 0x0000000a140f7836 */ /* 0x040fe20000000000 */
[C---:B------:R-:W-:Y:S01]  /*1680*/  SHF.L.U32 R12, R20.reuse, 0x5, RZ ;  /* 0x00000005140c7819 */ /* 0x040fe200000006ff */
[C---:B------:R-:W-:Y:S01]  /*1690*/  VIADD R17, R20.reuse, 0xc ;  /* 0x0000000c14117836 */ /* 0x040fe20000000000 */
[C---:B------:R-:W-:Y:S01]  /*16a0*/  IADD3 R14, PT, PT, R20.reuse, 0x9, RZ ;  /* 0x00000009140e7810 */ /* 0x040fe20007ffe0ff */
[----:B------:R-:W-:Y:S01]  /*16b0*/  IMAD R7, R7, 0x84, R8 ;  /* 0x0000008407077824 */ /* 0x000fe200078e0208 */
[C---:B------:R-:W-:Y:S01]  /*16c0*/  IADD3 R16, PT, PT, R20.reuse, 0xb, RZ ;  /* 0x0000000b14107810 */ /* 0x040fe20007ffe0ff */
[C---:B------:R-:W-:Y:S01]  /*16d0*/  VIADD R19, R20.reuse, 0xe ;  /* 0x0000000e14137836 */ /* 0x040fe20000000000 */
[----:B------:R-:W-:Y:S01]  /*16e0*/  IADD3 R18, PT, PT, R20, 0xd, RZ ;  /* 0x0000000d14127810 */ /* 0x000fe20007ffe0ff */
        /* <DEDUP_REMOVED lines=15> */
[----:B0-----:R-:W-:-:S07]  /*17e0*/  LOP3.LUT R19, R19, 0xf, RZ, 0xc0, !PT ;  /* 0x0000000f13137812 */ /* 0x001fce00078ec0ff */
.L_x_118:
[C---:B------:R-:W-:Y:S01]  /*17f0*/  LOP3.LUT R40, R20.reuse, 0x10, RZ, 0xc0, !PT ;  /* 0x0000001014287812 */ /* 0x040fe200078ec0ff */
[C---:B------:R-:W-:Y:S01]  /*1800*/  VIADD R23, R20.reuse, 0x1 ;  /* 0x0000000114177836 */ /* 0x040fe20000000000 */
[C---:B------:R-:W-:Y:S01]  /*1810*/  IADD3 R21, PT, PT, R20.reuse, 0x2, RZ ;  /* 0x0000000214157810 */ /* 0x040fe20007ffe0ff */
[----:B------:R-:W-:Y:S01]  /*1820*/  VIADD R24, R20, 0x3 ;  /* 0x0000000314187836 */ /* 0x000fe20000000000 */
[----:B------:R-:W-:Y:S01]  /*1830*/  IADD3 R40, PT, PT, R40, UR4, RZ ;  /* 0x0000000428287c10 */ /* 0x000fe2000fffe0ff */
[----:B------:R-:W-:Y:S01]  /*1840*/  UPLOP3.LUT UP1, UPT, UPT, UPT, UP0, 0x80, 0x8 ;  /* 0x000000000008789c */ /* 0x000fe20003f2f000 */
[----:B------:R-:W-:Y:S01]  /*1850*/  LOP3.LUT R41, R20, 0xf, RZ, 0xc0, !PT ;  /* 0x0000000f14297812 */ /* 0x000fe200078ec0ff */
[----:B------:R-:W-:Y:S01]  /*1860*/  UPLOP3.LUT UP0, UPT, UPT, UPT, UPT, 0x40, 0x4 ;  /* 0x000000000004789c */ /* 0x000fe20003f0e870 */
[----:B------:R-:W-:Y:S01]  /*1870*/  LOP3.LUT R40, R40, 0x10, RZ, 0xc0, !PT ;  /* 0x0000001028287812 */ /* 0x000fe200078ec0ff */
[----:B------:R-:W-:Y:S01]  /*1880*/  UMOV UR4, 0x10 ;  /* 0x0000001000047882 */ /* 0x000fe20000000000 */
[----:B------:R-:W-:-:S02]  /*1890*/  IADD3 R22, PT, PT, R20, 0x4, RZ ;  /* 0x0000000414167810 */ /* 0x000fc40007ffe0ff */
[----:B------:R-:W-:Y:S01]  /*18a0*/  LOP3.LUT R31, R23, 0xf, RZ, 0xc0, !PT ;  /* 0x0000000f171f7812 */ /* 0x000fe200078ec0ff */
[----:B------:R-:W-:Y:S01]  /*18b0*/  IMAD.IADD R46, R12, 0x1, R40 ;  /* 0x000000010c2e7824 */ /* 0x000fe200078e0228 */
[----:B------:R-:W-:Y:S02]  /*18c0*/  LOP3.LUT R23, R21, 0xf, RZ, 0xc0, !PT ;  /* 0x0000000f15177812 */ /* 0x000fe400078ec0ff */
[----:B------:R-:W-:Y:S01]  /*18d0*/  LOP3.LUT R35, R22, 0xf, RZ, 0xc0, !PT ;  /* 0x0000000f16237812 */ /* 0x000fe200078ec0ff */
[--C-:B------:R-:W-:Y:S01]  /*18e0*/  IMAD.IADD R22, R31, 0x1, R46.reuse ;  /* 0x000000011f167824 */ /* 0x100fe200078e022e */
[----:B------:R-:W-:Y:S01]  /*18f0*/  IADD3 R21, PT, PT, R41, R46, RZ ;  /* 0x0000002e29157210 */ /* 0x000fe20007ffe0ff */
[----:B------:R-:W-:Y:S01]  /*1900*/  IMAD.IADD R26, R9, 0x1, R46 ;  /* 0x00000001091a7824 */ /* 0x000fe200078e022e */
[----:B------:R-:W-:Y:S01]  /*1910*/  LOP3.LUT R25, R24, 0xf, RZ, 0xc0, !PT ;  /* 0x0000000f18197812 */ /* 0x000fe200078ec0ff */
[----:B------:R-:W-:Y:S01]  /*1920*/  IMAD.IADD R48, R46, 0x1, R16 ;  /* 0x000000012e307824 */ /* 0x000fe200078e0210 */
[----:B------:R-:W-:-:S02]  /*1930*/  LEA R21, R21, UR5, 0x2 ;  /* 0x0000000515157c11 */ /* 0x000fc4000f8e10ff */
[----:B------:R-:W-:Y:S02]  /*1940*/  LOP3.LUT R39, R23, R40, RZ, 0xfc, !PT ;  /* 0x0000002817277212 */ /* 0x000fe400078efcff */
[----:B------:R-:W-:Y:S01]  /*1950*/  LEA R38, R22, UR5, 0x2 ;  /* 0x0000000516267c11 */ /* 0x000fe2000f8e10ff */
[----:B------:R-:W-:Y:S01]  /*1960*/  IMAD.IADD R22, R25, 0x1, R46 ;  /* 0x0000000119167824 */ /* 0x000fe200078e022e */
[-C--:B------:R-:W-:Y:S01]  /*1970*/  IADD3 R23, PT, PT, R23, R46.reuse, RZ ;  /* 0x0000002e17177210 */ /* 0x080fe20007ffe0ff */
[----:B------:R-:W-:Y:S01]  /*1980*/  LDS R21, [R21] ;  /* 0x0000000015157984 */ /* 0x000fe20000000800 */
[----:B------:R-:W-:Y:S02]  /*1990*/  IADD3 R24, PT, PT, R35, R46, RZ ;  /* 0x0000002e23187210 */ /* 0x000fe40007ffe0ff */
[----:B------:R-:W-:Y:S01]  /*19a0*/  LEA R23, R23, UR5, 0x2 ;  /* 0x0000000517177c11 */ /* 0x000fe2000f8e10ff */
[----:B------:R-:W-:Y:S01]  /*19b0*/  LDS R38, [R38] ;  /* 0x0000000026267984 */ /* 0x000fe20000000800 */
[----:B------:R-:W-:-:S02]  /*19c0*/  LEA R34, R22, UR5, 0x2 ;  /* 0x0000000516227c11 */ /* 0x000fc4000f8e10ff */
[-C--:B------:R-:W-:Y:S01]  /*19d0*/  LOP3.LUT R37, R25, R40.reuse, RZ, 0xfc, !PT ;  /* 0x0000002819257212 */ /* 0x080fe200078efcff */
[----:B0-----:R0:W-:Y:S01]  /*19e0*/  LDS R36, [R23] ;  /* 0x0000000017247984 */ /* 0x0011e20000000800 */
[----:B------:R-:W-:Y:S02]  /*19f0*/  LOP3.LUT R25, R40, 0xf, R20, 0xf8, !PT ;  /* 0x0000000f28197812 */ /* 0x000fe400078ef814 */
[----:B------:R-:W-:Y:S01]  /*1a00*/  LEA R24, R24, UR5, 0x2 ;  /* 0x0000000518187c11 */ /* 0x000fe2000f8e10ff */
[----:B------:R-:W-:Y:S01]  /*1a10*/  LDS R34, [R34] ;  /* 0x0000000022227984 */ /* 0x000fe20000000800 */
[----:B------:R-:W-:Y:S02]  /*1a20*/  LOP3.LUT R31, R31, R40, RZ, 0xfc, !PT ;  /* 0x000000281f1f7212 */ /* 0x000fe400078efcff */
[----:B------:R-:W-:Y:S01]  /*1a30*/  IADD3 R27, PT, PT, R10, R46, RZ ;  /* 0x0000002e0a1b7210 */ /* 0x000fe20007ffe0ff */
[----:B-1----:R-:W1:Y:S01]  /*1a40*/  SHFL.IDX PT, R22, R8, R25, 0x1f ;  /* 0x00001f1908167589 */ /* 0x002e6200000e0000 */
[----:B------:R-:W-:Y:S01]  /*1a50*/  LEA R26, R26, UR5, 0x2 ;  /* 0x000000051a1a7c11 */ /* 0x000fe2000f8e10ff */
[----:B0-----:R-:W-:Y:S01]  /*1a60*/  IMAD.IADD R23, R46, 0x1, R13 ;  /* 0x000000012e177824 */ /* 0x001fe200078e020d */
[----:B------:R-:W-:Y:S01]  /*1a70*/  LOP3.LUT R43, R41, 0x8, RZ, 0x3c, !PT ;  /* 0x00000008292b7812 */ /* 0x000fe200078e3cff */
[----:B------:R0:W-:Y:S01]  /*1a80*/  LDS R32, [R24] ;  /* 0x0000000018207984 */ /* 0x0001e20000000800 */
[----:B------:R-:W-:-:S02]  /*1a90*/  LEA R28, R27, UR5, 0x2 ;  /* 0x000000051b1c7c11 */ /* 0x000fc4000f8e10ff */
[C---:B------:R-:W-:Y:S01]  /*1aa0*/  IADD3 R42, PT, PT, R46.reuse, R43, RZ ;  /* 0x0000002b2e2a7210 */ /* 0x040fe20007ffe0ff */
[----:B------:R-:W2:Y:S01]  /*1ab0*/  SHFL.IDX PT, R51, R8, R31, 0x1f ;  /* 0x00001f1f08337589 */ /* 0x000ea200000e0000 */
[----:B------:R-:W-:Y:S02]  /*1ac0*/  LEA R27, R23, UR5, 0x2 ;  /* 0x00000005171b7c11 */ /* 0x000fe4000f8e10ff */
[-C--:B------:R-:W-:Y:S01]  /*1ad0*/  LOP3.LUT R35, R35, R40.reuse, RZ, 0xfc, !PT ;  /* 0x0000002823237212 */ /* 0x080fe200078efcff */
[----:B------:R-:W-:Y:S01]  /*1ae0*/  LDS R30, [R26] ;  /* 0x000000001a1e7984 */ /* 0x000fe20000000800 */
[----:B0-----:R-:W-:Y:S01]  /*1af0*/  IMAD.IADD R24, R46, 0x1, R14 ;  /* 0x000000012e187824 */ /* 0x001fe200078e020e */
[----:B------:R-:W-:Y:S02]  /*1b00*/  LEA R42, R42, UR5, 0x2 ;  /* 0x000000052a2a7c11 */ /* 0x000fe4000f8e10ff */
[----:B------:R-:W0:Y:S01]  /*1b10*/  SHFL.IDX PT, R43, R8, R39, 0x1f ;  /* 0x00001f27082b7589 */ /* 0x000e2200000e0000 */
[----:B------:R-:W-:-:S02]  /*1b20*/  LOP3.LUT R33, R9, R40, RZ, 0xfc, !PT ;  /* 0x0000002809217212 */ /* 0x000fc400078efcff */
[----:B------:R-:W-:Y:S01]  /*1b30*/  LEA R24, R24, UR5, 0x2 ;  /* 0x0000000518187c11 */ /* 0x000fe2000f8e10ff */
[----:B------:R-:W-:Y:S01]  /*1b40*/  LDS R28, [R28] ;  /* 0x000000001c1c7984 */ /* 0x000fe20000000800 */
[----:B------:R-:W-:Y:S02]  /*1b50*/  IADD3 R44, PT, PT, R46, R15, RZ ;  /* 0x0000000f2e2c7210 */ /* 0x000fe40007ffe0ff */
[----:B------:R-:W-:Y:S01]  /*1b60*/  LOP3.LUT R29, R10, R40, RZ, 0xfc, !PT ;  /* 0x000000280a1d7212 */ /* 0x000fe200078efcff */
[----:B------:R-:W3:Y:S01]  /*1b70*/  SHFL.IDX PT, R45, R8, R37, 0x1f ;  /* 0x00001f25082d7589 */ /* 0x000ee200000e0000 */
[----:B------:R-:W-:Y:S01]  /*1b80*/  LEA R44, R44, UR5, 0x2 ;  /* 0x000000052c2c7c11 */ /* 0x000fe2000f8e10ff */
[----:B-1----:R-:W-:Y:S01]  /*1b90*/  IMAD R52, R21, R22, RZ ;  /* 0x0000001615347224 */ /* 0x002fe200078e02ff */
[----:B------:R-:W-:Y:S01]  /*1ba0*/  LOP3.LUT R23, R13, R40, RZ, 0xfc, !PT ;  /* 0x000000280d177212 */ /* 0x000fe200078efcff */
[----:B------:R-:W-:Y:S01]  /*1bb0*/  LDS R27, [R27] ;  /* 0x000000001b1b7984 */ /* 0x000fe20000000800 */
[----:B------:R-:W-:-:S02]  /*1bc0*/  LEA R50, R48, UR5, 0x2 ;  /* 0x0000000530327c11 */ /* 0x000fc4000f8e10ff */
[----:B------:R-:W-:Y:S01]  /*1bd0*/  LOP3.LUT R41, R40, 0x8, R41, 0xf6, !PT ;  /* 0x0000000828297812 */ /* 0x000fe200078ef629 */
[----:B------:R-:W1:Y:S01]  /*1be0*/  SHFL.IDX PT, R47, R8, R35, 0x1f ;  /* 0x00001f23082f7589 */ /* 0x000e6200000e0000 */
[----:B--2---:R-:W-:-:S03]  /*1bf0*/  IMAD R51, R38, R51, R52 ;  /* 0x0000003326337224 */ /* 0x004fc600078e0234 */
[----:B------:R-:W-:Y:S04]  /*1c00*/  LDS R26, [R42] ;  /* 0x000000002a1a7984 */ /* 0x000fe80000000800 */
[----:B------:R-:W2:Y:S01]  /*1c10*/  SHFL.IDX PT, R49, R8, R33, 0x1f ;  /* 0x00001f2108317589 */ /* 0x000ea200000e0000 */
[----:B0-----:R-:W-:Y:S01]  /*1c20*/  IMAD R51, R36, R43, R51 ;  /* 0x0000002b24337224 */ /* 0x001fe200078e0233 */
[-C--:B------:R-:W-:Y:S02]  /*1c30*/  LOP3.LUT R43, R14, R40.reuse, RZ, 0xfc, !PT ;  /* 0x000000280e2b7212 */ /* 0x080fe400078efcff */
[----:B------:R-:W-:Y:S04]  /*1c40*/  LDS R24, [R24] ;  /* 0x0000000018187984 */ /* 0x000fe80000000800 */
[----:B------:R-:W0:Y:S01]  /*1c50*/  SHFL.IDX PT, R53, R8, R29, 0x1f ;  /* 0x00001f1d08357589 */ /* 0x000e2200000e0000 */
[----:B---3--:R-:W-:Y:S01]  /*1c60*/  IMAD R51, R34, R45, R51 ;  /* 0x0000002d22337224 */ /* 0x008fe200078e0233 */
[----:B------:R-:W-:-:S02]  /*1c70*/  LOP3.LUT R45, R15, R40, RZ, 0xfc, !PT ;  /* 0x000000280f2d7212 */ /* 0x000fc400078efcff */
[----:B------:R3:W-:Y:S04]  /*1c80*/  LDS R22, [R44] ;  /* 0x000000002c167984 */ /* 0x0007e80000000800 */
[----:B------:R-:W4:Y:S01]  /*1c90*/  SHFL.IDX PT, R48, R8, R23, 0x1f ;  /* 0x00001f1708307589 */ /* 0x000f2200000e0000 */
[----:B-1----:R-:W-:Y:S01]  /*1ca0*/  IMAD R52, R32, R47, R51 ;  /* 0x0000002f20347224 */ /* 0x002fe200078e0233 */
[----:B------:R-:W-:Y:S02]  /*1cb0*/  LOP3.LUT R47, R16, R40, RZ, 0xfc, !PT ;  /* 0x00000028102f7212 */ /* 0x000fe400078efcff */
[----:B------:R1:W-:Y:S01]  /*1cc0*/  LDS R42, [R50] ;  /* 0x00000000322a7984 */ /* 0x0003e20000000800 */
[----:B---3--:R-:W-:-:S03]  /*1cd0*/  IADD3 R44, PT, PT, R46, R17, RZ ;  /* 0x000000112e2c7210 */ /* 0x008fc60007ffe0ff */
[----:B------:R-:W3:Y:S01]  /*1ce0*/  SHFL.IDX PT, R59, R8, R41, 0x1f ;  /* 0x00001f29083b7589 */ /* 0x000ee200000e0000 */
[----:B--2---:R-:W-:Y:S01]  /*1cf0*/  IMAD R52, R30, R49, R52 ;  /* 0x000000311e347224 */ /* 0x004fe200078e0234 */
[----:B------:R-:W-:Y:S01]  /*1d00*/  LEA R44, R44, UR5, 0x2 ;  /* 0x000000052c2c7c11 */ /* 0x000fe2000f8e10ff */
[----:B------:R-:W-:Y:S01]  /*1d10*/  IMAD.IADD R49, R46, 0x1, R18 ;  /* 0x000000012e317824 */ /* 0x000fe200078e0212 */
[----:B------:R-:W2:Y:S01]  /*1d20*/  SHFL.IDX PT, R57, R8, R43, 0x1f ;  /* 0x00001f2b08397589 */ /* 0x000ea200000e0000 */
[----:B-1----:R-:W-:-:S03]  /*1d30*/  IMAD.IADD R50, R11, 0x1, R46 ;  /* 0x000000010b327824 */ /* 0x002fc600078e022e */
[----:B------:R-:W1:Y:S01]  /*1d40*/  SHFL.IDX PT, R51, R8, R45, 0x1f ;  /* 0x00001f2d08337589 */ /* 0x000e6200000e0000 */
[----:B0-----:R-:W-:Y:S01]  /*1d50*/  IMAD R52, R28, R53, R52 ;  /* 0x000000351c347224 */ /* 0x001fe200078e0234 */
[----:B------:R-:W-:Y:S02]  /*1d60*/  LEA R53, R49, UR5, 0x2 ;  /* 0x0000000531357c11 */ /* 0x000fe4000f8e10ff */
[----:B------:R-:W0:Y:S01]  /*1d70*/  SHFL.IDX PT, R55, R8, R47, 0x1f ;  /* 0x00001f2f08377589 */ /* 0x000e2200000e0000 */
[----:B------:R-:W-:Y:S02]  /*1d80*/  IADD3 R49, PT, PT, R46, R19, RZ ;  /* 0x000000132e317210 */ /* 0x000fe40007ffe0ff */
[----:B------:R-:W-:Y:S01]  /*1d90*/  LEA R50, R50, UR5, 0x2 ;  /* 0x0000000532327c11 */ /* 0x000fe2000f8e10ff */
[----:B------:R-:W-:Y:S01]  /*1da0*/  LDS R44, [R44] ;  /* 0x000000002c2c7984 */ /* 0x000fe20000000800 */
[----:B----4-:R-:W-:Y:S01]  /*1db0*/  IMAD R52, R27, R48, R52 ;  /* 0x000000301b347224 */ /* 0x010fe200078e0234 */
[----:B------:R-:W-:-:S02]  /*1dc0*/  LEA R48, R49, UR5, 0x2 ;  /* 0x0000000531307c11 */ /* 0x000fc4000f8e10ff */
[----:B------:R4:W-:Y:S01]  /*1dd0*/  LDS R46, [R53] ;  /* 0x00000000352e7984 */ /* 0x0009e20000000800 */
[-C--:B------:R-:W-:Y:S01]  /*1de0*/  LOP3.LUT R49, R17, R40.reuse, RZ, 0xfc, !PT ;  /* 0x0000002811317212 */ /* 0x080fe200078efcff */
[----:B---3--:R-:W-:Y:S02]  /*1df0*/  IMAD R52, R26, R59, R52 ;  /* 0x0000003b1a347224 */ /* 0x008fe400078e0234 */
[----:B------:R-:W-:Y:S02]  /*1e00*/  LDS R48, [R48] ;  /* 0x0000000030307984 */ /* 0x000fe40000000800 */
[----:B--2---:R-:W-:Y:S02]  /*1e10*/  IMAD R52, R24, R57, R52 ;  /* 0x0000003918347224 */ /* 0x004fe400078e0234 */
[----:B------:R-:W-:Y:S01]  /*1e20*/  LDS R50, [R50] ;  /* 0x0000000032327984 */ /* 0x000fe20000000800 */
[-C--:B----4-:R-:W-:Y:S01]  /*1e30*/  LOP3.LUT R53, R19, R40.reuse, RZ, 0xfc, !PT ;  /* 0x0000002813357212 */ /* 0x090fe200078efcff */
[----:B-1----:R-:W-:Y:S01]  /*1e40*/  IMAD R54, R22, R51, R52 ;  /* 0x0000003316367224 */ /* 0x002fe200078e0234 */
[-C--:B------:R-:W-:Y:S01]  /*1e50*/  LOP3.LUT R51, R18, R40.reuse, RZ, 0xfc, !PT ;  /* 0x0000002812337212 */ /* 0x080fe200078efcff */
[----:B------:R-:W1:Y:S02]  /*1e60*/  SHFL.IDX PT, R56, R8, R49, 0x1f ;  /* 0x00001f3108387589 */ /* 0x000e6400000e0000 */
[----:B0-----:R-:W-:Y:S01]  /*1e70*/  IMAD R57, R42, R55, R54 ;  /* 0x000000372a397224 */ /* 0x001fe200078e0236 */
[----:B------:R-:W-:Y:S01]  /*1e80*/  LOP3.LUT R55, R11, R40, RZ, 0xfc, !PT ;  /* 0x000000280b377212 */ /* 0x000fe200078efcff */
[----:B------:R-:W-:Y:S04]  /*1e90*/  LDS R52, [R5+UR8] ;  /* 0x0000000805347984 */ /* 0x000fe80008000800 */
[----:B------:R-:W0:Y:S04]  /*1ea0*/  SHFL.IDX PT, R54, R8, R51, 0x1f ;  /* 0x00001f3308367589 */ /* 0x000e2800000e0000 */
[----:B------:R-:W2:Y:S04]  /*1eb0*/  SHFL.IDX PT, R40, R8, R53, 0x1f ;  /* 0x00001f3508287589 */ /* 0x000ea800000e0000 */
[----:B------:R-:W3:Y:S01]  /*1ec0*/  SHFL.IDX PT, R58, R8, R55, 0x1f ;  /* 0x00001f37083a7589 */ /* 0x000ee200000e0000 */
[----:B-1----:R-:W-:-:S04]  /*1ed0*/  IMAD R57, R44, R56, R57 ;  /* 0x000000382c397224 */ /* 0x002fc800078e0239 */
[----:B0-----:R-:W-:-:S04]  /*1ee0*/  IMAD R57, R46, R54, R57 ;  /* 0x000000362e397224 */ /* 0x001fc800078e0239 */
[----:B--2---:R-:W-:-:S04]  /*1ef0*/  IMAD R57, R48, R40, R57 ;  /* 0x0000002830397224 */ /* 0x004fc800078e0239 */
[----:B---3--:R-:W-:-:S05]  /*1f00*/  IMAD R57, R50, R58, R57 ;  /* 0x0000003a32397224 */ /* 0x008fca00078e0239 */
[----:B------:R-:W-:-:S05]  /*1f10*/  IADD3 R52, PT, PT, R57, R52, RZ ;  /* 0x0000003439347210 */ /* 0x000fca0007ffe0ff */
[----:B------:R-:W-:Y:S04]  /*1f20*/  STS [R5+UR8], R52 ;  /* 0x0000003405007988 */ /* 0x000fe80008000808 */
        /* <DEDUP_REMOVED lines=8> */
[----:B-1----:R-:W-:-:S03]  /*1fb0*/  IMAD R57, R38, R56, R57 ;  /* 0x0000003826397224 */ /* 0x002fc600078e0239 */
[----:B------:R-:W1:Y:S01]  /*1fc0*/  SHFL.IDX PT, R56, R40, R33, 0x1f ;  /* 0x00001f2128387589 */ /* 0x000e6200000e0000 */
[----:B--2---:R-:W-:-:S03]  /*1fd0*/  IMAD R57, R36, R58, R57 ;  /* 0x0000003a24397224 */ /* 0x004fc600078e0239 */
[----:B------:R-:W2:Y:S01]  /*1fe0*/  SHFL.IDX PT, R58, R40, R29, 0x1f ;  /* 0x00001f1d283a7589 */ /* 0x000ea200000e0000 */
[----:B---3--:R-:W-:-:S03]  /*1ff0*/  IMAD R57, R34, R59, R57 ;  /* 0x0000003b22397224 */ /* 0x008fc600078e0239 */
[----:B------:R-:W-:Y:S01]  /*2000*/  SHFL.IDX PT, R59, R40, R55, 0x1f ;  /* 0x00001f37283b7589 */ /* 0x000fe200000e0000 */
[----:B0-----:R-:W-:-:S03]  /*2010*/  IMAD R57, R32, R54, R57 ;  /* 0x0000003620397224 */ /* 0x001fc600078e0239 */
[----:B------:R-:W0:Y:S01]  /*2020*/  SHFL.IDX PT, R54, R40, R41, 0x1f ;  /* 0x00001f2928367589 */ /* 0x000e2200000e0000 */
[----:B-1----:R-:W-:-:S03]  /*2030*/  IMAD R57, R30, R56, R57 ;  /* 0x000000381e397224 */ /* 0x002fc600078e0239 */
[----:B------:R-:W-:Y:S01]  /*2040*/  SHFL.IDX PT, R56, R40, R45, 0x1f ;  /* 0x00001f2d28387589 */ /* 0x000fe200000e0000 */
[----:B--2---:R-:W-:-:S03]  /*2050*/  IMAD R57, R28, R58, R57 ;  /* 0x0000003a1c397224 */ /* 0x004fc600078e0239 */
[----:B------:R-:W-:Y:S01]  /*2060*/  SHFL.IDX PT, R58, R40, R47, 0x1f ;  /* 0x00001f2f283a7589 */ /* 0x000fe200000e0000 */
[----:B------:R-:W-:-:S03]  /*2070*/  IMAD R57, R27, R52, R57 ;  /* 0x000000341b397224 */ /* 0x000fc600078e0239 */
[----:B------:R-:W1:Y:S01]  /*2080*/  SHFL.IDX PT, R52, R40, R43, 0x1f ;  /* 0x00001f2b28347589 */ /* 0x000e6200000e0000 */
[----:B0-----:R-:W-:-:S03]  /*2090*/  IMAD R57, R26, R54, R57 ;  /* 0x000000361a397224 */ /* 0x001fc600078e0239 */
[----:B------:R-:W0:Y:S01]  /*20a0*/  SHFL.IDX PT, R54, R40, R49, 0x1f ;  /* 0x00001f3128367589 */ /* 0x000e2200000e0000 */
[----:B-1----:R-:W-:-:S03]  /*20b0*/  IMAD R57, R24, R52, R57 ;  /* 0x0000003418397224 */ /* 0x002fc600078e0239 */
[----:B------:R-:W-:Y:S01]  /*20c0*/  LDS R52, [R5+UR8+0x800] ;  /* 0x0008000805347984 */ /* 0x000fe20008000800 */
[----:B------:R-:W-:-:S03]  /*20d0*/  IMAD R57, R22, R56, R57 ;  /* 0x0000003816397224 */ /* 0x000fc600078e0239 */
[----:B------:R-:W1:Y:S01]  /*20e0*/  SHFL.IDX PT, R56, R40, R51, 0x1f ;  /* 0x00001f3328387589 */ /* 0x000e6200000e0000 */
[----:B------:R-:W-:-:S03]  /*20f0*/  IMAD R57, R42, R58, R57 ;  /* 0x0000003a2a397224 */ /* 0x000fc600078e0239 */
[----:B------:R-:W2:Y:S01]  /*2100*/  SHFL.IDX PT, R58, R40, R53, 0x1f ;  /* 0x00001f35283a7589 */ /* 0x000ea200000e0000 */
[----:B0-----:R-:W-:-:S04]  /*2110*/  IMAD R57, R44, R54, R57 ;  /* 0x000000362c397224 */ /* 0x001fc800078e0239 */
[----:B-1----:R-:W-:-:S04]  /*2120*/  IMAD R57, R46, R56, R57 ;  /* 0x000000382e397224 */ /* 0x002fc800078e0239 */
[----:B--2---:R-:W-:-:S04]  /*2130*/  IMAD R57, R48, R58, R57 ;  /* 0x0000003a30397224 */ /* 0x004fc800078e0239 */
        /* <DEDUP_REMOVED lines=14> */
[----:B------:R-:W-:Y:S01]  /*2220*/  SHFL.IDX PT, R59, R52, R55, 0x1f ;  /* 0x00001f37343b7589 */ /* 0x000fe200000e0000 */
[----:B---3--:R-:W-:-:S03]  /*2230*/  IMAD R57, R34, R40, R57 ;  /* 0x0000002822397224 */ /* 0x008fc600078e0239 */
[----:B------:R-:W2:Y:S01]  /*2240*/  SHFL.IDX PT, R40, R52, R23, 0x1f ;  /* 0x00001f1734287589 */ /* 0x000ea200000e0000 */
[----:B0-----:R-:W-:-:S03]  /*2250*/  IMAD R57, R32, R56, R57 ;  /* 0x0000003820397224 */ /* 0x001fc600078e0239 */
[----:B------:R-:W-:Y:S01]  /*2260*/  SHFL.IDX PT, R56, R52, R45, 0x1f ;  /* 0x00001f2d34387589 */ /* 0x000fe200000e0000 */
[----:B------:R-:W-:-:S03]  /*2270*/  IMAD R57, R30, R54, R57 ;  /* 0x000000361e397224 */ /* 0x000fc600078e0239 */
[----:B------:R-:W0:Y:S01]  /*2280*/  SHFL.IDX PT, R54, R52, R41, 0x1f ;  /* 0x00001f2934367589 */ /* 0x000e2200000e0000 */
[----:B-1----:R-:W-:-:S03]  /*2290*/  IMAD R57, R28, R58, R57 ;  /* 0x0000003a1c397224 */ /* 0x002fc600078e0239 */
[----:B------:R-:W-:Y:S01]  /*22a0*/  SHFL.IDX PT, R58, R52, R47, 0x1f ;  /* 0x00001f2f343a7589 */ /* 0x000fe200000e0000 */
[----:B--2---:R-:W-:-:S03]  /*22b0*/  IMAD R57, R27, R40, R57 ;  /* 0x000000281b397224 */ /* 0x004fc600078e0239 */
        /* <DEDUP_REMOVED lines=196> */
[----:B------:R-:W1:Y:S01]  /*2f00*/  LDCU UR5, c[0x0][0x384] ;  /* 0x00007080ff0577ac */ /* 0x000e620008000800 */
[----:B------:R-:W-:Y:S01]  /*2f10*/  BAR.SYNC.DEFER_BLOCKING 0x0 ;  /* 0x0000000000007b1d */ /* 0x000fe20000010000 */
[----:B------:R-:W-:Y:S01]  /*2f20*/  ISETP.NE.AND P0, PT, R4, RZ, PT ;  /* 0x000000ff0400720c */ /* 0x000fe20003f05270 */
[----:B------:R-:W-:Y:S01]  /*2f30*/  USHF.L.U32 UR4, UR7, 0x7, URZ ;  /* 0x0000000707047899 */ /* 0x000fe200080006ff */
[----:B------:R-:W-:-:S03]  /*2f40*/  LOP3.LUT R2, R2, 0xffff, RZ, 0xc0, !PT ;  /* 0x0000ffff02027812 */ /* 0x000fc600078ec0ff */
[----:B------:R-:W2:Y:S01]  /*2f50*/  LDCU UR8, c[0x0][0x388] ;  /* 0x00007100ff0877ac */ /* 0x000ea20008000800 */
[----:B------:R-:W-:Y:S01]  /*2f60*/  BSSY.RECONVERGENT B0, `(.L_x_119) ;  /* 0x0000017000007945 */ /* 0x000fe20003800200 */
[----:B------:R-:W-:Y:S02]  /*2f70*/  ISETP.GE.U32.AND P1, PT, R2, 0x2, PT ;  /* 0x000000020200780c */ /* 0x000fe40003f26070 */
[----:B------:R-:W-:Y:S01]  /*2f80*/  SHF.L.U32 R23, R3, 0x2, RZ ;  /* 0x0000000203177819 */ /* 0x000fe200000006ff */
[----:B-1----:R-:W-:Y:S02]  /*2f90*/  UIMAD UR4, UR6, UR5, UR4 ;  /* 0x00000005060472a4 */ /* 0x002fe4000f8e0204 */
[----:B--2---:R-:W-:Y:S01]  /*2fa0*/  USHF.R.U32.HI UR5, URZ, 0x5, UR8 ;  /* 0x00000005ff057899 */ /* 0x004fe20008011608 */
[----:B------:R-:W-:Y:S11]  /*2fb0*/  @!P0 BRA `(.L_x_120) ;  /* 0x0000000000448947 */ /* 0x000ff60003800000 */
[----:B------:R-:W1:Y:S01]  /*2fc0*/  LDC.64 R8, c[0x0][0x3a0] ;  /* 0x0000e800ff087b82 */ /* 0x000e620000000a00 */
[----:B------:R-:W-:Y:S01]  /*2fd0*/  UIADD3 UR6, UPT, UPT, UR10, 0x5080, URZ ;  /* 0x000050800a067890 */ /* 0x000fe2000fffe0ff */
[----:B------:R-:W-:-:S03]  /*2fe0*/  IMAD.MOV R6, RZ, RZ, -R6 ;  /* 0x000000ffff067224 */ /* 0x000fc600078e0a06 */
[----:B------:R-:W-:-:S06]  /*2ff0*/  ULEA UR6, UR11, UR6, 0x18 ;  /* 0x000000060b067291 */ /* 0x000fcc000f8ec0ff */
[----:B------:R-:W-:-:S07]  /*3000*/  LEA R20, R20, UR6, 0x4 ;  /* 0x0000000614147c11 */ /* 0x000fce000f8e20ff */
.L_x_121:
[----:B--2---:R2:W3:Y:S01]  /*3010*/  LDS.128 R12, [R20] ;  /* 0x00000000140c7984 */ /* 0x0044e20000000c00 */
[----:B------:R-:W-:Y:S01]  /*3020*/  LOP3.LUT R4, R0, 0x7c, RZ, 0xc0, !PT ;  /* 0x0000007c00047812 */ /* 0x000fe200078ec0ff */
[----:B------:R-:W-:Y:S01]  /*3030*/  VIADD R6, R6, 0x1 ;  /* 0x0000000106067836 */ /* 0x000fe20000000000 */
[----:B------:R-:W-:Y:S02]  /*3040*/  SHF.R.U32.HI R2, RZ, 0x7, R0 ;  /* 0x00000007ff027819 */ /* 0x000fe40000011600 */
[----:B0-----:R-:W-:Y:S02]  /*3050*/  IADD3 R5, PT, PT, R4, UR4, RZ ;  /* 0x0000000404057c10 */ /* 0x001fe4000fffe0ff */
[----:B------:R-:W-:Y:S01]  /*3060*/  ISETP.NE.AND P0, PT, R6, RZ, PT ;  /* 0x000000ff0600720c */ /* 0x000fe20003f05270 */
[----:B--2---:R-:W-:Y:S01]  /*3070*/  IMAD R20, R3, 0x10, R20 ;  /* 0x0000001003147824 */ /* 0x004fe200078e0214 */
[----:B------:R-:W-:Y:S01]  /*3080*/  IADD3 R0, PT, PT, R0, R23, RZ ;  /* 0x0000001700007210 */ /* 0x000fe20007ffe0ff */
[----:B------:R-:W-:-:S04]  /*3090*/  IMAD R5, R2, UR5, R5 ;  /* 0x0000000502057c24 */ /* 0x000fc8000f8e0205 */
[----:B-1----:R-:W-:-:S05]  /*30a0*/  IMAD.WIDE.U32 R4, R5, 0x4, R8 ;  /* 0x0000000405047825 */ /* 0x002fca00078e0008 */
[----:B---3--:R2:W-:Y:S01]  /*30b0*/  STG.E.128 desc[UR14][R4.64], R12 ;  /* 0x0000000c04007986 */ /* 0x0085e2000c101d0e */
[----:B------:R-:W-:Y:S05]  /*30c0*/  @P0 BRA `(.L_x_121) ;  /* 0xfffffffc00d00947 */ /* 0x000fea000383ffff */
.L_x_120:
[----:B------:R-:W-:Y:S05]  /*30d0*/  BSYNC.RECONVERGENT B0 ;  /* 0x0000000000007941 */ /* 0x000fea0003800200 */
.L_x_119:
[----:B------:R-:W-:Y:S05]  /*30e0*/  @!P1 EXIT ;  /* 0x000000000000994d */ /* 0x000fea0003800000 */
[----:B------:R-:W1:Y:S01]  /*30f0*/  LDC.64 R20, c[0x0][0x3a0] ;  /* 0x0000e800ff147b82 */ /* 0x000e620000000a00 */
[----:B------:R-:W-:Y:S01]  /*3100*/  UIADD3 UR10, UPT, UPT, UR10, 0x5080, URZ ;  /* 0x000050800a0a7890 */ /* 0x000fe2000fffe0ff */
[C---:B------:R-:W-:Y:S01]  /*3110*/  IMAD R2, R3.reuse, 0xc, R0 ;  /* 0x0000000c03027824 */ /* 0x040fe200078e0200 */
[----:B------:R-:W-:Y:S01]  /*3120*/  LEA R22, R3, R0, 0x3 ;  /* 0x0000000003167211 */ /* 0x000fe200078e18ff */
[----:B------:R-:W-:Y:S01]  /*3130*/  IMAD.IADD R32, R0, 0x1, R23 ;  /* 0x0000000100207824 */ /* 0x000fe200078e0217 */
[----:B------:R-:W-:-:S06]  /*3140*/  ULEA UR10, UR11, UR10, 0x18 ;  /* 0x0000000a0b0a7291 */ /* 0x000fcc000f8ec0ff */
[----:B------:R-:W-:-:S07]  /*3150*/  LEA R34, R0, UR10, 0x2 ;  /* 0x0000000a00227c11 */ /* 0x000fce000f8e10ff */
.L_x_122:
[C---:B0-----:R-:W-:Y:S01]  /*3160*/  LEA R8, R3.reuse, R34, 0x4 ;  /* 0x0000002203087211 */ /* 0x041fe200078e20ff */
[C-C-:B--2---:R-:W-:Y:S01]  /*3170*/  IMAD R12, R3.reuse, 0x20, R34.reuse ;  /* 0x00000020030c7824 */ /* 0x144fe200078e0222 */
[----:B0-----:R0:W2:Y:S01]  /*3180*/  LDS.128 R4, [R34] ;  /* 0x0000000022047984 */ /* 0x0010a20000000c00 */
[----:B------:R-:W-:Y:S01]  /*3190*/  IMAD R16, R3, 0x30, R34 ;  /* 0x0000003003107824 */ /* 0x000fe200078e0222 */
[----:B------:R-:W-:Y:S02]  /*31a0*/  LOP3.LUT R31, R0, 0x7c, RZ, 0xc0, !PT ;  /* 0x0000007c001f7812 */ /* 0x000fe400078ec0ff */
[----:B------:R-:W3:Y:S01]  /*31b0*/  LDS.128 R8, [R8] ;  /* 0x0000000008087984 */ /* 0x000ee20000000c00 */
[----:B------:R-:W-:Y:S02]  /*31c0*/  LOP3.LUT R25, R32, 0x7c, RZ, 0xc0, !PT ;  /* 0x0000007c20197812 */ /* 0x000fe400078ec0ff */
[----:B------:R-:W-:Y:S01]  /*31d0*/  LOP3.LUT R27, R22, 0x7c, RZ, 0xc0, !PT ;  /* 0x0000007c161b7812 */ /* 0x000fe200078ec0ff */
[----:B------:R-:W4:Y:S01]  /*31e0*/  LDS.128 R12, [R12] ;  /* 0x000000000c0c7984 */ /* 0x000f220000000c00 */
[----:B------:R-:W-:Y:S01]  /*31f0*/  LOP3.LUT R29, R2, 0x7c, RZ, 0xc0, !PT ;  /* 0x0000007c021d7812 */ /* 0x000fe200078ec0ff */
[----:B------:R-:W-:Y:S01]  /*3200*/  VIADD R25, R25, UR4 ;  /* 0x0000000419197c36 */ /* 0x000fe20008000000 */
[----:B------:R-:W-:Y:S01]  /*3210*/  SHF.R.U32.HI R30, RZ, 0x7, R0 ;  /* 0x00000007ff1e7819 */ /* 0x000fe20000011600 */
[----:B------:R-:W5:Y:S01]  /*3220*/  LDS.128 R16, [R16] ;  /* 0x0000000010107984 */ /* 0x000f620000000c00 */
[----:B------:R-:W-:Y:S01]  /*3230*/  IADD3 R31, PT, PT, R31, UR4, RZ ;  /* 0x000000041f1f7c10 */ /* 0x000fe2000fffe0ff */
[----:B------:R-:W-:Y:S01]  /*3240*/  VIADD R29, R29, UR4 ;  /* 0x000000041d1d7c36 */ /* 0x000fe20008000000 */
[----:B------:R-:W-:Y:S01]  /*3250*/  SHF.R.U32.HI R24, RZ, 0x7, R32 ;  /* 0x00000007ff187819 */ /* 0x000fe20000011620 */
[----:B0-----:R-:W-:Y:S01]  /*3260*/  IMAD R34, R3, 0x40, R34 ;  /* 0x0000004003227824 */ /* 0x001fe200078e0222 */
[----:B------:R-:W-:Y:S01]  /*3270*/  SHF.R.U32.HI R26, RZ, 0x7, R22 ;  /* 0x00000007ff1a7819 */ /* 0x000fe20000011616 */
[----:B------:R-:W-:Y:S01]  /*3280*/  IMAD R31, R30, UR5, R31 ;  /* 0x000000051e1f7c24 */ /* 0x000fe2000f8e021f */
[----:B------:R-:W-:Y:S01]  /*3290*/  IADD3 R27, PT, PT, R27, UR4, RZ ;  /* 0x000000041b1b7c10 */ /* 0x000fe2000fffe0ff */
[----:B------:R-:W-:Y:S01]  /*32a0*/  IMAD R25, R24, UR5, R25 ;  /* 0x0000000518197c24 */ /* 0x000fe2000f8e0219 */
[----:B------:R-:W-:Y:S01]  /*32b0*/  SHF.R.U32.HI R28, RZ, 0x7, R2 ;  /* 0x00000007ff1c7819 */ /* 0x000fe20000011602 */
[----:B-1----:R-:W-:Y:S01]  /*32c0*/  IMAD.WIDE.U32 R30, R31, 0x4, R20 ;  /* 0x000000041f1e7825 */ /* 0x002fe200078e0014 */
[----:B------:R-:W-:-:S02]  /*32d0*/  IADD3 R0, PT, PT, R23, R0, R23 ;  /* 0x0000000017007210 */ /* 0x000fc40007ffe017 */
[----:B------:R-:W-:Y:S01]  /*32e0*/  LEA R2, R3, R2, 0x4 ;  /* 0x0000000203027211 */ /* 0x000fe200078e20ff */
[----:B------:R-:W-:Y:S01]  /*32f0*/  IMAD R27, R26, UR5, R27 ;  /* 0x000000051a1b7c24 */ /* 0x000fe2000f8e021b */
[----:B------:R-:W-:Y:S01]  /*3300*/  IADD3 R0, PT, PT, R23, R0, R23 ;  /* 0x0000000017007210 */ /* 0x000fe20007ffe017 */
[----:B------:R-:W-:Y:S01]  /*3310*/  IMAD R29, R28, UR5, R29 ;  /* 0x000000051c1d7c24 */ /* 0x000fe2000f8e021d */
[----:B------:R-:W-:Y:S01]  /*3320*/  LEA R32, R3, R32, 0x4 ;  /* 0x0000002003207211 */ /* 0x000fe200078e20ff */
[----:B------:R-:W-:Y:S01]  /*3330*/  IMAD.WIDE.U32 R24, R25, 0x4, R20 ;  /* 0x0000000419187825 */ /* 0x000fe200078e0014 */
[----:B------:R-:W-:-:S03]  /*3340*/  ISETP.GE.U32.AND P0, PT, R0, 0x1000, PT ;  /* 0x000010000000780c */ /* 0x000fc60003f06070 */
[----:B------:R-:W-:-:S04]  /*3350*/  IMAD.WIDE.U32 R26, R27, 0x4, R20 ;  /* 0x000000041b1a7825 */ /* 0x000fc800078e0014 */
[----:B------:R-:W-:Y:S01]  /*3360*/  IMAD.WIDE.U32 R28, R29, 0x4, R20 ;  /* 0x000000041d1c7825 */ /* 0x000fe200078e0014 */
[----:B--2---:R0:W-:Y:S03]  /*3370*/  STG.E.128 desc[UR14][R30.64], R4 ;  /* 0x000000041e007986 */ /* 0x0041e6000c101d0e */
[----:B------:R-:W-:Y:S01]  /*3380*/  IMAD R22, R3, 0x10, R22 ;  /* 0x0000001003167824 */ /* 0x000fe200078e0216 */
[----:B---3--:R0:W-:Y:S04]  /*3390*/  STG.E.128 desc[UR14][R24.64], R8 ;  /* 0x0000000818007986 */ /* 0x0081e8000c101d0e */
[----:B----4-:R0:W-:Y:S04]  /*33a0*/  STG.E.128 desc[UR14][R26.64], R12 ;  /* 0x0000000c1a007986 */ /* 0x0101e8000c101d0e */
[----:B-----5:R0:W-:Y:S01]  /*33b0*/  STG.E.128 desc[UR14][R28.64], R16 ;  /* 0x000000101c007986 */ /* 0x0201e2000c101d0e */
[----:B------:R-:W-:Y:S05]  /*33c0*/  @!P0 BRA `(.L_x_122) ;  /* 0xfffffffc00648947 */ /* 0x000fea000383ffff */
[----:B------:R-:W-:Y:S05]  /*33d0*/  EXIT ;  /* 0x000000000000794d */ /* 0x000fea0003800000 */
        .weak           $__internal_5_$__cuda_sm20_div_u16
        .type           $__internal_5_$__cuda_sm20_div_u16,@function
        .size           $__internal_5_$__cuda_sm20_div_u16,(.L_x_2343 - $__internal_5_$__cuda_sm20_div_u16)
$__internal_5_$__cuda_sm20_div_u16:
[----:B------:R-:W0:Y:S01]  /*33e0*/  I2F.U16 R2, R10 ;  /* 0x0000000a00027306 */ /* 0x000e220000101000 */
[----:B------:R-:W-:Y:S01]  /*33f0*/  HFMA2 R4, -RZ, RZ, 15, 0 ;  /* 0x4b800000ff047431 */ /* 0x000fe200000001ff */
[C---:B0-----:R-:W-:Y:S02]  /*3400*/  FSETP.GEU.AND P1, PT, |R2|.reuse, 1.175494350822287508e-38, PT ;  /* 0x008000000200780b */ /* 0x041fe40003f2e200 */
[----:B------:R-:W-:Y:S02]  /*3410*/  FSETP.GT.AND P0, PT, |R2|, 8.50705917302346158658e+37, PT ;  /* 0x7e8000000200780b */ /* 0x000fe40003f04200 */
[----:B------:R-:W-:-:S04]  /*3420*/  FSEL R4, R4, 1, !P1 ;  /* 0x3f80000004047808 */ /* 0x000fc80004800000 */
[----:B------:R-:W-:Y:S01]  /*3430*/  FSEL R5, R4, 0.25, !P0 ;  /* 0x3e80000004057808 */ /* 0x000fe20004000000 */
[----:B------:R-:W-:Y:S01]  /*3440*/  IMAD.MOV.U32 R4, RZ, RZ, R11 ;  /* 0x000000ffff047224 */ /* 0x000fe200078e000b */
[----:B------:R-:W-:-:S03]  /*3450*/  ISETP.NE.U32.AND P0, PT, R10, RZ, PT ;  /* 0x000000ff0a00720c */ /* 0x000fc60003f05070 */
        /* <DEDUP_REMOVED lines=10> */
[----:B------:R-:W-:Y:S06]  /*3500*/  RET.REL.NODEC R4 `(_Z9cuda_gemmIiLj512ELj1ELj1ELj4096ELj32ELj32ELj128ELj0ELj1EEvjjjPKT_S2_PS0_jjj) ;  /* 0xffffffc804bc7950 */ /* 0x000fec0003c3ffff */
.L_x_123:
        /* <DEDUP_REMOVED lines=15> */
.L_x_2343:


//--------------------- .text._Z9cuda_gemmIiLj512ELj1ELj1ELj4096ELj16ELj16ELj128ELj1ELj1EEvjjjPKT_S2_PS0_jjj --------------------------
	.section	.text._Z9cuda_gemmIiLj512ELj1ELj1ELj4096ELj16ELj16ELj128ELj1ELj1EEvjjjPKT_S2_PS0_jjj,"ax",@progbits
	.align	128
        .global         _Z9cuda_gemmIiLj512ELj1ELj1ELj4096ELj16ELj16ELj128ELj1ELj1EEvjjjPKT_S2_PS0_jjj
        .type           _Z9cuda_gemmIiLj512ELj1ELj1ELj4096ELj16ELj16ELj128ELj1ELj1EEvjjjPKT_S2_PS0_jjj,@function
        .size           _Z9cuda_gemmIiLj512ELj1ELj1ELj4096ELj16ELj16ELj128ELj1ELj1EEvjjjPKT_S2_PS0_jjj,(.L_x_2344 - _Z9cuda_gemmIiLj512ELj1ELj1ELj4096ELj16ELj16ELj128ELj1ELj1EEvjjjPKT_S2_PS0_jjj)
        .other          _Z9cuda_gemmIiLj512ELj1ELj1ELj4096ELj16ELj16ELj128ELj1ELj1EEvjjjPKT_S2_PS0_jjj,@"STO_CUDA_ENTRY STV_DEFAULT"
_Z9cuda_gemmIiLj512ELj1ELj1ELj4096ELj16ELj16ELj128ELj1ELj1EEvjjjPKT_S2_PS0_jjj:
.text._Z9cuda_gemmIiLj512ELj1ELj1ELj4096ELj16ELj16ELj128ELj1ELj1EEvjjjPKT_S2_PS0_jjj:
        /* <DEDUP_REMOVED lines=18> */
[----:B0-----:R-:W0:Y:S01]  /*0120*/  MUFU.RCP R8, R8 ;  /* 0x0000000800087308 */ /* 0x001e220000001000 */
[----:B------:R-:W-:Y:S02]  /*0130*/  MOV R7, R0 ;  /* 0x0000000000077202 */ /* 0x000fe40000000f00 */
[----:B0-----:R-:W-:-:S05]  /*0140*/  IADD3 R4, PT, PT, R8, 0xffffffe, RZ ;  /* 0x0ffffffe08047810 */ /* 0x001fca0007ffe0ff */
        /* <DEDUP_REMOVED lines=10> */
[----:B------:R-:W-:-:S13]  /*01f0*/  ISETP.GE.U32.AND P1, PT, R6, R3, PT ;  /* 0x000000030600720c */ /* 0x000fda0003f26070 */
        /* <DEDUP_REMOVED lines=12> */
[----:B------:R-:W-:Y:S01]  /*02c0*/  LOP3.LUT R4, R4, 0x3, RZ, 0xc0, !PT ;  /* 0x0000000304047812 */ /* 0x000fe200078ec0ff */
[----:B-1----:R-:W-:-:S03]  /*02d0*/  IMAD.WIDE.U32 R8, R13, 0x10, R8 ;  /* 0x000000100d087825 */ /* 0x002fc600078e0008 */
[----:B------:R-:W-:Y:S02]  /*02e0*/  IADD3 R13, PT, PT, -R4, RZ, RZ ;  /* 0x000000ff040d7210 */ /* 0x000fe40007ffe1ff */
[----:B0-----:R-:W-:-:S07]  /*02f0*/  LEA R11, R6, R11, 0x18 ;  /* 0x0000000b060b7211 */ /* 0x001fce00078ec0ff */
.L_x_129:
        /* <DEDUP_REMOVED lines=34> */
.L_x_128:
[----:B0-----:R-:W-:-:S07]  /*0520*/  IMAD.IADD R7, R3, 0x1, R14 ;  /* 0x0000000103077824 */ /* 0x001fce00078e020e */
.L_x_127:
[----:B------:R-:W-:Y:S05]  /*0530*/  BSYNC.RECONVERGENT B1 ;  /* 0x0000000000017941 */ /* 0x000fea0003800200 */
.L_x_126:
[----:B------:R-:W-:-:S13]  /*0540*/  ISETP.GE.U32.AND P0, PT, R10, 0x3, PT ;  /* 0x000000030a00780c */ /* 0x000fda0003f06070 */
[----:B------:R-:W-:Y:S05]  /*0550*/  @!P0 BRA `(.L_x_125) ;  /* 0x0000000800148947 */ /* 0x000fea0003800000 */
[----:B------:R-:W0:Y:S01]  /*0560*/  S2R R9, SR_CgaCtaId ;  /* 0x0000000000097919 */ /* 0x000e220000008800 */
[----:B------:R-:W-:Y:S01]  /*0570*/  MOV R4, 0x400 ;  /* 0x0000040000047802 */ /* 0x000fe20000000f00 */
[--C-:B------:R-:W-:Y:S01]  /*0580*/  IMAD.IADD R5, R3, 0x1, R7.reuse ;  /* 0x0000000103057824 */ /* 0x100fe200078e0207 */
[C---:B------:R-:W-:Y:S01]  /*0590*/  IADD3 R3, PT, PT, R7.reuse, 0x2, RZ ;  /* 0x0000000207037810 */ /* 0x040fe20007ffe0ff */
[C---:B------:R-:W-:Y:S01]  /*05a0*/  VIADD R6, R7.reuse, 0x3 ;  /* 0x0000000307067836 */ /* 0x040fe20000000000 */
[C---:B------:R-:W-:Y:S01]  /*05b0*/  LOP3.LUT R13, R7.reuse, 0xf, RZ, 0xc0, !PT ;  /* 0x0000000f070d7812 */ /* 0x040fe200078ec0ff */
[----:B------:R-:W-:Y:S01]  /*05c0*/  VIADD R27, R7, 0x1 ;  /* 0x00000001071b7836 */ /* 0x000fe20000000000 */
[----:B------:R-:W-:Y:S02]  /*05d0*/  LOP3.LUT R11, R3, 0xf, RZ, 0xc0, !PT ;  /* 0x0000000f030b7812 */ /* 0x000fe400078ec0ff */
[----:B------:R-:W-:Y:S01]  /*05e0*/  LOP3.LUT R25, R6, 0xf, RZ, 0xc0, !PT ;  /* 0x0000000f06197812 */ /* 0x000fe200078ec0ff */
[C---:B------:R-:W-:Y:S01]  /*05f0*/  IMAD R6, R2.reuse, 0xc, R7 ;  /* 0x0000000c02067824 */ /* 0x040fe200078e0207 */
[----:B------:R-:W-:-:S02]  /*0600*/  LEA R3, R2, R7, 0x3 ;  /* 0x0000000702037211 */ /* 0x000fc400078e18ff */
[----:B0-----:R-:W-:Y:S02]  /*0610*/  LEA R4, R9, R4, 0x18 ;  /* 0x0000000409047211 */ /* 0x001fe400078ec0ff */
[----:B------:R-:W-:-:S03]  /*0620*/  LOP3.LUT R9, R27, 0xf, RZ, 0xc0, !PT ;  /* 0x0000000f1b097812 */ /* 0x000fc600078ec0ff */
[--C-:B------:R-:W-:Y:S02]  /*0630*/  IMAD R24, R11, 0x44, R4.reuse ;  /* 0x000000440b187824 */ /* 0x100fe400078e0204 */
[--C-:B------:R-:W-:Y:S02]  /*0640*/  IMAD R25, R25, 0x44, R4.reuse ;  /* 0x0000004419197824 */ /* 0x100fe400078e0204 */
[--C-:B------:R-:W-:Y:S02]  /*0650*/  IMAD R26, R13, 0x44, R4.reuse ;  /* 0x000000440d1a7824 */ /* 0x100fe400078e0204 */
[----:B------:R-:W-:-:S07]  /*0660*/  IMAD R7, R9, 0x44, R4 ;  /* 0x0000004409077824 */ /* 0x000fce00078e0204 */
.L_x_130:
[----:B--2---:R-:W0:Y:S01]  /*0670*/  LDC.64 R18, c[0x0][0x398] ;  /* 0x0000e600ff127b82 */ /* 0x004e220000000a00 */
[----:B------:R-:W-:-:S04]  /*0680*/  VIADD R33, R27, 0xffffffff ;  /* 0xffffffff1b217836 */ /* 0x000fc80000000000 */
[----:B0-----:R-:W-:-:S06]  /*0690*/  IMAD.WIDE.U32 R8, R33, 0x4, R18 ;  /* 0x0000000421087825 */ /* 0x001fcc00078e0012 */
[----:B------:R-:W2:Y:S01]  /*06a0*/  LDG.E.128.CONSTANT R8, desc[UR8][R8.64] ;  /* 0x0000000808087981 */ /* 0x000ea2000c1e9d00 */
[----:B------:R-:W-:-:S04]  /*06b0*/  IMAD.WIDE.U32 R12, R5, 0x4, R18 ;  /* 0x00000004050c7825 */ /* 0x000fc800078e0012 */
[--C-:B------:R-:W-:Y:S02]  /*06c0*/  IMAD.WIDE.U32 R16, R3, 0x4, R18.reuse ;  /* 0x0000000403107825 */ /* 0x100fe400078e0012 */
[----:B------:R-:W3:Y:S02]  /*06d0*/  LDG.E.128.CONSTANT R12, desc[UR8][R12.64] ;  /* 0x000000080c0c7981 */ /* 0x000ee4000c1e9d00 */
[----:B------:R-:W-:Y:S02]  /*06e0*/  IMAD.WIDE.U32 R20, R6, 0x4, R18 ;  /* 0x0000000406147825 */ /* 0x000fe400078e0012 */
[----:B------:R-:W4:Y:S04]  /*06f0*/  LDG.E.128.CONSTANT R16, desc[UR8][R16.64] ;  /* 0x0000000810107981 */ /* 0x000f28000c1e9d00 */
[----:B------:R-:W5:Y:S01]  /*0700*/  LDG.E.128.CONSTANT R20, desc[UR8][R20.64] ;  /* 0x0000000814147981 */ /* 0x000f62000c1e9d00 */
[----:B------:R-:W-:-:S02]  /*0710*/  LOP3.LUT R28, R5, 0xf, RZ, 0xc0, !PT ;  /* 0x0000000f051c7812 */ /* 0x000fc400078ec0ff */
[----:B------:R-:W-:Y:S02]  /*0720*/  SHF.R.U32.HI R35, RZ, 0x2, R5 ;  /* 0x00000002ff237819 */ /* 0x000fe40000011605 */
[----:B------:R-:W-:Y:S01]  /*0730*/  LOP3.LUT R29, R6, 0xf, RZ, 0xc0, !PT ;  /* 0x0000000f061d7812 */ /* 0x000fe200078ec0ff */
[----:B------:R-:W-:Y:S01]  /*0740*/  IMAD R28, R28, 0x44, R4 ;  /* 0x000000441c1c7824 */ /* 0x000fe200078e0204 */
[----:B------:R-:W-:Y:S02]  /*0750*/  LOP3.LUT R35, R35, 0x3ffffffc, RZ, 0xc0, !PT ;  /* 0x3ffffffc23237812 */ /* 0x000fe400078ec0ff */
[----:B------:R-:W-:Y:S01]  /*0760*/  SHF.R.U32.HI R32, RZ, 0x2, R6 ;  /* 0x00000002ff207819 */ /* 0x000fe20000011606 */
[--C-:B------:R-:W-:Y:S01]  /*0770*/  IMAD R29, R29, 0x44, R4.reuse ;  /* 0x000000441d1d7824 */ /* 0x100fe200078e0204 */
[----:B------:R-:W-:Y:S01]  /*0780*/  LOP3.LUT R37, R3, 0xf, RZ, 0xc0, !PT ;  /* 0x0000000f03257812 */ /* 0x000fe200078ec0ff */
[----:B------:R-:W-:Y:S01]  /*0790*/  IMAD.IADD R28, R28, 0x1, R35 ;  /* 0x000000011c1c7824 */ /* 0x000fe200078e0223 */
[----:B------:R-:W-:Y:S01]  /*07a0*/  LOP3.LUT R32, R32, 0x3ffffffc, RZ, 0xc0, !PT ;  /* 0x3ffffffc20207812 */ /* 0x000fe200078ec0ff */
[----:B------:R-:W-:Y:S01]  /*07b0*/  VIADD R35, R5, 0x1 ;  /* 0x0000000105237836 */ /* 0x000fe20000000000 */
[----:B------:R-:W-:Y:S01]  /*07c0*/  SHF.R.U32.HI R31, RZ, 0x2, R3 ;  /* 0x00000002ff1f7819 */ /* 0x000fe20000011603 */
[----:B------:R-:W-:Y:S01]  /*07d0*/  IMAD R30, R37, 0x44, R4 ;  /* 0x00000044251e7824 */ /* 0x000fe200078e0204 */
[----:B------:R-:W-:Y:S01]  /*07e0*/  SHF.R.U32.HI R33, RZ, 0x2, R33 ;  /* 0x00000002ff217819 */ /* 0x000fe20000011621 */
[----:B------:R-:W-:Y:S01]  /*07f0*/  IMAD.IADD R29, R29, 0x1, R32 ;  /* 0x000000011d1d7824 */ /* 0x000fe200078e0220 */
[----:B------:R-:W-:Y:S01]  /*0800*/  LOP3.LUT R31, R31, 0x3ffffffc, RZ, 0xc0, !PT ;  /* 0x3ffffffc1f1f7812 */ /* 0x000fe200078ec0ff */
[----:B------:R-:W-:Y:S01]  /*0810*/  VIADD R37, R6, 0x2 ;  /* 0x0000000206257836 */ /* 0x000fe20000000000 */
[----:B------:R-:W-:-:S02]  /*0820*/  LOP3.LUT R32, R35, 0xf, RZ, 0xc0, !PT ;  /* 0x0000000f23207812 */ /* 0x000fc400078ec0ff */
[----:B------:R-:W-:Y:S02]  /*0830*/  SHF.R.U32.HI R34, RZ, 0x2, R27 ;  /* 0x00000002ff227819 */ /* 0x000fe4000001161b */
[----:B------:R-:W-:Y:S01]  /*0840*/  IADD3 R36, PT, PT, R5, 0x2, RZ ;  /* 0x0000000205247810 */ /* 0x000fe20007ffe0ff */
[----:B------:R-:W-:Y:S01]  /*0850*/  IMAD R32, R32, 0x44, R4 ;  /* 0x0000004420207824 */ /* 0x000fe200078e0204 */
[----:B------:R-:W-:Y:S02]  /*0860*/  SHF.R.U32.HI R35, RZ, 0x2, R35 ;  /* 0x00000002ff237819 */ /* 0x000fe40000011623 */
[----:B------:R-:W-:Y:S02]  /*0870*/  LOP3.LUT R33, R33, 0x3ffffffc, RZ, 0xc0, !PT ;  /* 0x3ffffffc21217812 */ /* 0x000fe400078ec0ff */
[----:B------:R-:W-:Y:S02]  /*0880*/  IADD3 R30, PT, PT, R30, R31, RZ ;  /* 0x0000001f1e1e7210 */ /* 0x000fe40007ffe0ff */
[----:B------:R-:W-:Y:S01]  /*0890*/  LOP3.LUT R34, R34, 0x3ffffffc, RZ, 0xc0, !PT ;  /* 0x3ffffffc22227812 */ /* 0x000fe200078ec0ff */
[----:B------:R-:W-:Y:S01]  /*08a0*/  IMAD.IADD R33, R26, 0x1, R33 ;  /* 0x000000011a217824 */ /* 0x000fe200078e0221 */
[----:B------:R-:W-:-:S02]  /*08b0*/  LOP3.LUT R31, R36, 0xf, RZ, 0xc0, !PT ;  /* 0x0000000f241f7812 */ /* 0x000fc400078ec0ff */
[----:B------:R-:W-:Y:S01]  /*08c0*/  SHF.R.U32.HI R36, RZ, 0x2, R36 ;  /* 0x00000002ff247819 */ /* 0x000fe20000011624 */
[----:B------:R-:W-:Y:S01]  /*08d0*/  IMAD.IADD R34, R7, 0x1, R34 ;  /* 0x0000000107227824 */ /* 0x000fe200078e0222 */
[----:B------:R-:W-:Y:S01]  /*08e0*/  LOP3.LUT R35, R35, 0x3ffffffc, RZ, 0xc0, !PT ;  /* 0x3ffffffc23237812 */ /* 0x000fe200078ec0ff */
[----:B------:R-:W-:Y:S01]  /*08f0*/  IMAD R31, R31, 0x44, R4 ;  /* 0x000000441f1f7824 */ /* 0x000fe200078e0204 */
[----:B------:R-:W-:Y:S02]  /*0900*/  LOP3.LUT R36, R36, 0x3ffffffc, RZ, 0xc0, !PT ;  /* 0x3ffffffc24247812 */ /* 0x000fe400078ec0ff */
[----:B------:R-:W-:Y:S01]  /*0910*/  IADD3 R32, PT, PT, R32, R35, RZ ;  /* 0x0000002320207210 */ /* 0x000fe20007ffe0ff */
[----:B------:R-:W-:Y:S02]  /*0920*/  VIADD R35, R5, 0x3 ;  /* 0x0000000305237836 */ /* 0x000fe40000000000 */
[----:B------:R-:W-:Y:S02]  /*0930*/  IMAD.IADD R31, R31, 0x1, R36 ;  /* 0x000000011f1f7824 */ /* 0x000fe400078e0224 */
[----:B------:R-:W-:-:S02]  /*0940*/  VIADD R36, R3, 0x1 ;  /* 0x0000000103247836 */ /* 0x000fc40000000000 */
[----:B------:R-:W-:Y:S01]  /*0950*/  IMAD R5, R2, 0x10, R5 ;  /* 0x0000001002057824 */ /* 0x000fe200078e0205 */
[----:B--2---:R0:W-:Y:S04]  /*0960*/  STS [R33], R8 ;  /* 0x0000000821007388 */ /* 0x0041e80000000800 */
[----:B------:R1:W-:Y:S01]  /*0970*/  STS [R34], R9 ;  /* 0x0000000922007388 */ /* 0x0003e20000000800 */
[----:B0-----:R-:W-:Y:S02]  /*0980*/  IADD3 R33, PT, PT, R27, 0x1, RZ ;  /* 0x000000011b217810 */ /* 0x001fe40007ffe0ff */
[----:B------:R-:W-:Y:S02]  /*0990*/  LOP3.LUT R8, R36, 0xf, RZ, 0xc0, !PT ;  /* 0x0000000f24087812 */ /* 0x000fe400078ec0ff */
[----:B-1----:R-:W-:-:S02]  /*09a0*/  LOP3.LUT R9, R35, 0xf, RZ, 0xc0, !PT ;  /* 0x0000000f23097812 */ /* 0x002fc400078ec0ff */
[----:B------:R-:W-:Y:S01]  /*09b0*/  SHF.R.U32.HI R33, RZ, 0x2, R33 ;  /* 0x00000002ff217819 */ /* 0x000fe20000011621 */
[--C-:B------:R-:W-:Y:S01]  /*09c0*/  IMAD R8, R8, 0x44, R4.reuse ;  /* 0x0000004408087824 */ /* 0x100fe200078e0204 */
[----:B------:R-:W-:Y:S01]  /*09d0*/  SHF.R.U32.HI R34, RZ, 0x2, R35 ;  /* 0x00000002ff227819 */ /* 0x000fe20000011623 */
[----:B------:R-:W-:Y:S01]  /*09e0*/  VIADD R35, R27, 0x2 ;  /* 0x000000021b237836 */ /* 0x000fe20000000000 */
[----:B------:R-:W-:Y:S01]  /*09f0*/  LOP3.LUT R33, R33, 0x3ffffffc, RZ, 0xc0, !PT ;  /* 0x3ffffffc21217812 */ /* 0x000fe200078ec0ff */
[----:B------:R-:W-:Y:S01]  /*0a00*/  IMAD R9, R9, 0x44, R4 ;  /* 0x0000004409097824 */ /* 0x000fe200078e0204 */
[----:B------:R-:W-:Y:S01]  /*0a10*/  LOP3.LUT R34, R34, 0x3ffffffc, RZ, 0xc0, !PT ;  /* 0x3ffffffc22227812 */ /* 0x000fe200078ec0ff */
[----:B------:R-:W-:Y:S01]  /*0a20*/  IMAD R27, R2, 0x10, R27 ;  /* 0x00000010021b7824 */ /* 0x000fe200078e021b */
[----:B------:R-:W-:Y:S01]  /*0a30*/  SHF.R.U32.HI R36, RZ, 0x2, R36 ;  /* 0x00000002ff247819 */ /* 0x000fe20000011624 */
[----:B------:R-:W-:Y:S01]  /*0a40*/  IMAD.IADD R33, R24, 0x1, R33 ;  /* 0x0000000118217824 */ /* 0x000fe200078e0221 */
[----:B------:R-:W-:-:S02]  /*0a50*/  SHF.R.U32.HI R35, RZ, 0x2, R35 ;  /* 0x00000002ff237819 */ /* 0x000fc40000011623 */
[----:B------:R-:W-:Y:S01]  /*0a60*/  IADD3 R9, PT, PT, R9, R34, RZ ;  /* 0x0000002209097210 */ /* 0x000fe20007ffe0ff */
[----:B------:R-:W-:Y:S01]  /*0a70*/  VIADD R34, R3, 0x2 ;  /* 0x0000000203227836 */ /* 0x000fe20000000000 */
[----:B------:R-:W-:Y:S01]  /*0a80*/  LOP3.LUT R36, R36, 0x3ffffffc, RZ, 0xc0, !PT ;  /* 0x3ffffffc24247812 */ /* 0x000fe200078ec0ff */
[----:B------:R0:W-:Y:S01]  /*0a90*/  STS [R33], R10 ;  /* 0x0000000a21007388 */ /* 0x0001e20000000800 */
[----:B------:R-:W-:-:S03]  /*0aa0*/  LOP3.LUT R35, R35, 0x3ffffffc, RZ, 0xc0, !PT ;  /* 0x3ffffffc23237812 */ /* 0x000fc600078ec0ff */
[----:B------:R-:W-:Y:S01]  /*0ab0*/  IMAD.IADD R8, R8, 0x1, R36 ;  /* 0x0000000108087824 */ /* 0x000fe200078e0224 */
[----:B------:R-:W-:Y:S02]  /*0ac0*/  IADD3 R35, PT, PT, R25, R35, RZ ;  /* 0x0000002319237210 */ /* 0x000fe40007ffe0ff */
[----:B------:R-:W-:Y:S02]  /*0ad0*/  SHF.R.U32.HI R36, RZ, 0x2, R34 ;  /* 0x00000002ff247819 */ /* 0x000fe40000011622 */
[----:B0-----:R-:W-:Y:S01]  /*0ae0*/  LOP3.LUT R33, R34, 0xf, RZ, 0xc0, !PT ;  /* 0x0000000f22217812 */ /* 0x001fe200078ec0ff */
[----:B------:R-:W-:Y:S01]  /*0af0*/  VIADD R34, R3, 0x3 ;  /* 0x0000000303227836 */ /* 0x000fe20000000000 */
[----:B------:R0:W-:Y:S01]  /*0b00*/  STS [R35], R11 ;  /* 0x0000000b23007388 */ /* 0x0001e20000000800 */
[----:B------:R-:W-:Y:S01]  /*0b10*/  LOP3.LUT R36, R36, 0x3ffffffc, RZ, 0xc0, !PT ;  /* 0x3ffffffc24247812 */ /* 0x000fe200078ec0ff */
[----:B------:R-:W-:Y:S02]  /*0b20*/  IMAD R3, R2, 0x10, R3 ;  /* 0x0000001002037824 */ /* 0x000fe400078e0203 */
[----:B------:R-:W-:Y:S01]  /*0b30*/  IMAD R33, R33, 0x44, R4 ;  /* 0x0000004421217824 */ /* 0x000fe200078e0204 */
[----:B---3--:R1:W-:Y:S03]  /*0b40*/  STS [R28], R12 ;  /* 0x0000000c1c007388 */ /* 0x0083e60000000800 */
[----:B------:R-:W-:Y:S01]  /*0b50*/  IMAD.IADD R33, R33, 0x1, R36 ;  /* 0x0000000121217824 */ /* 0x000fe200078e0224 */
[----:B------:R2:W-:Y:S01]  /*0b60*/  STS [R32], R13 ;  /* 0x0000000d20007388 */ /* 0x0005e20000000800 */
[----:B0-----:R-:W-:-:S02]  /*0b70*/  IADD3 R35, PT, PT, R6, 0x1, RZ ;  /* 0x0000000106237810 */ /* 0x001fc40007ffe0ff */
[----:B------:R-:W-:Y:S01]  /*0b80*/  LOP3.LUT R11, R34, 0xf, RZ, 0xc0, !PT ;  /* 0x0000000f220b7812 */ /* 0x000fe200078ec0ff */
[----:B------:R2:W-:Y:S01]  /*0b90*/  STS [R31], R14 ;  /* 0x0000000e1f007388 */ /* 0x0005e20000000800 */
[----:B------:R-:W-:Y:S02]  /*0ba0*/  SHF.R.U32.HI R34, RZ, 0x2, R34 ;  /* 0x00000002ff227819 */ /* 0x000fe40000011622 */
[----:B------:R-:W-:Y:S01]  /*0bb0*/  LOP3.LUT R10, R35, 0xf, RZ, 0xc0, !PT ;  /* 0x0000000f230a7812 */ /* 0x000fe200078ec0ff */
[--C-:B------:R-:W-:Y:S01]  /*0bc0*/  IMAD R11, R11, 0x44, R4.reuse ;  /* 0x000000440b0b7824 */ /* 0x100fe200078e0204 */
[----:B------:R-:W-:Y:S01]  /*0bd0*/  SHF.R.U32.HI R35, RZ, 0x2, R35 ;  /* 0x00000002ff237819 */ /* 0x000fe20000011623 */
[----:B------:R2:W-:Y:S01]  /*0be0*/  STS [R9], R15 ;  /* 0x0000000f09007388 */ /* 0x0005e20000000800 */
[----:B------:R-:W-:Y:S01]  /*0bf0*/  LOP3.LUT R34, R34, 0x3ffffffc, RZ, 0xc0, !PT ;  /* 0x3ffffffc22227812 */ /* 0x000fe200078ec0ff */
[----:B------:R-:W-:Y:S01]  /*0c00*/  IMAD R10, R10, 0x44, R4 ;  /* 0x000000440a0a7824 */ /* 0x000fe200078e0204 */
[----:B------:R-:W-:Y:S01]  /*0c10*/  LOP3.LUT R35, R35, 0x3ffffffc, RZ, 0xc0, !PT ;  /* 0x3ffffffc23237812 */ /* 0x000fe200078ec0ff */
[----:B----4-:R2:W-:Y:S01]  /*0c20*/  STS [R30], R16 ;  /* 0x000000101e007388 */ /* 0x0105e20000000800 */
[----:B------:R-:W-:Y:S01]  /*0c30*/  IADD3 R11, PT, PT, R11, R34, RZ ;  /* 0x000000220b0b7210 */ /* 0x000fe20007ffe0ff */
[----:B------:R-:W-:Y:S01]  /*0c40*/  VIADD R34, R6, 0x3 ;  /* 0x0000000306227836 */ /* 0x000fe20000000000 */
[----:B-1----:R-:W-:Y:S01]  /*0c50*/  IADD3 R12, PT, PT, R27, -0x1, RZ ;  /* 0xffffffff1b0c7810 */ /* 0x002fe20007ffe0ff */
[----:B------:R-:W-:Y:S01]  /*0c60*/  IMAD.IADD R10, R10, 0x1, R35 ;  /* 0x000000010a0a7824 */ /* 0x000fe200078e0223 */
[----:B------:R-:W-:Y:S01]  /*0c70*/  LOP3.LUT R35, R37, 0xf, RZ, 0xc0, !PT ;  /* 0x0000000f25237812 */ /* 0x000fe200078ec0ff */
[----:B------:R2:W-:Y:S01]  /*0c80*/  STS [R8], R17 ;  /* 0x0000001108007388 */ /* 0x0005e20000000800 */
[----:B------:R-:W-:-:S02]  /*0c90*/  LOP3.LUT R36, R34, 0xf, RZ, 0xc0, !PT ;  /* 0x0000000f22247812 */ /* 0x000fc400078ec0ff */
[----:B------:R-:W-:Y:S01]  /*0ca0*/  SHF.R.U32.HI R37, RZ, 0x2, R37 ;  /* 0x00000002ff257819 */ /* 0x000fe20000011625 */
[----:B------:R-:W-:Y:S01]  /*0cb0*/  IMAD R35, R35, 0x44, R4 ;  /* 0x0000004423237824 */ /* 0x000fe200078e0204 */
[----:B------:R-:W-:Y:S01]  /*0cc0*/  SHF.R.U32.HI R34, RZ, 0x2, R34 ;  /* 0x00000002ff227819 */ /* 0x000fe20000011622 */
[----:B------:R-:W-:Y:S01]  /*0cd0*/  IMAD R36, R36, 0x44, R4 ;  /* 0x0000004424247824 */ /* 0x000fe200078e0204 */
[----:B------:R-:W-:Y:S01]  /*0ce0*/  LOP3.LUT R37, R37, 0x3ffffffc, RZ, 0xc0, !PT ;  /* 0x3ffffffc25257812 */ /* 0x000fe200078ec0ff */
[----:B------:R2:W-:Y:S01]  /*0cf0*/  STS [R33], R18 ;  /* 0x0000001221007388 */ /* 0x0005e20000000800 */
[----:B------:R-:W-:Y:S02]  /*0d00*/  LOP3.LUT R34, R34, 0x3ffffffc, RZ, 0xc0, !PT ;  /* 0x3ffffffc22227812 */ /* 0x000fe400078ec0ff */
[----:B------:R-:W-:Y:S01]  /*0d10*/  IADD3 R35, PT, PT, R35, R37, RZ ;  /* 0x0000002523237210 */ /* 0x000fe20007ffe0ff */
[----:B------:R2:W-:Y:S01]  /*0d20*/  STS [R11], R19 ;  /* 0x000000130b007388 */ /* 0x0005e20000000800 */
[----:B------:R-:W-:Y:S01]  /*0d30*/  ISETP.GE.U32.AND P0, PT, R12, 0x100, PT ;  /* 0x000001000c00780c */ /* 0x000fe20003f06070 */
[----:B------:R-:W-:Y:S01]  /*0d40*/  IMAD.IADD R34, R36, 0x1, R34 ;  /* 0x0000000124227824 */ /* 0x000fe200078e0222 */
[----:B------:R-:W-:Y:S01]  /*0d50*/  LEA R6, R2, R6, 0x4 ;  /* 0x0000000602067211 */ /* 0x000fe200078e20ff */
[----:B-----5:R2:W-:Y:S04]  /*0d60*/  STS [R29], R20 ;  /* 0x000000141d007388 */ /* 0x0205e80000000800 */
[----:B------:R2:W-:Y:S04]  /*0d70*/  STS [R10], R21 ;  /* 0x000000150a007388 */ /* 0x0005e80000000800 */
[----:B------:R2:W-:Y:S04]  /*0d80*/  STS [R35], R22 ;  /* 0x0000001623007388 */ /* 0x0005e80000000800 */
[----:B------:R2:W-:Y:S01]  /*0d90*/  STS [R34], R23 ;  /* 0x0000001722007388 */ /* 0x0005e20000000800 */
[----:B------:R-:W-:Y:S05]  /*0da0*/  @!P0 BRA `(.L_x_130) ;  /* 0xfffffff800308947 */ /* 0x000fea000383ffff */
.L_x_125:
[----:B------:R-:W-:Y:S05]  /*0db0*/  BSYNC.RECONVERGENT B0 ;  /* 0x0000000000007941 */ /* 0x000fea0003800200 */
.L_x_124:
[----:B--2---:R-:W0:Y:S01]  /*0dc0*/  S2R R33, SR_CTAID.Y ;  /* 0x0000000000217919 */ /* 0x004e220000002600 */
[----:B------:R-:W0:Y:S02]  /*0dd0*/  LDCU UR4, c[0x0][0x374] ;  /* 0x00006e80ff0477ac */ /* 0x000e240008000800 */
[----:B0-----:R-:W-:-:S13]  /*0de0*/  ISETP.GE.U32.AND P0, PT, R33, UR4, PT ;  /* 0x0000000421007c0c */ /* 0x001fda000bf06070 */
[----:B------:R-:W-:Y:S05]  /*0df0*/  @P0 EXIT ;  /* 0x000000000000094d */ /* 0x000fea0003800000 */
[----:B------:R-:W0:Y:S01]  /*0e00*/  S2R R8, SR_TID.X ;  /* 0x0000000000087919 */ /* 0x000e220000002100 */
[----:B------:R-:W1:Y:S02]  /*0e10*/  LDC R2, c[0x0][0x360] ;  /* 0x0000d800ff027b82 */ /* 0x000e640000000800 */
[----:B-1----:R-:W-:Y:S01]  /*0e20*/  LOP3.LUT R9, R2, 0xffff, RZ, 0xc0, !PT ;  /* 0x0000ffff02097812 */ /* 0x002fe200078ec0ff */
[----:B0-----:R-:W-:-:S05]  /*0e30*/  IMAD.IADD R3, R8, 0x1, R2 ;  /* 0x0000000108037824 */ /* 0x001fca00078e0202 */
[----:B------:R-:W-:-:S04]  /*0e40*/  LOP3.LUT R3, R3, 0xfff, RZ, 0x3c, !PT ;  /* 0x00000fff03037812 */ /* 0x000fc800078e3cff */
[----:B------:R-:W-:Y:S02]  /*0e50*/  LOP3.LUT R8, R3, 0xffff, RZ, 0xc0, !PT ;  /* 0x0000ffff03087812 */ /* 0x000fe400078ec0ff */
[----:B------:R-:W-:-:S07]  /*0e60*/  MOV R10, 0xe80 ;  /* 0x00000e80000a7802 */ /* 0x000fce0000000f00 */
[----:B------:R-:W-:Y:S05]  /*0e70*/  CALL.REL.NOINC `($__internal_6_$__cuda_sm20_div_u16) ;  /* 0x0000002400d47944 */ /* 0x000fea0003c00000 */
[----:B------:R-:W0:Y:S01]  /*0e80*/  S2R R6, SR_TID.X ;  /* 0x0000000000067919 */ /* 0x000e220000002100 */
[----:B------:R-:W-:Y:S01]  /*0e90*/  LOP3.LUT R8, R3, 0x3, RZ, 0xc0, !PT ;  /* 0x0000000303087812 */ /* 0x000fe200078ec0ff */
[----:B------:R-:W-:Y:S03]  /*0ea0*/  BSSY.RECONVERGENT B0, `(.L_x_131) ;  /* 0x0000011000007945 */ /* 0x000fe60003800200 */
[----:B------:R-:W-:Y:S01]  /*0eb0*/  ISETP.NE.AND P0, PT, R8, 0x2, PT ;  /* 0x000000020800780c */ /* 0x000fe20003f05270 */
[----:B0-----:R-:W-:-:S12]  /*0ec0*/  IMAD.MOV.U32 R3, RZ, RZ, R6 ;  /* 0x000000ffff037224 */ /* 0x001fd800078e0006 */
[----:B------:R-:W-:Y:S05]  /*0ed0*/  @!P0 BRA `(.L_x_132) ;  /* 0x0000000000348947 */ /* 0x000fea0003800000 */
[----:B------:R-:W0:Y:S01]  /*0ee0*/  S2R R7, SR_CgaCtaId ;  /* 0x0000000000077919 */ /* 0x000e220000008800 */
[----:B------:R-:W-:Y:S01]  /*0ef0*/  MOV R4, 0x400 ;  /* 0x0000040000047802 */ /* 0x000fe20000000f00 */
[----:B------:R-:W-:Y:S02]  /*0f00*/  IMAD.MOV.U32 R5, RZ, RZ, RZ ;  /* 0x000000ffff057224 */ /* 0x000fe400078e00ff */
[----:B------:R-:W-:Y:S01]  /*0f10*/  IMAD.MOV.U32 R3, RZ, RZ, R6 ;  /* 0x000000ffff037224 */ /* 0x000fe200078e0006 */
[----:B------:R-:W-:-:S04]  /*0f20*/  IADD3 R4, PT, PT, R4, 0x4480, RZ ;  /* 0x0000448004047810 */ /* 0x000fc80007ffe0ff */
[----:B0-----:R-:W-:-:S07]  /*0f30*/  LEA R4, R7, R4, 0x18 ;  /* 0x0000000407047211 */ /* 0x001fce00078ec0ff */
.L_x_133:
[----:B------:R-:W-:Y:S01]  /*0f40*/  LEA R6, R3, R4, 0x2 ;  /* 0x0000000403067211 */ /* 0x000fe200078e10ff */
[----:B------:R-:W-:Y:S02]  /*0f50*/  VIADD R5, R5, 0x1 ;  /* 0x0000000105057836 */ /* 0x000fe40000000000 */
[----:B------:R-:W-:Y:S02]  /*0f60*/  IMAD.IADD R3, R2, 0x1, R3 ;  /* 0x0000000102037824 */ /* 0x000fe400078e0203 */
[----:B------:R0:W-:Y:S01]  /*0f70*/  STS [R6], RZ ;  /* 0x000000ff06007388 */ /* 0x0001e20000000800 */
[----:B------:R-:W-:-:S04]  /*0f80*/  LOP3.LUT R7, R5, R8, RZ, 0x3c, !PT ;  /* 0x0000000805077212 */ /* 0x000fc800078e3cff */
[----:B------:R-:W-:-:S13]  /*0f90*/  ISETP.NE.AND P0, PT, R7, 0x2, PT ;  /* 0x000000020700780c */ /* 0x000fda0003f05270 */
[----:B0-----:R-:W-:Y:S05]  /*0fa0*/  @P0 BRA `(.L_x_133) ;  /* 0xfffffffc00e40947 */ /* 0x001fea000383ffff */
.L_x_132:
[----:B------:R-:W-:Y:S05]  /*0fb0*/  BSYNC.RECONVERGENT B0 ;  /* 0x0000000000007941 */ /* 0x000fea0003800200 */
.L_x_131:
[----:B------:R-:W0:Y:S01]  /*0fc0*/  S2UR UR5, SR_CgaCtaId ;  /* 0x00000000000579c3 */ /* 0x000e220000008800 */
[----:B------:R-:W-:Y:S01]  /*0fd0*/  UMOV UR4, 0x400 ;  /* 0x0000040000047882 */ /* 0x000fe20000000000 */
[----:B------:R-:W-:Y:S01]  /*0fe0*/  BSSY.RECONVERGENT B0, `(.L_x_134) ;  /* 0x0000010000007945 */ /* 0x000fe20003800200 */
[----:B------:R-:W-:Y:S01]  /*0ff0*/  UIADD3 UR4, UPT, UPT, UR4, 0x4480, URZ ;  /* 0x0000448004047890 */ /* 0x000fe2000fffe0ff */
[----:B------:R-:W-:-:S03]  /*1000*/  SHF.L.U32 R23, R2, 0x2, RZ ;  /* 0x0000000202177819 */ /* 0x000fc600000006ff */
[----:B0-----:R-:W-:-:S06]  /*1010*/  ULEA UR4, UR5, UR4, 0x18 ;  /* 0x0000000405047291 */ /* 0x001fcc000f8ec0ff */
[----:B------:R-:W-:-:S07]  /*1020*/  LEA R5, R3, UR4, 0x2 ;  /* 0x0000000403057c11 */ /* 0x000fce000f8e10ff */
.L_x_135:
[----:B-1----:R-:W-:Y:S01]  /*1030*/  IMAD.IADD R4, R5, 0x1, R23 ;  /* 0x0000000105047824 */ /* 0x002fe200078e0217 */
[----:B------:R0:W-:Y:S01]  /*1040*/  STS [R5], RZ ;  /* 0x000000ff05007388 */ /* 0x0001e20000000800 */
[C-C-:B------:R-:W-:Y:S01]  /*1050*/  IMAD R6, R2.reuse, 0x8, R5.reuse ;  /* 0x0000000802067824 */ /* 0x140fe200078e0205 */
[----:B------:R-:W-:Y:S01]  /*1060*/  IADD3 R3, PT, PT, R3, R23, RZ ;  /* 0x0000001703037210 */ /* 0x000fe20007ffe0ff */
[C-C-:B------:R-:W-:Y:S01]  /*1070*/  IMAD R7, R2.reuse, 0xc, R5.reuse ;  /* 0x0000000c02077824 */ /* 0x140fe200078e0205 */
[----:B------:R1:W-:Y:S02]  /*1080*/  STS [R4], RZ ;  /* 0x000000ff04007388 */ /* 0x0003e40000000800 */
[----:B------:R-:W-:Y:S02]  /*1090*/  ISETP.GE.U32.AND P0, PT, R3, 0x1000, PT ;  /* 0x000010000300780c */ /* 0x000fe40003f06070 */
[----:B------:R1:W-:Y:S01]  /*10a0*/  STS [R6], RZ ;  /* 0x000000ff06007388 */ /* 0x0003e20000000800 */
[----:B0-----:R-:W-:-:S03]  /*10b0*/  IMAD R5, R2, 0x10, R5 ;  /* 0x0000001002057824 */ /* 0x001fc600078e0205 */
[----:B------:R1:W-:Y:S07]  /*10c0*/  STS [R7], RZ ;  /* 0x000000ff07007388 */ /* 0x0003ee0000000800 */
[----:B------:R-:W-:Y:S05]  /*10d0*/  @!P0 BRA `(.L_x_135) ;  /* 0xfffffffc00d48947 */ /* 0x000fea000383ffff */
[----:B------:R-:W-:Y:S05]  /*10e0*/  BSYNC.RECONVERGENT B0 ;  /* 0x0000000000007941 */ /* 0x000fea0003800200 */
.L_x_134:
[----:B------:R-:W-:Y:S01]  /*10f0*/  IMAD.IADD R3, R0, 0x1, R23 ;  /* 0x0000000100037824 */ /* 0x000fe200078e0217 */
[----:B------:R-:W-:-:S04]  /*1100*/  LOP3.LUT R9, R23, 0xffff, RZ, 0xc0, !PT ;  /* 0x0000ffff17097812 */ /* 0x000fc800078ec0ff */
[----:B------:R-:W-:-:S04]  /*1110*/  IADD3 R3, PT, PT, RZ, -R3, RZ ;  /* 0x80000003ff037210 */ /* 0x000fc80007ffe0ff */
[----:B------:R-:W-:-:S05]  /*1120*/  PRMT R3, R3, 0x7710, RZ ;  /* 0x0000771003037816 */ /* 0x000fca00000000ff */
[----:B------:R-:W-:-:S05]  /*1130*/  VIADD R3, R3, 0xfff ;  /* 0x00000fff03037836 */ /* 0x000fca0000000000 */
[----:B------:R-:W-:Y:S02]  /*1140*/  LOP3.LUT R8, R3, 0xffff, RZ, 0xc0, !PT ;  /* 0x0000ffff03087812 */ /* 0x000fe400078ec0ff */
[----:B------:R-:W-:-:S07]  /*1150*/  MOV R10, 0x1170 ;  /* 0x00001170000a7802 */ /* 0x000fce0000000f00 */
[----:B-1----:R-:W-:Y:S05]  /*1160*/  CALL.REL.NOINC `($__internal_6_$__cuda_sm20_div_u16) ;  /* 0x0000002400187944 */ /* 0x002fea0003c00000 */
[C---:B------:R-:W-:Y:S01]  /*1170*/  LOP3.LUT R4, R3.reuse, 0xffff, RZ, 0xc0, !PT ;  /* 0x0000ffff03047812 */ /* 0x040fe200078ec0ff */
[----:B------:R-:W-:Y:S01]  /*1180*/  BSSY.RECONVERGENT B0, `(.L_x_136) ;  /* 0x000001a000007945 */ /* 0x000fe20003800200 */
[----:B------:R-:W-:Y:S02]  /*1190*/  LOP3.LUT R6, R3, 0xffff, RZ, 0xc0, !PT ;  /* 0x0000ffff03067812 */ /* 0x000fe400078ec0ff */
[----:B------:R-:W-:Y:S02]  /*11a0*/  IADD3 R5, PT, PT, -R4, 0x2, RZ ;  /* 0x0000000204057810 */ /* 0x000fe40007ffe1ff */
[----:B------:R-:W-:Y:S02]  /*11b0*/  ISETP.GE.U32.AND P1, PT, R6, 0x2, PT ;  /* 0x000000020600780c */ /* 0x000fe40003f26070 */
[----:B------:R-:W-:-:S13]  /*11c0*/  LOP3.LUT P0, RZ, R5, 0x3, RZ, 0xc0, !PT ;  /* 0x0000000305ff7812 */ /* 0x000fda000780c0ff */
[----:B------:R-:W-:Y:S05]  /*11d0*/  @!P0 BRA `(.L_x_137) ;  /* 0x0000000000508947 */ /* 0x000fea0003800000 */
[----:B------:R-:W0:Y:S01]  /*11e0*/  S2R R7, SR_TID.X ;  /* 0x0000000000077919 */ /* 0x000e220000002100 */
[----:B------:R-:W1:Y:S01]  /*11f0*/  S2UR UR5, SR_CgaCtaId ;  /* 0x00000000000579c3 */ /* 0x000e620000008800 */
[----:B------:R-:W-:Y:S01]  /*1200*/  UMOV UR4, 0x400 ;  /* 0x0000040000047882 */ /* 0x000fe20000000000 */
[----:B------:R-:W-:Y:S01]  /*1210*/  LOP3.LUT R4, R4, 0x3, RZ, 0xc0, !PT ;  /* 0x0000000304047812 */ /* 0x000fe200078ec0ff */
[----:B------:R-:W-:Y:S01]  /*1220*/  UIADD3 UR4, UPT, UPT, UR4, 0x480, URZ ;  /* 0x0000048004047890 */ /* 0x000fe2000fffe0ff */
[----:B------:R-:W-:Y:S02]  /*1230*/  IMAD R5, R33, 0x1000, R0 ;  /* 0x0000100021057824 */ /* 0x000fe400078e0200 */
[----:B------:R-:W-:Y:S02]  /*1240*/  LOP3.LUT R4, R4, 0x2, RZ, 0x3c, !PT ;  /* 0x0000000204047812 */ /* 0x000fe400078e3cff */
[----:B------:R-:W2:Y:S02]  /*1250*/  LDC.64 R8, c[0x0][0x390] ;  /* 0x0000e400ff087b82 */ /* 0x000ea40000000a00 */
[----:B------:R-:W-:Y:S01]  /*1260*/  IADD3 R10, PT, PT, -R4, RZ, RZ ;  /* 0x000000ff040a7210 */ /* 0x000fe20007ffe1ff */
[----:B-1----:R-:W-:-:S06]  /*1270*/  ULEA UR4, UR5, UR4, 0x18 ;  /* 0x0000000405047291 */ /* 0x002fcc000f8ec0ff */
[----:B0-----:R-:W-:Y:S01]  /*1280*/  LEA R11, R7, UR4, 0x4 ;  /* 0x00000004070b7c11 */ /* 0x001fe2000f8e20ff */
[----:B--2---:R-:W-:-:S07]  /*1290*/  IMAD.WIDE.U32 R8, R5, 0x4, R8 ;  /* 0x0000000405087825 */ /* 0x004fce00078e0008 */
.L_x_138:
[----:B------:R0:W2:Y:S01]  /*12a0*/  LDG.E.128.CONSTANT R4, desc[UR8][R8.64] ;  /* 0x0000000808047981 */ /* 0x0000a2000c1e9d00 */
[----:B------:R-:W-:Y:S02]  /*12b0*/  VIADD R10, R10, 0x1 ;  /* 0x000000010a0a7836 */ /* 0x000fe40000000000 */
[----:B------:R-:W-:-:S03]  /*12c0*/  IMAD.IADD R0, R0, 0x1, R23 ;  /* 0x0000000100007824 */ /* 0x000fc600078e0217 */
[----:B------:R-:W-:Y:S01]  /*12d0*/  ISETP.NE.AND P0, PT, R10, RZ, PT ;  /* 0x000000ff0a00720c */ /* 0x000fe20003f05270 */
[C---:B0-----:R-:W-:Y:S01]  /*12e0*/  IMAD.WIDE.U32 R8, R2.reuse, 0x10, R8 ;  /* 0x0000001002087825 */ /* 0x041fe200078e0008 */
[----:B--2---:R0:W-:Y:S02]  /*12f0*/  STS.128 [R11], R4 ;  /* 0x000000040b007388 */ /* 0x0041e40000000c00 */
[----:B0-----:R-:W-:-:S09]  /*1300*/  LEA R11, R2, R11, 0x4 ;  /* 0x0000000b020b7211 */ /* 0x001fd200078e20ff */
[----:B------:R-:W-:Y:S05]  /*1310*/  @P0 BRA `(.L_x_138) ;  /* 0xfffffffc00e00947 */ /* 0x000fea000383ffff */
.L_x_137:
[----:B------:R-:W-:Y:S05]  /*1320*/  BSYNC.RECONVERGENT B0 ;  /* 0x0000000000007941 */ /* 0x000fea0003800200 */
.L_x_136:
[----:B------:R-:W-:Y:S04]  /*1330*/  BSSY.RECONVERGENT B0, `(.L_x_139) ;  /* 0x0000024000007945 */ /* 0x000fe80003800200 */
[----:B------:R-:W-:Y:S05]  /*1340*/  @!P1 BRA `(.L_x_140) ;  /* 0x0000000000889947 */ /* 0x000fea0003800000 */
[----:B------:R-:W0:Y:S01]  /*1350*/  S2UR UR5, SR_CgaCtaId ;  /* 0x00000000000579c3 */ /* 0x000e220000008800 */
[----:B------:R-:W-:Y:S01]  /*1360*/  UMOV UR4, 0x400 ;  /* 0x0000040000047882 */ /* 0x000fe20000000000 */
[----:B------:R-:W-:Y:S01]  /*1370*/  IMAD R33, R33, 0x1000, R0 ;  /* 0x0000100021217824 */ /* 0x000fe200078e0200 */
[----:B------:R-:W-:-:S03]  /*1380*/  UIADD3 UR4, UPT, UPT, UR4, 0x480, URZ ;  /* 0x0000048004047890 */ /* 0x000fc6000fffe0ff */
[C-C-:B------:R-:W-:Y:S01]  /*1390*/  IMAD R25, R2.reuse, 0xc, R33.reuse ;  /* 0x0000000c02197824 */ /* 0x140fe200078e0221 */
[----:B------:R-:W-:Y:S01]  /*13a0*/  IADD3 R31, PT, PT, R33, R23, RZ ;  /* 0x00000017211f7210 */ /* 0x000fe20007ffe0ff */
[----:B------:R-:W1:Y:S01]  /*13b0*/  LDC.64 R20, c[0x0][0x390] ;  /* 0x0000e400ff147b82 */ /* 0x000e620000000a00 */
[----:B------:R-:W-:Y:S01]  /*13c0*/  IMAD R29, R2, 0x8, R33 ;  /* 0x00000008021d7824 */ /* 0x000fe200078e0221 */
[----:B0-----:R-:W-:-:S06]  /*13d0*/  ULEA UR4, UR5, UR4, 0x18 ;  /* 0x0000000405047291 */ /* 0x001fcc000f8ec0ff */
[----:B------:R-:W-:-:S07]  /*13e0*/  LEA R27, R0, UR4, 0x2 ;  /* 0x00000004001b7c11 */ /* 0x000fce000f8e10ff */
.L_x_141:
        /* <DEDUP_REMOVED lines=8> */
[----:B------:R-:W-:-:S02]  /*1470*/  IMAD R22, R2, 0x10, R27 ;  /* 0x0000001002167824 */ /* 0x000fc400078e021b */
[C-C-:B------:R-:W-:Y:S02]  /*1480*/  IMAD R24, R2.reuse, 0x20, R27.reuse ;  /* 0x0000002002187824 */ /* 0x140fe400078e021b */
        /* <DEDUP_REMOVED lines=14> */
.L_x_140:
[----:B------:R-:W-:Y:S05]  /*1570*/  BSYNC.RECONVERGENT B0 ;  /* 0x0000000000007941 */ /* 0x000fea0003800200 */
.L_x_139:
[----:B------:R-:W0:Y:S01]  /*1580*/  S2R R36, SR_TID.X ;  /* 0x0000000000247919 */ /* 0x000e220000002100 */
[----:B------:R-:W1:Y:S01]  /*1590*/  S2UR UR6, SR_CgaCtaId ;  /* 0x00000000000679c3 */ /* 0x000e620000008800 */
[----:B------:R-:W-:Y:S01]  /*15a0*/  UMOV UR4, 0x400 ;  /* 0x0000040000047882 */ /* 0x000fe20000000000 */
[----:B------:R-:W-:Y:S06]  /*15b0*/  BSSY.RECONVERGENT B0, `(.L_x_142) ;  /* 0x00001df000007945 */ /* 0x000fec0003800200 */
[----:B------:R-:W-:Y:S01]  /*15c0*/  BAR.SYNC.DEFER_BLOCKING 0x0 ;  /* 0x0000000000007b1d */ /* 0x000fe20000010000 */
[----:B-1----:R-:W-:Y:S01]  /*15d0*/  ULEA UR5, UR6, UR4, 0x18 ;  /* 0x0000000406057291 */ /* 0x002fe2000f8ec0ff */
[C---:B0-----:R-:W-:Y:S01]  /*15e0*/  IMAD.SHL.U32 R0, R36.reuse, 0x4, RZ ;  /* 0x0000000424007824 */ /* 0x041fe200078e00ff */
[----:B------:R-:W-:Y:S01]  /*15f0*/  SHF.R.U32.HI R28, RZ, 0x8, R36 ;  /* 0x00000008ff1c7819 */ /* 0x000fe20000011624 */
[C---:B------:R-:W-:Y:S01]  /*1600*/  VIADD R6, R36.reuse, 0x1 ;  /* 0x0000000124067836 */ /* 0x040fe20000000000 */
[C---:B--2---:R-:W-:Y:S01]  /*1610*/  IADD3 R8, PT, PT, R36.reuse, 0x2, RZ ;  /* 0x0000000224087810 */ /* 0x044fe20007ffe0ff */
[----:B------:R-:W-:Y:S01]  /*1620*/  VIADD R9, R36, 0x3 ;  /* 0x0000000324097836 */ /* 0x000fe20000000000 */
[----:B------:R-:W-:Y:S01]  /*1630*/  LOP3.LUT R4, R0, 0x3c, RZ, 0xc0, !PT ;  /* 0x0000003c00047812 */ /* 0x000fe200078ec0ff */
[----:B------:R-:W-:Y:S01]  /*1640*/  VIADD R24, R36, 0x4 ;  /* 0x0000000424187836 */ /* 0x000fe20000000000 */
[----:B------:R-:W-:Y:S01]  /*1650*/  LOP3.LUT R14, R6, 0xf, RZ, 0xc0, !PT ;  /* 0x0000000f060e7812 */ /* 0x000fe200078ec0ff */
[----:B------:R-:W-:Y:S01]  /*1660*/  VIADD R19, R36, 0x6 ;  /* 0x0000000624137836 */ /* 0x000fe20000000000 */
[----:B------:R-:W-:Y:S01]  /*1670*/  IADD3 R5, PT, PT, R4, UR5, RZ ;  /* 0x0000000504057c10 */ /* 0x000fe2000fffe0ff */
[----:B------:R-:W-:Y:S01]  /*1680*/  IMAD.SHL.U32 R4, R36, 0x10, RZ ;  /* 0x0000001024047824 */ /* 0x000fe200078e00ff */
[----:B------:R-:W-:Y:S01]  /*1690*/  UIADD3 UR5, UPT, UPT, UR4, 0x480, URZ ;  /* 0x0000048004057890 */ /* 0x000fe2000fffe0ff */
[----:B------:R-:W-:Y:S01]  /*16a0*/  LOP3.LUT R17, R8, 0xf, RZ, 0xc0, !PT ;  /* 0x0000000f08117812 */ /* 0x000fe200078ec0ff */
[----:B------:R-:W-:Y:S01]  /*16b0*/  VIADD R12, R36, 0x7 ;  /* 0x00000007240c7836 */ /* 0x000fe20000000000 */
[----:B------:R-:W-:Y:S01]  /*16c0*/  LOP3.LUT R16, R9, 0xf, RZ, 0xc0, !PT ;  /* 0x0000000f09107812 */ /* 0x000fe200078ec0ff */
[----:B------:R-:W-:Y:S01]  /*16d0*/  IMAD R28, R28, 0x44, R5 ;  /* 0x000000441c1c7824 */ /* 0x000fe200078e0205 */
[----:B------:R-:W-:Y:S01]  /*16e0*/  LOP3.LUT R5, R4, 0xff0, RZ, 0xc0, !PT ;  /* 0x00000ff004057812 */ /* 0x000fe200078ec0ff */
[----:B------:R-:W-:Y:S01]  /*16f0*/  ULEA UR5, UR6, UR5, 0x18 ;  /* 0x0000000506057291 */ /* 0x000fe2000f8ec0ff */
[----:B------:R-:W-:Y:S01]  /*1700*/  LOP3.LUT R7, R14, 0xff0, R4, 0xf8, !PT ;  /* 0x00000ff00e077812 */ /* 0x000fe200078ef804 */
[----:B------:R-:W-:Y:S01]  /*1710*/  VIADD R13, R36, 0xa ;  /* 0x0000000a240d7836 */ /* 0x000fe20000000000 */
[----:B------:R-:W0:Y:S01]  /*1720*/  LDS R29, [R28] ;  /* 0x000000001c1d7984 */ /* 0x000e220000000800 */
[----:B------:R-:W-:Y:S01]  /*1730*/  LOP3.LUT R6, R5, 0xf, R36, 0xf8, !PT ;  /* 0x0000000f05067812 */ /* 0x000fe200078ef824 */
[----:B------:R-:W-:Y:S01]  /*1740*/  UIADD3 UR4, UPT, UPT, UR4, 0x4480, URZ ;  /* 0x0000448004047890 */ /* 0x000fe2000fffe0ff */
[----:B------:R-:W-:-:S02]  /*1750*/  LEA R7, R7, UR5, 0x2 ;  /* 0x0000000507077c11 */ /* 0x000fc4000f8e10ff */
[----:B------:R-:W-:Y:S01]  /*1760*/  LEA R6, R6, UR5, 0x2 ;  /* 0x0000000506067c11 */ /* 0x000fe2000f8e10ff */
[----:B------:R-:W-:Y:S01]  /*1770*/  ULEA UR4, UR6, UR4, 0x18 ;  /* 0x0000000406047291 */ /* 0x000fe2000f8ec0ff */
[--C-:B------:R-:W-:Y:S01]  /*1780*/  LOP3.LUT R8, R17, 0xff0, R4.reuse, 0xf8, !PT ;  /* 0x00000ff011087812 */ /* 0x100fe200078ef804 */
[----:B------:R-:W-:Y:S01]  /*1790*/  LDS R26, [R7] ;  /* 0x00000000071a7984 */ /* 0x000fe20000000800 */
[----:B------:R-:W-:Y:S02]  /*17a0*/  LOP3.LUT R9, R16, 0xff0, R4, 0xf8, !PT ;  /* 0x00000ff010097812 */ /* 0x000fe400078ef804 */
[----:B------:R-:W-:Y:S01]  /*17b0*/  LEA R8, R8, UR5, 0x2 ;  /* 0x0000000508087c11 */ /* 0x000fe2000f8e10ff */
[----:B------:R-:W-:Y:S01]  /*17c0*/  LDS R27, [R6] ;  /* 0x00000000061b7984 */ /* 0x000fe20000000800 */
[----:B------:R-:W-:Y:S02]  /*17d0*/  IADD3 R22, PT, PT, R36, 0x5, RZ ;  /* 0x0000000524167810 */ /* 0x000fe40007ffe0ff */
[----:B------:R-:W-:Y:S01]  /*17e0*/  LOP3.LUT R24, R24, 0xf, RZ, 0xc0, !PT ;  /* 0x0000000f18187812 */ /* 0x000fe200078ec0ff */
[----:B------:R1:W-:Y:S01]  /*17f0*/  LDS R25, [R8] ;  /* 0x0000000008197984 */ /* 0x0003e20000000800 */
[----:B------:R-:W-:-:S02]  /*1800*/  LEA R23, R9, UR5, 0x2 ;  /* 0x0000000509177c11 */ /* 0x000fc4000f8e10ff */
[----:B------:R-:W-:Y:S02]  /*1810*/  LOP3.LUT R22, R22, 0xf, RZ, 0xc0, !PT ;  /* 0x0000000f16167812 */ /* 0x000fe400078ec0ff */
[--C-:B------:R-:W-:Y:S02]  /*1820*/  LOP3.LUT R10, R24, 0xff0, R4.reuse, 0xf8, !PT ;  /* 0x00000ff0180a7812 */ /* 0x100fe400078ef804 */
[----:B------:R-:W-:Y:S01]  /*1830*/  LOP3.LUT R34, R36, 0xf, RZ, 0xc0, !PT ;  /* 0x0000000f24227812 */ /* 0x000fe200078ec0ff */
[----:B------:R-:W-:Y:S01]  /*1840*/  LDS R23, [R23] ;  /* 0x0000000017177984 */ /* 0x000fe20000000800 */
[----:B------:R-:W-:Y:S02]  /*1850*/  LOP3.LUT R11, R22, 0xff0, R4, 0xf8, !PT ;  /* 0x00000ff0160b7812 */ /* 0x000fe400078ef804 */
[----:B------:R-:W-:Y:S02]  /*1860*/  LEA R10, R10, UR5, 0x2 ;  /* 0x000000050a0a7c11 */ /* 0x000fe4000f8e10ff */
[----:B------:R-:W-:-:S02]  /*1870*/  LOP3.LUT R19, R19, 0xf, RZ, 0xc0, !PT ;  /* 0x0000000f13137812 */ /* 0x000fc400078ec0ff */
[----:B------:R-:W-:Y:S01]  /*1880*/  LEA R11, R11, UR5, 0x2 ;  /* 0x000000050b0b7c11 */ /* 0x000fe2000f8e10ff */
[----:B------:R-:W-:Y:S01]  /*1890*/  LDS R21, [R10] ;  /* 0x000000000a157984 */ /* 0x000fe20000000800 */
[----:B------:R-:W-:Y:S02]  /*18a0*/  LOP3.LUT R9, R12, 0xf, RZ, 0xc0, !PT ;  /* 0x0000000f0c097812 */ /* 0x000fe400078ec0ff */
[--C-:B------:R-:W-:Y:S01]  /*18b0*/  LOP3.LUT R12, R19, 0xff0, R4.reuse, 0xf8, !PT ;  /* 0x00000ff0130c7812 */ /* 0x100fe200078ef804 */
[----:B------:R2:W-:Y:S01]  /*18c0*/  LDS R20, [R11] ;  /* 0x000000000b147984 */ /* 0x0005e20000000800 */
[----:B------:R-:W-:Y:S02]  /*18d0*/  IADD3 R15, PT, PT, R36, 0x9, RZ ;  /* 0x00000009240f7810 */ /* 0x000fe40007ffe0ff */
[----:B-1----:R-:W-:Y:S01]  /*18e0*/  LOP3.LUT R8, R9, 0xff0, R4, 0xf8, !PT ;  /* 0x00000ff009087812 */ /* 0x002fe200078ef804 */
[----:B0-----:R-:W0:Y:S01]  /*18f0*/  SHFL.IDX PT, R6, R29, R34, 0x101f ;  /* 0x00101f221d067589 */ /* 0x001e2200000e0000 */
[----:B------:R-:W-:-:S02]  /*1900*/  LEA R12, R12, UR5, 0x2 ;  /* 0x000000050c0c7c11 */ /* 0x000fc4000f8e10ff */
[----:B------:R-:W-:Y:S01]  /*1910*/  LOP3.LUT R15, R15, 0xf, RZ, 0xc0, !PT ;  /* 0x0000000f0f0f7812 */ /* 0x000fe200078ec0ff */
[----:B------:R1:W3:Y:S01]  /*1920*/  SHFL.IDX PT, R7, R29, R14, 0x101f ;  /* 0x00101f0e1d077589 */ /* 0x0002e200000e0000 */
[----:B------:R-:W-:Y:S02]  /*1930*/  LOP3.LUT R13, R13, 0xf, RZ, 0xc0, !PT ;  /* 0x0000000f0d0d7812 */ /* 0x000fe400078ec0ff */
[----:B------:R-:W-:Y:S01]  /*1940*/  LOP3.LUT R30, R15, 0xff0, R4, 0xf8, !PT ;  /* 0x00000ff00f1e7812 */ /* 0x000fe200078ef804 */
[----:B------:R-:W-:Y:S01]  /*1950*/  LDS R18, [R12] ;  /* 0x000000000c127984 */ /* 0x000fe20000000800 */
[----:B--2---:R-:W-:-:S03]  /*1960*/  IADD3 R11, PT, PT, R36, 0xb, RZ ;  /* 0x0000000b240b7810 */ /* 0x004fc60007ffe0ff */
[----:B------:R2:W-:Y:S01]  /*1970*/  SHFL.IDX PT, R31, R29, R16, 0x101f ;  /* 0x00101f101d1f7589 */ /* 0x0005e200000e0000 */
[----:B------:R-:W-:Y:S02]  /*1980*/  LOP3.LUT R11, R11, 0xf, RZ, 0xc0, !PT ;  /* 0x0000000f0b0b7812 */ /* 0x000fe400078ec0ff */
[----:B-1----:R-:W-:Y:S01]  /*1990*/  LOP3.LUT R14, R5, 0x8, R34, 0xf6, !PT ;  /* 0x00000008050e7812 */ /* 0x002fe200078ef622 */
[----:B------:R-:W-:Y:S01]  /*19a0*/  SHFL.IDX PT, R33, R29, R24, 0x101f ;  /* 0x00101f181d217589 */ /* 0x000fe200000e0000 */
[----:B------:R-:W-:Y:S02]  /*19b0*/  LOP3.LUT R34, R34, 0x8, RZ, 0x3c, !PT ;  /* 0x0000000822227812 */ /* 0x000fe400078e3cff */
[----:B------:R-:W-:Y:S01]  /*19c0*/  LOP3.LUT R10, R11, 0xff0, R4, 0xf8, !PT ;  /* 0x00000ff00b0a7812 */ /* 0x000fe200078ef804 */
[----:B------:R1:W4:Y:S01]  /*19d0*/  SHFL.IDX PT, R5, R29, R17, 0x101f ;  /* 0x00101f111d057589 */ /* 0x00032200000e0000 */
[----:B--2---:R-:W-:Y:S02]  /*19e0*/  LEA R16, R14, UR5, 0x2 ;  /* 0x000000050e107c11 */ /* 0x004fe4000f8e10ff */
[----:B------:R-:W-:Y:S01]  /*19f0*/  LEA R14, R30, UR5, 0x2 ;  /* 0x000000051e0e7c11 */ /* 0x000fe2000f8e10ff */
[----:B0-----:R-:W-:Y:S01]  /*1a00*/  IMAD R6, R27, R6, RZ ;  /* 0x000000061b067224 */ /* 0x001fe200078e02ff */
[----:B------:R-:W-:Y:S01]  /*1a10*/  SHFL.IDX PT, R32, R29, R19, 0x101f ;  /* 0x00101f131d207589 */ /* 0x000fe200000e0000 */
[----:B------:R-:W-:-:S02]  /*1a20*/  LEA R10, R10, UR5, 0x2 ;  /* 0x000000050a0a7c11 */ /* 0x000fc4000f8e10ff */
[----:B---3--:R-:W-:Y:S01]  /*1a30*/  IMAD R6, R26, R7, R6 ;  /* 0x000000071a067224 */ /* 0x008fe200078e0206 */
[----:B-1----:R-:W-:Y:S01]  /*1a40*/  LEA R17, R8, UR5, 0x2 ;  /* 0x0000000508117c11 */ /* 0x002fe2000f8e10ff */
[----:B------:R-:W-:Y:S01]  /*1a50*/  LDS R16, [R16] ;  /* 0x0000000010107984 */ /* 0x000fe20000000800 */
[----:B------:R-:W-:Y:S01]  /*1a60*/  LOP3.LUT R8, R13, 0xff0, R4, 0xf8, !PT ;  /* 0x00000ff00d087812 */ /* 0x000fe200078ef804 */
[----:B------:R-:W-:Y:S02]  /*1a70*/  VIADD R7, R36, 0xc ;  /* 0x0000000c24077836 */ /* 0x000fe40000000000 */
[----:B------:R-:W-:Y:S01]  /*1a80*/  LDS R14, [R14] ;  /* 0x000000000e0e7984 */ /* 0x000fe20000000800 */
[----:B------:R-:W-:-:S03]  /*1a90*/  LEA R35, R8, UR5, 0x2 ;  /* 0x0000000508237c11 */ /* 0x000fc6000f8e10ff */
[----:B------:R-:W-:Y:S04]  /*1aa0*/  LDS R17, [R17] ;  /* 0x0000000011117984 */ /* 0x000fe80000000800 */
[----:B------:R-:W0:Y:S01]  /*1ab0*/  SHFL.IDX PT, R8, R29, R22, 0x101f ;  /* 0x00101f161d087589 */ /* 0x000e2200000e0000 */
[----:B----4-:R-:W-:Y:S01]  /*1ac0*/  IMAD R6, R25, R5, R6 ;  /* 0x0000000519067224 */ /* 0x010fe200078e0206 */
[----:B------:R-:W-:Y:S02]  /*1ad0*/  LOP3.LUT R5, R7, 0xf, RZ, 0xc0, !PT ;  /* 0x0000000f07057812 */ /* 0x000fe400078ec0ff */
[----:B------:R1:W-:Y:S01]  /*1ae0*/  LDS R12, [R35] ;  /* 0x00000000230c7984 */ /* 0x0003e20000000800 */
[----:B------:R-:W-:-:S03]  /*1af0*/  IMAD R31, R23, R31, R6 ;  /* 0x0000001f171f7224 */ /* 0x000fc600078e0206 */
[----:B------:R-:W2:Y:S01]  /*1b00*/  SHFL.IDX PT, R30, R29, R9, 0x101f ;  /* 0x00101f091d1e7589 */ /* 0x000ea200000e0000 */
[----:B------:R-:W-:-:S03]  /*1b10*/  IMAD R33, R21, R33, R31 ;  /* 0x0000002115217224 */ /* 0x000fc600078e021f */
[----:B------:R3:W4:Y:S01]  /*1b20*/  SHFL.IDX PT, R7, R29, R34, 0x101f ;  /* 0x00101f221d077589 */ /* 0x00072200000e0000 */
[----:B-1----:R-:W-:-:S03]  /*1b30*/  IADD3 R35, PT, PT, R36, -0x1, RZ ;  /* 0xffffffff24237810 */ /* 0x002fc60007ffe0ff */
[----:B------:R-:W1:Y:S04]  /*1b40*/  SHFL.IDX PT, R6, R29, R15, 0x101f ;  /* 0x00101f0f1d067589 */ /* 0x000e6800000e0000 */
[----:B------:R-:W-:Y:S01]  /*1b50*/  LDS R10, [R10] ;  /* 0x000000000a0a7984 */ /* 0x000fe20000000800 */
[----:B---3--:R-:W-:-:S03]  /*1b60*/  LOP3.LUT R34, R5, 0xff0, R4, 0xf8, !PT ;  /* 0x00000ff005227812 */ /* 0x008fc600078ef804 */
[----:B------:R-:W3:Y:S01]  /*1b70*/  SHFL.IDX PT, R31, R29, R13, 0x101f ;  /* 0x00101f0d1d1f7589 */ /* 0x000ee200000e0000 */
[----:B0-----:R-:W-:Y:S01]  /*1b80*/  IMAD R33, R20, R8, R33 ;  /* 0x0000000814217224 */ /* 0x001fe200078e0221 */
[----:B------:R-:W-:Y:S02]  /*1b90*/  LEA R34, R34, UR5, 0x2 ;  /* 0x0000000522227c11 */ /* 0x000fe4000f8e10ff */
[----:B------:R-:W-:Y:S01]  /*1ba0*/  SHFL.IDX PT, R37, R29, R5, 0x101f ;  /* 0x00101f051d257589 */ /* 0x000fe200000e0000 */
[----:B------:R-:W-:Y:S02]  /*1bb0*/  IMAD R32, R18, R32, R33 ;  /* 0x0000002012207224 */ /* 0x000fe400078e0221 */
[C---:B------:R-:W-:Y:S01]  /*1bc0*/  VIADD R33, R36.reuse, 0xe ;  /* 0x0000000e24217836 */ /* 0x040fe20000000000 */
[----:B------:R-:W-:Y:S01]  /*1bd0*/  LDS R8, [R34] ;  /* 0x0000000022087984 */ /* 0x000fe20000000800 */
[----:B--2---:R-:W-:Y:S01]  /*1be0*/  IMAD R32, R17, R30, R32 ;  /* 0x0000001e11207224 */ /* 0x004fe200078e0220 */
[----:B------:R-:W-:-:S02]  /*1bf0*/  IADD3 R30, PT, PT, R36, 0xd, RZ ;  /* 0x0000000d241e7810 */ /* 0x000fc40007ffe0ff */
[----:B------:R-:W0:Y:S01]  /*1c00*/  SHFL.IDX PT, R34, R29, R11, 0x101f ;  /* 0x00101f0b1d227589 */ /* 0x000e2200000e0000 */
[----:B----4-:R-:W-:Y:S01]  /*1c10*/  IMAD R32, R16, R7, R32 ;  /* 0x0000000710207224 */ /* 0x010fe200078e0220 */
[----:B------:R-:W-:-:S03]  /*1c20*/  LOP3.LUT R7, R30, 0xf, RZ, 0xc0, !PT ;  /* 0x0000000f1e077812 */ /* 0x000fc600078ec0ff */
[----:B-1----:R-:W-:Y:S01]  /*1c30*/  IMAD R32, R14, R6, R32 ;  /* 0x000000060e207224 */ /* 0x002fe200078e0220 */
[----:B------:R-:W-:Y:S01]  /*1c40*/  LOP3.LUT R30, R7, 0xff0, R4, 0xf8, !PT ;  /* 0x00000ff0071e7812 */ /* 0x000fe200078ef804 */
[----:B------:R-:W-:Y:S01]  /*1c50*/  SHFL.IDX PT, R36, R29, R7, 0x101f ;  /* 0x00101f071d247589 */ /* 0x000fe200000e0000 */
[----:B------:R-:W-:Y:S01]  /*1c60*/  LOP3.LUT R6, R33, 0xf, RZ, 0xc0, !PT ;  /* 0x0000000f21067812 */ /* 0x000fe200078ec0ff */
[----:B---3--:R-:W-:Y:S01]  /*1c70*/  IMAD R31, R12, R31, R32 ;  /* 0x0000001f0c1f7224 */ /* 0x008fe200078e0220 */
[----:B------:R-:W-:Y:S02]  /*1c80*/  LEA R33, R30, UR5, 0x2 ;  /* 0x000000051e217c11 */ /* 0x000fe4000f8e10ff */
[--C-:B------:R-:W-:Y:S02]  /*1c90*/  LOP3.LUT R32, R6, 0xff0, R4.reuse, 0xf8, !PT ;  /* 0x00000ff006207812 */ /* 0x100fe400078ef804 */
[----:B------:R-:W-:Y:S02]  /*1ca0*/  LOP3.LUT R30, R35, 0xf, RZ, 0xc0, !PT ;  /* 0x0000000f231e7812 */ /* 0x000fe400078ec0ff */
[----:B------:R-:W-:Y:S01]  /*1cb0*/  LEA R32, R32, UR5, 0x2 ;  /* 0x0000000520207c11 */ /* 0x000fe2000f8e10ff */
[----:B------:R-:W1:Y:S01]  /*1cc0*/  LDS R33, [R33] ;  /* 0x0000000021217984 */ /* 0x000e620000000800 */
[----:B------:R-:W-:-:S04]  /*1cd0*/  LOP3.LUT R35, R30, 0xff0, R4, 0xf8, !PT ;  /* 0x00000ff01e237812 */ /* 0x000fc800078ef804 */
[----:B------:R-:W-:Y:S01]  /*1ce0*/  LEA R35, R35, UR5, 0x2 ;  /* 0x0000000523237c11 */ /* 0x000fe2000f8e10ff */
[----:B------:R-:W-:Y:S01]  /*1cf0*/  LDS R32, [R32] ;  /* 0x0000000020207984 */ /* 0x000fe20000000800 */
[----:B0-----:R-:W-:-:S03]  /*1d00*/  IMAD R34, R10, R34, R31 ;  /* 0x000000220a227224 */ /* 0x001fc600078e021f */
[----:B------:R-:W-:Y:S04]  /*1d10*/  LDS R31, [R35] ;  /* 0x00000000231f7984 */ /* 0x000fe80000000800 */
[----:B------:R-:W0:Y:S01]  /*1d20*/  SHFL.IDX PT, R35, R29, R6, 0x101f ;  /* 0x00101f061d237589 */ /* 0x000e2200000e0000 */
[----:B------:R-:W-:-:S03]  /*1d30*/  IMAD R37, R8, R37, R34 ;  /* 0x0000002508257224 */ /* 0x000fc600078e0222 */
[----:B------:R-:W-:Y:S04]  /*1d40*/  LDS R34, [R0+UR4] ;  /* 0x0000000400227984 */ /* 0x000fe80008000800 */
[----:B------:R-:W2:Y:S01]  /*1d50*/  SHFL.IDX PT, R29, R29, R30, 0x101f ;  /* 0x00101f1e1d1d7589 */ /* 0x000ea200000e0000 */
[----:B-1----:R-:W-:Y:S02]  /*1d60*/  IMAD R36, R33, R36, R37 ;  /* 0x0000002421247224 */ /* 0x002fe400078e0225 */
[----:B------:R-:W1:Y:S02]  /*1d70*/  S2R R37, SR_TID.X ;  /* 0x0000000000257919 */ /* 0x000e640000002100 */
[----:B0-----:R-:W-:-:S04]  /*1d80*/  IMAD R35, R32, R35, R36 ;  /* 0x0000002320237224 */ /* 0x001fc800078e0224 */
[----:B--2---:R-:W-:-:S04]  /*1d90*/  IMAD R29, R31, R29, R35 ;  /* 0x0000001d1f1d7224 */ /* 0x004fc800078e0223 */
[----:B------:R-:W-:-:S05]  /*1da0*/  IMAD.IADD R29, R29, 0x1, R34 ;  /* 0x000000011d1d7824 */ /* 0x000fca00078e0222 */
[----:B------:R-:W-:Y:S04]  /*1db0*/  STS [R0+UR4], R29 ;  /* 0x0000001d00007988 */ /* 0x000fe80008000804 */
[----:B------:R-:W0:Y:S01]  /*1dc0*/  LDS R29, [R28+0x88] ;  /* 0x000088001c1d7984 */ /* 0x000e220000000800 */
[C---:B-1----:R-:W-:Y:S01]  /*1dd0*/  IADD3 R34, PT, PT, R37.reuse, 0x3, RZ ;  /* 0x0000000325227810 */ /* 0x042fe20007ffe0ff */
[C---:B------:R-:W-:Y:S01]  /*1de0*/  VIADD R35, R37.reuse, 0x2 ;  /* 0x0000000225237836 */ /* 0x040fe20000000000 */
[C---:B------:R-:W-:Y:S02]  /*1df0*/  IADD3 R36, PT, PT, R37.reuse, 0x1, RZ ;  /* 0x0000000125247810 */ /* 0x040fe40007ffe0ff */
[----:B------:R-:W-:Y:S02]  /*1e00*/  LOP3.LUT R37, R37, 0xf, RZ, 0xc0, !PT ;  /* 0x0000000f25257812 */ /* 0x000fe400078ec0ff */
[----:B------:R-:W-:-:S02]  /*1e10*/  LOP3.LUT R36, R36, 0xf, RZ, 0xc0, !PT ;  /* 0x0000000f24247812 */ /* 0x000fc400078ec0ff */
[----:B------:R-:W-:Y:S02]  /*1e20*/  LOP3.LUT R35, R35, 0xf, RZ, 0xc0, !PT ;  /* 0x0000000f23237812 */ /* 0x000fe400078ec0ff */
[----:B------:R-:W-:Y:S01]  /*1e30*/  LOP3.LUT R34, R34, 0xf, RZ, 0xc0, !PT ;  /* 0x0000000f22227812 */ /* 0x000fe200078ec0ff */
[----:B0-----:R-:W0:Y:S04]  /*1e40*/  SHFL.IDX PT, R37, R29, R37, 0x101f ;  /* 0x00101f251d257589 */ /* 0x001e2800000e0000 */
[----:B------:R-:W1:Y:S04]  /*1e50*/  SHFL.IDX PT, R36, R29, R36, 0x101f ;  /* 0x00101f241d247589 */ /* 0x000e6800000e0000 */
[----:B------:R-:W2:Y:S04]  /*1e60*/  SHFL.IDX PT, R35, R29, R35, 0x101f ;  /* 0x00101f231d237589 */ /* 0x000ea800000e0000 */
[----:B------:R-:W3:Y:S01]  /*1e70*/  SHFL.IDX PT, R34, R29, R34, 0x101f ;  /* 0x00101f221d227589 */ /* 0x000ee200000e0000 */
[----:B0-----:R-:W-:-:S04]  /*1e80*/  IMAD R37, R27, R37, RZ ;  /* 0x000000251b257224 */ /* 0x001fc800078e02ff */
[----:B-1----:R-:W-:Y:S02]  /*1e90*/  IMAD R36, R26, R36, R37 ;  /* 0x000000241a247224 */ /* 0x002fe400078e0225 */
[----:B------:R-:W-:Y:S02]  /*1ea0*/  SHFL.IDX PT, R37, R29, R22, 0x101f ;  /* 0x00101f161d257589 */ /* 0x000fe400000e0000 */
[----:B--2---:R-:W-:Y:S02]  /*1eb0*/  IMAD R36, R25, R35, R36 ;  /* 0x0000002319247224 */ /* 0x004fe400078e0224 */
[----:B------:R-:W0:Y:S02]  /*1ec0*/  SHFL.IDX PT, R35, R29, R24, 0x101f ;  /* 0x00101f181d237589 */ /* 0x000e2400000e0000 */
[----:B---3--:R-:W-:Y:S02]  /*1ed0*/  IMAD R36, R23, R34, R36 ;  /* 0x0000002217247224 */ /* 0x008fe400078e0224 */
[----:B------:R-:W1:Y:S02]  /*1ee0*/  SHFL.IDX PT, R34, R29, R19, 0x101f ;  /* 0x00101f131d227589 */ /* 0x000e6400000e0000 */
[----:B0-----:R-:W-:-:S04]  /*1ef0*/  IMAD R35, R21, R35, R36 ;  /* 0x0000002315237224 */ /* 0x001fc800078e0224 */
[----:B------:R-:W-:Y:S02]  /*1f00*/  IMAD R36, R20, R37, R35 ;  /* 0x0000002514247224 */ /* 0x000fe400078e0223 */
[----:B------:R-:W0:Y:S02]  /*1f10*/  S2R R35, SR_TID.X ;  /* 0x0000000000237919 */ /* 0x000e240000002100 */
[----:B-1----:R-:W-:Y:S02]  /*1f20*/  IMAD R36, R18, R34, R36 ;  /* 0x0000002212247224 */ /* 0x002fe400078e0224 */
[----:B------:R-:W-:Y:S01]  /*1f30*/  SHFL.IDX PT, R34, R29, R15, 0x101f ;  /* 0x00101f0f1d227589 */ /* 0x000fe200000e0000 */
[----:B0-----:R-:W-:-:S04]  /*1f40*/  LOP3.LUT R35, R35, 0xf, RZ, 0xc0, !PT ;  /* 0x0000000f23237812 */ /* 0x001fc800078ec0ff */
[----:B------:R-:W-:Y:S02]  /*1f50*/  LOP3.LUT R37, R35, 0x8, RZ, 0x3c, !PT ;  /* 0x0000000823257812 */ /* 0x000fe400078e3cff */
[----:B------:R-:W0:Y:S04]  /*1f60*/  SHFL.IDX PT, R35, R29, R9, 0x101f ;  /* 0x00101f091d237589 */ /* 0x000e2800000e0000 */
[----:B------:R-:W1:Y:S01]  /*1f70*/  SHFL.IDX PT, R37, R29, R37, 0x101f ;  /* 0x00101f251d257589 */ /* 0x000e6200000e0000 */
[----:B0-----:R-:W-:-:S03]  /*1f80*/  IMAD R35, R17, R35, R36 ;  /* 0x0000002311237224 */ /* 0x001fc600078e0224 */
[----:B------:R-:W-:Y:S01]  /*1f90*/  SHFL.IDX PT, R36, R29, R11, 0x101f ;  /* 0x00101f0b1d247589 */ /* 0x000fe200000e0000 */
[----:B-1----:R-:W-:-:S03]  /*1fa0*/  IMAD R37, R16, R37, R35 ;  /* 0x0000002510257224 */ /* 0x002fc600078e0223 */
[----:B------:R-:W0:Y:S01]  /*1fb0*/  SHFL.IDX PT, R35, R29, R13, 0x101f ;  /* 0x00101f0d1d237589 */ /* 0x000e2200000e0000 */
[----:B------:R-:W-:-:S03]  /*1fc0*/  IMAD R34, R14, R34, R37 ;  /* 0x000000220e227224 */ /* 0x000fc600078e0225 */
[----:B------:R-:W1:Y:S01]  /*1fd0*/  SHFL.IDX PT, R37, R29, R5, 0x101f ;  /* 0x00101f051d257589 */ /* 0x000e6200000e0000 */
[----:B0-----:R-:W-:-:S03]  /*1fe0*/  IMAD R34, R12, R35, R34 ;  /* 0x000000230c227224 */ /* 0x001fc600078e0222 */
[----:B------:R-:W-:Y:S01]  /*1ff0*/  SHFL.IDX PT, R35, R29, R6, 0x101f ;  /* 0x00101f061d237589 */ /* 0x000fe200000e0000 */
[----:B------:R-:W-:-:S03]  /*2000*/  IMAD R34, R10, R36, R34 ;  /* 0x000000240a227224 */ /* 0x000fc600078e0222 */
[----:B------:R-:W0:Y:S01]  /*2010*/  SHFL.IDX PT, R36, R29, R7, 0x101f ;  /* 0x00101f071d247589 */ /* 0x000e2200000e0000 */
[----:B-1----:R-:W-:-:S03]  /*2020*/  IMAD R37, R8, R37, R34 ;  /* 0x0000002508257224 */ /* 0x002fc600078e0222 */
[----:B------:R-:W-:Y:S04]  /*2030*/  LDS R34, [R0+UR4+0x800] ;  /* 0x0008000400227984 */ /* 0x000fe80008000800 */
[----:B------:R-:W1:Y:S01]  /*2040*/  SHFL.IDX PT, R29, R29, R30, 0x101f ;  /* 0x00101f1e1d1d7589 */ /* 0x000e6200000e0000 */
[----:B0-----:R-:W-:Y:S02]  /*2050*/  IMAD R36, R33, R36, R37 ;  /* 0x0000002421247224 */ /* 0x001fe400078e0225 */
[----:B------:R-:W0:Y:S02]  /*2060*/  S2R R37, SR_TID.X ;  /* 0x0000000000257919 */ /* 0x000e240000002100 */
[----:B------:R-:W-:-:S04]  /*2070*/  IMAD R35, R32, R35, R36 ;  /* 0x0000002320237224 */ /* 0x000fc800078e0224 */
[----:B-1----:R-:W-:-:S04]  /*2080*/  IMAD R29, R31, R29, R35 ;  /* 0x0000001d1f1d7224 */ /* 0x002fc800078e0223 */
[----:B------:R-:W-:-:S05]  /*2090*/  IMAD.IADD R29, R29, 0x1, R34 ;  /* 0x000000011d1d7824 */ /* 0x000fca00078e0222 */
[----:B------:R-:W-:Y:S04]  /*20a0*/  STS [R0+UR4+0x800], R29 ;  /* 0x0008001d00007988 */ /* 0x000fe80008000804 */
[----:B------:R-:W1:Y:S01]  /*20b0*/  LDS R29, [R28+0x110] ;  /* 0x000110001c1d7984 */ /* 0x000e620000000800 */
[C---:B0-----:R-:W-:Y:S01]  /*20c0*/  IADD3 R34, PT, PT, R37.reuse, 0x3, RZ ;  /* 0x0000000325227810 */ /* 0x041fe20007ffe0ff */
[C---:B------:R-:W-:Y:S01]  /*20d0*/  VIADD R35, R37.reuse, 0x2 ;  /* 0x0000000225237836 */ /* 0x040fe20000000000 */
[C---:B------:R-:W-:Y:S02]  /*20e0*/  IADD3 R36, PT, PT, R37.reuse, 0x1, RZ ;  /* 0x0000000125247810 */ /* 0x040fe40007ffe0ff */
[----:B------:R-:W-:Y:S02]  /*20f0*/  LOP3.LUT R37, R37, 0xf, RZ, 0xc0, !PT ;  /* 0x0000000f25257812 */ /* 0x000fe400078ec0ff */
[----:B------:R-:W-:-:S02]  /*2100*/  LOP3.LUT R36, R36, 0xf, RZ, 0xc0, !PT ;  /* 0x0000000f24247812 */ /* 0x000fc400078ec0ff */
[----:B------:R-:W-:Y:S02]  /*2110*/  LOP3.LUT R35, R35, 0xf, RZ, 0xc0, !PT ;  /* 0x0000000f23237812 */ /* 0x000fe400078ec0ff */
[----:B------:R-:W-:Y:S01]  /*2120*/  LOP3.LUT R34, R34, 0xf, RZ, 0xc0, !PT ;  /* 0x0000000f22227812 */ /* 0x000fe200078ec0ff */
[----:B-1----:R-:W0:Y:S04]  /*2130*/  SHFL.IDX PT, R37, R29, R37, 0x101f ;  /* 0x00101f251d257589 */ /* 0x002e2800000e0000 */
        /* <DEDUP_REMOVED lines=220> */
[----:B0-----:R-:W-:-:S04]  /*2f00*/  IMAD R36, R33, R36, R37 ;  /* 0x0000002421247224 */ /* 0x001fc800078e0225 */
[----:B------:R-:W-:-:S04]  /*2f10*/  IMAD R35, R32, R35, R36 ;  /* 0x0000002320237224 */ /* 0x000fc800078e0224 */
[----:B-1----:R-:W-:Y:S02]  /*2f20*/  IMAD R29, R31, R29, R35 ;  /* 0x0000001d1f1d7224 */ /* 0x002fe400078e0223 */
[----:B------:R-:W0:Y:S02]  /*2f30*/  S2R R35, SR_TID.X ;  /* 0x0000000000237919 */ /* 0x000e240000002100 */
[----:B------:R-:W-:-:S05]  /*2f40*/  IMAD.IADD R29, R29, 0x1, R34 ;  /* 0x000000011d1d7824 */ /* 0x000fca00078e0222 */
[----:B------:R0:W-:Y:S04]  /*2f50*/  STS [R0+UR4+0x3000], R29 ;  /* 0x0030001d00007988 */ /* 0x0001e80008000804 */
[----:B------:R-:W1:Y:S01]  /*2f60*/  LDS R28, [R28+0x3b8] ;  /* 0x0003b8001c1c7984 */ /* 0x000e620000000800 */
[C---:B0-----:R-:W-:Y:S01]  /*2f70*/  LOP3.LUT R29, R35.reuse, 0xf, RZ, 0xc0, !PT ;  /* 0x0000000f231d7812 */ /* 0x041fe200078ec0ff */
[C---:B------:R-:W-:Y:S01]  /*2f80*/  VIADD R36, R35.reuse, 0x2 ;  /* 0x0000000223247836 */ /* 0x040fe20000000000 */
[C---:B------:R-:W-:Y:S02]  /*2f90*/  IADD3 R37, PT, PT, R35.reuse, 0x3, RZ ;  /* 0x0000000323257810 */ /* 0x040fe40007ffe0ff */
[----:B------:R-:W-:Y:S02]  /*2fa0*/  IADD3 R35, PT, PT, R35, 0x1, RZ ;  /* 0x0000000123237810 */ /* 0x000fe40007ffe0ff */
[----:B------:R-:W-:-:S02]  /*2fb0*/  LOP3.LUT R36, R36, 0xf, RZ, 0xc0, !PT ;  /* 0x0000000f24247812 */ /* 0x000fc400078ec0ff */
[----:B------:R-:W-:Y:S02]  /*2fc0*/  LOP3.LUT R35, R35, 0xf, RZ, 0xc0, !PT ;  /* 0x0000000f23237812 */ /* 0x000fe400078ec0ff */
[----:B------:R-:W-:Y:S01]  /*2fd0*/  LOP3.LUT R37, R37, 0xf, RZ, 0xc0, !PT ;  /* 0x0000000f25257812 */ /* 0x000fe200078ec0ff */
[----:B-1----:R0:W1:Y:S04]  /*2fe0*/  SHFL.IDX PT, R34, R28, R29, 0x101f ;  /* 0x00101f1d1c227589 */ /* 0x00206800000e0000 */
[----:B------:R-:W2:Y:S04]  /*2ff0*/  SHFL.IDX PT, R35, R28, R35, 0x101f ;  /* 0x00101f231c237589 */ /* 0x000ea800000e0000 */
[----:B------:R-:W3:Y:S01]  /*3000*/  SHFL.IDX PT, R36, R28, R36, 0x101f ;  /* 0x00101f241c247589 */ /* 0x000ee200000e0000 */
[----:B0-----:R-:W-:-:S03]  /*3010*/  LOP3.LUT R29, R29, 0x8, RZ, 0x3c, !PT ;  /* 0x000000081d1d7812 */ /* 0x001fc600078e3cff */
[----:B------:R-:W0:Y:S04]  /*3020*/  SHFL.IDX PT, R37, R28, R37, 0x101f ;  /* 0x00101f251c257589 */ /* 0x000e2800000e0000 */
[----:B------:R-:W4:Y:S04]  /*3030*/  SHFL.IDX PT, R24, R28, R24, 0x101f ;  /* 0x00101f181c187589 */ /* 0x000f2800000e0000 */
[----:B------:R-:W5:Y:S01]  /*3040*/  SHFL.IDX PT, R22, R28, R22, 0x101f ;  /* 0x00101f161c167589 */ /* 0x000f6200000e0000 */
[----:B-1----:R-:W-:-:S03]  /*3050*/  IMAD R34, R27, R34, RZ ;  /* 0x000000221b227224 */ /* 0x002fc600078e02ff */
[----:B------:R-:W1:Y:S01]  /*3060*/  SHFL.IDX PT, R19, R28, R19, 0x101f ;  /* 0x00101f131c137589 */ /* 0x000e6200000e0000 */
[----:B--2---:R-:W-:-:S03]  /*3070*/  IMAD R34, R26, R35, R34 ;  /* 0x000000231a227224 */ /* 0x004fc600078e0222 */
[----:B------:R-:W-:Y:S01]  /*3080*/  SHFL.IDX PT, R15, R28, R15, 0x101f ;  /* 0x00101f0f1c0f7589 */ /* 0x000fe200000e0000 */
[----:B---3--:R-:W-:-:S03]  /*3090*/  IMAD R34, R25, R36, R34 ;  /* 0x0000002419227224 */ /* 0x008fc600078e0222 */
[----:B------:R-:W2:Y:S01]  /*30a0*/  SHFL.IDX PT, R26, R28, R9, 0x101f ;  /* 0x00101f091c1a7589 */ /* 0x000ea200000e0000 */
[----:B0-----:R-:W-:-:S03]  /*30b0*/  IMAD R34, R23, R37, R34 ;  /* 0x0000002517227224 */ /* 0x001fc600078e0222 */
[----:B------:R-:W0:Y:S01]  /*30c0*/  SHFL.IDX PT, R25, R28, R29, 0x101f ;  /* 0x00101f1d1c197589 */ /* 0x000e2200000e0000 */
[----:B----4-:R-:W-:-:S03]  /*30d0*/  IMAD R21, R21, R24, R34 ;  /* 0x0000001815157224 */ /* 0x010fc600078e0222 */
[----:B------:R-:W3:Y:S01]  /*30e0*/  SHFL.IDX PT, R13, R28, R13, 0x101f ;  /* 0x00101f0d1c0d7589 */ /* 0x000ee200000e0000 */
[----:B-----5:R-:W-:-:S03]  /*30f0*/  IMAD R21, R20, R22, R21 ;  /* 0x0000001614157224 */ /* 0x020fc600078e0215 */
[----:B------:R-:W4:Y:S01]  /*3100*/  SHFL.IDX PT, R11, R28, R11, 0x101f ;  /* 0x00101f0b1c0b7589 */ /* 0x000f2200000e0000 */
[----:B-1----:R-:W-:-:S03]  /*3110*/  IMAD R19, R18, R19, R21 ;  /* 0x0000001312137224 */ /* 0x002fc600078e0215 */
[----:B------:R-:W1:Y:S04]  /*3120*/  SHFL.IDX PT, R5, R28, R5, 0x101f ;  /* 0x00101f051c057589 */ /* 0x000e6800000e0000 */
[----:B------:R-:W5:Y:S01]  /*3130*/  SHFL.IDX PT, R7, R28, R7, 0x101f ;  /* 0x00101f071c077589 */ /* 0x000f6200000e0000 */
[----:B--2---:R-:W-:-:S03]  /*3140*/  IMAD R19, R17, R26, R19 ;  /* 0x0000001a11137224 */ /* 0x004fc600078e0213 */
[----:B------:R-:W-:Y:S01]  /*3150*/  LDS R9, [R0+UR4+0x3800] ;  /* 0x0038000400097984 */ /* 0x000fe20008000800 */
[----:B0-----:R-:W-:-:S03]  /*3160*/  IMAD R19, R16, R25, R19 ;  /* 0x0000001910137224 */ /* 0x001fc600078e0213 */
[----:B------:R-:W0:Y:S01]  /*3170*/  SHFL.IDX PT, R6, R28, R6, 0x101f ;  /* 0x00101f061c067589 */ /* 0x000e2200000e0000 */
[----:B------:R-:W-:-:S03]  /*3180*/  IMAD R15, R14, R15, R19 ;  /* 0x0000000f0e0f7224 */ /* 0x000fc600078e0213 */
[----:B------:R-:W2:Y:S01]  /*3190*/  SHFL.IDX PT, R30, R28, R30, 0x101f ;  /* 0x00101f1e1c1e7589 */ /* 0x000ea200000e0000 */
[----:B---3--:R-:W-:-:S04]  /*31a0*/  IMAD R13, R12, R13, R15 ;  /* 0x0000000d0c0d7224 */ /* 0x008fc800078e020f */
[----:B----4-:R-:W-:-:S04]  /*31b0*/  IMAD R11, R10, R11, R13 ;  /* 0x0000000b0a0b7224 */ /* 0x010fc800078e020d */
[----:B-1----:R-:W-:Y:S01]  /*31c0*/  IMAD R8, R8, R5, R11 ;  /* 0x0000000508087224 */ /* 0x002fe200078e020b */
[----:B------:R-:W-:-:S03]  /*31d0*/  LOP3.LUT R5, R3, 0xffff, RZ, 0xc0, !PT ;  /* 0x0000ffff03057812 */ /* 0x000fc600078ec0ff */
[----:B-----5:R-:W-:Y:S01]  /*31e0*/  IMAD R33, R33, R7, R8 ;  /* 0x0000000721217224 */ /* 0x020fe200078e0208 */
[----:B------:R-:W-:Y:S02]  /*31f0*/  IADD3 R5, PT, PT, -R5, 0x2, RZ ;  /* 0x0000000205057810 */ /* 0x000fe40007ffe1ff */
[----:B------:R-:W-:Y:S01]  /*3200*/  LOP3.LUT R7, R3, 0xffff, RZ, 0xc0, !PT ;  /* 0x0000ffff03077812 */ /* 0x000fe200078ec0ff */
[----:B0-----:R-:W-:Y:S01]  /*3210*/  IMAD R32, R32, R6, R33 ;  /* 0x0000000620207224 */ /* 0x001fe200078e0221 */
[----:B------:R-:W-:Y:S01]  /*3220*/  LOP3.LUT P0, RZ, R5, 0x3, RZ, 0xc0, !PT ;  /* 0x0000000305ff7812 */ /* 0x000fe2000780c0ff */
[----:B------:R-:W0:Y:S01]  /*3230*/  S2R R33, SR_CTAID.Y ;  /* 0x0000000000217919 */ /* 0x000e220000002600 */
[----:B------:R-:W-:Y:S01]  /*3240*/  ISETP.GE.U32.AND P1, PT, R7, 0x2, PT ;  /* 0x000000020700780c */ /* 0x000fe20003f26070 */
[----:B--2---:R-:W-:-:S04]  /*3250*/  IMAD R32, R31, R30, R32 ;  /* 0x0000001e1f207224 */ /* 0x004fc800078e0220 */
[----:B------:R-:W-:-:S05]  /*3260*/  IMAD.IADD R9, R32, 0x1, R9 ;  /* 0x0000000120097824 */ /* 0x000fca00078e0209 */
[----:B------:R1:W-:Y:S01]  /*3270*/  STS [R0+UR4+0x3800], R9 ;  /* 0x0038000900007988 */ /* 0x0003e20008000804 */
[----:B------:R-:W-:Y:S06]  /*3280*/  BAR.SYNC.DEFER_BLOCKING 0x0 ;  /* 0x0000000000007b1d */ /* 0x000fec0000010000 */
[----:B------:R-:W-:Y:S05]  /*3290*/  @!P0 BRA `(.L_x_143) ;  /* 0x0000000000408947 */ /* 0x000fea0003800000 */
[----:B------:R-:W2:Y:S01]  /*32a0*/  LDC.64 R6, c[0x0][0x3a0] ;  /* 0x0000e800ff067b82 */ /* 0x000ea20000000a00 */
[----:B------:R-:W-:Y:S01]  /*32b0*/  LOP3.LUT R3, R3, 0xffff, RZ, 0xc0, !PT ;  /* 0x0000ffff03037812 */ /* 0x000fe200078ec0ff */
[----:B-1----:R-:W-:Y:S01]  /*32c0*/  VIADD R9, R4, UR4 ;  /* 0x0000000404097c36 */ /* 0x002fe20008000000 */
[----:B0-----:R-:W-:Y:S02]  /*32d0*/  LEA R5, R33, R0, 0xc ;  /* 0x0000000021057211 */ /* 0x001fe400078e60ff */
[----:B------:R-:W-:-:S04]  /*32e0*/  LOP3.LUT R3, R3, 0x3, RZ, 0xc0, !PT ;  /* 0x0000000303037812 */ /* 0x000fc800078ec0ff */
[----:B------:R-:W-:-:S04]  /*32f0*/  LOP3.LUT R3, R3, 0x2, RZ, 0x3c, !PT ;  /* 0x0000000203037812 */ /* 0x000fc800078e3cff */
[----:B------:R-:W-:Y:S01]  /*3300*/  IADD3 R3, PT, PT, -R3, RZ, RZ ;  /* 0x000000ff03037210 */ /* 0x000fe20007ffe1ff */
[----:B--2---:R-:W-:-:S07]  /*3310*/  IMAD.WIDE.U32 R4, R5, 0x4, R6 ;  /* 0x0000000405047825 */ /* 0x004fce00078e0006 */
.L_x_144:
[----:B------:R0:W1:Y:S01]  /*3320*/  LDS.128 R12, [R9] ;  /* 0x00000000090c7984 */ /* 0x0000620000000c00 */
[----:B------:R-:W-:Y:S01]  /*3330*/  VIADD R3, R3, 0x1 ;  /* 0x0000000103037836 */ /* 0x000fe20000000000 */
[----:B------:R-:W-:-:S04]  /*3340*/  LEA R0, R2, R0, 0x2 ;  /* 0x0000000002007211 */ /* 0x000fc800078e10ff */
[----:B------:R-:W-:Y:S01]  /*3350*/  ISETP.NE.AND P0, PT, R3, RZ, PT ;  /* 0x000000ff0300720c */ /* 0x000fe20003f05270 */
[C---:B0-----:R-:W-:Y:S01]  /*3360*/  IMAD R9, R2.reuse, 0x10, R9 ;  /* 0x0000001002097824 */ /* 0x041fe200078e0209 */
[----:B-1----:R0:W-:Y:S02]  /*3370*/  STG.E.128 desc[UR8][R4.64], R12 ;  /* 0x0000000c04007986 */ /* 0x0021e4000c101d08 */
[----:B0-----:R-:W-:-:S09]  /*3380*/  IMAD.WIDE.U32 R4, R2, 0x10, R4 ;  /* 0x0000001002047825 */ /* 0x001fd200078e0004 */
[----:B------:R-:W-:Y:S05]  /*3390*/  @P0 BRA `(.L_x_144) ;  /* 0xfffffffc00e00947 */ /* 0x000fea000383ffff */
.L_x_143:
[----:B------:R-:W-:Y:S05]  /*33a0*/  BSYNC.RECONVERGENT B0 ;  /* 0x0000000000007941 */ /* 0x000fea0003800200 */
.L_x_142:
[----:B------:R-:W-:Y:S05]  /*33b0*/  @!P1 EXIT ;  /* 0x000000000000994d */ /* 0x000fea0003800000 */
[----:B------:R-:W2:Y:S01]  /*33c0*/  LDC.64 R20, c[0x0][0x3a0] ;  /* 0x0000e800ff147b82 */ /* 0x000ea20000000a00 */
[----:B0-----:R-:W-:Y:S02]  /*33d0*/  LEA R33, R33, R0, 0xc ;  /* 0x0000000021217211 */ /* 0x001fe400078e60ff */
[----:B------:R-:W-:Y:S02]  /*33e0*/  LEA R31, R0, UR4, 0x2 ;  /* 0x00000004001f7c11 */ /* 0x000fe4000f8e10ff */
[C---:B------:R-:W-:Y:S01]  /*33f0*/  LEA R37, R2.reuse, R33, 0x2 ;  /* 0x0000002102257211 */ /* 0x040fe200078e10ff */
[C-C-:B------:R-:W-:Y:S02]  /*3400*/  IMAD R3, R2.reuse, 0xc, R33.reuse ;  /* 0x0000000c02037824 */ /* 0x140fe400078e0221 */
[----:B------:R-:W-:-:S07]  /*3410*/  IMAD R35, R2, 0x8, R33 ;  /* 0x0000000802237824 */ /* 0x000fce00078e0221 */
.L_x_145:
[C-C-:B0-----:R-:W-:Y:S01]  /*3420*/  IMAD R12, R2.reuse, 0x10, R31.reuse ;  /* 0x00000010020c7824 */ /* 0x141fe200078e021f */
[C---:B------:R-:W-:Y:S01]  /*3430*/  LEA R8, R2.reuse, R31, 0x5 ;  /* 0x0000001f02087211 */ /* 0x040fe200078e28ff */
[C---:B------:R-:W-:Y:S01]  /*3440*/  IMAD R4, R2.reuse, 0x30, R31 ;  /* 0x0000003002047824 */ /* 0x040fe200078e021f */
[----:B------:R0:W3:Y:S01]  /*3450*/  LDS.128 R16, [R31] ;  /* 0x000000001f107984 */ /* 0x0000e20000000c00 */
[C---:B-1----:R-:W-:Y:S02]  /*3460*/  IMAD R0, R2.reuse, 0x4, R0 ;  /* 0x0000000402007824 */ /* 0x042fe400078e0200 */
[--C-:B--2---:R-:W-:Y:S01]  /*3470*/  IMAD.WIDE.U32 R22, R33, 0x4, R20.reuse ;  /* 0x0000000421167825 */ /* 0x104fe200078e0014 */
[----:B------:R-:W1:Y:S01]  /*3480*/  LDS.128 R12, [R12] ;  /* 0x000000000c0c7984 */ /* 0x000e620000000c00 */
[C---:B------:R-:W-:Y:S02]  /*3490*/  LEA R33, R2.reuse, R33, 0x4 ;  /* 0x0000002102217211 */ /* 0x040fe400078e20ff */
[----:B------:R-:W-:Y:S01]  /*34a0*/  LEA R0, R2, R0, 0x2 ;  /* 0x0000000002007211 */ /* 0x000fe200078e10ff */
[----:B------:R-:W2:Y:S01]  /*34b0*/  LDS.128 R8, [R8] ;  /* 0x0000000008087984 */ /* 0x000ea20000000c00 */
[----:B------:R-:W-:-:S03]  /*34c0*/  IMAD.WIDE.U32 R24, R37, 0x4, R20 ;  /* 0x0000000425187825 */ /* 0x000fc600078e0014 */
[----:B------:R-:W4:Y:S01]  /*34d0*/  LDS.128 R4, [R4] ;  /* 0x0000000004047984 */ /* 0x000f220000000c00 */
[----:B------:R-:W-:Y:S01]  /*34e0*/  IMAD.WIDE.U32 R26, R35, 0x4, R20 ;  /* 0x00000004231a7825 */ /* 0x000fe200078e0014 */
[----:B------:R-:W-:-:S03]  /*34f0*/  LEA R35, R2, R35, 0x4 ;  /* 0x0000002302237211 */ /* 0x000fc600078e20ff */
[----:B------:R-:W-:-:S04]  /*3500*/  IMAD.WIDE.U32 R28, R3, 0x4, R20 ;  /* 0x00000004031c7825 */ /* 0x000fc800078e0014 */
[C---:B------:R-:W-:Y:S02]  /*3510*/  IMAD R0, R2.reuse, 0x4, R0 ;  /* 0x0000000402007824 */ /* 0x040fe400078e0200 */
[C---:B------:R-:W-:Y:S02]  /*3520*/  IMAD R3, R2.reuse, 0x10, R3 ;  /* 0x0000001002037824 */ /* 0x040fe400078e0203 */
[C---:B------:R-:W-:Y:S01]  /*3530*/  IMAD R37, R2.reuse, 0x10, R37 ;  /* 0x0000001002257824 */ /* 0x040fe200078e0225 */
[C---:B------:R-:W-:Y:S01]  /*3540*/  LEA R0, R2.reuse, R0, 0x2 ;  /* 0x0000000002007211 */ /* 0x040fe200078e10ff */
[----:B0-----:R-:W-:-:S03]  /*3550*/  IMAD R31, R2, 0x40, R31 ;  /* 0x00000040021f7824 */ /* 0x001fc600078e021f */
[----:B------:R-:W-:Y:S01]  /*3560*/  ISETP.GE.U32.AND P0, PT, R0, 0x1000, PT ;  /* 0x000010000000780c */ /* 0x000fe20003f06070 */
[----:B---3--:R0:W-:Y:S04]  /*3570*/  STG.E.128 desc[UR8][R22.64], R16 ;  /* 0x0000001016007986 */ /* 0x0081e8000c101d08 */
[----:B-1----:R0:W-:Y:S04]  /*3580*/  STG.E.128 desc[UR8][R24.64], R12 ;  /* 0x0000000c18007986 */ /* 0x0021e8000c101d08 */
[----:B--2---:R0:W-:Y:S04]  /*3590*/  STG.E.128 desc[UR8][R26.64], R8 ;  /* 0x000000081a007986 */ /* 0x0041e8000c101d08 */
[----:B----4-:R0:W-:Y:S01]  /*35a0*/  STG.E.128 desc[UR8][R28.64], R4 ;  /* 0x000000041c007986 */ /* 0x0101e2000c101d08 */
[----:B------:R-:W-:Y:S05]  /*35b0*/  @!P0 BRA `(.L_x_145) ;  /* 0xfffffffc00988947 */ /* 0x000fea000383ffff */
[----:B------:R-:W-:Y:S05]  /*35c0*/  EXIT ;  /* 0x000000000000794d */ /* 0x000fea0003800000 */
        .weak           $__internal_6_$__cuda_sm20_div_u16
        .type           $__internal_6_$__cuda_sm20_div_u16,@function
        .size           $__internal_6_$__cuda_sm20_div_u16,(.L_x_2344 - $__internal_6_$__cuda_sm20_div_u16)
$__internal_6_$__cuda_sm20_div_u16:
[----:B------:R-:W0:Y:S01]  /*35d0*/  I2F.U16 R3, R9 ;  /* 0x0000000900037306 */ /* 0x000e220000101000 */
[----:B------:R-:W-:Y:S01]  /*35e0*/  HFMA2 R4, -RZ, RZ, 15, 0 ;  /* 0x4b800000ff047431 */ /* 0x000fe200000001ff */
[C---:B0-----:R-:W-:Y:S02]  /*35f0*/  FSETP.GEU.AND P1, PT, |R3|.reuse, 1.175494350822287508e-38, PT ;  /* 0x008000000300780b */ /* 0x041fe40003f2e200 */
[----:B------:R-:W-:Y:S02]  /*3600*/  FSETP.GT.AND P0, PT, |R3|, 8.50705917302346158658e+37, PT ;  /* 0x7e8000000300780b */ /* 0x000fe40003f04200 */
[----:B------:R-:W-:-:S04]  /*3610*/  FSEL R4, R4, 1, !P1 ;  /* 0x3f80000004047808 */ /* 0x000fc80004800000 */
[----:B------:R-:W-:Y:S02]  /*3620*/  FSEL R4, R4, 0.25, !P0 ;  /* 0x3e80000004047808 */ /* 0x000fe40004000000 */
[----:B------:R-:W-:-:S03]  /*3630*/  ISETP.NE.U32.AND P0, PT, R9, RZ, PT ;  /* 0x000000ff0900720c */ /* 0x000fc60003f05070 */
[----:B------:R-:W-:Y:S02]  /*3640*/  FMUL R6, R3, R4 ;  /* 0x0000000403067220 */ /* 0x000fe40000400000 */
[----:B------:R-:W-:Y:S08]  /*3650*/  I2F.U16.RZ R3, R8 ;  /* 0x0000000800037306 */ /* 0x000ff0000010d000 */
[----:B------:R-:W0:Y:S02]  /*3660*/  MUFU.RCP R5, R6 ;  /* 0x0000000600057308 */ /* 0x000e240000001000 */
[----:B0-----:R-:W-:-:S04]  /*3670*/  FMUL R5, R4, R5 ;  /* 0x0000000504057220 */ /* 0x001fc80000400000 */
[----:B------:R-:W-:Y:S02]  /*3680*/  VIADD R4, R5, 0x2 ;  /* 0x0000000205047836 */ /* 0x000fe40000000000 */
[----:B------:R-:W-:Y:S02]  /*3690*/  HFMA2 R5, -RZ, RZ, 0, 0 ;  /* 0x00000000ff057431 */ /* 0x000fe400000001ff */
[----:B------:R-:W-:Y:S01]  /*36a0*/  FMUL.RZ R7, R3, R4 ;  /* 0x0000000403077220 */ /* 0x000fe2000040c000 */
[----:B------:R-:W-:-:S05]  /*36b0*/  IMAD.MOV.U32 R4, RZ, RZ, R10 ;  /* 0x000000ffff047224 */ /* 0x000fca00078e000a */
[----:B------:R-:W0:Y:S02]  /*36c0*/  F2I.U32.TRUNC.NTZ R7, R7 ;  /* 0x0000000700077305 */ /* 0x000e24000020f000 */
[----:B0-----:R-:W-:Y:S02]  /*36d0*/  LOP3.LUT R3, R7, 0xffff, RZ, 0xc0, !PT ;  /* 0x0000ffff07037812 */ /* 0x001fe400078ec0ff */
[----:B------:R-:W-:Y:S01]  /*36e0*/  @!P0 MOV R3, 0xffffffff ;  /* 0xffffffff00038802 */ /* 0x000fe20000000f00 */
[----:B------:R-:W-:Y:S06]  /*36f0*/  RET.REL.NODEC R4 `(_Z9cuda_gemmIiLj512ELj1ELj1ELj4096ELj16ELj16ELj128ELj1ELj1EEvjjjPKT_S2_PS0_jjj) ;  /* 0xffffffc804407950 */ /* 0x000fec0003c3ffff */
.L_x_146:
        /* <DEDUP_REMOVED lines=16> */
.L_x_2344:


//--------------------- .text._Z9cuda_gemmIiLj512ELj1ELj1ELj4096ELj16ELj16ELj128ELj0ELj1EEvjjjPKT_S2_PS0_jjj --------------------------
	.section	.text._Z9cuda_gemmIiLj512ELj1ELj1ELj4096ELj16ELj16ELj128ELj0ELj1EEvjjjPKT_S2_PS0_jjj,"ax",@progbits
	.align	128
        .global         _Z9cuda_gemmIiLj512ELj1ELj1ELj4096ELj16ELj16ELj128ELj0ELj1EEvjjjPKT_S2_PS0_jjj
        .type           _Z9cuda_gemmIiLj512ELj1ELj1ELj4096ELj16ELj16ELj128ELj0ELj1EEvjjjPKT_S2_PS0_jjj,@function
        .size           _Z9cuda_gemmIiLj512ELj1ELj1ELj4096ELj16ELj16ELj128ELj0ELj1EEvjjjPKT_S2_PS0_jjj,(.L_x_2345 - _Z9cuda_gemmIiLj512ELj1ELj1ELj4096ELj16ELj16ELj128ELj0ELj1EEvjjjPKT_S2_PS0_jjj)
        .other          _Z9cuda_gemmIiLj512ELj1ELj1ELj4096ELj16ELj16ELj128ELj0ELj1EEvjjjPKT_S2_PS0_jjj,@"STO_CUDA_ENTRY STV_DEFAULT"
_Z9cuda_gemmIiLj512ELj1ELj1ELj4096ELj16ELj16ELj128ELj0ELj1EEvjjjPKT_S2_PS0_jjj:
.text._Z9cuda_gemmIiLj512ELj1ELj1ELj4096ELj16ELj16ELj128ELj0ELj1EEvjjjPKT_S2_PS0_jjj:
        /* <DEDUP_REMOVED lines=48> */
.L_x_152:
        /* <DEDUP_REMOVED lines=34> */
.L_x_151:
[----:B0-----:R-:W-:-:S07]  /*0520*/  IMAD.IADD R7, R3, 0x1, R14 ;  /* 0x0000000103077824 */ /* 0x001fce00078e020e */
.L_x_150:
[----:B------:R-:W-:Y:S05]  /*0530*/  BSYNC.RECONVERGENT B1 ;  /* 0x0000000000017941 */ /* 0x000fea0003800200 */
.L_x_149:
        /* <DEDUP_REMOVED lines=19> */
.L_x_153:
        /* <DEDUP_REMOVED lines=116> */
.L_x_148:
[----:B------:R-:W-:Y:S05]  /*0db0*/  BSYNC.RECONVERGENT B0 ;  /* 0x0000000000007941 */ /* 0x000fea0003800200 */
.L_x_147:
[----:B------:R-:W0:Y:S08]  /*0dc0*/  S2UR UR8, SR_CTAID.Y ;  /* 0x00000000000879c3 */ /* 0x000e300000002600 */
[----:B------:R-:W0:Y:S02]  /*0dd0*/  LDC R2, c[0x0][0x374] ;  /* 0x0000dd00ff027b82 */ /* 0x000e240000000800 */
[----:B0-----:R-:W-:-:S13]  /*0de0*/  ISETP.LE.U32.AND P0, PT, R2, UR8, PT ;  /* 0x0000000802007c0c */ /* 0x001fda000bf03070 */
[----:B------:R-:W-:Y:S05]  /*0df0*/  @P0 EXIT ;  /* 0x000000000000094d */ /* 0x000fea0003800000 */
[----:B--2---:R-:W0:Y:S01]  /*0e00*/  S2R R8, SR_TID.X ;  /* 0x0000000000087919 */ /* 0x004e220000002100 */
[----:B------:R-:W1:Y:S08]  /*0e10*/  LDC R2, c[0x0][0x360] ;  /* 0x0000d800ff027b82 */ /* 0x000e700000000800 */
[----:B------:R-:W2:Y:S01]  /*0e20*/  S2UR UR4, SR_CTAID.X ;  /* 0x00000000000479c3 */ /* 0x000ea20000002500 */
[----:B-1----:R-:W-:Y:S01]  /*0e30*/  LOP3.LUT R9, R2, 0xffff, RZ, 0xc0, !PT ;  /* 0x0000ffff02097812 */ /* 0x002fe200078ec0ff */
[----:B0-----:R-:W-:Y:S01]  /*0e40*/  IMAD.IADD R3, R8, 0x1, R2 ;  /* 0x0000000108037824 */ /* 0x001fe200078e0202 */
[----:B--2---:R-:W-:-:S04]  /*0e50*/  USHF.L.U32 UR4, UR4, 0xc, URZ ;  /* 0x0000000c04047899 */ /* 0x004fc800080006ff */
[----:B------:R-:W-:-:S04]  /*0e60*/  LOP3.LUT R3, R3, 0xfff, RZ, 0x3c, !PT ;  /* 0x00000fff03037812 */ /* 0x000fc800078e3cff */
[----:B------:R-:W-:Y:S02]  /*0e70*/  LOP3.LUT R8, R3, 0xffff, RZ, 0xc0, !PT ;  /* 0x0000ffff03087812 */ /* 0x000fe400078ec0ff */
[----:B------:R-:W-:-:S07]  /*0e80*/  MOV R10, 0xea0 ;  /* 0x00000ea0000a7802 */ /* 0x000fce0000000f00 */
[----:B------:R-:W-:Y:S05]  /*0e90*/  CALL.REL.NOINC `($__internal_7_$__cuda_sm20_div_u16) ;  /* 0x00000028003c7944 */ /* 0x000fea0003c00000 */
        /* <DEDUP_REMOVED lines=12> */
.L_x_156:
[----:B------:R-:W-:Y:S01]  /*0f60*/  LEA R5, R3, R6, 0x2 ;  /* 0x0000000603057211 */ /* 0x000fe200078e10ff */
[----:B------:R-:W-:Y:S02]  /*0f70*/  VIADD R4, R4, 0x1 ;  /* 0x0000000104047836 */ /* 0x000fe40000000000 */
[----:B------:R-:W-:Y:S02]  /*0f80*/  IMAD.IADD R3, R2, 0x1, R3 ;  /* 0x0000000102037824 */ /* 0x000fe400078e0203 */
[----:B------:R0:W-:Y:S01]  /*0f90*/  STS [R5], RZ ;  /* 0x000000ff05007388 */ /* 0x0001e20000000800 */
[----:B------:R-:W-:-:S04]  /*0fa0*/  LOP3.LUT R7, R4, R9, RZ, 0x3c, !PT ;  /* 0x0000000904077212 */ /* 0x000fc800078e3cff */
[----:B------:R-:W-:-:S13]  /*0fb0*/  ISETP.NE.AND P0, PT, R7, 0x2, PT ;  /* 0x000000020700780c */ /* 0x000fda0003f05270 */
[----:B0-----:R-:W-:Y:S05]  /*0fc0*/  @P0 BRA `(.L_x_156) ;  /* 0xfffffffc00e40947 */ /* 0x001fea000383ffff */
.L_x_155:
[----:B------:R-:W-:Y:S05]  /*0fd0*/  BSYNC.RECONVERGENT B0 ;  /* 0x0000000000007941 */ /* 0x000fea0003800200 */
.L_x_154:
[----:B------:R-:W0:Y:S01]  /*0fe0*/  S2UR UR6, SR_CgaCtaId ;  /* 0x00000000000679c3 */ /* 0x000e220000008800 */
[----:B------:R-:W-:Y:S01]  /*0ff0*/  UMOV UR5, 0x400 ;  /* 0x0000040000057882 */ /* 0x000fe20000000000 */
[----:B------:R-:W-:Y:S01]  /*1000*/  BSSY.RECONVERGENT B0, `(.L_x_157) ;  /* 0x0000010000007945 */ /* 0x000fe20003800200 */
[----:B------:R-:W-:Y:S01]  /*1010*/  UIADD3 UR5, UPT, UPT, UR5, 0x4480, URZ ;  /* 0x0000448005057890 */ /* 0x000fe2000fffe0ff */
[----:B------:R-:W-:-:S03]  /*1020*/  SHF.L.U32 R23, R2, 0x2, RZ ;  /* 0x0000000202177819 */ /* 0x000fc600000006ff */
[----:B0-----:R-:W-:-:S06]  /*1030*/  ULEA UR5, UR6, UR5, 0x18 ;  /* 0x0000000506057291 */ /* 0x001fcc000f8ec0ff */
[----:B------:R-:W-:-:S07]  /*1040*/  LEA R5, R3, UR5, 0x2 ;  /* 0x0000000503057c11 */ /* 0x000fce000f8e10ff */
.L_x_158:
        /* <DEDUP_REMOVED lines=12> */
.L_x_157:
[----:B------:R-:W-:Y:S01]  /*1110*/  IMAD.IADD R3, R0, 0x1, R23 ;  /* 0x0000000100037824 */ /* 0x000fe200078e0217 */
[----:B------:R-:W-:-:S04]  /*1120*/  LOP3.LUT R9, R23, 0xffff, RZ, 0xc0, !PT ;  /* 0x0000ffff17097812 */ /* 0x000fc800078ec0ff */
[----:B------:R-:W-:-:S04]  /*1130*/  IADD3 R3, PT, PT, RZ, -R3, RZ ;  /* 0x80000003ff037210 */ /* 0x000fc80007ffe0ff */
[----:B------:R-:W-:-:S05]  /*1140*/  PRMT R3, R3, 0x7710, RZ ;  /* 0x0000771003037816 */ /* 0x000fca00000000ff */
[----:B------:R-:W-:-:S05]  /*1150*/  VIADD R3, R3, 0xfff ;  /* 0x00000fff03037836 */ /* 0x000fca0000000000 */
[----:B------:R-:W-:Y:S02]  /*1160*/  LOP3.LUT R8, R3, 0xffff, RZ, 0xc0, !PT ;  /* 0x0000ffff03087812 */ /* 0x000fe400078ec0ff */
[----:B------:R-:W-:-:S07]  /*1170*/  MOV R10, 0x1190 ;  /* 0x00001190000a7802 */ /* 0x000fce0000000f00 */
[----:B-1----:R-:W-:Y:S05]  /*1180*/  CALL.REL.NOINC `($__internal_7_$__cuda_sm20_div_u16) ;  /* 0x0000002400807944 */ /* 0x002fea0003c00000 */
        /* <DEDUP_REMOVED lines=9> */
[----:B------:R-:W2:Y:S01]  /*1220*/  LDCU UR6, c[0x0][0x388] ;  /* 0x00007100ff0677ac */ /* 0x000ea20008000800 */
[----:B------:R-:W-:Y:S01]  /*1230*/  LOP3.LUT R4, R4, 0x3, RZ, 0xc0, !PT ;  /* 0x0000000304047812 */ /* 0x000fe200078ec0ff */
[----:B------:R-:W-:-:S03]  /*1240*/  UMOV UR5, 0x400 ;  /* 0x0000040000057882 */ /* 0x000fc60000000000 */
[----:B------:R-:W-:Y:S01]  /*1250*/  LOP3.LUT R4, R4, 0x2, RZ, 0x3c, !PT ;  /* 0x0000000204047812 */ /* 0x000fe200078e3cff */
[----:B------:R-:W-:Y:S01]  /*1260*/  UIADD3 UR5, UPT, UPT, UR5, 0x480, URZ ;  /* 0x0000048005057890 */ /* 0x000fe2000fffe0ff */
[----:B------:R-:W3:Y:S03]  /*1270*/  LDC.64 R8, c[0x0][0x390] ;  /* 0x0000e400ff087b82 */ /* 0x000ee60000000a00 */
[----:B------:R-:W-:Y:S01]  /*1280*/  IMAD.MOV R12, RZ, RZ, -R4 ;  /* 0x000000ffff0c7224 */ /* 0x000fe200078e0a04 */
[----:B--2---:R-:W-:Y:S02]  /*1290*/  UIMAD UR6, UR8, UR6, UR4 ;  /* 0x00000006080672a4 */ /* 0x004fe4000f8e0204 */
[----:B-1----:R-:W-:-:S04]  /*12a0*/  ULEA UR5, UR7, UR5, 0x18 ;  /* 0x0000000507057291 */ /* 0x002fc8000f8ec0ff */
[----:B------:R-:W-:Y:S02]  /*12b0*/  IADD3 R10, PT, PT, R0, UR6, RZ ;  /* 0x00000006000a7c10 */ /* 0x000fe4000fffe0ff */
[----:B0-----:R-:W-:-:S07]  /*12c0*/  LEA R11, R7, UR5, 0x4 ;  /* 0x00000005070b7c11 */ /* 0x001fce000f8e20ff */
.L_x_161:
[----:B---3--:R-:W-:-:S06]  /*12d0*/  IMAD.WIDE.U32 R4, R10, 0x4, R8 ;  /* 0x000000040a047825 */ /* 0x008fcc00078e0008 */
[----:B------:R-:W2:Y:S01]  /*12e0*/  LDG.E.128.CONSTANT R4, desc[UR10][R4.64] ;  /* 0x0000000a04047981 */ /* 0x000ea2000c1e9d00 */
[----:B------:R-:W-:Y:S01]  /*12f0*/  VIADD R12, R12, 0x1 ;  /* 0x000000010c0c7836 */ /* 0x000fe20000000000 */
[----:B------:R-:W-:Y:S01]  /*1300*/  IADD3 R10, PT, PT, R10, R23, RZ ;  /* 0x000000170a0a7210 */ /* 0x000fe20007ffe0ff */
[----:B------:R-:W-:-:S03]  /*1310*/  IMAD.IADD R0, R0, 0x1, R23 ;  /* 0x0000000100007824 */ /* 0x000fc600078e0217 */
[----:B------:R-:W-:Y:S01]  /*1320*/  ISETP.NE.AND P0, PT, R12, RZ, PT ;  /* 0x000000ff0c00720c */ /* 0x000fe20003f05270 */
[----:B--2---:R0:W-:Y:S02]  /*1330*/  STS.128 [R11], R4 ;  /* 0x000000040b007388 */ /* 0x0041e40000000c00 */
[----:B0-----:R-:W-:-:S10]  /*1340*/  IMAD R11, R2, 0x10, R11 ;  /* 0x00000010020b7824 */ /* 0x001fd400078e020b */
[----:B------:R-:W-:Y:S05]  /*1350*/  @P0 BRA `(.L_x_161) ;  /* 0xfffffffc00dc0947 */ /* 0x000fea000383ffff */
.L_x_160:
[----:B------:R-:W-:Y:S05]  /*1360*/  BSYNC.RECONVERGENT B0 ;  /* 0x0000000000007941 */ /* 0x000fea0003800200 */
.L_x_159:
[----:B------:R-:W-:Y:S04]  /*1370*/  BSSY.RECONVERGENT B0, `(.L_x_162) ;  /* 0x0000026000007945 */ /* 0x000fe80003800200 */
[----:B------:R-:W-:Y:S05]  /*1380*/  @!P1 BRA `(.L_x_163) ;  /* 0x0000000000909947 */ /* 0x000fea0003800000 */
[----:B------:R-:W0:Y:S01]  /*1390*/  LDC R29, c[0x0][0x388] ;  /* 0x0000e200ff1d7b82 */ /* 0x000e220000000800 */
[----:B------:R-:W-:Y:S02]  /*13a0*/  UMOV UR5, 0x400 ;  /* 0x0000040000057882 */ /* 0x000fe40000000000 */
[----:B------:R-:W-:-:S05]  /*13b0*/  UIADD3 UR5, UPT, UPT, UR5, 0x480, URZ ;  /* 0x0000048005057890 */ /* 0x000fca000fffe0ff */
[----:B------:R-:W1:Y:S08]  /*13c0*/  S2UR UR6, SR_CgaCtaId ;  /* 0x00000000000679c3 */ /* 0x000e700000008800 */
[----:B------:R-:W2:Y:S01]  /*13d0*/  LDC.64 R20, c[0x0][0x390] ;  /* 0x0000e400ff147b82 */ /* 0x000ea20000000a00 */
[----:B0-----:R-:W-:-:S04]  /*13e0*/  IMAD R29, R29, UR8, R0 ;  /* 0x000000081d1d7c24 */ /* 0x001fc8000f8e0200 */
[----:B------:R-:W-:Y:S01]  /*13f0*/  VIADD R29, R29, UR4 ;  /* 0x000000041d1d7c36 */ /* 0x000fe20008000000 */
[----:B-1----:R-:W-:-:S03]  /*1400*/  ULEA UR5, UR6, UR5, 0x18 ;  /* 0x0000000506057291 */ /* 0x002fc6000f8ec0ff */
[C---:B------:R-:W-:Y:S01]  /*1410*/  IMAD R25, R2.reuse, 0xc, R29 ;  /* 0x0000000c02197824 */ /* 0x040fe200078e021d */
[----:B------:R-:W-:Y:S01]  /*1420*/  LEA R31, R2, R29, 0x3 ;  /* 0x0000001d021f7211 */ /* 0x000fe200078e18ff */
[----:B------:R-:W-:Y:S01]  /*1430*/  IMAD.IADD R33, R29, 0x1, R23 ;  /* 0x000000011d217824 */ /* 0x000fe200078e0217 */
[----:B------:R-:W-:-:S07]  /*1440*/  LEA R27, R0, UR5, 0x2 ;  /* 0x00000005001b7c11 */ /* 0x000fce000f8e10ff */
.L_x_164:
        /* <DEDUP_REMOVED lines=16> */
[C---:B------:R-:W-:Y:S02]  /*1550*/  IMAD R31, R2.reuse, 0x10, R31 ;  /* 0x00000010021f7824 */ /* 0x040fe400078e021f */
[C---:B------:R-:W-:Y:S01]  /*1560*/  IMAD R29, R2.reuse, 0x10, R29 ;  /* 0x00000010021d7824 */ /* 0x040fe200078e021d */
[----:B--2---:R0:W-:Y:S04]  /*1570*/  STS.128 [R27], R4 ;  /* 0x000000041b007388 */ /* 0x0041e80000000c00 */
[----:B---3--:R1:W-:Y:S04]  /*1580*/  STS.128 [R22], R8 ;  /* 0x0000000816007388 */ /* 0x0083e80000000c00 */
[----:B----4-:R1:W-:Y:S04]  /*1590*/  STS.128 [R24], R12 ;  /* 0x0000000c18007388 */ /* 0x0103e80000000c00 */
[----:B-----5:R1:W-:Y:S01]  /*15a0*/  STS.128 [R26], R16 ;  /* 0x000000101a007388 */ /* 0x0203e20000000c00 */
[----:B0-----:R-:W-:Y:S01]  /*15b0*/  IMAD R27, R2, 0x40, R27 ;  /* 0x00000040021b7824 */ /* 0x001fe200078e021b */
[----:B------:R-:W-:Y:S06]  /*15c0*/  @!P0 BRA `(.L_x_164) ;  /* 0xfffffffc00a08947 */ /* 0x000fec000383ffff */
.L_x_163:
[----:B------:R-:W-:Y:S05]  /*15d0*/  BSYNC.RECONVERGENT B0 ;  /* 0x0000000000007941 */ /* 0x000fea0003800200 */
.L_x_162:
[----:B------:R-:W0:Y:S01]  /*15e0*/  S2R R35, SR_TID.X ;  /* 0x0000000000237919 */ /* 0x000e220000002100 */
[----:B------:R-:W2:Y:S01]  /*15f0*/  S2UR UR6, SR_CgaCtaId ;  /* 0x00000000000679c3 */ /* 0x000ea20000008800 */
[----:B------:R-:W-:Y:S01]  /*1600*/  UMOV UR4, 0x400 ;  /* 0x0000040000047882 */ /* 0x000fe20000000000 */
[----:B------:R-:W-:Y:S06]  /*1610*/  BSSY.RECONVERGENT B0, `(.L_x_165) ;  /* 0x00001e7000007945 */ /* 0x000fec0003800200 */
[----:B------:R-:W-:Y:S08]  /*1620*/  BAR.SYNC.DEFER_BLOCKING 0x0 ;  /* 0x0000000000007b1d */ /* 0x000ff00000010000 */
[----:B------:R-:W-:Y:S01]  /*1630*/  S2UR UR8, SR_CTAID.Y ;  /* 0x00000000000879c3 */ /* 0x000fe20000002600 */
[----:B--2---:R-:W-:Y:S01]  /*1640*/  ULEA UR5, UR6, UR4, 0x18 ;  /* 0x0000000406057291 */ /* 0x004fe2000f8ec0ff */
[C---:B0-----:R-:W-:Y:S01]  /*1650*/  SHF.L.U32 R0, R35.reuse, 0x2, RZ ;  /* 0x0000000223007819 */ /* 0x041fe200000006ff */
[C---:B-1----:R-:W-:Y:S01]  /*1660*/  VIADD R8, R35.reuse, 0x2 ;  /* 0x0000000223087836 */ /* 0x042fe20000000000 */
[----:B------:R-:W-:Y:S01]  /*1670*/  SHF.R.U32.HI R28, RZ, 0x8, R35 ;  /* 0x00000008ff1c7819 */ /* 0x000fe20000011623 */
[C---:B------:R-:W-:Y:S01]  /*1680*/  VIADD R9, R35.reuse, 0x3 ;  /* 0x0000000323097836 */ /* 0x040fe20000000000 */
[----:B------:R-:W-:Y:S01]  /*1690*/  LOP3.LUT R4, R0, 0x3c, RZ, 0xc0, !PT ;  /* 0x0000003c00047812 */ /* 0x000fe200078ec0ff */
[C---:B------:R-:W-:Y:S01]  /*16a0*/  VIADD R22, R35.reuse, 0x5 ;  /* 0x0000000523167836 */ /* 0x040fe20000000000 */
[C---:B------:R-:W-:Y:S01]  /*16b0*/  IADD3 R6, PT, PT, R35.reuse, 0x1, RZ ;  /* 0x0000000123067810 */ /* 0x040fe20007ffe0ff */
[C---:B------:R-:W-:Y:S01]  /*16c0*/  VIADD R19, R35.reuse, 0x6 ;  /* 0x0000000623137836 */ /* 0x040fe20000000000 */
[----:B------:R-:W-:Y:S01]  /*16d0*/  LOP3.LUT R16, R8, 0xf, RZ, 0xc0, !PT ;  /* 0x0000000f08107812 */ /* 0x000fe200078ec0ff */
[----:B------:R-:W-:Y:S01]  /*16e0*/  VIADD R5, R4, UR5 ;  /* 0x0000000504057c36 */ /* 0x000fe20008000000 */
[----:B------:R-:W-:Y:S01]  /*16f0*/  UIADD3 UR5, UPT, UPT, UR4, 0x480, URZ ;  /* 0x0000048004057890 */ /* 0x000fe2000fffe0ff */
[----:B------:R-:W-:Y:S01]  /*1700*/  IMAD.SHL.U32 R4, R35, 0x10, RZ ;  /* 0x0000001023047824 */ /* 0x000fe200078e00ff */
[----:B------:R-:W-:Y:S01]  /*1710*/  LOP3.LUT R13, R6, 0xf, RZ, 0xc0, !PT ;  /* 0x0000000f060d7812 */ /* 0x000fe200078ec0ff */
[----:B------:R-:W-:Y:S01]  /*1720*/  IMAD R28, R28, 0x44, R5 ;  /* 0x000000441c1c7824 */ /* 0x000fe200078e0205 */
[----:B------:R-:W-:Y:S01]  /*1730*/  ULEA UR5, UR6, UR5, 0x18 ;  /* 0x0000000506057291 */ /* 0x000fe2000f8ec0ff */
[----:B------:R-:W-:Y:S01]  /*1740*/  LOP3.LUT R30, R9, 0xf, RZ, 0xc0, !PT ;  /* 0x0000000f091e7812 */ /* 0x000fe200078ec0ff */
[----:B------:R-:W-:Y:S01]  /*1750*/  VIADD R14, R35, 0x9 ;  /* 0x00000009230e7836 */ /* 0x000fe20000000000 */
[----:B------:R-:W-:Y:S01]  /*1760*/  LOP3.LUT R5, R4, 0xff0, RZ, 0xc0, !PT ;  /* 0x00000ff004057812 */ /* 0x000fe200078ec0ff */
[----:B------:R-:W0:Y:S01]  /*1770*/  LDS R29, [R28] ;  /* 0x000000001c1d7984 */ /* 0x000e220000000800 */
[----:B------:R-:W-:Y:S01]  /*1780*/  LOP3.LUT R7, R13, 0xff0, R4, 0xf8, !PT ;  /* 0x00000ff00d077812 */ /* 0x000fe200078ef804 */
[----:B------:R-:W-:Y:S01]  /*1790*/  VIADD R12, R35, 0xa ;  /* 0x0000000a230c7836 */ /* 0x000fe20000000000 */
[----:B------:R-:W-:Y:S01]  /*17a0*/  LOP3.LUT R6, R5, 0xf, R35, 0xf8, !PT ;  /* 0x0000000f05067812 */ /* 0x000fe200078ef823 */
[----:B------:R-:W-:Y:S01]  /*17b0*/  UIADD3 UR4, UPT, UPT, UR4, 0x4480, URZ ;  /* 0x0000448004047890 */ /* 0x000fe2000fffe0ff */
[----:B------:R-:W-:-:S02]  /*17c0*/  LEA R7, R7, UR5, 0x2 ;  /* 0x0000000507077c11 */ /* 0x000fc4000f8e10ff */
[----:B------:R-:W-:Y:S01]  /*17d0*/  LEA R6, R6, UR5, 0x2 ;  /* 0x0000000506067c11 */ /* 0x000fe2000f8e10ff */
[----:B------:R-:W-:Y:S01]  /*17e0*/  ULEA UR7, UR6, UR4, 0x18 ;  /* 0x0000000406077291 */ /* 0x000fe2000f8ec0ff */
[--C-:B------:R-:W-:Y:S01]  /*17f0*/  LOP3.LUT R8, R16, 0xff0, R4.reuse, 0xf8, !PT ;  /* 0x00000ff010087812 */ /* 0x100fe200078ef804 */
[----:B------:R-:W-:Y:S01]  /*1800*/  LDS R26, [R7] ;  /* 0x00000000071a7984 */ /* 0x000fe20000000800 */
[C---:B------:R-:W-:Y:S01]  /*1810*/  IADD3 R24, PT, PT, R35.reuse, 0x4, RZ ;  /* 0x0000000423187810 */ /* 0x040fe20007ffe0ff */
[----:B------:R-:W1:Y:S01]  /*1820*/  LDCU UR6, c[0x0][0x384] ;  /* 0x00007080ff0677ac */ /* 0x000e620008000800 */
[----:B------:R-:W-:Y:S01]  /*1830*/  LOP3.LUT R9, R30, 0xff0, R4, 0xf8, !PT ;  /* 0x00000ff01e097812 */ /* 0x000fe200078ef804 */
[----:B------:R-:W-:Y:S01]  /*1840*/  LDS R27, [R6] ;  /* 0x00000000061b7984 */ /* 0x000fe20000000800 */
[----:B------:R-:W-:Y:S01]  /*1850*/  LEA R8, R8, UR5, 0x2 ;  /* 0x0000000508087c11 */ /* 0x000fe2000f8e10ff */
[----:B------:R-:W2:Y:S01]  /*1860*/  LDCU UR4, c[0x0][0x388] ;  /* 0x00007100ff0477ac */ /* 0x000ea20008000800 */
[----:B------:R-:W-:-:S02]  /*1870*/  LOP3.LUT R31, R35, 0xf, RZ, 0xc0, !PT ;  /* 0x0000000f231f7812 */ /* 0x000fc400078ec0ff */
[----:B------:R-:W-:Y:S01]  /*1880*/  LOP3.LUT R24, R24, 0xf, RZ, 0xc0, !PT ;  /* 0x0000000f18187812 */ /* 0x000fe200078ec0ff */
[----:B------:R3:W-:Y:S01]  /*1890*/  LDS R25, [R8] ;  /* 0x0000000008197984 */ /* 0x0007e20000000800 */
[----:B------:R-:W-:Y:S02]  /*18a0*/  LEA R9, R9, UR5, 0x2 ;  /* 0x0000000509097c11 */ /* 0x000fe4000f8e10ff */
[----:B------:R-:W-:Y:S02]  /*18b0*/  LOP3.LUT R10, R24, 0xff0, R4, 0xf8, !PT ;  /* 0x00000ff0180a7812 */ /* 0x000fe400078ef804 */
[----:B------:R-:W-:Y:S01]  /*18c0*/  LOP3.LUT R22, R22, 0xf, RZ, 0xc0, !PT ;  /* 0x0000000f16167812 */ /* 0x000fe200078ec0ff */
[----:B------:R-:W-:Y:S01]  /*18d0*/  LDS R23, [R9] ;  /* 0x0000000009177984 */ /* 0x000fe20000000800 */
[----:B------:R-:W-:Y:S02]  /*18e0*/  IADD3 R17, PT, PT, R35, 0x7, RZ ;  /* 0x0000000723117810 */ /* 0x000fe40007ffe0ff */
[----:B------:R-:W-:-:S02]  /*18f0*/  LOP3.LUT R19, R19, 0xf, RZ, 0xc0, !PT ;  /* 0x0000000f13137812 */ /* 0x000fc400078ec0ff */
[----:B------:R-:W-:Y:S02]  /*1900*/  LEA R10, R10, UR5, 0x2 ;  /* 0x000000050a0a7c11 */ /* 0x000fe4000f8e10ff */
[--C-:B------:R-:W-:Y:S01]  /*1910*/  LOP3.LUT R11, R22, 0xff0, R4.reuse, 0xf8, !PT ;  /* 0x00000ff0160b7812 */ /* 0x100fe200078ef804 */
[----:B--2---:R-:W-:Y:S01]  /*1920*/  USHF.R.U32.HI UR4, URZ, 0x4, UR4 ;  /* 0x00000004ff047899 */ /* 0x004fe20008011604 */
[----:B------:R-:W-:Y:S01]  /*1930*/  LOP3.LUT R17, R17, 0xf, RZ, 0xc0, !PT ;  /* 0x0000000f11117812 */ /* 0x000fe200078ec0ff */
[----:B------:R2:W-:Y:S01]  /*1940*/  LDS R21, [R10] ;  /* 0x000000000a157984 */ /* 0x0005e20000000800 */
[----:B------:R-:W-:Y:S02]  /*1950*/  LEA R11, R11, UR5, 0x2 ;  /* 0x000000050b0b7c11 */ /* 0x000fe4000f8e10ff */
[----:B---3--:R-:W-:Y:S01]  /*1960*/  LOP3.LUT R8, R17, 0xff0, R4, 0xf8, !PT ;  /* 0x00000ff011087812 */ /* 0x008fe200078ef804 */
[----:B0-----:R-:W0:Y:S01]  /*1970*/  SHFL.IDX PT, R6, R29, R31, 0x101f ;  /* 0x00101f1f1d067589 */ /* 0x001e2200000e0000 */
[----:B------:R-:W-:-:S02]  /*1980*/  LOP3.LUT R15, R5, 0x8, R31, 0xf6, !PT ;  /* 0x00000008050f7812 */ /* 0x000fc400078ef61f */
[----:B------:R-:W-:Y:S01]  /*1990*/  LOP3.LUT R14, R14, 0xf, RZ, 0xc0, !PT ;  /* 0x0000000f0e0e7812 */ /* 0x000fe200078ec0ff */
[----:B------:R3:W4:Y:S01]  /*19a0*/  SHFL.IDX PT, R7, R29, R13, 0x101f ;  /* 0x00101f0d1d077589 */ /* 0x00072200000e0000 */
[----:B------:R-:W-:Y:S02]  /*19b0*/  LOP3.LUT R12, R12, 0xf, RZ, 0xc0, !PT ;  /* 0x0000000f0c0c7812 */ /* 0x000fe400078ec0ff */
[----:B------:R-:W-:Y:S01]  /*19c0*/  LEA R15, R15, UR5, 0x2 ;  /* 0x000000050f0f7c11 */ /* 0x000fe2000f8e10ff */
[----:B------:R-:W-:Y:S01]  /*19d0*/  LDS R20, [R11] ;  /* 0x000000000b147984 */ /* 0x000fe20000000800 */
[----:B--2---:R-:W-:Y:S02]  /*19e0*/  IADD3 R10, PT, PT, R35, 0xb, RZ ;  /* 0x0000000b230a7810 */ /* 0x004fe40007ffe0ff */
[----:B------:R-:W-:Y:S01]  /*19f0*/  LOP3.LUT R34, R31, 0x8, RZ, 0x3c, !PT ;  /* 0x000000081f227812 */ /* 0x000fe200078e3cff */
[----:B------:R2:W5:Y:S01]  /*1a00*/  SHFL.IDX PT, R5, R29, R16, 0x101f ;  /* 0x00101f101d057589 */ /* 0x00056200000e0000 */
[----:B------:R-:W-:-:S02]  /*1a10*/  LOP3.LUT R10, R10, 0xf, RZ, 0xc0, !PT ;  /* 0x0000000f0a0a7812 */ /* 0x000fc400078ec0ff */
[--C-:B---3--:R-:W-:Y:S01]  /*1a20*/  LOP3.LUT R13, R19, 0xff0, R4.reuse, 0xf8, !PT ;  /* 0x00000ff0130d7812 */ /* 0x108fe200078ef804 */
[----:B------:R-:W3:Y:S01]  /*1a30*/  SHFL.IDX PT, R30, R29, R30, 0x101f ;  /* 0x00101f1e1d1e7589 */ /* 0x000ee200000e0000 */
[--C-:B------:R-:W-:Y:S02]  /*1a40*/  LOP3.LUT R9, R10, 0xff0, R4.reuse, 0xf8, !PT ;  /* 0x00000ff00a097812 */ /* 0x100fe400078ef804 */
[----:B------:R-:W-:Y:S01]  /*1a50*/  LEA R18, R13, UR5, 0x2 ;  /* 0x000000050d127c11 */ /* 0x000fe2000f8e10ff */
[----:B------:R-:W1:Y:S01]  /*1a60*/  SHFL.IDX PT, R33, R29, R24, 0x101f ;  /* 0x00101f181d217589 */ /* 0x000e6200000e0000 */
[--C-:B------:R-:W-:Y:S02]  /*1a70*/  LOP3.LUT R13, R14, 0xff0, R4.reuse, 0xf8, !PT ;  /* 0x00000ff00e0d7812 */ /* 0x100fe400078ef804 */
[----:B--2---:R-:W-:Y:S01]  /*1a80*/  LEA R16, R8, UR5, 0x2 ;  /* 0x0000000508107c11 */ /* 0x004fe2000f8e10ff */
[----:B0-----:R-:W-:Y:S01]  /*1a90*/  IMAD R6, R27, R6, RZ ;  /* 0x000000061b067224 */ /* 0x001fe200078e02ff */
[----:B------:R-:W-:Y:S01]  /*1aa0*/  LDS R18, [R18] ;  /* 0x0000000012127984 */ /* 0x000fe20000000800 */
[----:B------:R-:W-:-:S02]  /*1ab0*/  LOP3.LUT R8, R12, 0xff0, R4, 0xf8, !PT ;  /* 0x00000ff00c087812 */ /* 0x000fc400078ef804 */
[----:B------:R-:W-:Y:S01]  /*1ac0*/  LEA R13, R13, UR5, 0x2 ;  /* 0x000000050d0d7c11 */ /* 0x000fe2000f8e10ff */
[----:B------:R-:W-:Y:S01]  /*1ad0*/  LDS R16, [R16] ;  /* 0x0000000010107984 */ /* 0x000fe20000000800 */
[----:B------:R-:W-:Y:S01]  /*1ae0*/  LEA R11, R8, UR5, 0x2 ;  /* 0x00000005080b7c11 */ /* 0x000fe2000f8e10ff */
[----:B----4-:R-:W-:Y:S01]  /*1af0*/  IMAD R6, R26, R7, R6 ;  /* 0x000000071a067224 */ /* 0x010fe200078e0206 */
[----:B------:R-:W-:Y:S01]  /*1b00*/  LEA R9, R9, UR5, 0x2 ;  /* 0x0000000509097c11 */ /* 0x000fe2000f8e10ff */
[----:B------:R-:W-:Y:S01]  /*1b10*/  LDS R15, [R15] ;  /* 0x000000000f0f7984 */ /* 0x000fe20000000800 */
[----:B------:R-:W-:Y:S02]  /*1b20*/  VIADD R8, R35, 0xc ;  /* 0x0000000c23087836 */ /* 0x000fe40000000000 */
[----:B-----5:R-:W-:Y:S01]  /*1b30*/  IMAD R5, R25, R5, R6 ;  /* 0x0000000519057224 */ /* 0x020fe200078e0206 */
[----:B------:R-:W0:Y:S02]  /*1b40*/  SHFL.IDX PT, R7, R29, R22, 0x101f ;  /* 0x00101f161d077589 */ /* 0x000e2400000e0000 */
[----:B------:R-:W-:Y:S01]  /*1b50*/  LOP3.LUT R8, R8, 0xf, RZ, 0xc0, !PT ;  /* 0x0000000f08087812 */ /* 0x000fe200078ec0ff */
[----:B---3--:R-:W-:Y:S01]  /*1b60*/  IMAD R30, R23, R30, R5 ;  /* 0x0000001e171e7224 */ /* 0x008fe200078e0205 */
[----:B------:R-:W-:Y:S03]  /*1b70*/  LDS R13, [R13] ;  /* 0x000000000d0d7984 */ /* 0x000fe60000000800 */
[----:B-1----:R-:W-:Y:S01]  /*1b80*/  IMAD R33, R21, R33, R30 ;  /* 0x0000002115217224 */ /* 0x002fe200078e021e */
[----:B------:R-:W1:Y:S04]  /*1b90*/  SHFL.IDX PT, R32, R29, R19, 0x101f ;  /* 0x00101f131d207589 */ /* 0x000e6800000e0000 */
[----:B------:R-:W-:Y:S04]  /*1ba0*/  LDS R11, [R11] ;  /* 0x000000000b0b7984 */ /* 0x000fe80000000800 */
[----:B------:R-:W2:Y:S04]  /*1bb0*/  SHFL.IDX PT, R31, R29, R17, 0x101f ;  /* 0x00101f111d1f7589 */ /* 0x000ea800000e0000 */
[----:B------:R3:W4:Y:S04]  /*1bc0*/  SHFL.IDX PT, R6, R29, R34, 0x101f ;  /* 0x00101f221d067589 */ /* 0x00072800000e0000 */
[----:B------:R-:W5:Y:S01]  /*1bd0*/  SHFL.IDX PT, R5, R29, R14, 0x101f ;  /* 0x00101f0e1d057589 */ /* 0x000f6200000e0000 */
[----:B0-----:R-:W-:-:S03]  /*1be0*/  IMAD R33, R20, R7, R33 ;  /* 0x0000000714217224 */ /* 0x001fc600078e0221 */
[----:B------:R-:W0:Y:S01]  /*1bf0*/  SHFL.IDX PT, R30, R29, R12, 0x101f ;  /* 0x00101f0c1d1e7589 */ /* 0x000e2200000e0000 */
[----:B---3--:R-:W-:-:S03]  /*1c00*/  LOP3.LUT R34, R8, 0xff0, R4, 0xf8, !PT ;  /* 0x00000ff008227812 */ /* 0x008fc600078ef804 */
[----:B------:R-:W-:Y:S01]  /*1c10*/  LDS R9, [R9] ;  /* 0x0000000009097984 */ /* 0x000fe20000000800 */
[----:B-1----:R-:W-:Y:S01]  /*1c20*/  IMAD R32, R18, R32, R33 ;  /* 0x0000002012207224 */ /* 0x002fe200078e0221 */
[----:B------:R-:W-:Y:S02]  /*1c30*/  LEA R34, R34, UR5, 0x2 ;  /* 0x0000000522227c11 */ /* 0x000fe4000f8e10ff */
[----:B------:R-:W-:Y:S01]  /*1c40*/  IADD3 R33, PT, PT, R35, 0xe, RZ ;  /* 0x0000000e23217810 */ /* 0x000fe20007ffe0ff */
[----:B------:R-:W-:Y:S01]  /*1c50*/  SHFL.IDX PT, R37, R29, R8, 0x101f ;  /* 0x00101f081d257589 */ /* 0x000fe200000e0000 */
[----:B--2---:R-:W-:-:S03]  /*1c60*/  IMAD R32, R16, R31, R32 ;  /* 0x0000001f10207224 */ /* 0x004fc600078e0220 */
[----:B------:R-:W-:Y:S01]  /*1c70*/  LDS R7, [R34] ;  /* 0x0000000022077984 */ /* 0x000fe20000000800 */
[----:B------:R-:W-:Y:S02]  /*1c80*/  VIADD R31, R35, 0xd ;  /* 0x0000000d231f7836 */ /* 0x000fe40000000000 */
[----:B----4-:R-:W-:Y:S01]  /*1c90*/  IMAD R32, R15, R6, R32 ;  /* 0x000000060f207224 */ /* 0x010fe200078e0220 */
[----:B------:R-:W1:Y:S02]  /*1ca0*/  SHFL.IDX PT, R34, R29, R10, 0x101f ;  /* 0x00101f0a1d227589 */ /* 0x000e6400000e0000 */
[----:B------:R-:W-:Y:S01]  /*1cb0*/  LOP3.LUT R6, R31, 0xf, RZ, 0xc0, !PT ;  /* 0x0000000f1f067812 */ /* 0x000fe200078ec0ff */
[----:B-----5:R-:W-:Y:S01]  /*1cc0*/  IMAD R32, R13, R5, R32 ;  /* 0x000000050d207224 */ /* 0x020fe200078e0220 */
[----:B------:R-:W-:Y:S02]  /*1cd0*/  LOP3.LUT R5, R33, 0xf, RZ, 0xc0, !PT ;  /* 0x0000000f21057812 */ /* 0x000fe400078ec0ff */
[----:B------:R-:W-:Y:S01]  /*1ce0*/  LOP3.LUT R31, R6, 0xff0, R4, 0xf8, !PT ;  /* 0x00000ff0061f7812 */ /* 0x000fe200078ef804 */
[----:B0-----:R-:W-:Y:S01]  /*1cf0*/  IMAD R30, R11, R30, R32 ;  /* 0x0000001e0b1e7224 */ /* 0x001fe200078e0220 */
[----:B------:R-:W-:Y:S01]  /*1d00*/  SHFL.IDX PT, R36, R29, R6, 0x101f ;  /* 0x00101f061d247589 */ /* 0x000fe200000e0000 */
[----:B------:R-:W-:Y:S01]  /*1d10*/  VIADD R32, R35, 0xffffffff ;  /* 0xffffffff23207836 */ /* 0x000fe20000000000 */
[----:B------:R-:W-:-:S02]  /*1d20*/  LEA R33, R31, UR5, 0x2 ;  /* 0x000000051f217c11 */ /* 0x000fc4000f8e10ff */
[--C-:B------:R-:W-:Y:S02]  /*1d30*/  LOP3.LUT R31, R5, 0xff0, R4.reuse, 0xf8, !PT ;  /* 0x00000ff0051f7812 */ /* 0x100fe400078ef804 */
[----:B------:R-:W-:Y:S02]  /*1d40*/  LOP3.LUT R32, R32, 0xf, RZ, 0xc0, !PT ;  /* 0x0000000f20207812 */ /* 0x000fe400078ec0ff */
[----:B------:R-:W-:Y:S01]  /*1d50*/  LEA R31, R31, UR5, 0x2 ;  /* 0x000000051f1f7c11 */ /* 0x000fe2000f8e10ff */
[----:B------:R-:W0:Y:S01]  /*1d60*/  LDS R33, [R33] ;  /* 0x0000000021217984 */ /* 0x000e220000000800 */
[----:B------:R-:W-:-:S04]  /*1d70*/  LOP3.LUT R35, R32, 0xff0, R4, 0xf8, !PT ;  /* 0x00000ff020237812 */ /* 0x000fc800078ef804 */
[----:B------:R-:W-:Y:S01]  /*1d80*/  LEA R35, R35, UR5, 0x2 ;  /* 0x0000000523237c11 */ /* 0x000fe2000f8e10ff */
[----:B------:R-:W-:Y:S01]  /*1d90*/  LDS R31, [R31] ;  /* 0x000000001f1f7984 */ /* 0x000fe20000000800 */
[----:B------:R-:W2:Y:S01]  /*1da0*/  S2UR UR5, SR_CTAID.X ;  /* 0x00000000000579c3 */ /* 0x000ea20000002500 */
[----:B-1----:R-:W-:Y:S02]  /*1db0*/  IMAD R34, R9, R34, R30 ;  /* 0x0000002209227224 */ /* 0x002fe400078e021e */
[----:B------:R-:W-:Y:S04]  /*1dc0*/  LDS R30, [R35] ;  /* 0x00000000231e7984 */ /* 0x000fe80000000800 */
[----:B------:R-:W1:Y:S01]  /*1dd0*/  SHFL.IDX PT, R35, R29, R5, 0x101f ;  /* 0x00101f051d237589 */ /* 0x000e6200000e0000 */
[----:B------:R-:W-:-:S03]  /*1de0*/  IMAD R37, R7, R37, R34 ;  /* 0x0000002507257224 */ /* 0x000fc600078e0222 */
[----:B------:R-:W3:Y:S04]  /*1df0*/  SHFL.IDX PT, R29, R29, R32, 0x101f ;  /* 0x00101f201d1d7589 */ /* 0x000ee800000e0000 */
[----:B------:R-:W4:Y:S01]  /*1e00*/  LDS R34, [R0+UR7] ;  /* 0x0000000700227984 */ /* 0x000f220008000800 */
[----:B--2---:R-:W-:-:S04]  /*1e10*/  USHF.L.U32 UR5, UR5, 0x8, URZ ;  /* 0x0000000805057899 */ /* 0x004fc800080006ff */
[----:B------:R-:W-:Y:S01]  /*1e20*/  UIMAD UR5, UR8, UR6, UR5 ;  /* 0x00000006080572a4 */ /* 0x000fe2000f8e0205 */
[----:B0-----:R-:W-:Y:S02]  /*1e30*/  IMAD R36, R33, R36, R37 ;  /* 0x0000002421247224 */ /* 0x001fe400078e0225 */
[----:B------:R-:W0:Y:S02]  /*1e40*/  S2R R37, SR_TID.X ;  /* 0x0000000000257919 */ /* 0x000e240000002100 */
[----:B-1----:R-:W-:-:S04]  /*1e50*/  IMAD R35, R31, R35, R36 ;  /* 0x000000231f237224 */ /* 0x002fc800078e0224 */
[----:B---3--:R-:W-:-:S04]  /*1e60*/  IMAD R29, R30, R29, R35 ;  /* 0x0000001d1e1d7224 */ /* 0x008fc800078e0223 */
[----:B----4-:R-:W-:-:S05]  /*1e70*/  IMAD.IADD R29, R29, 0x1, R34 ;  /* 0x000000011d1d7824 */ /* 0x010fca00078e0222 */
[----:B------:R-:W-:Y:S04]  /*1e80*/  STS [R0+UR7], R29 ;  /* 0x0000001d00007988 */ /* 0x000fe80008000807 */
[----:B------:R-:W1:Y:S01]  /*1e90*/  LDS R29, [R28+0x88] ;  /* 0x000088001c1d7984 */ /* 0x000e620000000800 */
[C---:B0-----:R-:W-:Y:S01]  /*1ea0*/  IADD3 R34, PT, PT, R37.reuse, 0x3, RZ ;  /* 0x0000000325227810 */ /* 0x041fe20007ffe0ff */
[C---:B------:R-:W-:Y:S02]  /*1eb0*/  VIADD R35, R37.reuse, 0x2 ;  /* 0x0000000225237836 */ /* 0x040fe40000000000 */
[C---:B------:R-:W-:Y:S01]  /*1ec0*/  VIADD R36, R37.reuse, 0x1 ;  /* 0x0000000125247836 */ /* 0x040fe20000000000 */
        /* <DEDUP_REMOVED lines=40> */
[----:B-1----:R-:W-:-:S05]  /*2150*/  IMAD R29, R30, R29, R35 ;  /* 0x0000001d1e1d7224 */ /* 0x002fca00078e0223 */
[----:B------:R-:W-:-:S05]  /*2160*/  IADD3 R29, PT, PT, R29, R34, RZ ;  /* 0x000000221d1d7210 */ /* 0x000fca0007ffe0ff */
[----:B------:R-:W-:Y:S04]  /*2170*/  STS [R0+UR7+0x800], R29 ;  /* 0x0008001d00007988 */ /* 0x000fe80008000807 */
[----:B------:R-:W1:Y:S01]  /*2180*/  LDS R29, [R28+0x110] ;  /* 0x000110001c1d7984 */ /* 0x000e620000000800 */
[C---:B0-----:R-:W-:Y:S01]  /*2190*/  VIADD R34, R37.reuse, 0x3 ;  /* 0x0000000325227836 */ /* 0x041fe20000000000 */
[C---:B------:R-:W-:Y:S01]  /*21a0*/  IADD3 R36, PT, PT, R37.reuse, 0x1, RZ ;  /* 0x0000000125247810 */ /* 0x040fe20007ffe0ff */
        /* <DEDUP_REMOVED lines=231> */
[----:B------:R1:W-:Y:S04]  /*3020*/  STS [R0+UR7+0x3000], R29 ;  /* 0x0030001d00007988 */ /* 0x0003e80008000807 */
[----:B------:R2:W3:Y:S01]  /*3030*/  LDS R35, [R28+0x3b8] ;  /* 0x0003b8001c237984 */ /* 0x0004e20000000800 */
[C---:B0-----:R-:W-:Y:S01]  /*3040*/  VIADD R36, R37.reuse, 0x2 ;  /* 0x0000000225247836 */ /* 0x041fe20000000000 */
[C---:B-1----:R-:W-:Y:S02]  /*3050*/  LOP3.LUT R29, R37.reuse, 0xf, RZ, 0xc0, !PT ;  /* 0x0000000f251d7812 */ /* 0x042fe400078ec0ff */
[C---:B--2---:R-:W-:Y:S02]  /*3060*/  IADD3 R28, PT, PT, R37.reuse, 0x3, RZ ;  /* 0x00000003251c7810 */ /* 0x044fe40007ffe0ff */
[----:B------:R-:W-:-:S02]  /*3070*/  IADD3 R37, PT, PT, R37, 0x1, RZ ;  /* 0x0000000125257810 */ /* 0x000fc40007ffe0ff */
[----:B------:R-:W-:Y:S02]  /*3080*/  LOP3.LUT R36, R36, 0xf, RZ, 0xc0, !PT ;  /* 0x0000000f24247812 */ /* 0x000fe400078ec0ff */
[----:B------:R-:W-:Y:S02]  /*3090*/  LOP3.LUT R37, R37, 0xf, RZ, 0xc0, !PT ;  /* 0x0000000f25257812 */ /* 0x000fe400078ec0ff */
[----:B------:R-:W-:Y:S01]  /*30a0*/  LOP3.LUT R28, R28, 0xf, RZ, 0xc0, !PT ;  /* 0x0000000f1c1c7812 */ /* 0x000fe200078ec0ff */
[----:B---3--:R0:W1:Y:S04]  /*30b0*/  SHFL.IDX PT, R34, R35, R29, 0x101f ;  /* 0x00101f1d23227589 */ /* 0x00806800000e0000 */
        /* <DEDUP_REMOVED lines=9> */
[----:B------:R-:W2:Y:S01]  /*3150*/  SHFL.IDX PT, R17, R35, R17, 0x101f ;  /* 0x00101f1123117589 */ /* 0x000ea200000e0000 */
[----:B---3--:R-:W-:-:S03]  /*3160*/  IMAD R34, R25, R36, R34 ;  /* 0x0000002419227224 */ /* 0x008fc600078e0222 */
[----:B------:R-:W3:Y:S01]  /*3170*/  SHFL.IDX PT, R26, R35, R29, 0x101f ;  /* 0x00101f1d231a7589 */ /* 0x000ee200000e0000 */
[----:B0-----:R-:W-:-:S03]  /*3180*/  IMAD R28, R23, R28, R34 ;  /* 0x0000001c171c7224 */ /* 0x001fc600078e0222 */
[----:B------:R-:W0:Y:S01]  /*3190*/  SHFL.IDX PT, R14, R35, R14, 0x101f ;  /* 0x00101f0e230e7589 */ /* 0x000e2200000e0000 */
[----:B----4-:R-:W-:-:S03]  /*31a0*/  IMAD R21, R21, R24, R28 ;  /* 0x0000001815157224 */ /* 0x010fc600078e021c */
[----:B------:R-:W4:Y:S01]  /*31b0*/  SHFL.IDX PT, R12, R35, R12, 0x101f ;  /* 0x00101f0c230c7589 */ /* 0x000f2200000e0000 */
[----:B-----5:R-:W-:-:S03]  /*31c0*/  IMAD R21, R20, R22, R21 ;  /* 0x0000001614157224 */ /* 0x020fc600078e0215 */
[----:B------:R-:W5:Y:S01]  /*31d0*/  SHFL.IDX PT, R10, R35, R10, 0x101f ;  /* 0x00101f0a230a7589 */ /* 0x000f6200000e0000 */
[----:B-1----:R-:W-:-:S03]  /*31e0*/  IMAD R19, R18, R19, R21 ;  /* 0x0000001312137224 */ /* 0x002fc600078e0215 */
[----:B------:R-:W1:Y:S01]  /*31f0*/  SHFL.IDX PT, R8, R35, R8, 0x101f ;  /* 0x00101f0823087589 */ /* 0x000e6200000e0000 */
[----:B--2---:R-:W-:-:S03]  /*3200*/  IMAD R17, R16, R17, R19 ;  /* 0x0000001110117224 */ /* 0x004fc600078e0213 */
[----:B------:R-:W2:Y:S01]  /*3210*/  SHFL.IDX PT, R6, R35, R6, 0x101f ;  /* 0x00101f0623067589 */ /* 0x000ea200000e0000 */
[----:B---3--:R-:W-:-:S03]  /*3220*/  IMAD R17, R15, R26, R17 ;  /* 0x0000001a0f117224 */ /* 0x008fc600078e0211 */
[----:B------:R-:W-:Y:S01]  /*3230*/  LDS R19, [R0+UR7+0x3800] ;  /* 0x0038000700137984 */ /* 0x000fe20008000800 */
[----:B0-----:R-:W-:-:S03]  /*3240*/  IMAD R14, R13, R14, R17 ;  /* 0x0000000e0d0e7224 */ /* 0x001fc600078e0211 */
[----:B------:R-:W0:Y:S01]  /*3250*/  SHFL.IDX PT, R5, R35, R5, 0x101f ;  /* 0x00101f0523057589 */ /* 0x000e2200000e0000 */
[----:B----4-:R-:W-:-:S03]  /*3260*/  IMAD R12, R11, R12, R14 ;  /* 0x0000000c0b0c7224 */ /* 0x010fc600078e020e */
[----:B------:R-:W3:Y:S01]  /*3270*/  SHFL.IDX PT, R32, R35, R32, 0x101f ;  /* 0x00101f2023207589 */ /* 0x000ee200000e0000 */
[----:B-----5:R-:W-:-:S04]  /*3280*/  IMAD R10, R9, R10, R12 ;  /* 0x0000000a090a7224 */ /* 0x020fc800078e020c */
[----:B-1----:R-:W-:Y:S01]  /*3290*/  IMAD R8, R7, R8, R10 ;  /* 0x0000000807087224 */ /* 0x002fe200078e020a */
[----:B------:R-:W-:-:S03]  /*32a0*/  LOP3.LUT R7, R3, 0xffff, RZ, 0xc0, !PT ;  /* 0x0000ffff03077812 */ /* 0x000fc600078ec0ff */
[----:B--2---:R-:W-:Y:S01]  /*32b0*/  IMAD R6, R33, R6, R8 ;  /* 0x0000000621067224 */ /* 0x004fe200078e0208 */
[----:B------:R-:W-:-:S03]  /*32c0*/  ISETP.GE.U32.AND P1, PT, R7, 0x2, PT ;  /* 0x000000020700780c */ /* 0x000fc60003f26070 */
[----:B0-----:R-:W-:Y:S01]  /*32d0*/  IMAD R5, R31, R5, R6 ;  /* 0x000000051f057224 */ /* 0x001fe200078e0206 */
[----:B------:R-:W-:-:S03]  /*32e0*/  LOP3.LUT R6, R3, 0xffff, RZ, 0xc0, !PT ;  /* 0x0000ffff03067812 */ /* 0x000fc600078ec0ff */
[----:B---3--:R-:W-:Y:S01]  /*32f0*/  IMAD R32, R30, R32, R5 ;  /* 0x000000201e207224 */ /* 0x008fe200078e0205 */
[----:B------:R-:W-:-:S04]  /*3300*/  IADD3 R5, PT, PT, -R6, 0x2, RZ ;  /* 0x0000000206057810 */ /* 0x000fc80007ffe1ff */
[----:B------:R-:W-:Y:S01]  /*3310*/  LOP3.LUT P0, RZ, R5, 0x3, RZ, 0xc0, !PT ;  /* 0x0000000305ff7812 */ /* 0x000fe2000780c0ff */
[----:B------:R-:W-:-:S05]  /*3320*/  IMAD.IADD R19, R32, 0x1, R19 ;  /* 0x0000000120137824 */ /* 0x000fca00078e0213 */
[----:B------:R0:W-:Y:S01]  /*3330*/  STS [R0+UR7+0x3800], R19 ;  /* 0x0038001300007988 */ /* 0x0001e20008000807 */
[----:B------:R-:W-:Y:S06]  /*3340*/  BAR.SYNC.DEFER_BLOCKING 0x0 ;  /* 0x0000000000007b1d */ /* 0x000fec0000010000 */
[----:B------:R-:W-:Y:S05]  /*3350*/  @!P0 BRA `(.L_x_166) ;  /* 0x0000000000488947 */ /* 0x000fea0003800000 */
[----:B------:R-:W1:Y:S01]  /*3360*/  LDC.64 R10, c[0x0][0x3a0] ;  /* 0x0000e800ff0a7b82 */ /* 0x000e620000000a00 */
[----:B------:R-:W-:Y:S02]  /*3370*/  LOP3.LUT R3, R3, 0xffff, RZ, 0xc0, !PT ;  /* 0x0000ffff03037812 */ /* 0x000fe400078ec0ff */
[----:B------:R-:W-:Y:S02]  /*3380*/  IADD3 R13, PT, PT, R4, UR7, RZ ;  /* 0x00000007040d7c10 */ /* 0x000fe4000fffe0ff */
[----:B------:R-:W-:-:S04]  /*3390*/  LOP3.LUT R3, R3, 0x3, RZ, 0xc0, !PT ;  /* 0x0000000303037812 */ /* 0x000fc800078ec0ff */
[----:B------:R-:W-:-:S05]  /*33a0*/  LOP3.LUT R3, R3, 0x2, RZ, 0x3c, !PT ;  /* 0x0000000203037812 */ /* 0x000fca00078e3cff */
[----:B------:R-:W-:-:S07]  /*33b0*/  IMAD.MOV R3, RZ, RZ, -R3 ;  /* 0x000000ffff037224 */ /* 0x000fce00078e0a03 */
.L_x_167:
[----:B--2---:R2:W3:Y:S01]  /*33c0*/  LDS.128 R4, [R13] ;  /* 0x000000000d047984 */ /* 0x0044e20000000c00 */
[----:B------:R-:W-:Y:S01]  /*33d0*/  LOP3.LUT R9, R0, 0xfc, RZ, 0xc0, !PT ;  /* 0x000000fc00097812 */ /* 0x000fe200078ec0ff */
[----:B------:R-:W-:Y:S01]  /*33e0*/  VIADD R3, R3, 0x1 ;  /* 0x0000000103037836 */ /* 0x000fe20000000000 */
[----:B------:R-:W-:Y:S02]  /*33f0*/  SHF.R.U32.HI R8, RZ, 0x8, R0 ;  /* 0x00000008ff087819 */ /* 0x000fe40000011600 */
[----:B------:R-:W-:Y:S02]  /*3400*/  IADD3 R9, PT, PT, R9, UR5, RZ ;  /* 0x0000000509097c10 */ /* 0x000fe4000fffe0ff */
[----:B------:R-:W-:Y:S01]  /*3410*/  ISETP.NE.AND P0, PT, R3, RZ, PT ;  /* 0x000000ff0300720c */ /* 0x000fe20003f05270 */
[C---:B--2---:R-:W-:Y:S01]  /*3420*/  IMAD R13, R2.reuse, 0x10, R13 ;  /* 0x00000010020d7824 */ /* 0x044fe200078e020d */
[----:B0-----:R-:W-:Y:S01]  /*3430*/  LEA R0, R2, R0, 0x2 ;  /* 0x0000000002007211 */ /* 0x001fe200078e10ff */
[----:B------:R-:W-:-:S04]  /*3440*/  IMAD R9, R8, UR4, R9 ;  /* 0x0000000408097c24 */ /* 0x000fc8000f8e0209 */
[----:B-1----:R-:W-:-:S05]  /*3450*/  IMAD.WIDE.U32 R8, R9, 0x4, R10 ;  /* 0x0000000409087825 */ /* 0x002fca00078e000a */
[----:B---3--:R2:W-:Y:S01]  /*3460*/  STG.E.128 desc[UR10][R8.64], R4 ;  /* 0x0000000408007986 */ /* 0x0085e2000c101d0a */
[----:B------:R-:W-:Y:S05]  /*3470*/  @P0 BRA `(.L_x_167) ;  /* 0xfffffffc00d00947 */ /* 0x000fea000383ffff */
.L_x_166:
[----:B------:R-:W-:Y:S05]  /*3480*/  BSYNC.RECONVERGENT B0 ;  /* 0x0000000000007941 */ /* 0x000fea0003800200 */
.L_x_165:
[----:B------:R-:W-:Y:S05]  /*3490*/  @!P1 EXIT ;  /* 0x000000000000994d */ /* 0x000fea0003800000 */
[----:B------:R-:W1:Y:S01]  /*34a0*/  LDC.64 R20, c[0x0][0x3a0] ;  /* 0x0000e800ff147b82 */ /* 0x000e620000000a00 */
[C-C-:B------:R-:W-:Y:S01]  /*34b0*/  IMAD R3, R2.reuse, 0xc, R0.reuse ;  /* 0x0000000c02037824 */ /* 0x140fe200078e0200 */
[C---:B------:R-:W-:Y:S01]  /*34c0*/  LEA R29, R2.reuse, R0, 0x3 ;  /* 0x00000000021d7211 */ /* 0x040fe200078e18ff */
[----:B------:R-:W-:Y:S01]  /*34d0*/  IMAD R31, R2, 0x4, R0 ;  /* 0x00000004021f7824 */ /* 0x000fe200078e0200 */
[----:B------:R-:W-:-:S07]  /*34e0*/  LEA R33, R0, UR7, 0x2 ;  /* 0x0000000700217c11 */ /* 0x000fce000f8e10ff */
.L_x_168:
[C---:B-1----:R-:W-:Y:S01]  /*34f0*/  LEA R12, R2.reuse, R33, 0x4 ;  /* 0x00000021020c7211 */ /* 0x042fe200078e20ff */
[C-C-:B--2---:R-:W-:Y:S01]  /*3500*/  IMAD R8, R2.reuse, 0x20, R33.reuse ;  /* 0x0000002002087824 */ /* 0x144fe200078e0221 */
[----:B0-----:R0:W2:Y:S01]  /*3510*/  LDS.128 R16, [R33] ;  /* 0x0000000021107984 */ /* 0x0010a20000000c00 */
[--C-:B------:R-:W-:Y:S01]  /*3520*/  IMAD R4, R2, 0x30, R33.reuse ;  /* 0x0000003002047824 */ /* 0x100fe200078e0221 */
[----:B------:R-:W-:Y:S02]  /*3530*/  LOP3.LUT R30, R0, 0xfc, RZ, 0xc0, !PT ;  /* 0x000000fc001e7812 */ /* 0x000fe400078ec0ff */
[----:B------:R-:W3:Y:S01]  /*3540*/  LDS.128 R12, [R12] ;  /* 0x000000000c0c7984 */ /* 0x000ee20000000c00 */
[----:B------:R-:W-:Y:S02]  /*3550*/  LOP3.LUT R26, R29, 0xfc, RZ, 0xc0, !PT ;  /* 0x000000fc1d1a7812 */ /* 0x000fe400078ec0ff */
[----:B------:R-:W-:Y:S01]  /*3560*/  LOP3.LUT R27, R3, 0xfc, RZ, 0xc0, !PT ;  /* 0x000000fc031b7812 */ /* 0x000fe200078ec0ff */
[----:B------:R-:W4:Y:S01]  /*3570*/  LDS.128 R8, [R8] ;  /* 0x0000000008087984 */ /* 0x000f220000000c00 */
[----:B------:R-:W-:Y:S01]  /*3580*/  SHF.R.U32.HI R28, RZ, 0x8, R0 ;  /* 0x00000008ff1c7819 */ /* 0x000fe20000011600 */
[----:B0-----:R-:W-:Y:S01]  /*3590*/  IMAD R33, R2, 0x40, R33 ;  /* 0x0000004002217824 */ /* 0x001fe200078e0221 */
[----:B------:R-:W-:Y:S01]  /*35a0*/  IADD3 R35, PT, PT, R30, UR5, RZ ;  /* 0x000000051e237c10 */ /* 0x000fe2000fffe0ff */
[----:B------:R-:W0:Y:S01]  /*35b0*/  LDS.128 R4, [R4] ;  /* 0x0000000004047984 */ /* 0x000e220000000c00 */
[----:B------:R-:W-:Y:S01]  /*35c0*/  SHF.R.U32.HI R23, RZ, 0x8, R29 ;  /* 0x00000008ff177819 */ /* 0x000fe2000001161d */
[----:B------:R-:W-:Y:S01]  /*35d0*/  VIADD R27, R27, UR5 ;  /* 0x000000051b1b7c36 */ /* 0x000fe20008000000 */
[----:B------:R-:W-:Y:S01]  /*35e0*/  SHF.R.U32.HI R22, RZ, 0x8, R3 ;  /* 0x00000008ff167819 */ /* 0x000fe20000011603 */
[----:B------:R-:W-:Y:S01]  /*35f0*/  IMAD R37, R28, UR4, R35 ;  /* 0x000000041c257c24 */ /* 0x000fe2000f8e0223 */
[----:B------:R-:W-:Y:S01]  /*3600*/  IADD3 R26, PT, PT, R26, UR5, RZ ;  /* 0x000000051a1a7c10 */ /* 0x000fe2000fffe0ff */
[----:B------:R-:W-:Y:S01]  /*3610*/  IMAD R29, R2, 0x10, R29 ;  /* 0x00000010021d7824 */ /* 0x000fe200078e021d */
[----:B------:R-:W-:Y:S01]  /*3620*/  LOP3.LUT R25, R31, 0xfc, RZ, 0xc0, !PT ;  /* 0x000000fc1f197812 */ /* 0x000fe200078ec0ff */
[----:B------:R-:W-:Y:S01]  /*3630*/  IMAD R35, R22, UR4, R27 ;  /* 0x0000000416237c24 */ /* 0x000fe2000f8e021b */
[----:B------:R-:W-:Y:S01]  /*3640*/  SHF.R.U32.HI R24, RZ, 0x8, R31 ;  /* 0x00000008ff187819 */ /* 0x000fe2000001161f */
[----:B------:R-:W-:Y:S01]  /*3650*/  IMAD R23, R23, UR4, R26 ;  /* 0x0000000417177c24 */ /* 0x000fe2000f8e021a */
[C---:B------:R-:W-:Y:S01]  /*3660*/  LEA R3, R2.reuse, R3, 0x4 ;  /* 0x0000000302037211 */ /* 0x040fe200078e20ff */
[----:B-1----:R-:W-:Y:S01]  /*3670*/  IMAD.WIDE.U32 R26, R37, 0x4, R20 ;  /* 0x00000004251a7825 */ /* 0x002fe200078e0014 */
[----:B------:R-:W-:-:S02]  /*3680*/  LEA R37, R2, R0, 0x2 ;  /* 0x0000000002257211 */ /* 0x000fc400078e10ff */
[C---:B------:R-:W-:Y:S01]  /*3690*/  LEA R31, R2.reuse, R31, 0x4 ;  /* 0x0000001f021f7211 */ /* 0x040fe200078e20ff */
[----:B------:R-:W-:Y:S02]  /*36a0*/  VIADD R25, R25, UR5 ;  /* 0x0000000519197c36 */ /* 0x000fe40008000000 */
[----:B------:R-:W-:Y:S02]  /*36b0*/  IMAD R37, R2, 0x4, R37 ;  /* 0x0000000402257824 */ /* 0x000fe400078e0225 */
[----:B------:R-:W-:Y:S02]  /*36c0*/  IMAD R25, R24, UR4, R25 ;  /* 0x0000000418197c24 */ /* 0x000fe4000f8e0219 */
[----:B------:R-:W-:Y:S01]  /*36d0*/  IMAD.WIDE.U32 R22, R23, 0x4, R20 ;  /* 0x0000000417167825 */ /* 0x000fe200078e0014 */
[----:B------:R-:W-:-:S03]  /*36e0*/  LEA R37, R2, R37, 0x2 ;  /* 0x0000002502257211 */ /* 0x000fc600078e10ff */
[--C-:B------:R-:W-:Y:S01]  /*36f0*/  IMAD.WIDE.U32 R24, R25, 0x4, R20.reuse ;  /* 0x0000000419187825 */ /* 0x100fe200078e0014 */
[----:B--2---:R1:W-:Y:S03]  /*3700*/  STG.E.128 desc[UR10][R26.64], R16 ;  /* 0x000000101a007986 */ /* 0x0043e6000c101d0a */
[----:B------:R-:W-:Y:S01]  /*3710*/  IMAD.WIDE.U32 R34, R35, 0x4, R20 ;  /* 0x0000000423227825 */ /* 0x000fe200078e0014 */
[----:B---3--:R1:W-:Y:S03]  /*3720*/  STG.E.128 desc[UR10][R24.64], R12 ;  /* 0x0000000c18007986 */ /* 0x0083e6000c101d0a */
[----:B------:R-:W-:Y:S01]  /*3730*/  IMAD R0, R2, 0x4, R37 ;  /* 0x0000000402007824 */ /* 0x000fe200078e0225 */
[----:B----4-:R1:W-:Y:S04]  /*3740*/  STG.E.128 desc[UR10][R22.64], R8 ;  /* 0x0000000816007986 */ /* 0x0103e8000c101d0a */
[----:B------:R-:W-:Y:S01]  /*3750*/  ISETP.GE.U32.AND P0, PT, R0, 0x1000, PT ;  /* 0x000010000000780c */ /* 0x000fe20003f06070 */
[----:B0-----:R1:W-:-:S12]  /*3760*/  STG.E.128 desc[UR10][R34.64], R4 ;  /* 0x0000000422007986 */ /* 0x0013d8000c101d0a */
[----:B------:R-:W-:Y:S05]  /*3770*/  @!P0 BRA `(.L_x_168) ;  /* 0xfffffffc005c8947 */ /* 0x000fea000383ffff */
[----:B------:R-:W-:Y:S05]  /*3780*/  EXIT ;  /* 0x000000000000794d */ /* 0x000fea0003800000 */
        .weak           $__internal_7_$__cuda_sm20_div_u16
        .type           $__internal_7_$__cuda_sm20_div_u16,@function
        .size           $__internal_7_$__cuda_sm20_div_u16,(.L_x_2345 - $__internal_7_$__cuda_sm20_div_u16)
$__internal_7_$__cuda_sm20_div_u16:
        /* <DEDUP_REMOVED lines=18> */
[----:B------:R-:W-:Y:S06]  /*38b0*/  RET.REL.NODEC R4 `(_Z9cuda_gemmIiLj512ELj1ELj1ELj4096ELj16ELj16ELj128ELj0ELj1EEvjjjPKT_S2_PS0_jjj) ;  /* 0xffffffc404d07950 */ /* 0x000fec0003c3ffff */
.L_x_169:
        /* <DEDUP_REMOVED lines=12> */
.L_x_2345:


//--------------------- .text._Z9cuda_gemmIiLj512ELj1ELj1ELj4096ELj8ELj8ELj128ELj1ELj1EEvjjjPKT_S2_PS0_jjj --------------------------
	.section	.text._Z9cuda_gemmIiLj512ELj1ELj1ELj4096ELj8ELj8ELj128ELj1ELj1EEvjjjPKT_S2_PS0_jjj,"ax",@progbits
	.align	128
        .global         _Z9cuda_gemmIiLj512ELj1ELj1ELj4096ELj8ELj8ELj128ELj1ELj1EEvjjjPKT_S2_PS0_jjj
        .type           _Z9cuda_gemmIiLj512ELj1ELj1ELj4096ELj8ELj8ELj128ELj1ELj1EEvjjjPKT_S2_PS0_jjj,@function
        .size           _Z9cuda_gemmIiLj512ELj1ELj1ELj4096ELj8ELj8ELj128ELj1ELj1EEvjjjPKT_S2_PS0_jjj,(.L_x_2346 - _Z9cuda_gemmIiLj512ELj1ELj1ELj4096ELj8ELj8ELj128ELj1ELj1EEvjjjPKT_S2_PS0_jjj)
        .other          _Z9cuda_gemmIiLj512ELj1ELj1ELj4096ELj8ELj8ELj128ELj1ELj1EEvjjjPKT_S2_PS0_jjj,@"STO_CUDA_ENTRY STV_DEFAULT"
_Z9cuda_gemmIiLj512ELj1ELj1ELj4096ELj8ELj8ELj128ELj1ELj1EEvjjjPKT_S2_PS0_jjj:
.text._Z9cuda_gemmIiLj512ELj1ELj1ELj4096ELj8ELj8ELj128ELj1ELj1EEvjjjPKT_S2_PS0_jjj:
[----:B------:R-:W-:Y:S01]  /*0000*/  LDC R1, c[0x0][0x37c] ;  /* 0x0000df00ff017b82 */ /* 0x000fe20000000800 */
[----:B------:R-:W0:Y:S01]  /*0010*/  S2R R21, SR_TID.X ;  /* 0x0000000000157919 */ /* 0x000e220000002100 */
[----:B------:R-:W1:Y:S01]  /*0020*/  LDCU.64 UR8, c[0x0][0x358] ;  /* 0x00006b00ff0877ac */ /* 0x000e620008000a00 */
[----:B------:R-:W-:Y:S01]  /*0030*/  BSSY.RECONVERGENT B0, `(.L_x_170) ;  /* 0x000002e000007945 */ /* 0x000fe20003800200 */
[----:B------:R-:W2:Y:S01]  /*0040*/  S2R R20, SR_CTAID.Y ;  /* 0x0000000000147919 */ /* 0x000ea20000002600 */
[C---:B0-----:R-:W-:Y:S02]  /*0050*/  ISETP.GT.U32.AND P0, PT, R21.reuse, 0xf, PT ;  /* 0x0000000f1500780c */ /* 0x041fe40003f04070 */
[----:B------:R-:W-:-:S11]  /*0060*/  SHF.L.U32 R19, R21, 0x2, RZ ;  /* 0x0000000215137819 */ /* 0x000fd600000006ff */
[----:B-12---:R-:W-:Y:S05]  /*0070*/  @P0 BRA `(.L_x_171) ;  /* 0x0000000000a40947 */ /* 0x006fea0003800000 */
[----:B------:R-:W0:Y:S01]  /*0080*/  S2R R5, SR_CgaCtaId ;  /* 0x0000000000057919 */ /* 0x000e220000008800 */
[----:B------:R-:W1:Y:S01]  /*0090*/  LDC.64 R2, c[0x0][0x398] ;  /* 0x0000e600ff027b82 */ /* 0x000e620000000a00 */
[----:B------:R-:W-:Y:S01]  /*00a0*/  MOV R0, 0x400 ;  /* 0x0000040000007802 */ /* 0x000fe20000000f00 */
[----:B------:R-:W-:Y:S01]  /*00b0*/  VIADD R8, R19, 0x1 ;  /* 0x0000000113087836 */ /* 0x000fe20000000000 */
[----:B------:R-:W-:-:S05]  /*00c0*/  MOV R10, R19 ;  /* 0x00000013000a7202 */ /* 0x000fca0000000f00 */
[----:B------:R-:W2:Y:S01]  /*00d0*/  LDC R9, c[0x0][0x360] ;  /* 0x0000d800ff097b82 */ /* 0x000ea20000000800 */
[----:B-1----:R-:W-:Y:S01]  /*00e0*/  IMAD.WIDE.U32 R2, R21, 0x10, R2 ;  /* 0x0000001015027825 */ /* 0x002fe200078e0002 */
[----:B0-----:R-:W-:-:S07]  /*00f0*/  LEA R0, R5, R0, 0x18 ;  /* 0x0000000005007211 */ /* 0x001fce00078ec0ff */
.L_x_172:
[----:B0-----:R0:W3:Y:S01]  /*0100*/  LDG.E.128.CONSTANT R4, desc[UR8][R2.64] ;  /* 0x0000000802047981 */ /* 0x0010e2000c1e9d00 */
[C---:B------:R-:W-:Y:S01]  /*0110*/  VIADD R11, R8.reuse, 0xffffffff ;  /* 0xffffffff080b7836 */ /* 0x040fe20000000000 */
[C---:B------:R-:W-:Y:S01]  /*0120*/  LOP3.LUT R17, R8.reuse, 0x5, RZ, 0xc0, !PT ;  /* 0x0000000508117812 */ /* 0x040fe200078ec0ff */
[C---:B------:R-:W-:Y:S01]  /*0130*/  VIADD R15, R8.reuse, 0x2 ;  /* 0x00000002080f7836 */ /* 0x040fe20000000000 */
[----:B------:R-:W-:Y:S02]  /*0140*/  IADD3 R16, PT, PT, R8, 0x1, RZ ;  /* 0x0000000108107810 */ /* 0x000fe40007ffe0ff */
[----:B------:R-:W-:Y:S02]  /*0150*/  LOP3.LUT R13, R11, 0x4, RZ, 0xc0, !PT ;  /* 0x000000040b0d7812 */ /* 0x000fe400078ec0ff */
[----:B------:R-:W-:Y:S01]  /*0160*/  SHF.R.U32.HI R14, RZ, 0x1, R11 ;  /* 0x00000001ff0e7819 */ /* 0x000fe2000001160b */
[----:B------:R-:W-:Y:S01]  /*0170*/  IMAD R11, R17, 0x24, R0 ;  /* 0x00000024110b7824 */ /* 0x000fe200078e0200 */
[----:B------:R-:W-:Y:S01]  /*0180*/  SHF.R.U32.HI R12, RZ, 0x1, R8 ;  /* 0x00000001ff0c7819 */ /* 0x000fe20000011608 */
[----:B------:R-:W-:Y:S01]  /*0190*/  IMAD R13, R13, 0x24, R0 ;  /* 0x000000240d0d7824 */ /* 0x000fe200078e0200 */
[----:B------:R-:W-:Y:S01]  /*01a0*/  LOP3.LUT R17, R16, 0x6, RZ, 0xc0, !PT ;  /* 0x0000000610117812 */ /* 0x000fe200078ec0ff */
[----:B--2---:R-:W-:Y:S01]  /*01b0*/  IMAD R8, R9, 0x4, R8 ;  /* 0x0000000409087824 */ /* 0x004fe200078e0208 */
[----:B------:R-:W-:Y:S01]  /*01c0*/  LOP3.LUT R23, R15, 0x7, RZ, 0xc0, !PT ;  /* 0x000000070f177812 */ /* 0x000fe200078ec0ff */
[----:B0-----:R-:W-:Y:S01]  /*01d0*/  IMAD.WIDE.U32 R2, R9, 0x10, R2 ;  /* 0x0000001009027825 */ /* 0x001fe200078e0002 */
[----:B------:R-:W-:-:S02]  /*01e0*/  SHF.R.U32.HI R16, RZ, 0x1, R16 ;  /* 0x00000001ff107819 */ /* 0x000fc40000011610 */
[----:B------:R-:W-:Y:S01]  /*01f0*/  SHF.R.U32.HI R15, RZ, 0x1, R15 ;  /* 0x00000001ff0f7819 */ /* 0x000fe2000001160f */
[--C-:B------:R-:W-:Y:S01]  /*0200*/  IMAD R17, R17, 0x24, R0.reuse ;  /* 0x0000002411117824 */ /* 0x100fe200078e0200 */
[----:B------:R-:W-:Y:S01]  /*0210*/  LOP3.LUT R12, R12, 0x7ffffffc, RZ, 0xc0, !PT ;  /* 0x7ffffffc0c0c7812 */ /* 0x000fe200078ec0ff */
[----:B------:R-:W-:Y:S01]  /*0220*/  IMAD R23, R23, 0x24, R0 ;  /* 0x0000002417177824 */ /* 0x000fe200078e0200 */
[----:B------:R-:W-:Y:S02]  /*0230*/  LOP3.LUT R14, R14, 0x7ffffffc, RZ, 0xc0, !PT ;  /* 0x7ffffffc0e0e7812 */ /* 0x000fe400078ec0ff */
[----:B------:R-:W-:Y:S01]  /*0240*/  LOP3.LUT R16, R16, 0x7ffffffc, RZ, 0xc0, !PT ;  /* 0x7ffffffc10107812 */ /* 0x000fe200078ec0ff */
[----:B------:R-:W-:Y:S01]  /*0250*/  IMAD.IADD R12, R11, 0x1, R12 ;  /* 0x000000010b0c7824 */ /* 0x000fe200078e020c */
[----:B------:R-:W-:Y:S02]  /*0260*/  LOP3.LUT R18, R15, 0x7ffffffc, RZ, 0xc0, !PT ;  /* 0x7ffffffc0f127812 */ /* 0x000fe400078ec0ff */
[----:B------:R-:W-:-:S02]  /*0270*/  IADD3 R13, PT, PT, R13, R14, RZ ;  /* 0x0000000e0d0d7210 */ /* 0x000fc40007ffe0ff */
[----:B------:R-:W-:Y:S01]  /*0280*/  IADD3 R17, PT, PT, R17, R16, RZ ;  /* 0x0000001011117210 */ /* 0x000fe20007ffe0ff */
[----:B------:R-:W-:Y:S01]  /*0290*/  IMAD.IADD R18, R23, 0x1, R18 ;  /* 0x0000000117127824 */ /* 0x000fe200078e0212 */
[----:B------:R-:W-:-:S04]  /*02a0*/  LEA R10, R9, R10, 0x2 ;  /* 0x0000000a090a7211 */ /* 0x000fc800078e10ff */
[----:B------:R-:W-:Y:S01]  /*02b0*/  ISETP.GE.U32.AND P0, PT, R10, 0x40, PT ;  /* 0x000000400a00780c */ /* 0x000fe20003f06070 */
[----:B---3--:R0:W-:Y:S04]  /*02c0*/  STS [R13], R4 ;  /* 0x000000040d007388 */ /* 0x0081e80000000800 */
[----:B------:R0:W-:Y:S04]  /*02d0*/  STS [R12], R5 ;  /* 0x000000050c007388 */ /* 0x0001e80000000800 */
[----:B------:R0:W-:Y:S04]  /*02e0*/  STS [R17], R6 ;  /* 0x0000000611007388 */ /* 0x0001e80000000800 */
[----:B------:R0:W-:Y:S01]  /*02f0*/  STS [R18], R7 ;  /* 0x0000000712007388 */ /* 0x0001e20000000800 */
[----:B------:R-:W-:Y:S05]  /*0300*/  @!P0 BRA `(.L_x_172) ;  /* 0xfffffffc007c8947 */ /* 0x000fea000383ffff */
.L_x_171:
[----:B------:R-:W-:Y:S05]  /*0310*/  BSYNC.RECONVERGENT B0 ;  /* 0x0000000000007941 */ /* 0x000fea0003800200 */
.L_x_170:
[----:B------:R-:W1:Y:S02]  /*0320*/  LDCU UR4, c[0x0][0x374] ;  /* 0x00006e80ff0477ac */ /* 0x000e640008000800 */
[----:B-1----:R-:W-:-:S13]  /*0330*/  ISETP.GE.U32.AND P0, PT, R20, UR4, PT ;  /* 0x0000000414007c0c */ /* 0x002fda000bf06070 */
[----:B------:R-:W-:Y:S05]  /*0340*/  @P0 EXIT ;  /* 0x000000000000094d */ /* 0x000fea0003800000 */
[----:B0-----:R-:W0:Y:S02]  /*0350*/  LDC R18, c[0x0][0x360] ;  /* 0x0000d800ff127b82 */ /* 0x001e240000000800 */
[----:B0-----:R-:W-:Y:S02]  /*0360*/  IADD3 R0, PT, PT, R21, R18, RZ ;  /* 0x0000001215007210 */ /* 0x001fe40007ffe0ff */
[----:B------:R-:W-:Y:S02]  /*0370*/  LOP3.LUT R6, R18, 0xffff, RZ, 0xc0, !PT ;  /* 0x0000ffff12067812 */ /* 0x000fe400078ec0ff */
[----:B------:R-:W-:-:S04]  /*0380*/  LOP3.LUT R0, R0, 0xfff, RZ, 0x3c, !PT ;  /* 0x00000fff00007812 */ /* 0x000fc800078e3cff */
[----:B------:R-:W-:Y:S02]  /*0390*/  LOP3.LUT R5, R0, 0xffff, RZ, 0xc0, !PT ;  /* 0x0000ffff00057812 */ /* 0x000fe400078ec0ff */
[----:B------:R-:W-:-:S07]  /*03a0*/  MOV R7, 0x3c0 ;  /* 0x000003c000077802 */ /* 0x000fce0000000f00 */
[----:B------:R-:W-:Y:S05]  /*03b0*/  CALL.REL.NOINC `($__internal_8_$__cuda_sm20_div_u16) ;  /* 0x0000001400dc7944 */ /* 0x000fea0003c00000 */
[----:B------:R-:W-:Y:S01]  /*03c0*/  LOP3.LUT R17, R17, 0x3, RZ, 0xc0, !PT ;  /* 0x0000000311117812 */ /* 0x000fe200078ec0ff */
[----:B------:R-:W-:Y:S01]  /*03d0*/  BSSY.RECONVERGENT B0, `(.L_x_173) ;  /* 0x0000011000007945 */ /* 0x000fe20003800200 */
[----:B------:R-:W-:Y:S02]  /*03e0*/  IMAD.MOV.U32 R3, RZ, RZ, R21 ;  /* 0x000000ffff037224 */ /* 0x000fe400078e0015 */
[----:B------:R-:W-:-:S13]  /*03f0*/  ISETP.NE.AND P0, PT, R17, 0x2, PT ;  /* 0x000000021100780c */ /* 0x000fda0003f05270 */
[----:B------:R-:W-:Y:S05]  /*0400*/  @!P0 BRA `(.L_x_174) ;  /* 0x0000000000348947 */ /* 0x000fea0003800000 */
[----:B------:R-:W0:Y:S01]  /*0410*/  S2R R5, SR_CgaCtaId ;  /* 0x0000000000057919 */ /* 0x000e220000008800 */
[----:B------:R-:W-:Y:S01]  /*0420*/  MOV R0, 0x400 ;  /* 0x0000040000007802 */ /* 0x000fe20000000f00 */
[----:B------:R-:W-:Y:S01]  /*0430*/  IMAD.MOV.U32 R2, RZ, RZ, RZ ;  /* 0x000000ffff027224 */ /* 0x000fe200078e00ff */
[----:B------:R-:W-:Y:S02]  /*0440*/  MOV R3, R21 ;  /* 0x0000001500037202 */ /* 0x000fe40000000f00 */
[----:B------:R-:W-:-:S04]  /*0450*/  IADD3 R0, PT, PT, R0, 0x4180, RZ ;  /* 0x0000418000007810 */ /* 0x000fc80007ffe0ff */
[----:B0-----:R-:W-:-:S07]  /*0460*/  LEA R0, R5, R0, 0x18 ;  /* 0x0000000005007211 */ /* 0x001fce00078ec0ff */
.L_x_175:
[----:B------:R-:W-:Y:S01]  /*0470*/  IMAD R4, R3, 0x4, R0 ;  /* 0x0000000403047824 */ /* 0x000fe200078e0200 */
[----:B------:R-:W-:Y:S01]  /*0480*/  IADD3 R2, PT, PT, R2, 0x1, RZ ;  /* 0x0000000102027810 */ /* 0x000fe20007ffe0ff */
[----:B------:R-:W-:-:S03]  /*0490*/  IMAD.IADD R3, R18, 0x1, R3 ;  /* 0x0000000112037824 */ /* 0x000fc600078e0203 */
[----:B------:R0:W-:Y:S01]  /*04a0*/  STS [R4], RZ ;  /* 0x000000ff04007388 */ /* 0x0001e20000000800 */
[----:B------:R-:W-:-:S04]  /*04b0*/  LOP3.LUT R5, R2, R17, RZ, 0x3c, !PT ;  /* 0x0000001102057212 */ /* 0x000fc800078e3cff */
[----:B------:R-:W-:-:S13]  /*04c0*/  ISETP.NE.AND P0, PT, R5, 0x2, PT ;  /* 0x000000020500780c */ /* 0x000fda0003f05270 */
[----:B0-----:R-:W-:Y:S05]  /*04d0*/  @P0 BRA `(.L_x_175) ;  /* 0xfffffffc00e40947 */ /* 0x001fea000383ffff */
.L_x_174:
[----:B------:R-:W-:Y:S05]  /*04e0*/  BSYNC.RECONVERGENT B0 ;  /* 0x0000000000007941 */ /* 0x000fea0003800200 */
.L_x_173:
[----:B------:R-:W0:Y:S01]  /*04f0*/  S2UR UR5, SR_CgaCtaId ;  /* 0x00000000000579c3 */ /* 0x000e220000008800 */
[----:B------:R-:W-:Y:S01]  /*0500*/  UMOV UR4, 0x400 ;  /* 0x0000040000047882 */ /* 0x000fe20000000000 */
[----:B------:R-:W-:Y:S01]  /*0510*/  BSSY.RECONVERGENT B0, `(.L_x_176) ;  /* 0x0000010000007945 */ /* 0x000fe20003800200 */
[----:B------:R-:W-:Y:S01]  /*0520*/  UIADD3 UR4, UPT, UPT, UR4, 0x4180, URZ ;  /* 0x0000418004047890 */ /* 0x000fe2000fffe0ff */
[----:B------:R-:W-:-:S03]  /*0530*/  SHF.L.U32 R16, R18, 0x2, RZ ;  /* 0x0000000212107819 */ /* 0x000fc600000006ff */
[----:B0-----:R-:W-:-:S06]  /*0540*/  ULEA UR4, UR5, UR4, 0x18 ;  /* 0x0000000405047291 */ /* 0x001fcc000f8ec0ff */
[----:B------:R-:W-:-:S07]  /*0550*/  LEA R5, R3, UR4, 0x2 ;  /* 0x0000000403057c11 */ /* 0x000fce000f8e10ff */
.L_x_177:
[--C-:B-1----:R-:W-:Y:S01]  /*0560*/  IMAD.IADD R0, R5, 0x1, R16.reuse ;  /* 0x0000000105007824 */ /* 0x102fe200078e0210 */
[C---:B------:R-:W-:Y:S01]  /*0570*/  LEA R2, R18.reuse, R5, 0x3 ;  /* 0x0000000512027211 */ /* 0x040fe200078e18ff */
[----:B------:R-:W-:Y:S01]  /*0580*/  IMAD R4, R18, 0xc, R5 ;  /* 0x0000000c12047824 */ /* 0x000fe200078e0205 */
[----:B------:R0:W-:Y:S01]  /*0590*/  STS [R5], RZ ;  /* 0x000000ff05007388 */ /* 0x0001e20000000800 */
[----:B------:R-:W-:-:S03]  /*05a0*/  IMAD.IADD R3, R3, 0x1, R16 ;  /* 0x0000000103037824 */ /* 0x000fc600078e0210 */
[----:B------:R1:W-:Y:S02]  /*05b0*/  STS [R0], RZ ;  /* 0x000000ff00007388 */ /* 0x0003e40000000800 */
[----:B------:R-:W-:Y:S02]  /*05c0*/  ISETP.GE.U32.AND P0, PT, R3, 0x1000, PT ;  /* 0x000010000300780c */ /* 0x000fe40003f06070 */
[----:B------:R1:W-:Y:S01]  /*05d0*/  STS [R2], RZ ;  /* 0x000000ff02007388 */ /* 0x0003e20000000800 */
[----:B0-----:R-:W-:-:S03]  /*05e0*/  LEA R5, R18, R5, 0x4 ;  /* 0x0000000512057211 */ /* 0x001fc600078e20ff */
[----:B------:R1:W-:Y:S07]  /*05f0*/  STS [R4], RZ ;  /* 0x000000ff04007388 */ /* 0x0003ee0000000800 */
[----:B------:R-:W-:Y:S05]  /*0600*/  @!P0 BRA `(.L_x_177) ;  /* 0xfffffffc00d48947 */ /* 0x000fea000383ffff */
[----:B------:R-:W-:Y:S05]  /*0610*/  BSYNC.RECONVERGENT B0 ;  /* 0x0000000000007941 */ /* 0x000fea0003800200 */
.L_x_176:
[----:B-1----:R-:W-:Y:S01]  /*0620*/  IMAD.IADD R0, R19, 0x1, R16 ;  /* 0x0000000113007824 */ /* 0x002fe200078e0210 */
[----:B------:R-:W-:-:S04]  /*0630*/  LOP3.LUT R6, R16, 0xffff, RZ, 0xc0, !PT ;  /* 0x0000ffff10067812 */ /* 0x000fc800078ec0ff */
[----:B------:R-:W-:-:S04]  /*0640*/  IADD3 R0, PT, PT, RZ, -R0, RZ ;  /* 0x80000000ff007210 */ /* 0x000fc80007ffe0ff */
[----:B------:R-:W-:-:S05]  /*0650*/  PRMT R0, R0, 0x7710, RZ ;  /* 0x0000771000007816 */ /* 0x000fca00000000ff */
[----:B------:R-:W-:-:S05]  /*0660*/  VIADD R0, R0, 0xfff ;  /* 0x00000fff00007836 */ /* 0x000fca0000000000 */
[----:B------:R-:W-:Y:S02]  /*0670*/  LOP3.LUT R5, R0, 0xffff, RZ, 0xc0, !PT ;  /* 0x0000ffff00057812 */ /* 0x000fe400078ec0ff */
[----:B------:R-:W-:-:S07]  /*0680*/  MOV R7, 0x6a0 ;  /* 0x000006a000077802 */ /* 0x000fce0000000f00 */
[----:B------:R-:W-:Y:S05]  /*0690*/  CALL.REL.NOINC `($__internal_8_$__cuda_sm20_div_u16) ;  /* 0x0000001400247944 */ /* 0x000fea0003c00000 */
[C---:B------:R-:W-:Y:S01]  /*06a0*/  LOP3.LUT R0, R17.reuse, 0xffff, RZ, 0xc0, !PT ;  /* 0x0000ffff11007812 */ /* 0x040fe200078ec0ff */
[----:B------:R-:W-:Y:S01]  /*06b0*/  BSSY.RECONVERGENT B0, `(.L_x_178) ;  /* 0x000001b000007945 */ /* 0x000fe20003800200 */
[----:B------:R-:W-:Y:S02]  /*06c0*/  LOP3.LUT R2, R17, 0xffff, RZ, 0xc0, !PT ;  /* 0x0000ffff11027812 */ /* 0x000fe400078ec0ff */
[C---:B------:R-:W-:Y:S02]  /*06d0*/  IADD3 R3, PT, PT, -R0.reuse, 0x2, RZ ;  /* 0x0000000200037810 */ /* 0x040fe40007ffe1ff */
[----:B------:R-:W-:Y:S02]  /*06e0*/  LOP3.LUT R0, R0, 0x3, RZ, 0xc0, !PT ;  /* 0x0000000300007812 */ /* 0x000fe400078ec0ff */
[----:B------:R-:W-:Y:S02]  /*06f0*/  LOP3.LUT P1, R3, R3, 0x3, RZ, 0xc0, !PT ;  /* 0x0000000303037812 */ /* 0x000fe4000782c0ff */
[----:B------:R-:W-:-:S02]  /*0700*/  ISETP.GE.U32.AND P0, PT, R2, 0x2, PT ;  /* 0x000000020200780c */ /* 0x000fc40003f06070 */
[----:B------:R-:W-:Y:S02]  /*0710*/  MOV R2, R19 ;  /* 0x0000001300027202 */ /* 0x000fe40000000f00 */
[----:B------:R-:W-:-:S07]  /*0720*/  LOP3.LUT R0, R0, 0x2, RZ, 0x3c, !PT ;  /* 0x0000000200007812 */ /* 0x000fce00078e3cff */
[----:B------:R-:W-:Y:S05]  /*0730*/  @!P1 BRA `(.L_x_179) ;  /* 0x0000000000489947 */ /* 0x000fea0003800000 */
[----:B------:R-:W0:Y:S01]  /*0740*/  S2UR UR5, SR_CgaCtaId ;  /* 0x00000000000579c3 */ /* 0x000e220000008800 */
[----:B------:R-:W-:Y:S01]  /*0750*/  UMOV UR4, 0x400 ;  /* 0x0000040000047882 */ /* 0x000fe20000000000 */
[--C-:B------:R-:W-:Y:S01]  /*0760*/  IMAD R5, R20, 0x1000, R19.reuse ;  /* 0x0000100014057824 */ /* 0x100fe200078e0213 */
[----:B------:R-:W-:Y:S01]  /*0770*/  UIADD3 UR4, UPT, UPT, UR4, 0x180, URZ ;  /* 0x0000018004047890 */ /* 0x000fe2000fffe0ff */
[----:B------:R-:W-:Y:S01]  /*0780*/  IADD3 R10, PT, PT, -R0, RZ, RZ ;  /* 0x000000ff000a7210 */ /* 0x000fe20007ffe1ff */
[----:B------:R-:W-:-:S03]  /*0790*/  IMAD.MOV.U32 R2, RZ, RZ, R19 ;  /* 0x000000ffff027224 */ /* 0x000fc600078e0013 */
[----:B------:R-:W1:Y:S01]  /*07a0*/  LDC.64 R8, c[0x0][0x390] ;  /* 0x0000e400ff087b82 */ /* 0x000e620000000a00 */
[----:B0-----:R-:W-:-:S06]  /*07b0*/  ULEA UR4, UR5, UR4, 0x18 ;  /* 0x0000000405047291 */ /* 0x001fcc000f8ec0ff */
[----:B------:R-:W-:Y:S01]  /*07c0*/  LEA R11, R21, UR4, 0x4 ;  /* 0x00000004150b7c11 */ /* 0x000fe2000f8e20ff */
[----:B-1----:R-:W-:-:S07]  /*07d0*/  IMAD.WIDE.U32 R8, R5, 0x4, R8 ;  /* 0x0000000405087825 */ /* 0x002fce00078e0008 */
.L_x_180:
[----:B------:R0:W2:Y:S01]  /*07e0*/  LDG.E.128.CONSTANT R4, desc[UR8][R8.64] ;  /* 0x0000000808047981 */ /* 0x0000a2000c1e9d00 */
[----:B------:R-:W-:Y:S01]  /*07f0*/  IADD3 R10, PT, PT, R10, 0x1, RZ ;  /* 0x000000010a0a7810 */ /* 0x000fe20007ffe0ff */
[----:B------:R-:W-:-:S03]  /*0800*/  IMAD.IADD R2, R2, 0x1, R16 ;  /* 0x0000000102027824 */ /* 0x000fc600078e0210 */
[----:B------:R-:W-:Y:S01]  /*0810*/  ISETP.NE.AND P1, PT, R10, RZ, PT ;  /* 0x000000ff0a00720c */ /* 0x000fe20003f25270 */
[C---:B0-----:R-:W-:Y:S01]  /*0820*/  IMAD.WIDE.U32 R8, R18.reuse, 0x10, R8 ;  /* 0x0000001012087825 */ /* 0x041fe200078e0008 */
[----:B--2---:R0:W-:Y:S02]  /*0830*/  STS.128 [R11], R4 ;  /* 0x000000040b007388 */ /* 0x0041e40000000c00 */
[----:B0-----:R-:W-:-:S09]  /*0840*/  LEA R11, R18, R11, 0x4 ;  /* 0x0000000b120b7211 */ /* 0x001fd200078e20ff */
[----:B------:R-:W-:Y:S05]  /*0850*/  @P1 BRA `(.L_x_180) ;  /* 0xfffffffc00e01947 */ /* 0x000fea000383ffff */
.L_x_179:
[----:B------:R-:W-:Y:S05]  /*0860*/  BSYNC.RECONVERGENT B0 ;  /* 0x0000000000007941 */ /* 0x000fea0003800200 */
.L_x_178:
        /* <DEDUP_REMOVED lines=12> */
.L_x_183:
[----:B01----:R-:W-:-:S06]  /*0930*/  IMAD.WIDE.U32 R8, R26, 0x4, R28 ;  /* 0x000000041a087825 */ /* 0x003fcc00078e001c */
[----:B------:R-:W2:Y:S01]  /*0940*/  LDG.E.128.CONSTANT R8, desc[UR8][R8.64] ;  /* 0x0000000808087981 */ /* 0x000ea2000c1e9d00 */
[----:B------:R-:W-:-:S04]  /*0950*/  IMAD.WIDE.U32 R4, R24, 0x4, R28 ;  /* 0x0000000418047825 */ /* 0x000fc800078e001c */
[--C-:B------:R-:W-:Y:S02]  /*0960*/  IMAD.WIDE.U32 R12, R22, 0x4, R28.reuse ;  /* 0x00000004160c7825 */ /* 0x100fe400078e001c */
[----:B------:R-:W3:Y:S04]  /*0970*/  LDG.E.128.CONSTANT R4, desc[UR8][R4.64] ;  /* 0x0000000804047981 */ /* 0x000ee8000c1e9d00 */
[----:B------:R-:W4:Y:S04]  /*0980*/  LDG.E.128.CONSTANT R12, desc[UR8][R12.64] ;  /* 0x000000080c0c7981 */ /* 0x000f28000c1e9d00 */
[----:B--2---:R0:W-:Y:S02]  /*0990*/  STS.128 [R25], R8 ;  /* 0x0000000819007388 */ /* 0x0041e40000000c00 */
[----:B0-----:R-:W-:-:S06]  /*09a0*/  IMAD.WIDE.U32 R8, R23, 0x4, R28 ;  /* 0x0000000417087825 */ /* 0x001fcc00078e001c */
[----:B------:R-:W2:Y:S01]  /*09b0*/  LDG.E.128.CONSTANT R8, desc[UR8][R8.64] ;  /* 0x0000000808087981 */ /* 0x000ea2000c1e9d00 */
[----:B------:R-:W-:-:S05]  /*09c0*/  LEA R27, R18, R25, 0x4 ;  /* 0x00000019121b7211 */ /* 0x000fca00078e20ff */
[----:B---3--:R0:W-:Y:S01]  /*09d0*/  STS.128 [R27], R4 ;  /* 0x000000041b007388 */ /* 0x0081e20000000c00 */
[----:B------:R-:W-:-:S04]  /*09e0*/  IADD3 R2, PT, PT, R16, R2, R16 ;  /* 0x0000000210027210 */ /* 0x000fc80007ffe010 */
[----:B------:R-:W-:Y:S01]  /*09f0*/  IADD3 R2, PT, PT, R16, R2, R16 ;  /* 0x0000000210027210 */ /* 0x000fe20007ffe010 */
[C-C-:B0-----:R-:W-:Y:S02]  /*0a00*/  IMAD R6, R18.reuse, 0x20, R25.reuse ;  /* 0x0000002012067824 */ /* 0x141fe400078e0219 */
[----:B------:R-:W-:Y:S01]  /*0a10*/  IMAD R7, R18, 0x30, R25 ;  /* 0x0000003012077824 */ /* 0x000fe200078e0219 */
[----:B------:R-:W-:Y:S01]  /*0a20*/  ISETP.GE.U32.AND P0, PT, R2, 0x1000, PT ;  /* 0x000010000200780c */ /* 0x000fe20003f06070 */
[C---:B------:R-:W-:Y:S01]  /*0a30*/  IMAD R23, R18.reuse, 0x10, R23 ;  /* 0x0000001012177824 */ /* 0x040fe200078e0217 */
[C---:B------:R-:W-:Y:S01]  /*0a40*/  LEA R22, R18.reuse, R22, 0x4 ;  /* 0x0000001612167211 */ /* 0x040fe200078e20ff */
[C---:B------:R-:W-:Y:S01]  /*0a50*/  IMAD R26, R18.reuse, 0x10, R26 ;  /* 0x00000010121a7824 */ /* 0x040fe200078e021a */
[C---:B------:R-:W-:Y:S02]  /*0a60*/  LEA R24, R18.reuse, R24, 0x4 ;  /* 0x0000001812187211 */ /* 0x040fe400078e20ff */
[----:B------:R-:W-:Y:S01]  /*0a70*/  LEA R25, R18, R25, 0x6 ;  /* 0x0000001912197211 */ /* 0x000fe200078e30ff */
[----:B--2---:R0:W-:Y:S04]  /*0a80*/  STS.128 [R6], R8 ;  /* 0x0000000806007388 */ /* 0x0041e80000000c00 */
[----:B----4-:R0:W-:Y:S02]  /*0a90*/  STS.128 [R7], R12 ;  /* 0x0000000c07007388 */ /* 0x0101e40000000c00 */
[----:B------:R-:W-:Y:S05]  /*0aa0*/  @!P0 BRA `(.L_x_183) ;  /* 0xfffffffc00a08947 */ /* 0x000fea000383ffff */
.L_x_182:
[----:B------:R-:W-:Y:S05]  /*0ab0*/  BSYNC.RECONVERGENT B0 ;  /* 0x0000000000007941 */ /* 0x000fea0003800200 */
.L_x_181:
[----:B------:R-:W1:Y:S08]  /*0ac0*/  S2UR UR5, SR_CgaCtaId ;  /* 0x00000000000579c3 */ /* 0x000e700000008800 */
[----:B------:R-:W-:Y:S01]  /*0ad0*/  BAR.SYNC.DEFER_BLOCKING 0x0 ;  /* 0x0000000000007b1d */ /* 0x000fe20000010000 */
[C---:B------:R-:W-:Y:S01]  /*0ae0*/  IMAD.SHL.U32 R2, R21.reuse, 0x4, RZ ;  /* 0x0000000415027824 */ /* 0x040fe200078e00ff */
[C---:B0-----:R-:W-:Y:S01]  /*0af0*/  IADD3 R11, PT, PT, R21.reuse, 0x1, RZ ;  /* 0x00000001150b7810 */ /* 0x041fe20007ffe0ff */
[C---:B------:R-:W-:Y:S01]  /*0b00*/  IMAD.SHL.U32 R23, R21.reuse, 0x8, RZ ;  /* 0x0000000815177824 */ /* 0x040fe200078e00ff */
[C---:B------:R-:W-:Y:S01]  /*0b10*/  IADD3 R10, PT, PT, R21.reuse, 0x2, RZ ;  /* 0x00000002150a7810 */ /* 0x040fe20007ffe0ff */
[----:B------:R-:W-:Y:S01]  /*0b20*/  VIADD R8, R21, 0x3 ;  /* 0x0000000315087836 */ /* 0x000fe20000000000 */
[----:B------:R-:W-:Y:S01]  /*0b30*/  UMOV UR4, 0x400 ;  /* 0x0000040000047882 */ /* 0x000fe20000000000 */
[----:B------:R-:W-:Y:S01]  /*0b40*/  LOP3.LUT R15, R2, 0x1c, RZ, 0xc0, !PT ;  /* 0x0000001c020f7812 */ /* 0x000fe200078ec0ff */
[----:B------:R-:W-:Y:S01]  /*0b50*/  UIADD3 UR6, UPT, UPT, UR4, 0x180, URZ ;  /* 0x0000018004067890 */ /* 0x000fe2000fffe0ff */
[----:B------:R-:W-:Y:S01]  /*0b60*/  LOP3.LUT R11, R11, 0x7, RZ, 0xc0, !PT ;  /* 0x000000070b0b7812 */ /* 0x000fe200078ec0ff */
[----:B------:R-:W-:Y:S01]  /*0b70*/  BSSY.RECONVERGENT B0, `(.L_x_184) ;  /* 0x00000db000007945 */ /* 0x000fe20003800200 */
[----:B------:R-:W-:-:S02]  /*0b80*/  LOP3.LUT R4, R23, 0x7, R21, 0xf8, !PT ;  /* 0x0000000717047812 */ /* 0x000fc400078ef815 */
[C---:B------:R-:W-:Y:S02]  /*0b90*/  LOP3.LUT R5, R23.reuse, R11, RZ, 0xfc, !PT ;  /* 0x0000000b17057212 */ /* 0x040fe400078efcff */
[----:B------:R-:W-:Y:S02]  /*0ba0*/  LOP3.LUT R10, R10, 0x7, RZ, 0xc0, !PT ;  /* 0x000000070a0a7812 */ /* 0x000fe400078ec0ff */
[----:B------:R-:W-:Y:S02]  /*0bb0*/  LOP3.LUT R8, R8, 0x7, RZ, 0xc0, !PT ;  /* 0x0000000708087812 */ /* 0x000fe400078ec0ff */
[----:B------:R-:W-:Y:S02]  /*0bc0*/  LOP3.LUT R6, R23, R10, RZ, 0xfc, !PT ;  /* 0x0000000a17067212 */ /* 0x000fe400078efcff */
[----:B------:R-:W-:Y:S01]  /*0bd0*/  LOP3.LUT R12, R21, 0x7, RZ, 0xc0, !PT ;  /* 0x00000007150c7812 */ /* 0x000fe200078ec0ff */
[----:B-1----:R-:W-:Y:S01]  /*0be0*/  ULEA UR7, UR5, UR4, 0x18 ;  /* 0x0000000405077291 */ /* 0x002fe2000f8ec0ff */
[----:B------:R-:W-:Y:S01]  /*0bf0*/  LOP3.LUT R16, R23, R8, RZ, 0xfc, !PT ;  /* 0x0000000817107212 */ /* 0x000fe200078efcff */
[----:B------:R-:W-:Y:S01]  /*0c00*/  ULEA UR6, UR5, UR6, 0x18 ;  /* 0x0000000605067291 */ /* 0x000fe2000f8ec0ff */
[----:B------:R-:W-:Y:S01]  /*0c10*/  LOP3.LUT R13, R21, 0x7, RZ, 0xc0, !PT ;  /* 0x00000007150d7812 */ /* 0x000fe200078ec0ff */
[----:B------:R-:W-:Y:S01]  /*0c20*/  UIADD3 UR4, UPT, UPT, UR4, 0x4180, URZ ;  /* 0x0000418004047890 */ /* 0x000fe2000fffe0ff */
[----:B------:R-:W-:-:S02]  /*0c30*/  ISETP.NE.AND P1, PT, R3, RZ, PT ;  /* 0x000000ff0300720c */ /* 0x000fc40003f25270 */
[----:B------:R-:W-:Y:S01]  /*0c40*/  LOP3.LUT R3, R12, 0x4, RZ, 0x3c, !PT ;  /* 0x000000040c037812 */ /* 0x000fe200078e3cff */
[----:B------:R-:W-:Y:S01]  /*0c50*/  ULEA UR4, UR5, UR4, 0x18 ;  /* 0x0000000405047291 */ /* 0x000fe2000f8ec0ff */
[----:B------:R-:W0:Y:S01]  /*0c60*/  LDS R14, [R15+UR7] ;  /* 0x000000070f0e7984 */ /* 0x000e220008000800 */
[----:B------:R-:W-:Y:S02]  /*0c70*/  LEA R4, R4, UR6, 0x2 ;  /* 0x0000000604047c11 */ /* 0x000fe4000f8e10ff */
[----:B------:R-:W-:Y:S02]  /*0c80*/  LEA R9, R5, UR6, 0x2 ;  /* 0x0000000605097c11 */ /* 0x000fe4000f8e10ff */
[----:B------:R-:W-:Y:S01]  /*0c90*/  LEA R7, R6, UR6, 0x2 ;  /* 0x0000000606077c11 */ /* 0x000fe2000f8e10ff */
[----:B------:R1:W-:Y:S01]  /*0ca0*/  LDS R5, [R4] ;  /* 0x0000000004057984 */ /* 0x0003e20000000800 */
[----:B------:R-:W-:Y:S02]  /*0cb0*/  LEA R6, R16, UR6, 0x2 ;  /* 0x0000000610067c11 */ /* 0x000fe4000f8e10ff */
[----:B------:R-:W-:Y:S01]  /*0cc0*/  IADD3 R26, PT, PT, R21, 0x5, RZ ;  /* 0x00000005151a7810 */ /* 0x000fe20007ffe0ff */
[----:B------:R-:W-:Y:S01]  /*0cd0*/  LDS R9, [R9] ;  /* 0x0000000009097984 */ /* 0x000fe20000000800 */
[----:B------:R-:W-:-:S02]  /*0ce0*/  LOP3.LUT R17, R17, 0xffff, RZ, 0xc0, !PT ;  /* 0x0000ffff11117812 */ /* 0x000fc400078ec0ff */
[----:B-1----:R-:W-:Y:S01]  /*0cf0*/  LOP3.LUT R4, R23, 0x4, R12, 0xf6, !PT ;  /* 0x0000000417047812 */ /* 0x002fe200078ef60c */
[----:B------:R-:W-:Y:S01]  /*0d00*/  LDS R7, [R7] ;  /* 0x0000000007077984 */ /* 0x000fe20000000800 */
[----:B------:R-:W-:Y:S02]  /*0d10*/  LOP3.LUT R12, R26, 0x7, RZ, 0xc0, !PT ;  /* 0x000000071a0c7812 */ /* 0x000fe400078ec0ff */
[----:B------:R-:W-:Y:S01]  /*0d20*/  LEA R4, R4, UR6, 0x2 ;  /* 0x0000000604047c11 */ /* 0x000fe2000f8e10ff */
[----:B------:R-:W-:Y:S01]  /*0d30*/  LDS R6, [R6] ;  /* 0x0000000006067984 */ /* 0x000fe20000000800 */
[----:B------:R-:W-:-:S04]  /*0d40*/  ISETP.GE.U32.AND P0, PT, R17, 0x2, PT ;  /* 0x000000021100780c */ /* 0x000fc80003f06070 */
[----:B------:R-:W-:Y:S04]  /*0d50*/  LDS R4, [R4] ;  /* 0x0000000004047984 */ /* 0x000fe80000000800 */
[----:B0-----:R-:W0:Y:S04]  /*0d60*/  SHFL.IDX PT, R22, R14, R13, 0x181f ;  /* 0x00181f0d0e167589 */ /* 0x001e2800000e0000 */
[----:B------:R-:W1:Y:S04]  /*0d70*/  SHFL.IDX PT, R16, R14, R11, 0x181f ;  /* 0x00181f0b0e107589 */ /* 0x000e6800000e0000 */
[----:B------:R-:W2:Y:S04]  /*0d80*/  SHFL.IDX PT, R24, R14, R10, 0x181f ;  /* 0x00181f0a0e187589 */ /* 0x000ea800000e0000 */
[----:B------:R-:W3:Y:S04]  /*0d90*/  SHFL.IDX PT, R25, R14, R8, 0x181f ;  /* 0x00181f080e197589 */ /* 0x000ee800000e0000 */
[----:B------:R-:W4:Y:S01]  /*0da0*/  SHFL.IDX PT, R27, R14, R3, 0x181f ;  /* 0x00181f030e1b7589 */ /* 0x000f2200000e0000 */
[----:B0-----:R-:W-:-:S04]  /*0db0*/  IMAD R22, R5, R22, RZ ;  /* 0x0000001605167224 */ /* 0x001fc800078e02ff */
[----:B-1----:R-:W-:Y:S01]  /*0dc0*/  IMAD R22, R9, R16, R22 ;  /* 0x0000001009167224 */ /* 0x002fe200078e0216 */
[----:B------:R-:W-:-:S03]  /*0dd0*/  LOP3.LUT R16, R23, R12, RZ, 0xfc, !PT ;  /* 0x0000000c17107212 */ /* 0x000fc600078efcff */
[----:B--2---:R-:W-:Y:S01]  /*0de0*/  IMAD R24, R7, R24, R22 ;  /* 0x0000001807187224 */ /* 0x004fe200078e0216 */
[----:B------:R-:W-:Y:S01]  /*0df0*/  LEA R16, R16, UR6, 0x2 ;  /* 0x0000000610107c11 */ /* 0x000fe2000f8e10ff */
[----:B------:R-:W-:Y:S02]  /*0e00*/  VIADD R22, R21, 0x6 ;  /* 0x0000000615167836 */ /* 0x000fe40000000000 */
[----:B---3--:R-:W-:Y:S02]  /*0e10*/  IMAD R24, R6, R25, R24 ;  /* 0x0000001906187224 */ /* 0x008fe400078e0218 */
[----:B------:R-:W-:Y:S01]  /*0e20*/  SHFL.IDX PT, R25, R14, R12, 0x181f ;  /* 0x00181f0c0e197589 */ /* 0x000fe200000e0000 */
[----:B------:R-:W-:Y:S01]  /*0e30*/  LOP3.LUT R22, R22, 0x7, RZ, 0xc0, !PT ;  /* 0x0000000716167812 */ /* 0x000fe200078ec0ff */
[----:B----4-:R-:W-:Y:S02]  /*0e40*/  IMAD R27, R4, R27, R24 ;  /* 0x0000001b041b7224 */ /* 0x010fe400078e0218 */
[----:B------:R-:W0:Y:S01]  /*0e50*/  LDS R16, [R16] ;  /* 0x0000000010107984 */ /* 0x000e220000000800 */
[----:B------:R-:W-:-:S03]  /*0e60*/  LOP3.LUT R24, R23, R22, RZ, 0xfc, !PT ;  /* 0x0000001617187212 */ /* 0x000fc600078efcff */
[----:B------:R-:W-:Y:S01]  /*0e70*/  SHFL.IDX PT, R26, R14, R22, 0x181f ;  /* 0x00181f160e1a7589 */ /* 0x000fe200000e0000 */
[----:B------:R-:W-:-:S06]  /*0e80*/  LEA R24, R24, UR6, 0x2 ;  /* 0x0000000618187c11 */ /* 0x000fcc000f8e10ff */
[----:B------:R-:W1:Y:S01]  /*0e90*/  LDS R24, [R24] ;  /* 0x0000000018187984 */ /* 0x000e620000000800 */
[----:B0-----:R-:W-:-:S04]  /*0ea0*/  IMAD R25, R16, R25, R27 ;  /* 0x0000001910197224 */ /* 0x001fc800078e021b */
[----:B-1----:R-:W-:Y:S01]  /*0eb0*/  IMAD R26, R24, R26, R25 ;  /* 0x0000001a181a7224 */ /* 0x002fe200078e0219 */
[----:B------:R-:W-:-:S04]  /*0ec0*/  IADD3 R25, PT, PT, R21, -0x1, RZ ;  /* 0xffffffff15197810 */ /* 0x000fc80007ffe0ff */
[----:B------:R-:W-:-:S04]  /*0ed0*/  LOP3.LUT R25, R25, 0x7, RZ, 0xc0, !PT ;  /* 0x0000000719197812 */ /* 0x000fc800078ec0ff */
[----:B------:R-:W-:Y:S01]  /*0ee0*/  LOP3.LUT R23, R23, R25, RZ, 0xfc, !PT ;  /* 0x0000001917177212 */ /* 0x000fe200078efcff */
[----:B------:R-:W-:Y:S03]  /*0ef0*/  SHFL.IDX PT, R27, R14, R25, 0x181f ;  /* 0x00181f190e1b7589 */ /* 0x000fe600000e0000 */
[----:B------:R-:W-:-:S06]  /*0f00*/  LEA R23, R23, UR6, 0x2 ;  /* 0x0000000617177c11 */ /* 0x000fcc000f8e10ff */
[----:B------:R-:W0:Y:S02]  /*0f10*/  LDS R23, [R23] ;  /* 0x0000000017177984 */ /* 0x000e240000000800 */
[----:B0-----:R-:W-:Y:S02]  /*0f20*/  IMAD R26, R23, R27, R26 ;  /* 0x0000001b171a7224 */ /* 0x001fe400078e021a */
[----:B------:R-:W0:Y:S02]  /*0f30*/  LDS R27, [R2+UR4] ;  /* 0x00000004021b7984 */ /* 0x000e240008000800 */
[----:B0-----:R-:W-:-:S05]  /*0f40*/  IMAD.IADD R27, R26, 0x1, R27 ;  /* 0x000000011a1b7824 */ /* 0x001fca00078e021b */
[----:B------:R-:W-:Y:S04]  /*0f50*/  STS [R2+UR4], R27 ;  /* 0x0000001b02007988 */ /* 0x000fe80008000804 */
[----:B------:R-:W0:Y:S04]  /*0f60*/  LDS R26, [R15+UR7+0x24] ;  /* 0x000024070f1a7984 */ /* 0x000e280008000800 */
[----:B0-----:R-:W0:Y:S04]  /*0f70*/  SHFL.IDX PT, R28, R26, R13, 0x181f ;  /* 0x00181f0d1a1c7589 */ /* 0x001e2800000e0000 */
[----:B------:R-:W1:Y:S04]  /*0f80*/  SHFL.IDX PT, R29, R26, R11, 0x181f ;  /* 0x00181f0b1a1d7589 */ /* 0x000e6800000e0000 */
[----:B------:R-:W2:Y:S04]  /*0f90*/  SHFL.IDX PT, R14, R26, R10, 0x181f ;  /* 0x00181f0a1a0e7589 */ /* 0x000ea800000e0000 */
[----:B------:R-:W-:Y:S01]  /*0fa0*/  SHFL.IDX PT, R27, R26, R25, 0x181f ;  /* 0x00181f191a1b7589 */ /* 0x000fe200000e0000 */
[----:B0-----:R-:W-:-:S04]  /*0fb0*/  IMAD R28, R5, R28, RZ ;  /* 0x0000001c051c7224 */ /* 0x001fc800078e02ff */
[----:B-1----:R-:W-:-:S04]  /*0fc0*/  IMAD R28, R9, R29, R28 ;  /* 0x0000001d091c7224 */ /* 0x002fc800078e021c */
[----:B--2---:R-:W-:Y:S02]  /*0fd0*/  IMAD R29, R7, R14, R28 ;  /* 0x0000000e071d7224 */ /* 0x004fe400078e021c */
[----:B------:R-:W0:Y:S02]  /*0fe0*/  SHFL.IDX PT, R14, R26, R8, 0x181f ;  /* 0x00181f081a0e7589 */ /* 0x000e2400000e0000 */
[----:B0-----:R-:W-:Y:S02]  /*0ff0*/  IMAD R29, R6, R14, R29 ;  /* 0x0000000e061d7224 */ /* 0x001fe400078e021d */
[----:B------:R-:W0:Y:S02]  /*1000*/  SHFL.IDX PT, R14, R26, R3, 0x181f ;  /* 0x00181f031a0e7589 */ /* 0x000e2400000e0000 */
[----:B0-----:R-:W-:Y:S02]  /*1010*/  IMAD R29, R4, R14, R29 ;  /* 0x0000000e041d7224 */ /* 0x001fe400078e021d */
[----:B------:R-:W0:Y:S02]  /*1020*/  SHFL.IDX PT, R14, R26, R12, 0x181f ;  /* 0x00181f0c1a0e7589 */ /* 0x000e2400000e0000 */
[----:B0-----:R-:W-:-:S02]  /*1030*/  IMAD R29, R16, R14, R29 ;  /* 0x0000000e101d7224 */ /* 0x001fc400078e021d */
[----:B------:R-:W0:Y:S02]  /*1040*/  SHFL.IDX PT, R14, R26, R22, 0x181f ;  /* 0x00181f161a0e7589 */ /* 0x000e2400000e0000 */
[----:B0-----:R-:W-:-:S04]  /*1050*/  IMAD R14, R24, R14, R29 ;  /* 0x0000000e180e7224 */ /* 0x001fc800078e021d */
[----:B------:R-:W-:Y:S02]  /*1060*/  IMAD R14, R23, R27, R14 ;  /* 0x0000001b170e7224 */ /* 0x000fe400078e020e */
[----:B------:R-:W0:Y:S03]  /*1070*/  LDS R27, [R2+UR4+0x800] ;  /* 0x00080004021b7984 */ /* 0x000e260008000800 */
[----:B0-----:R-:W-:-:S05]  /*1080*/  IADD3 R27, PT, PT, R14, R27, RZ ;  /* 0x0000001b0e1b7210 */ /* 0x001fca0007ffe0ff */
[----:B------:R-:W-:Y:S04]  /*1090*/  STS [R2+UR4+0x800], R27 ;  /* 0x0008001b02007988 */ /* 0x000fe80008000804 */
[----:B------:R-:W0:Y:S04]  /*10a0*/  LDS R14, [R15+UR7+0x48] ;  /* 0x000048070f0e7984 */ /* 0x000e280008000800 */
[----:B0-----:R-:W0:Y:S04]  /*10b0*/  SHFL.IDX PT, R28, R14, R13, 0x181f ;  /* 0x00181f0d0e1c7589 */ /* 0x001e2800000e0000 */
[----:B------:R-:W1:Y:S04]  /*10c0*/  SHFL.IDX PT, R29, R14, R11, 0x181f ;  /* 0x00181f0b0e1d7589 */ /* 0x000e6800000e0000 */
[----:B------:R-:W-:Y:S04]  /*10d0*/  SHFL.IDX PT, R26, R14, R8, 0x181f ;  /* 0x00181f080e1a7589 */ /* 0x000fe800000e0000 */
[----:B------:R-:W-:Y:S01]  /*10e0*/  SHFL.IDX PT, R27, R14, R25, 0x181f ;  /* 0x00181f190e1b7589 */ /* 0x000fe200000e0000 */
[----:B0-----:R-:W-:-:S04]  /*10f0*/  IMAD R28, R5, R28, RZ ;  /* 0x0000001c051c7224 */ /* 0x001fc800078e02ff */
[----:B-1----:R-:W-:Y:S02]  /*1100*/  IMAD R28, R9, R29, R28 ;  /* 0x0000001d091c7224 */ /* 0x002fe400078e021c */
[----:B------:R-:W0:Y:S02]  /*1110*/  SHFL.IDX PT, R29, R14, R10, 0x181f ;  /* 0x00181f0a0e1d7589 */ /* 0x000e2400000e0000 */
[----:B0-----:R-:W-:-:S04]  /*1120*/  IMAD R29, R7, R29, R28 ;  /* 0x0000001d071d7224 */ /* 0x001fc800078e021c */
[----:B------:R-:W-:Y:S02]  /*1130*/  IMAD R29, R6, R26, R29 ;  /* 0x0000001a061d7224 */ /* 0x000fe400078e021d */
[----:B------:R-:W0:Y:S02]  /*1140*/  SHFL.IDX PT, R26, R14, R3, 0x181f ;  /* 0x00181f030e1a7589 */ /* 0x000e2400000e0000 */
[----:B0-----:R-:W-:Y:S02]  /*1150*/  IMAD R29, R4, R26, R29 ;  /* 0x0000001a041d7224 */ /* 0x001fe400078e021d */
[----:B------:R-:W0:Y:S02]  /*1160*/  SHFL.IDX PT, R26, R14, R12, 0x181f ;  /* 0x00181f0c0e1a7589 */ /* 0x000e2400000e0000 */
[----:B0-----:R-:W-:Y:S02]  /*1170*/  IMAD R29, R16, R26, R29 ;  /* 0x0000001a101d7224 */ /* 0x001fe400078e021d */
[----:B------:R-:W0:Y:S02]  /*1180*/  SHFL.IDX PT, R26, R14, R22, 0x181f ;  /* 0x00181f160e1a7589 */ /* 0x000e2400000e0000 */
[----:B0-----:R-:W-:-:S04]  /*1190*/  IMAD R26, R24, R26, R29 ;  /* 0x0000001a181a7224 */ /* 0x001fc800078e021d */
[----:B------:R-:W-:Y:S02]  /*11a0*/  IMAD R26, R23, R27, R26 ;  /* 0x0000001b171a7224 */ /* 0x000fe400078e021a */
[----:B------:R-:W0:Y:S02]  /*11b0*/  LDS R27, [R2+UR4+0x1000] ;  /* 0x00100004021b7984 */ /* 0x000e240008000800 */
[----:B0-----:R-:W-:-:S05]  /*11c0*/  IMAD.IADD R27, R26, 0x1, R27 ;  /* 0x000000011a1b7824 */ /* 0x001fca00078e021b */
        /* <DEDUP_REMOVED lines=72> */
[----:B------:R-:W0:Y:S04]  /*1650*/  SHFL.IDX PT, R14, R27, R12, 0x181f ;  /* 0x00181f0c1b0e7589 */ /* 0x000e2800000e0000 */
[----:B------:R-:W-:Y:S01]  /*1660*/  SHFL.IDX PT, R26, R27, R25, 0x181f ;  /* 0x00181f191b1a7589 */ /* 0x000fe200000e0000 */
[----:B0-----:R-:W-:-:S03]  /*1670*/  IMAD R29, R16, R14, R29 ;  /* 0x0000000e101d7224 */ /* 0x001fc600078e021d */
[----:B------:R-:W0:Y:S04]  /*1680*/  SHFL.IDX PT, R14, R27, R22, 0x181f ;  /* 0x00181f161b0e7589 */ /* 0x000e2800000e0000 */
[----:B------:R-:W-:Y:S01]  /*1690*/  LDS R27, [R2+UR4+0x3800] ;  /* 0x00380004021b7984 */ /* 0x000fe20008000800 */
[----:B0-----:R-:W-:-:S03]  /*16a0*/  IMAD R14, R24, R14, R29 ;  /* 0x0000000e180e7224 */ /* 0x001fc600078e021d */
[----:B------:R-:W0:Y:S01]  /*16b0*/  LDS R29, [R2+UR4+0x3000] ;  /* 0x00300004021d7984 */ /* 0x000e220008000800 */
[----:B------:R-:W-:-:S04]  /*16c0*/  IMAD R14, R23, R26, R14 ;  /* 0x0000001a170e7224 */ /* 0x000fc800078e020e */
[----:B0-----:R-:W-:-:S05]  /*16d0*/  IMAD.IADD R28, R14, 0x1, R29 ;  /* 0x000000010e1c7824 */ /* 0x001fca00078e021d */
[----:B------:R-:W-:Y:S04]  /*16e0*/  STS [R2+UR4+0x3000], R28 ;  /* 0x0030001c02007988 */ /* 0x000fe80008000804 */
[----:B------:R-:W0:Y:S04]  /*16f0*/  LDS R15, [R15+UR7+0xfc] ;  /* 0x0000fc070f0f7984 */ /* 0x000e280008000800 */
        /* <DEDUP_REMOVED lines=9> */
[----:B------:R-:W0:Y:S01]  /*1790*/  SHFL.IDX PT, R5, R15, R22, 0x181f ;  /* 0x00181f160f057589 */ /* 0x000e2200000e0000 */
[----:B--2---:R-:W-:-:S04]  /*17a0*/  IMAD R14, R7, R10, R14 ;  /* 0x0000000a070e7224 */ /* 0x004fc800078e020e */
[----:B---3--:R-:W-:-:S04]  /*17b0*/  IMAD R14, R6, R29, R14 ;  /* 0x0000001d060e7224 */ /* 0x008fc800078e020e */
[----:B----4-:R-:W-:-:S04]  /*17c0*/  IMAD R7, R4, R3, R14 ;  /* 0x0000000304077224 */ /* 0x010fc800078e020e */
[----:B-----5:R-:W-:Y:S02]  /*17d0*/  IMAD R7, R16, R12, R7 ;  /* 0x0000000c10077224 */ /* 0x020fe400078e0207 */
[----:B------:R-:W-:Y:S02]  /*17e0*/  IMAD.SHL.U32 R16, R18, 0x4, RZ ;  /* 0x0000000412107824 */ /* 0x000fe400078e00ff */
[----:B0-----:R-:W-:-:S04]  /*17f0*/  IMAD R24, R24, R5, R7 ;  /* 0x0000000518187224 */ /* 0x001fc800078e0207 */
[----:B------:R-:W-:-:S05]  /*1800*/  IMAD R24, R23, R25, R24 ;  /* 0x0000001917187224 */ /* 0x000fca00078e0218 */
[----:B------:R-:W-:-:S05]  /*1810*/  IADD3 R27, PT, PT, R24, R27, RZ ;  /* 0x0000001b181b7210 */ /* 0x000fca0007ffe0ff */
[----:B------:R0:W-:Y:S01]  /*1820*/  STS [R2+UR4+0x3800], R27 ;  /* 0x0038001b02007988 */ /* 0x0001e20008000804 */
[----:B------:R-:W-:Y:S06]  /*1830*/  BAR.SYNC.DEFER_BLOCKING 0x0 ;  /* 0x0000000000007b1d */ /* 0x000fec0000010000 */
[----:B------:R-:W-:Y:S05]  /*1840*/  @!P1 BRA `(.L_x_185) ;  /* 0x0000000000349947 */ /* 0x000fea0003800000 */
[----:B0-----:R-:W0:Y:S01]  /*1850*/  LDC.64 R2, c[0x0][0x3a0] ;  /* 0x0000e800ff027b82 */ /* 0x001e220000000a00 */
[----:B------:R-:W-:Y:S01]  /*1860*/  LEA R5, R20, R19, 0xc ;  /* 0x0000001314057211 */ /* 0x000fe200078e60ff */
[----:B------:R-:W-:Y:S01]  /*1870*/  IMAD.MOV R0, RZ, RZ, -R0 ;  /* 0x000000ffff007224 */ /* 0x000fe200078e0a00 */
[----:B------:R-:W-:-:S03]  /*1880*/  LEA R21, R21, UR4, 0x4 ;  /* 0x0000000415157c11 */ /* 0x000fc6000f8e20ff */
[----:B0-----:R-:W-:-:S07]  /*1890*/  IMAD.WIDE.U32 R2, R5, 0x4, R2 ;  /* 0x0000000405027825 */ /* 0x001fce00078e0002 */
.L_x_186:
[----:B------:R0:W1:Y:S01]  /*18a0*/  LDS.128 R4, [R21] ;  /* 0x0000000015047984 */ /* 0x0000620000000c00 */
[----:B------:R-:W-:Y:S01]  /*18b0*/  IADD3 R0, PT, PT, R0, 0x1, RZ ;  /* 0x0000000100007810 */ /* 0x000fe20007ffe0ff */
[----:B------:R-:W-:-:S03]  /*18c0*/  IMAD.IADD R19, R19, 0x1, R16 ;  /* 0x0000000113137824 */ /* 0x000fc600078e0210 */
[----:B------:R-:W-:Y:S02]  /*18d0*/  ISETP.NE.AND P1, PT, R0, RZ, PT ;  /* 0x000000ff0000720c */ /* 0x000fe40003f25270 */
[C---:B0-----:R-:W-:Y:S01]  /*18e0*/  LEA R21, R18.reuse, R21, 0x4 ;  /* 0x0000001512157211 */ /* 0x041fe200078e20ff */
[----:B-1----:R0:W-:Y:S02]  /*18f0*/  STG.E.128 desc[UR8][R2.64], R4 ;  /* 0x0000000402007986 */ /* 0x0021e4000c101d08 */
[----:B0-----:R-:W-:-:S08]  /*1900*/  IMAD.WIDE.U32 R2, R18, 0x10, R2 ;  /* 0x0000001012027825 */ /* 0x001fd000078e0002 */
[----:B------:R-:W-:Y:S05]  /*1910*/  @P1 BRA `(.L_x_186) ;  /* 0xfffffffc00e01947 */ /* 0x000fea000383ffff */
.L_x_185:
[----:B------:R-:W-:Y:S05]  /*1920*/  BSYNC.RECONVERGENT B0 ;  /* 0x0000000000007941 */ /* 0x000fea0003800200 */
.L_x_184:
[----:B------:R-:W-:Y:S05]  /*1930*/  @!P0 EXIT ;  /* 0x000000000000894d */ /* 0x000fea0003800000 */
[----:B0-----:R-:W0:Y:S01]  /*1940*/  LDC.64 R2, c[0x0][0x3a0] ;  /* 0x0000e800ff027b82 */ /* 0x001e220000000a00 */
[----:B------:R-:W-:Y:S01]  /*1950*/  IMAD R22, R20, 0x1000, R19 ;  /* 0x0000100014167824 */ /* 0x000fe200078e0213 */
[----:B------:R-:W-:-:S03]  /*1960*/  LEA R17, R19, UR4, 0x2 ;  /* 0x0000000413117c11 */ /* 0x000fc6000f8e10ff */
[C---:B------:R-:W-:Y:S01]  /*1970*/  IMAD R0, R18.reuse, 0xc, R22 ;  /* 0x0000000c12007824 */ /* 0x040fe200078e0216 */
[----:B------:R-:W-:Y:S01]  /*1980*/  LEA R23, R18, R22, 0x3 ;  /* 0x0000001612177211 */ /* 0x000fe200078e18ff */
[----:B------:R-:W-:-:S07]  /*1990*/  IMAD.IADD R24, R22, 0x1, R16 ;  /* 0x0000000116187824 */ /* 0x000fce00078e0210 */
.L_x_187:
[----:B-1----:R1:W2:Y:S01]  /*19a0*/  LDS.128 R8, [R17] ;  /* 0x0000000011087984 */ /* 0x0022a20000000c00 */
[----:B------:R-:W-:Y:S01]  /*19b0*/  LEA R6, R18, R17, 0x4 ;  /* 0x0000001112067211 */ /* 0x000fe200078e20ff */
[----:B0-----:R-:W-:Y:S01]  /*19c0*/  IMAD.WIDE.U32 R28, R22, 0x4, R2 ;  /* 0x00000004161c7825 */ /* 0x001fe200078e0002 */
[--C-:B------:R-:W-:Y:S02]  /*19d0*/  IADD3 R19, PT, PT, R16, R19, R16.reuse ;  /* 0x0000001310137210 */ /* 0x100fe40007ffe010 */
[C---:B------:R-:W-:Y:S01]  /*19e0*/  LEA R22, R18.reuse, R22, 0x4 ;  /* 0x0000001612167211 */ /* 0x040fe200078e20ff */
[C-C-:B------:R-:W-:Y:S01]  /*19f0*/  IMAD R25, R18.reuse, 0x20, R17.reuse ;  /* 0x0000002012197824 */ /* 0x140fe200078e0211 */
[----:B------:R-:W0:Y:S01]  /*1a00*/  LDS.128 R4, [R6] ;  /* 0x0000000006047984 */ /* 0x000e220000000c00 */
[----:B------:R-:W-:Y:S01]  /*1a10*/  IMAD R12, R18, 0x30, R17 ;  /* 0x00000030120c7824 */ /* 0x000fe200078e0211 */
[----:B------:R-:W-:Y:S01]  /*1a20*/  IADD3 R19, PT, PT, R16, R19, R16 ;  /* 0x0000001310137210 */ /* 0x000fe20007ffe010 */
[----:B------:R-:W-:Y:S01]  /*1a30*/  IMAD.WIDE.U32 R20, R24, 0x4, R2 ;  /* 0x0000000418147825 */ /* 0x000fe200078e0002 */
[----:B------:R-:W-:-:S02]  /*1a40*/  LEA R24, R18, R24, 0x4 ;  /* 0x0000001812187211 */ /* 0x000fc400078e20ff */
[----:B------:R-:W-:Y:S01]  /*1a50*/  ISETP.GE.U32.AND P0, PT, R19, 0x1000, PT ;  /* 0x000010001300780c */ /* 0x000fe20003f06070 */
[----:B------:R-:W-:Y:S01]  /*1a60*/  LDS.128 R12, [R12] ;  /* 0x000000000c0c7984 */ /* 0x000fe20000000c00 */
[----:B------:R-:W-:-:S04]  /*1a70*/  IMAD.WIDE.U32 R26, R23, 0x4, R2 ;  /* 0x00000004171a7825 */ /* 0x000fc800078e0002 */
[C---:B------:R-:W-:Y:S02]  /*1a80*/  IMAD R23, R18.reuse, 0x10, R23 ;  /* 0x0000001012177824 */ /* 0x040fe400078e0217 */
[----:B-1----:R-:W-:Y:S01]  /*1a90*/  IMAD R17, R18, 0x40, R17 ;  /* 0x0000004012117824 */ /* 0x002fe200078e0211 */
[----:B--2---:R-:W-:Y:S04]  /*1aa0*/  STG.E.128 desc[UR8][R28.64], R8 ;  /* 0x000000081c007986 */ /* 0x004fe8000c101d08 */
[----:B------:R-:W1:Y:S04]  /*1ab0*/  LDS.128 R8, [R25] ;  /* 0x0000000019087984 */ /* 0x000e680000000c00 */
[----:B0-----:R0:W-:Y:S02]  /*1ac0*/  STG.E.128 desc[UR8][R20.64], R4 ;  /* 0x0000000414007986 */ /* 0x0011e4000c101d08 */
[----:B0-----:R-:W-:Y:S01]  /*1ad0*/  IMAD.WIDE.U32 R4, R0, 0x4, R2 ;  /* 0x0000000400047825 */ /* 0x001fe200078e0002 */
[----:B------:R-:W-:Y:S01]  /*1ae0*/  LEA R0, R18, R0, 0x4 ;  /* 0x0000000012007211 */ /* 0x000fe200078e20ff */
[----:B-1----:R1:W-:Y:S04]  /*1af0*/  STG.E.128 desc[UR8][R26.64], R8 ;  /* 0x000000081a007986 */ /* 0x0023e8000c101d08 */
[----:B------:R1:W-:Y:S01]  /*1b00*/  STG.E.128 desc[UR8][R4.64], R12 ;  /* 0x0000000c04007986 */ /* 0x0003e2000c101d08 */
[----:B------:R-:W-:Y:S05]  /*1b10*/  @!P0 BRA `(.L_x_187) ;  /* 0xfffffffc00a08947 */ /* 0x000fea000383ffff */
[----:B------:R-:W-:Y:S05]  /*1b20*/  EXIT ;  /* 0x000000000000794d */ /* 0x000fea0003800000 */
        .weak           $__internal_8_$__cuda_sm20_div_u16
        .type           $__internal_8_$__cuda_sm20_div_u16,@function
        .size           $__internal_8_$__cuda_sm20_div_u16,(.L_x_2346 - $__internal_8_$__cuda_sm20_div_u16)
$__internal_8_$__cuda_sm20_div_u16:
[----:B------:R-:W0:Y:S01]  /*1b30*/  I2F.U16 R0, R6 ;  /* 0x0000000600007306 */ /* 0x000e220000101000 */
[----:B------:R-:W-:Y:S01]  /*1b40*/  HFMA2 R2, -RZ, RZ, 15, 0 ;  /* 0x4b800000ff027431 */ /* 0x000fe200000001ff */
[C---:B0-----:R-:W-:Y:S02]  /*1b50*/  FSETP.GEU.AND P1, PT, |R0|.reuse, 1.175494350822287508e-38, PT ;  /* 0x008000000000780b */ /* 0x041fe40003f2e200 */
[----:B------:R-:W-:Y:S02]  /*1b60*/  FSETP.GT.AND P0, PT, |R0|, 8.50705917302346158658e+37, PT ;  /* 0x7e8000000000780b */ /* 0x000fe40003f04200 */
[----:B------:R-:W-:-:S04]  /*1b70*/  FSEL R2, R2, 1, !P1 ;  /* 0x3f80000002027808 */ /* 0x000fc80004800000 */
[----:B------:R-:W-:Y:S02]  /*1b80*/  FSEL R3, R2, 0.25, !P0 ;  /* 0x3e80000002037808 */ /* 0x000fe40004000000 */
[----:B------:R-:W-:Y:S02]  /*1b90*/  ISETP.NE.U32.AND P0, PT, R6, RZ, PT ;  /* 0x000000ff0600720c */ /* 0x000fe40003f05070 */
[----:B------:R-:W-:Y:S01]  /*1ba0*/  MOV R2, R7 ;  /* 0x0000000700027202 */ /* 0x000fe20000000f00 */
[----:B------:R-:W-:Y:S02]  /*1bb0*/  FMUL R4, R0, R3 ;  /* 0x0000000300047220 */ /* 0x000fe40000400000 */
[----:B------:R-:W-:Y:S08]  /*1bc0*/  I2F.U16.RZ R0, R5 ;  /* 0x0000000500007306 */ /* 0x000ff0000010d000 */
[----:B------:R-:W0:Y:S02]  /*1bd0*/  MUFU.RCP R4, R4 ;  /* 0x0000000400047308 */ /* 0x000e240000001000 */
[----:B0-----:R-:W-:-:S05]  /*1be0*/  FMUL R3, R3, R4 ;  /* 0x0000000403037220 */ /* 0x001fca0000400000 */
[----:B------:R-:W-:-:S05]  /*1bf0*/  IADD3 R3, PT, PT, R3, 0x2, RZ ;  /* 0x0000000203037810 */ /* 0x000fca0007ffe0ff */
[----:B------:R-:W-:Y:S01]  /*1c00*/  FMUL.RZ R0, R0, R3 ;  /* 0x0000000300007220 */ /* 0x000fe2000040c000 */
[----:B------:R-:W-:-:S05]  /*1c10*/  HFMA2 R3, -RZ, RZ, 0, 0 ;  /* 0x00000000ff037431 */ /* 0x000fca00000001ff */
[----:B------:R-:W0:Y:S02]  /*1c20*/  F2I.U32.TRUNC.NTZ R0, R0 ;  /* 0x0000000000007305 */ /* 0x000e24000020f000 */
[----:B0-----:R-:W-:Y:S01]  /*1c30*/  LOP3.LUT R17, R0, 0xffff, RZ, 0xc0, !PT ;  /* 0x0000ffff00117812 */ /* 0x001fe200078ec0ff */
[----:B------:R-:W-:Y:S01]  /*1c40*/  @!P0 IMAD.MOV.U32 R17, RZ, RZ, -0x1 ;  /* 0xffffffffff118424 */ /* 0x000fe200078e00ff */
[----:B------:R-:W-:Y:S06]  /*1c50*/  RET.REL.NODEC R2 `(_Z9cuda_gemmIiLj512ELj1ELj1ELj4096ELj8ELj8ELj128ELj1ELj1EEvjjjPKT_S2_PS0_jjj) ;  /* 0xffffffe002e87950 */ /* 0x000fec0003c3ffff */
.L_x_188:
        /* <DEDUP_REMOVED lines=10> */
.L_x_2346:


//--------------------- .text._Z9cuda_gemmIiLj512ELj1ELj1ELj4096ELj8ELj8ELj128ELj0ELj1EEvjjjPKT_S2_PS0_jjj --------------------------
	.section	.text._Z9cuda_gemmIiLj512ELj1ELj1ELj4096ELj8ELj8ELj128ELj0ELj1EEvjjjPKT_S2_PS0_jjj,"ax",@progbits
	.align	128
        .global         _Z9cuda_gemmIiLj512ELj1ELj1ELj4096ELj8ELj8ELj128ELj0ELj1EEvjjjPKT_S2_PS0_jjj
        .type           _Z9cuda_gemmIiLj512ELj1ELj1ELj4096ELj8ELj8ELj128ELj0ELj1EEvjjjPKT_S2_PS0_jjj,@function
        .size           _Z9cuda_gemmIiLj512ELj1ELj1ELj4096ELj8ELj8ELj128ELj0ELj1EEvjjjPKT_S2_PS0_jjj,(.L_x_2347 - _Z9cuda_gemmIiLj512ELj1ELj1ELj4096ELj8ELj8ELj128ELj0ELj1EEvjjjPKT_S2_PS0_jjj)
        .other          _Z9cuda_gemmIiLj512ELj1ELj1ELj4096ELj8ELj8ELj128ELj0ELj1EEvjjjPKT_S2_PS0_jjj,@"STO_CUDA_ENTRY STV_DEFAULT"
_Z9cuda_gemmIiLj512ELj1ELj1ELj4096ELj8ELj8ELj128ELj0ELj1EEvjjjPKT_S2_PS0_jjj:
.text._Z9cuda_gemmIiLj512ELj1ELj1ELj4096ELj8ELj8ELj128ELj0ELj1EEvjjjPKT_S2_PS0_jjj:
[----:B------:R-:W-:Y:S01]  /*0000*/  LDC R1, c[0x0][0x37c] ;  /* 0x0000df00ff017b82 */ /* 0x000fe20000000800 */
[----:B------:R-:W0:Y:S07]  /*0010*/  S2R R25, SR_TID.X ;  /* 0x0000000000197919 */ /* 0x000e2e0000002100 */
[----:B------:R-:W1:Y:S01]  /*0020*/  S2UR UR6, SR_CTAID.Y ;  /* 0x00000000000679c3 */ /* 0x000e620000002600 */
[----:B------:R-:W2:Y:S01]  /*0030*/  LDCU.64 UR10, c[0x0][0x358] ;  /* 0x00006b00ff0a77ac */ /* 0x000ea20008000a00 */
[----:B------:R-:W-:Y:S01]  /*0040*/  BSSY.RECONVERGENT B0, `(.L_x_189) ;  /* 0x000002d000007945 */ /* 0x000fe20003800200 */
[C---:B0-----:R-:W-:Y:S01]  /*0050*/  ISETP.GT.U32.AND P0, PT, R25.reuse, 0xf, PT ;  /* 0x0000000f1900780c */ /* 0x041fe20003f04070 */
[----:B------:R-:W-:-:S12]  /*0060*/  IMAD.SHL.U32 R21, R25, 0x4, RZ ;  /* 0x0000000419157824 */ /* 0x000fd800078e00ff */
        /* <DEDUP_REMOVED lines=9> */
.L_x_191:
[----:B0-----:R0:W3:Y:S01]  /*0100*/  LDG.E.128.CONSTANT R4, desc[UR10][R2.64] ;  /* 0x0000000a02047981 */ /* 0x0010e2000c1e9d00 */
[C---:B------:R-:W-:Y:S01]  /*0110*/  VIADD R11, R8.reuse, 0xffffffff ;  /* 0xffffffff080b7836 */ /* 0x040fe20000000000 */
[C---:B------:R-:W-:Y:S01]  /*0120*/  LOP3.LUT R15, R8.reuse, 0x5, RZ, 0xc0, !PT ;  /* 0x00000005080f7812 */ /* 0x040fe200078ec0ff */
[C---:B------:R-:W-:Y:S01]  /*0130*/  VIADD R17, R8.reuse, 0x1 ;  /* 0x0000000108117836 */ /* 0x040fe20000000000 */
[----:B------:R-:W-:Y:S01]  /*0140*/  IADD3 R14, PT, PT, R8, 0x2, RZ ;  /* 0x00000002080e7810 */ /* 0x000fe20007ffe0ff */
[----:B--2---:R-:W-:Y:S01]  /*0150*/  IMAD R10, R9, 0x4, R10 ;  /* 0x00000004090a7824 */ /* 0x004fe200078e020a */
[----:B------:R-:W-:Y:S02]  /*0160*/  LOP3.LUT R13, R11, 0x4, RZ, 0xc0, !PT ;  /* 0x000000040b0d7812 */ /* 0x000fe400078ec0ff */
[----:B------:R-:W-:Y:S01]  /*0170*/  SHF.R.U32.HI R12, RZ, 0x1, R11 ;  /* 0x00000001ff0c7819 */ /* 0x000fe2000001160b */
[--C-:B------:R-:W-:Y:S01]  /*0180*/  IMAD R11, R15, 0x24, R0.reuse ;  /* 0x000000240f0b7824 */ /* 0x100fe200078e0200 */
[----:B------:R-:W-:Y:S01]  /*0190*/  LOP3.LUT R15, R17, 0x6, RZ, 0xc0, !PT ;  /* 0x00000006110f7812 */ /* 0x000fe200078ec0ff */
[----:B------:R-:W-:Y:S01]  /*01a0*/  IMAD R13, R13, 0x24, R0 ;  /* 0x000000240d0d7824 */ /* 0x000fe200078e0200 */
[----:B------:R-:W-:Y:S01]  /*01b0*/  SHF.R.U32.HI R16, RZ, 0x1, R8 ;  /* 0x00000001ff107819 */ /* 0x000fe20000011608 */
[----:B0-----:R-:W-:Y:S01]  /*01c0*/  IMAD.WIDE.U32 R2, R9, 0x10, R2 ;  /* 0x0000001009027825 */ /* 0x001fe200078e0002 */
[----:B------:R-:W-:-:S02]  /*01d0*/  SHF.R.U32.HI R17, RZ, 0x1, R17 ;  /* 0x00000001ff117819 */ /* 0x000fc40000011611 */
[----:B------:R-:W-:Y:S01]  /*01e0*/  LOP3.LUT R19, R14, 0x7, RZ, 0xc0, !PT ;  /* 0x000000070e137812 */ /* 0x000fe200078ec0ff */
[----:B------:R-:W-:Y:S01]  /*01f0*/  IMAD R15, R15, 0x24, R0 ;  /* 0x000000240f0f7824 */ /* 0x000fe200078e0200 */
[----:B------:R-:W-:Y:S02]  /*0200*/  SHF.R.U32.HI R18, RZ, 0x1, R14 ;  /* 0x00000001ff127819 */ /* 0x000fe4000001160e */
[----:B------:R-:W-:Y:S01]  /*0210*/  LOP3.LUT R12, R12, 0x7ffffffc, RZ, 0xc0, !PT ;  /* 0x7ffffffc0c0c7812 */ /* 0x000fe200078ec0ff */
[----:B------:R-:W-:Y:S01]  /*0220*/  IMAD R19, R19, 0x24, R0 ;  /* 0x0000002413137824 */ /* 0x000fe200078e0200 */
[----:B------:R-:W-:Y:S02]  /*0230*/  LOP3.LUT R16, R16, 0x7ffffffc, RZ, 0xc0, !PT ;  /* 0x7ffffffc10107812 */ /* 0x000fe400078ec0ff */
[----:B------:R-:W-:Y:S01]  /*0240*/  LOP3.LUT R14, R17, 0x7ffffffc, RZ, 0xc0, !PT ;  /* 0x7ffffffc110e7812 */ /* 0x000fe200078ec0ff */
[----:B------:R-:W-:Y:S01]  /*0250*/  IMAD.IADD R13, R13, 0x1, R12 ;  /* 0x000000010d0d7824 */ /* 0x000fe200078e020c */
[----:B------:R-:W-:-:S02]  /*0260*/  LOP3.LUT R18, R18, 0x7ffffffc, RZ, 0xc0, !PT ;  /* 0x7ffffffc12127812 */ /* 0x000fc400078ec0ff */
[----:B------:R-:W-:Y:S01]  /*0270*/  IADD3 R16, PT, PT, R11, R16, RZ ;  /* 0x000000100b107210 */ /* 0x000fe20007ffe0ff */
[----:B------:R-:W-:Y:S01]  /*0280*/  IMAD.IADD R15, R15, 0x1, R14 ;  /* 0x000000010f0f7824 */ /* 0x000fe200078e020e */
[----:B------:R-:W-:Y:S02]  /*0290*/  IADD3 R18, PT, PT, R19, R18, RZ ;  /* 0x0000001213127210 */ /* 0x000fe40007ffe0ff */
[----:B------:R-:W-:Y:S02]  /*02a0*/  ISETP.GE.U32.AND P0, PT, R10, 0x40, PT ;  /* 0x000000400a00780c */ /* 0x000fe40003f06070 */
[----:B------:R-:W-:Y:S01]  /*02b0*/  LEA R8, R9, R8, 0x2 ;  /* 0x0000000809087211 */ /* 0x000fe200078e10ff */
[----:B---3--:R0:W-:Y:S04]  /*02c0*/  STS [R13], R4 ;  /* 0x000000040d007388 */ /* 0x0081e80000000800 */
[----:B------:R0:W-:Y:S04]  /*02d0*/  STS [R16], R5 ;  /* 0x0000000510007388 */ /* 0x0001e80000000800 */
[----:B------:R0:W-:Y:S04]  /*02e0*/  STS [R15], R6 ;  /* 0x000000060f007388 */ /* 0x0001e80000000800 */
[----:B------:R0:W-:Y:S01]  /*02f0*/  STS [R18], R7 ;  /* 0x0000000712007388 */ /* 0x0001e20000000800 */
[----:B------:R-:W-:Y:S05]  /*0300*/  @!P0 BRA `(.L_x_191) ;  /* 0xfffffffc007c8947 */ /* 0x000fea000383ffff */
.L_x_190:
[----:B------:R-:W-:Y:S05]  /*0310*/  BSYNC.RECONVERGENT B0 ;  /* 0x0000000000007941 */ /* 0x000fea0003800200 */
.L_x_189:
[----:B------:R-:W1:Y:S02]  /*0320*/  LDC R0, c[0x0][0x374] ;  /* 0x0000dd00ff007b82 */ /* 0x000e640000000800 */
[----:B-1----:R-:W-:-:S13]  /*0330*/  ISETP.LE.U32.AND P0, PT, R0, UR6, PT ;  /* 0x0000000600007c0c */ /* 0x002fda000bf03070 */
[----:B------:R-:W-:Y:S05]  /*0340*/  @P0 EXIT ;  /* 0x000000000000094d */ /* 0x000fea0003800000 */
[----:B------:R-:W1:Y:S08]  /*0350*/  LDC R20, c[0x0][0x360] ;  /* 0x0000d800ff147b82 */ /* 0x000e700000000800 */
[----:B------:R-:W2:Y:S01]  /*0360*/  S2UR UR7, SR_CTAID.X ;  /* 0x00000000000779c3 */ /* 0x000ea20000002500 */
[----:B-1----:R-:W-:Y:S01]  /*0370*/  IMAD.IADD R0, R25, 0x1, R20 ;  /* 0x0000000119007824 */ /* 0x002fe200078e0214 */
[----:B0-----:R-:W-:-:S04]  /*0380*/  LOP3.LUT R4, R20, 0xffff, RZ, 0xc0, !PT ;  /* 0x0000ffff14047812 */ /* 0x001fc800078ec0ff */
[----:B------:R-:W-:Y:S01]  /*0390*/  LOP3.LUT R0, R0, 0xfff, RZ, 0x3c, !PT ;  /* 0x00000fff00007812 */ /* 0x000fe200078e3cff */
[----:B--2---:R-:W-:-:S03]  /*03a0*/  USHF.L.U32 UR9, UR7, 0xc, URZ ;  /* 0x0000000c07097899 */ /* 0x004fc600080006ff */
[----:B------:R-:W-:Y:S02]  /*03b0*/  LOP3.LUT R7, R0, 0xffff, RZ, 0xc0, !PT ;  /* 0x0000ffff00077812 */ /* 0x000fe400078ec0ff */
[----:B------:R-:W-:-:S07]  /*03c0*/  MOV R8, 0x3e0 ;  /* 0x000003e000087802 */ /* 0x000fce0000000f00 */
[----:B------:R-:W-:Y:S05]  /*03d0*/  CALL.REL.NOINC `($__internal_9_$__cuda_sm20_div_u16) ;  /* 0x0000001800407944 */ /* 0x000fea0003c00000 */
        /* <DEDUP_REMOVED lines=11> */
.L_x_194:
[----:B------:R-:W-:Y:S01]  /*0490*/  LEA R4, R3, R2, 0x2 ;  /* 0x0000000203047211 */ /* 0x000fe200078e10ff */
[----:B------:R-:W-:Y:S01]  /*04a0*/  VIADD R0, R0, 0x1 ;  /* 0x0000000100007836 */ /* 0x000fe20000000000 */
[----:B------:R-:W-:-:S03]  /*04b0*/  IADD3 R3, PT, PT, R20, R3, RZ ;  /* 0x0000000314037210 */ /* 0x000fc60007ffe0ff */
[----:B------:R0:W-:Y:S01]  /*04c0*/  STS [R4], RZ ;  /* 0x000000ff04007388 */ /* 0x0001e20000000800 */
[----:B------:R-:W-:-:S04]  /*04d0*/  LOP3.LUT R5, R0, R7, RZ, 0x3c, !PT ;  /* 0x0000000700057212 */ /* 0x000fc800078e3cff */
[----:B------:R-:W-:-:S13]  /*04e0*/  ISETP.NE.AND P0, PT, R5, 0x2, PT ;  /* 0x000000020500780c */ /* 0x000fda0003f05270 */
[----:B0-----:R-:W-:Y:S05]  /*04f0*/  @P0 BRA `(.L_x_194) ;  /* 0xfffffffc00e40947 */ /* 0x001fea000383ffff */
.L_x_193:
[----:B------:R-:W-:Y:S05]  /*0500*/  BSYNC.RECONVERGENT B0 ;  /* 0x0000000000007941 */ /* 0x000fea0003800200 */
.L_x_192:
[----:B------:R-:W0:Y:S01]  /*0510*/  S2UR UR5, SR_CgaCtaId ;  /* 0x00000000000579c3 */ /* 0x000e220000008800 */
[----:B------:R-:W-:Y:S01]  /*0520*/  UMOV UR4, 0x400 ;  /* 0x0000040000047882 */ /* 0x000fe20000000000 */
[----:B------:R-:W-:Y:S01]  /*0530*/  BSSY.RECONVERGENT B0, `(.L_x_195) ;  /* 0x0000010000007945 */ /* 0x000fe20003800200 */
[----:B------:R-:W-:Y:S01]  /*0540*/  UIADD3 UR4, UPT, UPT, UR4, 0x4180, URZ ;  /* 0x0000418004047890 */ /* 0x000fe2000fffe0ff */
[----:B------:R-:W-:-:S03]  /*0550*/  IMAD.SHL.U32 R2, R20, 0x4, RZ ;  /* 0x0000000414027824 */ /* 0x000fc600078e00ff */
[----:B0-----:R-:W-:-:S06]  /*0560*/  ULEA UR4, UR5, UR4, 0x18 ;  /* 0x0000000405047291 */ /* 0x001fcc000f8ec0ff */
[----:B------:R-:W-:-:S07]  /*0570*/  LEA R5, R3, UR4, 0x2 ;  /* 0x0000000403057c11 */ /* 0x000fce000f8e10ff */
.L_x_196:
        /* <DEDUP_REMOVED lines=12> */
.L_x_195:
[----:B-1----:R-:W-:Y:S02]  /*0640*/  IADD3 R0, PT, PT, R21, R2, RZ ;  /* 0x0000000215007210 */ /* 0x002fe40007ffe0ff */
[----:B------:R-:W-:-:S03]  /*0650*/  LOP3.LUT R4, R2, 0xffff, RZ, 0xc0, !PT ;  /* 0x0000ffff02047812 */ /* 0x000fc600078ec0ff */
[----:B------:R-:W-:-:S05]  /*0660*/  IMAD.MOV R0, RZ, RZ, -R0 ;  /* 0x000000ffff007224 */ /* 0x000fca00078e0a00 */
[----:B------:R-:W-:-:S04]  /*0670*/  PRMT R0, R0, 0x7710, RZ ;  /* 0x0000771000007816 */ /* 0x000fc800000000ff */
[----:B------:R-:W-:-:S04]  /*0680*/  IADD3 R0, PT, PT, R0, 0xfff, RZ ;  /* 0x00000fff00007810 */ /* 0x000fc80007ffe0ff */
[----:B------:R-:W-:Y:S02]  /*0690*/  LOP3.LUT R7, R0, 0xffff, RZ, 0xc0, !PT ;  /* 0x0000ffff00077812 */ /* 0x000fe400078ec0ff */
[----:B------:R-:W-:-:S07]  /*06a0*/  MOV R8, 0x6c0 ;  /* 0x000006c000087802 */ /* 0x000fce0000000f00 */
[----:B------:R-:W-:Y:S05]  /*06b0*/  CALL.REL.NOINC `($__internal_9_$__cuda_sm20_div_u16) ;  /* 0x0000001400887944 */ /* 0x000fea0003c00000 */
[C---:B------:R-:W-:Y:S01]  /*06c0*/  LOP3.LUT R4, R3.reuse, 0xffff, RZ, 0xc0, !PT ;  /* 0x0000ffff03047812 */ /* 0x040fe200078ec0ff */
[----:B------:R-:W-:Y:S01]  /*06d0*/  BSSY.RECONVERGENT B0, `(.L_x_197) ;  /* 0x000001b000007945 */ /* 0x000fe20003800200 */
[----:B------:R-:W-:Y:S02]  /*06e0*/  LOP3.LUT R5, R3, 0xffff, RZ, 0xc0, !PT ;  /* 0x0000ffff03057812 */ /* 0x000fe400078ec0ff */
[----:B------:R-:W-:Y:S02]  /*06f0*/  IADD3 R0, PT, PT, -R4, 0x2, RZ ;  /* 0x0000000204007810 */ /* 0x000fe40007ffe1ff */
[----:B------:R-:W-:Y:S02]  /*0700*/  ISETP.GE.U32.AND P0, PT, R5, 0x2, PT ;  /* 0x000000020500780c */ /* 0x000fe40003f06070 */
[----:B------:R-:W-:-:S13]  /*0710*/  LOP3.LUT P1, R0, R0, 0x3, RZ, 0xc0, !PT ;  /* 0x0000000300007812 */ /* 0x000fda000782c0ff */
[----:B------:R-:W-:Y:S05]  /*0720*/  @!P1 BRA `(.L_x_198) ;  /* 0x0000000000549947 */ /* 0x000fea0003800000 */
[----:B------:R-:W0:Y:S01]  /*0730*/  S2UR UR8, SR_CgaCtaId ;  /* 0x00000000000879c3 */ /* 0x000e220000008800 */
[----:B------:R-:W1:Y:S01]  /*0740*/  LDCU UR5, c[0x0][0x388] ;  /* 0x00007100ff0577ac */ /* 0x000e620008000800 */
[----:B------:R-:W-:Y:S01]  /*0750*/  LOP3.LUT R4, R4, 0x3, RZ, 0xc0, !PT ;  /* 0x0000000304047812 */ /* 0x000fe200078ec0ff */
[----:B------:R-:W-:-:S03]  /*0760*/  UMOV UR4, 0x400 ;  /* 0x0000040000047882 */ /* 0x000fc60000000000 */
[----:B------:R-:W-:Y:S01]  /*0770*/  LOP3.LUT R4, R4, 0x2, RZ, 0x3c, !PT ;  /* 0x0000000204047812 */ /* 0x000fe200078e3cff */
[----:B------:R-:W-:Y:S01]  /*0780*/  UIADD3 UR4, UPT, UPT, UR4, 0x180, URZ ;  /* 0x0000018004047890 */ /* 0x000fe2000fffe0ff */
[----:B------:R-:W2:Y:S03]  /*0790*/  LDC.64 R8, c[0x0][0x390] ;  /* 0x0000e400ff087b82 */ /* 0x000ea60000000a00 */
[----:B------:R-:W-:Y:S01]  /*07a0*/  IMAD.MOV R10, RZ, RZ, -R4 ;  /* 0x000000ffff0a7224 */ /* 0x000fe200078e0a04 */
[----:B-1----:R-:W-:Y:S02]  /*07b0*/  UIMAD UR5, UR6, UR5, UR9 ;  /* 0x00000005060572a4 */ /* 0x002fe4000f8e0209 */
[----:B0-----:R-:W-:-:S04]  /*07c0*/  ULEA UR4, UR8, UR4, 0x18 ;  /* 0x0000000408047291 */ /* 0x001fc8000f8ec0ff */
[----:B------:R-:W-:Y:S02]  /*07d0*/  IADD3 R13, PT, PT, R21, UR5, RZ ;  /* 0x00000005150d7c10 */ /* 0x000fe4000fffe0ff */
[----:B------:R-:W-:-:S07]  /*07e0*/  LEA R11, R25, UR4, 0x4 ;  /* 0x00000004190b7c11 */ /* 0x000fce000f8e20ff */
.L_x_199:
[----:B--2---:R-:W-:-:S06]  /*07f0*/  IMAD.WIDE.U32 R4, R13, 0x4, R8 ;  /* 0x000000040d047825 */ /* 0x004fcc00078e0008 */
[----:B------:R-:W2:Y:S01]  /*0800*/  LDG.E.128.CONSTANT R4, desc[UR10][R4.64] ;  /* 0x0000000a04047981 */ /* 0x000ea2000c1e9d00 */
[----:B------:R-:W-:Y:S01]  /*0810*/  VIADD R10, R10, 0x1 ;  /* 0x000000010a0a7836 */ /* 0x000fe20000000000 */
[----:B------:R-:W-:Y:S01]  /*0820*/  IADD3 R21, PT, PT, R21, R2, RZ ;  /* 0x0000000215157210 */ /* 0x000fe20007ffe0ff */
[----:B------:R-:W-:-:S03]  /*0830*/  IMAD.IADD R13, R13, 0x1, R2 ;  /* 0x000000010d0d7824 */ /* 0x000fc600078e0202 */
[----:B------:R-:W-:Y:S01]  /*0840*/  ISETP.NE.AND P1, PT, R10, RZ, PT ;  /* 0x000000ff0a00720c */ /* 0x000fe20003f25270 */
[----:B--2---:R0:W-:Y:S02]  /*0850*/  STS.128 [R11], R4 ;  /* 0x000000040b007388 */ /* 0x0041e40000000c00 */
[----:B0-----:R-:W-:-:S10]  /*0860*/  LEA R11, R20, R11, 0x4 ;  /* 0x0000000b140b7211 */ /* 0x001fd400078e20ff */
[----:B------:R-:W-:Y:S05]  /*0870*/  @P1 BRA `(.L_x_199) ;  /* 0xfffffffc00dc1947 */ /* 0x000fea000383ffff */
.L_x_198:
[----:B------:R-:W-:Y:S05]  /*0880*/  BSYNC.RECONVERGENT B0 ;  /* 0x0000000000007941 */ /* 0x000fea0003800200 */
.L_x_197:
        /* <DEDUP_REMOVED lines=14> */
.L_x_202:
[----:B0-2---:R-:W-:-:S04]  /*0970*/  IMAD.WIDE.U32 R4, R24, 0x4, R22 ;  /* 0x0000000418047825 */ /* 0x005fc800078e0016 */
[--C-:B------:R-:W-:Y:S02]  /*0980*/  IMAD.WIDE.U32 R8, R28, 0x4, R22.reuse ;  /* 0x000000041c087825 */ /* 0x100fe400078e0016 */
[----:B------:R-:W2:Y:S02]  /*0990*/  LDG.E.128.CONSTANT R4, desc[UR10][R4.64] ;  /* 0x0000000a04047981 */ /* 0x000ea4000c1e9d00 */
[--C-:B------:R-:W-:Y:S02]  /*09a0*/  IMAD.WIDE.U32 R12, R26, 0x4, R22.reuse ;  /* 0x000000041a0c7825 */ /* 0x100fe400078e0016 */
[----:B------:R-:W3:Y:S02]  /*09b0*/  LDG.E.128.CONSTANT R8, desc[UR10][R8.64] ;  /* 0x0000000a08087981 */ /* 0x000ee4000c1e9d00 */
[----:B------:R-:W-:Y:S02]  /*09c0*/  IMAD.WIDE.U32 R16, R27, 0x4, R22 ;  /* 0x000000041b107825 */ /* 0x000fe400078e0016 */
[----:B------:R-:W4:Y:S04]  /*09d0*/  LDG.E.128.CONSTANT R12, desc[UR10][R12.64] ;  /* 0x0000000a0c0c7981 */ /* 0x000f28000c1e9d00 */
[----:B------:R-:W5:Y:S01]  /*09e0*/  LDG.E.128.CONSTANT R16, desc[UR10][R16.64] ;  /* 0x0000000a10107981 */ /* 0x000f62000c1e9d00 */
[----:B------:R-:W-:Y:S01]  /*09f0*/  IADD3 R21, PT, PT, R2, R21, R2 ;  /* 0x0000001502157210 */ /* 0x000fe20007ffe002 */
[C---:B------:R-:W-:Y:S01]  /*0a00*/  IMAD R26, R20.reuse, 0x10, R26 ;  /* 0x00000010141a7824 */ /* 0x040fe200078e021a */
[C---:B------:R-:W-:Y:S01]  /*0a10*/  LEA R27, R20.reuse, R27, 0x4 ;  /* 0x0000001b141b7211 */ /* 0x040fe200078e20ff */
[----:B------:R-:W-:Y:S01]  /*0a20*/  IMAD R24, R20, 0x10, R24 ;  /* 0x0000001014187824 */ /* 0x000fe200078e0218 */
[----:B------:R-:W-:-:S02]  /*0a30*/  IADD3 R21, PT, PT, R2, R21, R2 ;  /* 0x0000001502157210 */ /* 0x000fc40007ffe002 */
[C---:B------:R-:W-:Y:S02]  /*0a40*/  LEA R28, R20.reuse, R28, 0x4 ;  /* 0x0000001c141c7211 */ /* 0x040fe400078e20ff */
[----:B------:R-:W-:Y:S01]  /*0a50*/  ISETP.GE.U32.AND P0, PT, R21, 0x1000, PT ;  /* 0x000010001500780c */ /* 0x000fe20003f06070 */
[----:B--2---:R0:W-:Y:S02]  /*0a60*/  STS.128 [R29], R4 ;  /* 0x000000041d007388 */ /* 0x0041e40000000c00 */
[CC--:B0-----:R-:W-:Y:S01]  /*0a70*/  LEA R6, R20.reuse, R29.reuse, 0x4 ;  /* 0x0000001d14067211 */ /* 0x0c1fe200078e20ff */
[C-C-:B------:R-:W-:Y:S02]  /*0a80*/  IMAD R7, R20.reuse, 0x20, R29.reuse ;  /* 0x0000002014077824 */ /* 0x140fe400078e021d */
[C---:B------:R-:W-:Y:S01]  /*0a90*/  IMAD R4, R20.reuse, 0x30, R29 ;  /* 0x0000003014047824 */ /* 0x040fe200078e021d */
[----:B------:R-:W-:Y:S01]  /*0aa0*/  LEA R29, R20, R29, 0x6 ;  /* 0x0000001d141d7211 */ /* 0x000fe200078e30ff */
[----:B---3--:R0:W-:Y:S04]  /*0ab0*/  STS.128 [R6], R8 ;  /* 0x0000000806007388 */ /* 0x0081e80000000c00 */
[----:B----4-:R0:W-:Y:S04]  /*0ac0*/  STS.128 [R7], R12 ;  /* 0x0000000c07007388 */ /* 0x0101e80000000c00 */
[----:B-----5:R0:W-:Y:S01]  /*0ad0*/  STS.128 [R4], R16 ;  /* 0x0000001004007388 */ /* 0x0201e20000000c00 */
[----:B------:R-:W-:Y:S05]  /*0ae0*/  @!P0 BRA `(.L_x_202) ;  /* 0xfffffffc00a08947 */ /* 0x000fea000383ffff */
.L_x_201:
[----:B------:R-:W-:Y:S05]  /*0af0*/  BSYNC.RECONVERGENT B0 ;  /* 0x0000000000007941 */ /* 0x000fea0003800200 */
.L_x_200:
[----:B------:R-:W1:Y:S08]  /*0b00*/  S2UR UR5, SR_CgaCtaId ;  /* 0x00000000000579c3 */ /* 0x000e700000008800 */
[----:B------:R-:W-:Y:S01]  /*0b10*/  BAR.SYNC.DEFER_BLOCKING 0x0 ;  /* 0x0000000000007b1d */ /* 0x000fe20000010000 */
[C---:B0-----:R-:W-:Y:S01]  /*0b20*/  IMAD.SHL.U32 R17, R25.reuse, 0x4, RZ ;  /* 0x0000000419117824 */ /* 0x041fe200078e00ff */
[C---:B------:R-:W-:Y:S01]  /*0b30*/  IADD3 R9, PT, PT, R25.reuse, 0x1, RZ ;  /* 0x0000000119097810 */ /* 0x040fe20007ffe0ff */
        /* <DEDUP_REMOVED lines=15> */
[----:B------:R-:W-:Y:S01]  /*0c30*/  ISETP.NE.AND P1, PT, R0, RZ, PT ;  /* 0x000000ff0000720c */ /* 0x000fe20003f25270 */
[----:B------:R-:W-:Y:S01]  /*0c40*/  ULEA UR8, UR5, UR8, 0x18 ;  /* 0x0000000805087291 */ /* 0x000fe2000f8ec0ff */
[----:B------:R-:W-:Y:S01]  /*0c50*/  LOP3.LUT R8, R16, R11, RZ, 0xfc, !PT ;  /* 0x0000000b10087212 */ /* 0x000fe200078efcff */
[----:B------:R-:W-:Y:S01]  /*0c60*/  UIADD3 UR4, UPT, UPT, UR4, 0x4180, URZ ;  /* 0x0000418004047890 */ /* 0x000fe2000fffe0ff */
[----:B------:R-:W-:-:S03]  /*0c70*/  SHF.L.U32 R0, R20, 0x2, RZ ;  /* 0x0000000214007819 */ /* 0x000fc600000006ff */
[----:B------:R-:W-:Y:S01]  /*0c80*/  LEA R4, R4, UR8, 0x2 ;  /* 0x0000000804047c11 */ /* 0x000fe2000f8e10ff */
[----:B------:R-:W0:Y:S01]  /*0c90*/  LDS R2, [R14+UR9] ;  /* 0x000000090e027984 */ /* 0x000e220008000800 */
[----:B------:R-:W-:Y:S02]  /*0ca0*/  LEA R5, R5, UR8, 0x2 ;  /* 0x0000000805057c11 */ /* 0x000fe4000f8e10ff */
[----:B------:R-:W-:Y:S01]  /*0cb0*/  LEA R10, R7, UR8, 0x2 ;  /* 0x00000008070a7c11 */ /* 0x000fe2000f8e10ff */
[----:B------:R1:W-:Y:S01]  /*0cc0*/  LDS R6, [R4] ;  /* 0x0000000004067984 */ /* 0x0003e20000000800 */
[----:B------:R-:W-:Y:S01]  /*0cd0*/  LEA R8, R8, UR8, 0x2 ;  /* 0x0000000808087c11 */ /* 0x000fe2000f8e10ff */
[----:B------:R-:W-:Y:S02]  /*0ce0*/  VIADD R7, R25, 0x6 ;  /* 0x0000000619077836 */ /* 0x000fe40000000000 */
[----:B------:R2:W-:Y:S03]  /*0cf0*/  LDS R12, [R5] ;  /* 0x00000000050c7984 */ /* 0x0005e60000000800 */
[----:B------:R-:W-:Y:S01]  /*0d00*/  LOP3.LUT R7, R7, 0x7, RZ, 0xc0, !PT ;  /* 0x0000000707077812 */ /* 0x000fe200078ec0ff */
[----:B------:R-:W-:Y:S01]  /*0d10*/  LDS R10, [R10] ;  /* 0x000000000a0a7984 */ /* 0x000fe20000000800 */
[----:B-1----:R-:W-:-:S03]  /*0d20*/  LOP3.LUT R4, R16, 0x4, R13, 0xf6, !PT ;  /* 0x0000000410047812 */ /* 0x002fc600078ef60d */
[----:B------:R-:W-:Y:S01]  /*0d30*/  LDS R8, [R8] ;  /* 0x0000000008087984 */ /* 0x000fe20000000800 */
[----:B--2---:R-:W-:Y:S02]  /*0d40*/  IADD3 R5, PT, PT, R25, 0x5, RZ ;  /* 0x0000000519057810 */ /* 0x004fe40007ffe0ff */
[----:B------:R-:W-:Y:S02]  /*0d50*/  LEA R4, R4, UR8, 0x2 ;  /* 0x0000000804047c11 */ /* 0x000fe4000f8e10ff */
[----:B------:R-:W-:-:S04]  /*0d60*/  LOP3.LUT R5, R5, 0x7, RZ, 0xc0, !PT ;  /* 0x0000000705057812 */ /* 0x000fc800078ec0ff */
[----:B------:R-:W-:Y:S01]  /*0d70*/  LOP3.LUT R18, R16, R5, RZ, 0xfc, !PT ;  /* 0x0000000510127212 */ /* 0x000fe200078efcff */
[----:B------:R-:W-:Y:S04]  /*0d80*/  LDS R4, [R4] ;  /* 0x0000000004047984 */ /* 0x000fe80000000800 */
[----:B0-----:R-:W0:Y:S04]  /*0d90*/  SHFL.IDX PT, R19, R2, R13, 0x181f ;  /* 0x00181f0d02137589 */ /* 0x001e2800000e0000 */
[----:B------:R-:W1:Y:S04]  /*0da0*/  SHFL.IDX PT, R21, R2, R9, 0x181f ;  /* 0x00181f0902157589 */ /* 0x000e6800000e0000 */
[----:B------:R-:W2:Y:S04]  /*0db0*/  SHFL.IDX PT, R23, R2, R15, 0x181f ;  /* 0x00181f0f02177589 */ /* 0x000ea800000e0000 */
[----:B------:R-:W3:Y:S01]  /*0dc0*/  SHFL.IDX PT, R27, R2, R11, 0x181f ;  /* 0x00181f0b021b7589 */ /* 0x000ee200000e0000 */
[----:B0-----:R-:W-:Y:S01]  /*0dd0*/  IMAD R22, R6, R19, RZ ;  /* 0x0000001306167224 */ /* 0x001fe200078e02ff */
[----:B------:R-:W-:-:S03]  /*0de0*/  LOP3.LUT R19, R13, 0x4, RZ, 0x3c, !PT ;  /* 0x000000040d137812 */ /* 0x000fc600078e3cff */
[----:B-1----:R-:W-:Y:S01]  /*0df0*/  IMAD R22, R12, R21, R22 ;  /* 0x000000150c167224 */ /* 0x002fe200078e0216 */
[----:B------:R-:W-:Y:S01]  /*0e00*/  LEA R21, R18, UR8, 0x2 ;  /* 0x0000000812157c11 */ /* 0x000fe2000f8e10ff */
[----:B------:R-:W0:Y:S01]  /*0e10*/  SHFL.IDX PT, R29, R2, R19, 0x181f ;  /* 0x00181f13021d7589 */ /* 0x000e2200000e0000 */
[----:B------:R-:W-:Y:S01]  /*0e20*/  LOP3.LUT R18, R16, R7, RZ, 0xfc, !PT ;  /* 0x0000000710127212 */ /* 0x000fe200078efcff */
[----:B--2---:R-:W-:Y:S01]  /*0e30*/  IMAD R22, R10, R23, R22 ;  /* 0x000000170a167224 */ /* 0x004fe200078e0216 */
[----:B------:R-:W-:Y:S02]  /*0e40*/  IADD3 R23, PT, PT, R25, -0x1, RZ ;  /* 0xffffffff19177810 */ /* 0x000fe40007ffe0ff */
[----:B------:R-:W-:Y:S01]  /*0e50*/  LDS R21, [R21] ;  /* 0x0000000015157984 */ /* 0x000fe20000000800 */
[----:B---3--:R-:W-:Y:S01]  /*0e60*/  IMAD R27, R8, R27, R22 ;  /* 0x0000001b081b7224 */ /* 0x008fe200078e0216 */
[----:B------:R-:W-:Y:S02]  /*0e70*/  LOP3.LUT R23, R23, 0x7, RZ, 0xc0, !PT ;  /* 0x0000000717177812 */ /* 0x000fe400078ec0ff */
[----:B------:R-:W1:Y:S01]  /*0e80*/  SHFL.IDX PT, R22, R2, R5, 0x181f ;  /* 0x00181f0502167589 */ /* 0x000e6200000e0000 */
[----:B------:R-:W-:-:S02]  /*0e90*/  LEA R18, R18, UR8, 0x2 ;  /* 0x0000000812127c11 */ /* 0x000fc4000f8e10ff */
[----:B------:R-:W-:-:S04]  /*0ea0*/  LOP3.LUT R16, R16, R23, RZ, 0xfc, !PT ;  /* 0x0000001710107212 */ /* 0x000fc800078efcff */
[----:B------:R-:W-:Y:S01]  /*0eb0*/  LEA R26, R16, UR8, 0x2 ;  /* 0x00000008101a7c11 */ /* 0x000fe2000f8e10ff */
[----:B------:R-:W-:Y:S01]  /*0ec0*/  LDS R18, [R18] ;  /* 0x0000000012127984 */ /* 0x000fe20000000800 */
[----:B------:R-:W-:Y:S01]  /*0ed0*/  ULEA UR8, UR5, UR4, 0x18 ;  /* 0x0000000405087291 */ /* 0x000fe2000f8ec0ff */
[----:B------:R-:W-:Y:S01]  /*0ee0*/  IMAD.SHL.U32 R16, R25, 0x4, RZ ;  /* 0x0000000419107824 */ /* 0x000fe200078e00ff */
[----:B------:R-:W2:Y:S01]  /*0ef0*/  LDCU UR5, c[0x0][0x384] ;  /* 0x00007080ff0577ac */ /* 0x000ea20008000800 */
[----:B0-----:R-:W-:Y:S01]  /*0f00*/  IMAD R29, R4, R29, R27 ;  /* 0x0000001d041d7224 */ /* 0x001fe200078e021b */
[----:B------:R-:W-:Y:S01]  /*0f10*/  USHF.L.U32 UR4, UR7, 0x9, URZ ;  /* 0x0000000907047899 */ /* 0x000fe200080006ff */
[----:B------:R-:W0:Y:S04]  /*0f20*/  SHFL.IDX PT, R27, R2, R7, 0x181f ;  /* 0x00181f07021b7589 */ /* 0x000e2800000e0000 */
[----:B------:R-:W-:Y:S04]  /*0f30*/  LDS R24, [R16+UR8] ;  /* 0x0000000810187984 */ /* 0x000fe80008000800 */
[----:B------:R-:W-:Y:S01]  /*0f40*/  SHFL.IDX PT, R2, R2, R23, 0x181f ;  /* 0x00181f1702027589 */ /* 0x000fe200000e0000 */
[----:B--2---:R-:W-:Y:S01]  /*0f50*/  UIMAD UR4, UR6, UR5, UR4 ;  /* 0x00000005060472a4 */ /* 0x004fe2000f8e0204 */
[----:B-1----:R-:W-:-:S02]  /*0f60*/  IMAD R29, R21, R22, R29 ;  /* 0x00000016151d7224 */ /* 0x002fc400078e021d */
[----:B------:R-:W1:Y:S02]  /*0f70*/  LDS R22, [R26] ;  /* 0x000000001a167984 */ /* 0x000e640000000800 */
[----:B0-----:R-:W-:-:S04]  /*0f80*/  IMAD R27, R18, R27, R29 ;  /* 0x0000001b121b7224 */ /* 0x001fc800078e021d */
[----:B-1----:R-:W-:-:S05]  /*0f90*/  IMAD R27, R22, R2, R27 ;  /* 0x00000002161b7224 */ /* 0x002fca00078e021b */
[----:B------:R-:W-:-:S05]  /*0fa0*/  IADD3 R27, PT, PT, R27, R24, RZ ;  /* 0x000000181b1b7210 */ /* 0x000fca0007ffe0ff */
[----:B------:R-:W-:Y:S04]  /*0fb0*/  STS [R16+UR8], R27 ;  /* 0x0000001b10007988 */ /* 0x000fe80008000808 */
[----:B------:R-:W0:Y:S04]  /*0fc0*/  LDS R24, [R14+UR9+0x24] ;  /* 0x000024090e187984 */ /* 0x000e280008000800 */
[----:B0-----:R-:W0:Y:S04]  /*0fd0*/  SHFL.IDX PT, R29, R24, R13, 0x181f ;  /* 0x00181f0d181d7589 */ /* 0x001e2800000e0000 */
[----:B------:R-:W1:Y:S04]  /*0fe0*/  SHFL.IDX PT, R28, R24, R9, 0x181f ;  /* 0x00181f09181c7589 */ /* 0x000e6800000e0000 */
[----:B------:R-:W2:Y:S04]  /*0ff0*/  SHFL.IDX PT, R26, R24, R15, 0x181f ;  /* 0x00181f0f181a7589 */ /* 0x000ea800000e0000 */
[----:B------:R-:W3:Y:S01]  /*1000*/  SHFL.IDX PT, R2, R24, R11, 0x181f ;  /* 0x00181f0b18027589 */ /* 0x000ee200000e0000 */
[----:B0-----:R-:W-:-:S04]  /*1010*/  IMAD R29, R6, R29, RZ ;  /* 0x0000001d061d7224 */ /* 0x001fc800078e02ff */
[----:B-1----:R-:W-:-:S04]  /*1020*/  IMAD R29, R12, R28, R29 ;  /* 0x0000001c0c1d7224 */ /* 0x002fc800078e021d */
[----:B--2---:R-:W-:Y:S02]  /*1030*/  IMAD R29, R10, R26, R29 ;  /* 0x0000001a0a1d7224 */ /* 0x004fe400078e021d */
[----:B------:R-:W-:Y:S02]  /*1040*/  SHFL.IDX PT, R26, R24, R5, 0x181f ;  /* 0x00181f05181a7589 */ /* 0x000fe400000e0000 */
[----:B---3--:R-:W-:Y:S02]  /*1050*/  IMAD R29, R8, R2, R29 ;  /* 0x00000002081d7224 */ /* 0x008fe400078e021d */
[----:B------:R-:W0:Y:S02]  /*1060*/  SHFL.IDX PT, R2, R24, R19, 0x181f ;  /* 0x00181f1318027589 */ /* 0x000e2400000e0000 */
[----:B0-----:R-:W-:Y:S02]  /*1070*/  IMAD R2, R4, R2, R29 ;  /* 0x0000000204027224 */ /* 0x001fe400078e021d */
[----:B------:R-:W-:Y:S02]  /*1080*/  LDS R29, [R16+UR8+0x800] ;  /* 0x00080008101d7984 */ /* 0x000fe40008000800 */
[----:B------:R-:W-:-:S02]  /*1090*/  IMAD R27, R21, R26, R2 ;  /* 0x0000001a151b7224 */ /* 0x000fc400078e0202 */
[----:B------:R-:W0:Y:S02]  /*10a0*/  SHFL.IDX PT, R2, R24, R7, 0x181f ;  /* 0x00181f0718027589 */ /* 0x000e2400000e0000 */
[----:B0-----:R-:W-:Y:S02]  /*10b0*/  IMAD R27, R18, R2, R27 ;  /* 0x00000002121b7224 */ /* 0x001fe400078e021b */
[----:B------:R-:W0:Y:S02]  /*10c0*/  SHFL.IDX PT, R2, R24, R23, 0x181f ;  /* 0x00181f1718027589 */ /* 0x000e2400000e0000 */
[----:B0-----:R-:W-:-:S04]  /*10d0*/  IMAD R2, R22, R2, R27 ;  /* 0x0000000216027224 */ /* 0x001fc800078e021b */
[----:B------:R-:W-:-:S05]  /*10e0*/  IMAD.IADD R29, R2, 0x1, R29 ;  /* 0x00000001021d7824 */ /* 0x000fca00078e021d */
[----:B------:R-:W-:Y:S04]  /*10f0*/  STS [R16+UR8+0x800], R29 ;  /* 0x0008001d10007988 */ /* 0x000fe80008000808 */
[----:B------:R-:W0:Y:S04]  /*1100*/  LDS R2, [R14+UR9+0x48] ;  /* 0x000048090e027984 */ /* 0x000e280008000800 */
[----:B------:R-:W-:Y:S04]  /*1110*/  LDS R29, [R16+UR8+0x1000] ;  /* 0x00100008101d7984 */ /* 0x000fe80008000800 */
[----:B0-----:R-:W0:Y:S04]  /*1120*/  SHFL.IDX PT, R27, R2, R13, 0x181f ;  /* 0x00181f0d021b7589 */ /* 0x001e2800000e0000 */
[----:B------:R-:W1:Y:S04]  /*1130*/  SHFL.IDX PT, R26, R2, R9, 0x181f ;  /* 0x00181f09021a7589 */ /* 0x000e6800000e0000 */
[----:B------:R-:W-:Y:S01]  /*1140*/  SHFL.IDX PT, R24, R2, R11, 0x181f ;  /* 0x00181f0b02187589 */ /* 0x000fe200000e0000 */
[----:B0-----:R-:W-:-:S04]  /*1150*/  IMAD R27, R6, R27, RZ ;  /* 0x0000001b061b7224 */ /* 0x001fc800078e02ff */
[----:B-1----:R-:W-:Y:S02]  /*1160*/  IMAD R27, R12, R26, R27 ;  /* 0x0000001a0c1b7224 */ /* 0x002fe400078e021b */
[----:B------:R-:W0:Y:S02]  /*1170*/  SHFL.IDX PT, R26, R2, R15, 0x181f ;  /* 0x00181f0f021a7589 */ /* 0x000e2400000e0000 */
[----:B0-----:R-:W-:Y:S02]  /*1180*/  IMAD R27, R10, R26, R27 ;  /* 0x0000001a0a1b7224 */ /* 0x001fe400078e021b */
[----:B------:R-:W-:Y:S02]  /*1190*/  SHFL.IDX PT, R26, R2, R5, 0x181f ;  /* 0x00181f05021a7589 */ /* 0x000fe400000e0000 */
[----:B------:R-:W-:Y:S02]  /*11a0*/  IMAD R27, R8, R24, R27 ;  /* 0x00000018081b7224 */ /* 0x000fe400078e021b */
[----:B------:R-:W0:Y:S02]  /*11b0*/  SHFL.IDX PT, R24, R2, R19, 0x181f ;  /* 0x00181f1302187589 */ /* 0x000e2400000e0000 */
[----:B0-----:R-:W-:-:S04]  /*11c0*/  IMAD R24, R4, R24, R27 ;  /* 0x0000001804187224 */ /* 0x001fc800078e021b */
[----:B------:R-:W-:Y:S02]  /*11d0*/  IMAD R27, R21, R26, R24 ;  /* 0x0000001a151b7224 */ /* 0x000fe400078e0218 */
[----:B------:R-:W0:Y:S02]  /*11e0*/  SHFL.IDX PT, R24, R2, R7, 0x181f ;  /* 0x00181f0702187589 */ /* 0x000e2400000e0000 */
[----:B0-----:R-:W-:Y:S02]  /*11f0*/  IMAD R27, R18, R24, R27 ;  /* 0x00000018121b7224 */ /* 0x001fe400078e021b */
[----:B------:R-:W0:Y:S02]  /*1200*/  SHFL.IDX PT, R24, R2, R23, 0x181f ;  /* 0x00181f1702187589 */ /* 0x000e2400000e0000 */
[----:B0-----:R-:W-:-:S05]  /*1210*/  IMAD R24, R22, R24, R27 ;  /* 0x0000001816187224 */ /* 0x001fca00078e021b */
[----:B------:R-:W-:-:S05]  /*1220*/  IADD3 R29, PT, PT, R24, R29, RZ ;  /* 0x0000001d181d7210 */ /* 0x000fca0007ffe0ff */
        /* <DEDUP_REMOVED lines=79> */
[----:B------:R-:W-:Y:S02]  /*1720*/  IADD3 R29, PT, PT, R24, R29, RZ ;  /* 0x0000001d181d7210 */ /* 0x000fe40007ffe0ff */
[----:B------:R-:W-:Y:S04]  /*1730*/  LDS R24, [R16+UR8+0x3800] ;  /* 0x0038000810187984 */ /* 0x000fe80008000800 */
[----:B------:R-:W-:Y:S04]  /*1740*/  STS [R16+UR8+0x3000], R29 ;  /* 0x0030001d10007988 */ /* 0x000fe80008000808 */
[----:B------:R-:W0:Y:S01]  /*1750*/  LDS R14, [R14+UR9+0xfc] ;  /* 0x0000fc090e0e7984 */ /* 0x000e220008000800 */
[----:B------:R-:W1:Y:S02]  /*1760*/  LDCU UR9, c[0x0][0x388] ;  /* 0x00007100ff0977ac */ /* 0x000e640008000800 */
[----:B-1----:R-:W-:Y:S01]  /*1770*/  USHF.R.U32.HI UR5, URZ, 0x3, UR9 ;  /* 0x00000003ff057899 */ /* 0x002fe20008011609 */
        /* <DEDUP_REMOVED lines=10> */
[----:B--2---:R-:W-:-:S04]  /*1820*/  IMAD R6, R10, R15, R6 ;  /* 0x0000000f0a067224 */ /* 0x004fc800078e0206 */
[----:B---3--:R-:W-:-:S04]  /*1830*/  IMAD R6, R8, R11, R6 ;  /* 0x0000000b08067224 */ /* 0x008fc800078e0206 */
[----:B----4-:R-:W-:-:S04]  /*1840*/  IMAD R6, R4, R19, R6 ;  /* 0x0000001304067224 */ /* 0x010fc800078e0206 */
[----:B-----5:R-:W-:Y:S01]  /*1850*/  IMAD R21, R21, R2, R6 ;  /* 0x0000000215157224 */ /* 0x020fe200078e0206 */
[----:B------:R-:W-:-:S03]  /*1860*/  LOP3.LUT R2, R3, 0xffff, RZ, 0xc0, !PT ;  /* 0x0000ffff03027812 */ /* 0x000fc600078ec0ff */
[----:B0-----:R-:W-:Y:S01]  /*1870*/  IMAD R21, R18, R7, R21 ;  /* 0x0000000712157224 */ /* 0x001fe200078e0215 */
[----:B------:R-:W-:-:S03]  /*1880*/  ISETP.GE.U32.AND P0, PT, R2, 0x2, PT ;  /* 0x000000020200780c */ /* 0x000fc60003f06070 */
[----:B-1----:R-:W-:-:S04]  /*1890*/  IMAD R21, R22, R23, R21 ;  /* 0x0000001716157224 */ /* 0x002fc800078e0215 */
[----:B------:R-:W-:-:S05]  /*18a0*/  IMAD.IADD R21, R21, 0x1, R24 ;  /* 0x0000000115157824 */ /* 0x000fca00078e0218 */
[----:B------:R0:W-:Y:S01]  /*18b0*/  STS [R16+UR8+0x3800], R21 ;  /* 0x0038001510007988 */ /* 0x0001e20008000808 */
[----:B------:R-:W-:Y:S06]  /*18c0*/  BAR.SYNC.DEFER_BLOCKING 0x0 ;  /* 0x0000000000007b1d */ /* 0x000fec0000010000 */
[----:B------:R-:W-:Y:S05]  /*18d0*/  @!P1 BRA `(.L_x_204) ;  /* 0x0000000000449947 */ /* 0x000fea0003800000 */
[----:B------:R-:W1:Y:S01]  /*18e0*/  LDC.64 R8, c[0x0][0x3a0] ;  /* 0x0000e800ff087b82 */ /* 0x000e620000000a00 */
[----:B------:R-:W-:Y:S02]  /*18f0*/  LOP3.LUT R3, R3, 0x3, RZ, 0xc0, !PT ;  /* 0x0000000303037812 */ /* 0x000fe400078ec0ff */
[----:B------:R-:W-:Y:S02]  /*1900*/  LEA R25, R25, UR8, 0x4 ;  /* 0x0000000819197c11 */ /* 0x000fe4000f8e20ff */
[----:B------:R-:W-:-:S05]  /*1910*/  LOP3.LUT R3, R3, 0x2, RZ, 0x3c, !PT ;  /* 0x0000000203037812 */ /* 0x000fca00078e3cff */
[----:B------:R-:W-:-:S07]  /*1920*/  IMAD.MOV R10, RZ, RZ, -R3 ;  /* 0x000000ffff0a7224 */ /* 0x000fce00078e0a03 */
.L_x_205:
[----:B--2---:R2:W3:Y:S01]  /*1930*/  LDS.128 R4, [R25] ;  /* 0x0000000019047984 */ /* 0x0044e20000000c00 */
[----:B------:R-:W-:Y:S01]  /*1940*/  LOP3.LUT R3, R17, 0x1fc, RZ, 0xc0, !PT ;  /* 0x000001fc11037812 */ /* 0x000fe200078ec0ff */
[----:B------:R-:W-:Y:S01]  /*1950*/  VIADD R10, R10, 0x1 ;  /* 0x000000010a0a7836 */ /* 0x000fe20000000000 */
[----:B------:R-:W-:Y:S02]  /*1960*/  SHF.R.U32.HI R2, RZ, 0x9, R17 ;  /* 0x00000009ff027819 */ /* 0x000fe40000011611 */
[----:B------:R-:W-:Y:S02]  /*1970*/  IADD3 R3, PT, PT, R3, UR4, RZ ;  /* 0x0000000403037c10 */ /* 0x000fe4000fffe0ff */
[----:B------:R-:W-:Y:S01]  /*1980*/  ISETP.NE.AND P1, PT, R10, RZ, PT ;  /* 0x000000ff0a00720c */ /* 0x000fe20003f25270 */
[----:B--2---:R-:W-:Y:S01]  /*1990*/  IMAD R25, R20, 0x10, R25 ;  /* 0x0000001014197824 */ /* 0x004fe200078e0219 */
[----:B------:R-:W-:Y:S01]  /*19a0*/  IADD3 R17, PT, PT, R17, R0, RZ ;  /* 0x0000000011117210 */ /* 0x000fe20007ffe0ff */
[----:B------:R-:W-:-:S04]  /*19b0*/  IMAD R3, R2, UR5, R3 ;  /* 0x0000000502037c24 */ /* 0x000fc8000f8e0203 */
[----:B-1----:R-:W-:-:S05]  /*19c0*/  IMAD.WIDE.U32 R2, R3, 0x4, R8 ;  /* 0x0000000403027825 */ /* 0x002fca00078e0008 */
[----:B---3--:R2:W-:Y:S01]  /*19d0*/  STG.E.128 desc[UR10][R2.64], R4 ;  /* 0x0000000402007986 */ /* 0x0085e2000c101d0a */
[----:B------:R-:W-:Y:S05]  /*19e0*/  @P1 BRA `(.L_x_205) ;  /* 0xfffffffc00d01947 */ /* 0x000fea000383ffff */
.L_x_204:
[----:B------:R-:W-:Y:S05]  /*19f0*/  BSYNC.RECONVERGENT B0 ;  /* 0x0000000000007941 */ /* 0x000fea0003800200 */
.L_x_203:
[----:B------:R-:W-:Y:S05]  /*1a00*/  @!P0 EXIT ;  /* 0x000000000000894d */ /* 0x000fea0003800000 */
[----:B--2---:R-:W1:Y:S01]  /*1a10*/  LDC.64 R2, c[0x0][0x3a0] ;  /* 0x0000e800ff027b82 */ /* 0x004e620000000a00 */
[C---:B0-----:R-:W-:Y:S01]  /*1a20*/  IMAD R21, R20.reuse, 0xc, R17 ;  /* 0x0000000c14157824 */ /* 0x041fe200078e0211 */
[----:B------:R-:W-:Y:S01]  /*1a30*/  LEA R23, R20, R17, 0x3 ;  /* 0x0000001114177211 */ /* 0x000fe200078e18ff */
[C---:B------:R-:W-:Y:S01]  /*1a40*/  IMAD.IADD R29, R17.reuse, 0x1, R0 ;  /* 0x00000001111d7824 */ /* 0x040fe200078e0200 */
[----:B------:R-:W-:-:S07]  /*1a50*/  LEA R16, R17, UR8, 0x2 ;  /* 0x0000000811107c11 */ /* 0x000fce000f8e10ff */
.L_x_206:
[----:B0-----:R0:W2:Y:S01]  /*1a60*/  LDS.128 R24, [R16] ;  /* 0x0000000010187984 */ /* 0x0010a20000000c00 */
[----:B------:R-:W-:Y:S01]  /*1a70*/  LOP3.LUT R4, R17, 0x1fc, RZ, 0xc0, !PT ;  /* 0x000001fc11047812 */ /* 0x000fe200078ec0ff */
[--C-:B------:R-:W-:Y:S01]  /*1a80*/  IMAD R8, R20, 0x30, R16.reuse ;  /* 0x0000003014087824 */ /* 0x100fe200078e0210 */
[----:B------:R-:W-:Y:S02]  /*1a90*/  SHF.R.U32.HI R5, RZ, 0x9, R17 ;  /* 0x00000009ff057819 */ /* 0x000fe40000011611 */
[----:B------:R-:W-:Y:S01]  /*1aa0*/  IADD3 R6, PT, PT, R4, UR4, RZ ;  /* 0x0000000404067c10 */ /* 0x000fe2000fffe0ff */
[C---:B------:R-:W-:Y:S01]  /*1ab0*/  IMAD R4, R20.reuse, 0x10, R16 ;  /* 0x0000001014047824 */ /* 0x040fe200078e0210 */
[----:B------:R-:W-:Y:S01]  /*1ac0*/  LEA R12, R20, R16, 0x5 ;  /* 0x00000010140c7211 */ /* 0x000fe200078e28ff */
[----:B------:R-:W-:Y:S01]  /*1ad0*/  LDS.128 R8, [R8] ;  /* 0x0000000008087984 */ /* 0x000fe20000000c00 */
[----:B------:R-:W-:Y:S01]  /*1ae0*/  LOP3.LUT R28, R29, 0x1fc, RZ, 0xc0, !PT ;  /* 0x000001fc1d1c7812 */ /* 0x000fe200078ec0ff */
[----:B------:R-:W-:Y:S01]  /*1af0*/  IMAD R19, R5, UR5, R6 ;  /* 0x0000000505137c24 */ /* 0x000fe2000f8e0206 */
[----:B------:R-:W-:Y:S01]  /*1b00*/  SHF.R.U32.HI R22, RZ, 0x9, R29 ;  /* 0x00000009ff167819 */ /* 0x000fe2000001161d */
[----:B------:R-:W3:Y:S01]  /*1b10*/  LDS.128 R4, [R4] ;  /* 0x0000000004047984 */ /* 0x000ee20000000c00 */
[----:B------:R-:W-:Y:S01]  /*1b20*/  IADD3 R17, PT, PT, R0, R17, R0 ;  /* 0x0000001100117210 */ /* 0x000fe20007ffe000 */
[----:B-1----:R-:W-:Y:S01]  /*1b30*/  IMAD.WIDE.U32 R18, R19, 0x4, R2 ;  /* 0x0000000413127825 */ /* 0x002fe200078e0002 */
[----:B------:R-:W-:Y:S01]  /*1b40*/  LEA R29, R20, R29, 0x4 ;  /* 0x0000001d141d7211 */ /* 0x000fe200078e20ff */
[----:B------:R-:W1:Y:S01]  /*1b50*/  LDS.128 R12, [R12] ;  /* 0x000000000c0c7984 */ /* 0x000e620000000c00 */
[----:B------:R-:W-:Y:S01]  /*1b60*/  IADD3 R17, PT, PT, R0, R17, R0 ;  /* 0x0000001100117210 */ /* 0x000fe20007ffe000 */
[----:B------:R-:W-:-:S02]  /*1b70*/  VIADD R28, R28, UR4 ;  /* 0x000000041c1c7c36 */ /* 0x000fc40008000000 */
[----:B0-----:R-:W-:Y:S01]  /*1b80*/  IMAD R16, R20, 0x40, R16 ;  /* 0x0000004014107824 */ /* 0x001fe200078e0210 */
[----:B------:R-:W-:Y:S01]  /*1b90*/  ISETP.GE.U32.AND P0, PT, R17, 0x1000, PT ;  /* 0x000010001100780c */ /* 0x000fe20003f06070 */
[----:B------:R-:W-:Y:S01]  /*1ba0*/  IMAD R22, R22, UR5, R28 ;  /* 0x0000000516167c24 */ /* 0x000fe2000f8e021c */
[----:B------:R-:W-:Y:S01]  /*1bb0*/  LOP3.LUT R28, R21, 0x1fc, RZ, 0xc0, !PT ;  /* 0x000001fc151c7812 */ /* 0x000fe200078ec0ff */
[----:B--2---:R0:W-:Y:S02]  /*1bc0*/  STG.E.128 desc[UR10][R18.64], R24 ;  /* 0x0000001812007986 */ /* 0x0041e4000c101d0a */
[----:B0-----:R-:W-:Y:S02]  /*1bd0*/  LOP3.LUT R18, R23, 0x1fc, RZ, 0xc0, !PT ;  /* 0x000001fc17127812 */ /* 0x001fe400078ec0ff */
[----:B------:R-:W-:Y:S01]  /*1be0*/  VIADD R27, R28, UR4 ;  /* 0x000000041c1b7c36 */ /* 0x000fe20008000000 */
[----:B------:R-:W-:Y:S02]  /*1bf0*/  SHF.R.U32.HI R24, RZ, 0x9, R21 ;  /* 0x00000009ff187819 */ /* 0x000fe40000011615 */
[----:B------:R-:W-:-:S02]  /*1c00*/  IADD3 R19, PT, PT, R18, UR4, RZ ;  /* 0x0000000412137c10 */ /* 0x000fc4000fffe0ff */
[----:B------:R-:W-:Y:S01]  /*1c10*/  SHF.R.U32.HI R18, RZ, 0x9, R23 ;  /* 0x00000009ff127819 */ /* 0x000fe20000011617 */
[----:B------:R-:W-:Y:S01]  /*1c20*/  IMAD R27, R24, UR5, R27 ;  /* 0x00000005181b7c24 */ /* 0x000fe2000f8e021b */
[C---:B------:R-:W-:Y:S01]  /*1c30*/  LEA R21, R20.reuse, R21, 0x4 ;  /* 0x0000001514157211 */ /* 0x040fe200078e20ff */
[----:B------:R-:W-:Y:S02]  /*1c40*/  IMAD R23, R20, 0x10, R23 ;  /* 0x0000001014177824 */ /* 0x000fe400078e0217 */
[----:B------:R-:W-:Y:S02]  /*1c50*/  IMAD R25, R18, UR5, R19 ;  /* 0x0000000512197c24 */ /* 0x000fe4000f8e0213 */
[----:B------:R-:W-:-:S04]  /*1c60*/  IMAD.WIDE.U32 R18, R22, 0x4, R2 ;  /* 0x0000000416127825 */ /* 0x000fc800078e0002 */
[--C-:B------:R-:W-:Y:S01]  /*1c70*/  IMAD.WIDE.U32 R24, R25, 0x4, R2.reuse ;  /* 0x0000000419187825 */ /* 0x100fe200078e0002 */
[----:B---3--:R0:W-:Y:S03]  /*1c80*/  STG.E.128 desc[UR10][R18.64], R4 ;  /* 0x0000000412007986 */ /* 0x0081e6000c101d0a */
[----:B------:R-:W-:Y:S01]  /*1c90*/  IMAD.WIDE.U32 R26, R27, 0x4, R2 ;  /* 0x000000041b1a7825 */ /* 0x000fe200078e0002 */
[----:B-1----:R0:W-:Y:S04]  /*1ca0*/  STG.E.128 desc[UR10][R24.64], R12 ;  /* 0x0000000c18007986 */ /* 0x0021e8000c101d0a */
[----:B------:R0:W-:Y:S01]  /*1cb0*/  STG.E.128 desc[UR10][R26.64], R8 ;  /* 0x000000081a007986 */ /* 0x0001e2000c101d0a */
[----:B------:R-:W-:Y:S05]  /*1cc0*/  @!P0 BRA `(.L_x_206) ;  /* 0xfffffffc00648947 */ /* 0x000fea000383ffff */
[----:B------:R-:W-:Y:S05]  /*1cd0*/  EXIT ;  /* 0x000000000000794d */ /* 0x000fea0003800000 */
        .weak           $__internal_9_$__cuda_sm20_div_u16
        .type           $__internal_9_$__cuda_sm20_div_u16,@function
        .size           $__internal_9_$__cuda_sm20_div_u16,(.L_x_2347 - $__internal_9_$__cuda_sm20_div_u16)
$__internal_9_$__cuda_sm20_div_u16:
[----:B------:R-:W0:Y:S01]  /*1ce0*/  I2F.U16 R0, R4 ;  /* 0x0000000400007306 */ /* 0x000e220000101000 */
[----:B------:R-:W-:Y:S01]  /*1cf0*/  MOV R3, 0x4b800000 ;  /* 0x4b80000000037802 */ /* 0x000fe20000000f00 */
        /* <DEDUP_REMOVED lines=12> */
[----:B------:R-:W-:-:S06]  /*1dc0*/  FMUL.RZ R0, R0, R3 ;  /* 0x0000000300007220 */ /* 0x000fcc000040c000 */
[----:B------:R-:W0:Y:S02]  /*1dd0*/  F2I.U32.TRUNC.NTZ R0, R0 ;  /* 0x0000000000007305 */ /* 0x000e24000020f000 */
[----:B0-----:R-:W-:Y:S02]  /*1de0*/  LOP3.LUT R3, R0, 0xffff, RZ, 0xc0, !PT ;  /* 0x0000ffff00037812 */ /* 0x001fe400078ec0ff */
[----:B------:R-:W-:Y:S01]  /*1df0*/  @!P0 MOV R3, 0xffffffff ;  /* 0xffffffff00038802 */ /* 0x000fe20000000f00 */
[----:B------:R-:W-:Y:S06]  /*1e00*/  RET.REL.NODEC R4 `(_Z9cuda_gemmIiLj512ELj1ELj1ELj4096ELj8ELj8ELj128ELj0ELj1EEvjjjPKT_S2_PS0_jjj) ;  /* 0xffffffe0047c7950 */ /* 0x000fec0003c3ffff */
.L_x_207:
        /* <DEDUP_REMOVED lines=15> */
.L_x_2347:


//--------------------- .text._Z9cuda_gemmIiLj512ELj1ELj1ELj4096ELj4ELj4ELj128ELj1ELj1EEvjjjPKT_S2_PS0_jjj --------------------------
	.section	.text._Z9cuda_gemmIiLj512ELj1ELj1ELj4096ELj4ELj4ELj128ELj1ELj1EEvjjjPKT_S2_PS0_jjj,"ax",@progbits
	.align	128
        .global         _Z9cuda_gemmIiLj512ELj1ELj1ELj4096ELj4ELj4ELj128ELj1ELj1EEvjjjPKT_S2_PS0_jjj
        .type           _Z9cuda_gemmIiLj512ELj1ELj1ELj4096ELj4ELj4ELj128ELj1ELj1EEvjjjPKT_S2_PS0_jjj,@function
        .size           _Z9cuda_gemmIiLj512ELj1ELj1ELj4096ELj4ELj4ELj128ELj1ELj1EEvjjjPKT_S2_PS0_jjj,(.L_x_2348 - _Z9cuda_gemmIiLj512ELj1ELj1ELj4096ELj4ELj4ELj128ELj1ELj1EEvjjjPKT_S2_PS0_jjj)
        .other          _Z9cuda_gemmIiLj512ELj1ELj1ELj4096ELj4ELj4ELj128ELj1ELj1EEvjjjPKT_S2_PS0_jjj,@"STO_CUDA_ENTRY STV_DEFAULT"
_Z9cuda_gemmIiLj512ELj1ELj1ELj4096ELj4ELj4ELj128ELj1ELj1EEvjjjPKT_S2_PS0_jjj:
.text._Z9cuda_gemmIiLj512ELj1ELj1ELj4096ELj4ELj4ELj128ELj1ELj1EEvjjjPKT_S2_PS0_jjj:
[----:B------:R-:W-:Y:S01]  /*0000*/  LDC R1, c[0x0][0x37c] ;  /* 0x0000df00ff017b82 */ /* 0x000fe20000000800 */
[----:B------:R-:W0:Y:S01]  /*0010*/  S2R R28, SR_TID.X ;  /* 0x00000000001c7919 */ /* 0x000e220000002100 */
[----:B------:R-:W1:Y:S01]  /*0020*/  LDCU.64 UR8, c[0x0][0x358] ;  /* 0x00006b00ff0877ac */ /* 0x000e620008000a00 */
[----:B------:R-:W-:Y:S01]  /*0030*/  BSSY.RECONVERGENT B0, `(.L_x_208) ;  /* 0x0000020000007945 */ /* 0x000fe20003800200 */
[----:B------:R-:W2:Y:S01]  /*0040*/  S2R R29, SR_CTAID.Y ;  /* 0x00000000001d7919 */ /* 0x000ea20000002600 */
        /* <DEDUP_REMOVED lines=11> */
.L_x_210:
[----:B0-----:R0:W3:Y:S01]  /*0100*/  LDG.E.128.CONSTANT R4, desc[UR8][R2.64] ;  /* 0x0000000802047981 */ /* 0x0010e2000c1e9d00 */
[C---:B------:R-:W-:Y:S01]  /*0110*/  VIADD R11, R9.reuse, 0x1 ;  /* 0x00000001090b7836 */ /* 0x040fe20000000000 */
[C---:B------:R-:W-:Y:S01]  /*0120*/  LOP3.LUT R13, R9.reuse, 0xfffffffc, RZ, 0xc0, !PT ;  /* 0xfffffffc090d7812 */ /* 0x040fe200078ec0ff */
[----:B------:R-:W-:Y:S02]  /*0130*/  VIADD R10, R9, 0x2 ;  /* 0x00000002090a7836 */ /* 0x000fe40000000000 */
[----:B--2---:R-:W-:Y:S01]  /*0140*/  IMAD R8, R19, 0x4, R8 ;  /* 0x0000000413087824 */ /* 0x004fe200078e0208 */
[----:B------:R-:W-:Y:S02]  /*0150*/  LOP3.LUT R15, R11, 0xfffffffc, RZ, 0xc0, !PT ;  /* 0xfffffffc0b0f7812 */ /* 0x000fe400078ec0ff */
[----:B------:R-:W-:Y:S01]  /*0160*/  LOP3.LUT R17, R10, 0xfffffffc, RZ, 0xc0, !PT ;  /* 0xfffffffc0a117812 */ /* 0x000fe200078ec0ff */
[C---:B------:R-:W-:Y:S01]  /*0170*/  IMAD.IADD R10, R0.reuse, 0x1, R13 ;  /* 0x00000001000a7824 */ /* 0x040fe200078e020d */
[C---:B------:R-:W-:Y:S01]  /*0180*/  IADD3 R11, PT, PT, R0.reuse, R9, RZ ;  /* 0x00000009000b7210 */ /* 0x040fe20007ffe0ff */
[C---:B------:R-:W-:Y:S01]  /*0190*/  IMAD.IADD R15, R0.reuse, 0x1, R15 ;  /* 0x00000001000f7824 */ /* 0x040fe200078e020f */
[----:B------:R-:W-:Y:S01]  /*01a0*/  IADD3 R12, PT, PT, R0, R17, RZ ;  /* 0x00000011000c7210 */ /* 0x000fe20007ffe0ff */
[C---:B------:R-:W-:Y:S01]  /*01b0*/  IMAD R9, R19.reuse, 0x4, R9 ;  /* 0x0000000413097824 */ /* 0x040fe200078e0209 */
[----:B------:R-:W-:Y:S01]  /*01c0*/  ISETP.GE.U32.AND P0, PT, R8, 0x10, PT ;  /* 0x000000100800780c */ /* 0x000fe20003f06070 */
[----:B0-----:R-:W-:Y:S01]  /*01d0*/  IMAD.WIDE.U32 R2, R19, 0x10, R2 ;  /* 0x0000001013027825 */ /* 0x001fe200078e0002 */
[----:B---3--:R0:W-:Y:S04]  /*01e0*/  STS [R11+-0x1], R4 ;  /* 0xffffff040b007388 */ /* 0x0081e80000000800 */
[----:B------:R0:W-:Y:S04]  /*01f0*/  STS [R10+0x14], R5 ;  /* 0x000014050a007388 */ /* 0x0001e80000000800 */
[----:B------:R0:W-:Y:S04]  /*0200*/  STS [R15+0x28], R6 ;  /* 0x000028060f007388 */ /* 0x0001e80000000800 */
[----:B------:R0:W-:Y:S01]  /*0210*/  STS [R12+0x3c], R7 ;  /* 0x00003c070c007388 */ /* 0x0001e20000000800 */
[----:B------:R-:W-:Y:S05]  /*0220*/  @!P0 BRA `(.L_x_210) ;  /* 0xfffffffc00b48947 */ /* 0x000fea000383ffff */
.L_x_209:
[----:B------:R-:W-:Y:S05]  /*0230*/  BSYNC.RECONVERGENT B0 ;  /* 0x0000000000007941 */ /* 0x000fea0003800200 */
.L_x_208:
[----:B------:R-:W1:Y:S02]  /*0240*/  LDCU UR4, c[0x0][0x374] ;  /* 0x00006e80ff0477ac */ /* 0x000e640008000800 */
[----:B-1----:R-:W-:-:S13]  /*0250*/  ISETP.GE.U32.AND P0, PT, R29, UR4, PT ;  /* 0x000000041d007c0c */ /* 0x002fda000bf06070 */
[----:B------:R-:W-:Y:S05]  /*0260*/  @P0 EXIT ;  /* 0x000000000000094d */ /* 0x000fea0003800000 */
[----:B------:R-:W1:Y:S02]  /*0270*/  LDC R27, c[0x0][0x360] ;  /* 0x0000d800ff1b7b82 */ /* 0x000e640000000800 */
[----:B-1----:R-:W-:Y:S02]  /*0280*/  IADD3 R0, PT, PT, R28, R27, RZ ;  /* 0x0000001b1c007210 */ /* 0x002fe40007ffe0ff */
[----:B0-----:R-:W-:Y:S02]  /*0290*/  LOP3.LUT R6, R27, 0xffff, RZ, 0xc0, !PT ;  /* 0x0000ffff1b067812 */ /* 0x001fe400078ec0ff */
[----:B------:R-:W-:-:S04]  /*02a0*/  LOP3.LUT R0, R0, 0xfff, RZ, 0x3c, !PT ;  /* 0x00000fff00007812 */ /* 0x000fc800078e3cff */
[----:B------:R-:W-:Y:S02]  /*02b0*/  LOP3.LUT R5, R0, 0xffff, RZ, 0xc0, !PT ;  /* 0x0000ffff00057812 */ /* 0x000fe400078ec0ff */
[----:B------:R-:W-:-:S07]  /*02c0*/  MOV R7, 0x2e0 ;  /* 0x000002e000077802 */ /* 0x000fce0000000f00 */
[----:B------:R-:W-:Y:S05]  /*02d0*/  CALL.REL.NOINC `($__internal_10_$__cuda_sm20_div_u16) ;  /* 0x0000001000587944 */ /* 0x000fea0003c00000 */
        /* <DEDUP_REMOVED lines=11> */
.L_x_213:
[----:B------:R-:W-:Y:S01]  /*0390*/  IMAD R2, R0, 0x4, R3 ;  /* 0x0000000400027824 */ /* 0x000fe200078e0203 */
[----:B------:R-:W-:Y:S01]  /*03a0*/  IADD3 R4, PT, PT, R4, 0x1, RZ ;  /* 0x0000000104047810 */ /* 0x000fe20007ffe0ff */
[----:B------:R-:W-:-:S03]  /*03b0*/  IMAD.IADD R0, R27, 0x1, R0 ;  /* 0x000000011b007824 */ /* 0x000fc600078e0200 */
[----:B------:R0:W-:Y:S01]  /*03c0*/  STS [R2], RZ ;  /* 0x000000ff02007388 */ /* 0x0001e20000000800 */
[----:B------:R-:W-:-:S04]  /*03d0*/  LOP3.LUT R5, R4, R7, RZ, 0x3c, !PT ;  /* 0x0000000704057212 */ /* 0x000fc800078e3cff */
[----:B------:R-:W-:-:S13]  /*03e0*/  ISETP.NE.AND P0, PT, R5, 0x2, PT ;  /* 0x000000020500780c */ /* 0x000fda0003f05270 */
[----:B0-----:R-:W-:Y:S05]  /*03f0*/  @P0 BRA `(.L_x_213) ;  /* 0xfffffffc00e40947 */ /* 0x001fea000383ffff */
.L_x_212:
[----:B------:R-:W-:Y:S05]  /*0400*/  BSYNC.RECONVERGENT B0 ;  /* 0x0000000000007941 */ /* 0x000fea0003800200 */
.L_x_211:
[----:B------:R-:W0:Y:S01]  /*0410*/  S2UR UR5, SR_CgaCtaId ;  /* 0x00000000000579c3 */ /* 0x000e220000008800 */
[----:B------:R-:W-:Y:S01]  /*0420*/  UMOV UR4, 0x400 ;  /* 0x0000040000047882 */ /* 0x000fe20000000000 */
[----:B------:R-:W-:Y:S01]  /*0430*/  BSSY.RECONVERGENT B0, `(.L_x_214) ;  /* 0x0000010000007945 */ /* 0x000fe20003800200 */
[----:B------:R-:W-:Y:S01]  /*0440*/  UIADD3 UR4, UPT, UPT, UR4, 0x4080, URZ ;  /* 0x0000408004047890 */ /* 0x000fe2000fffe0ff */
[----:B------:R-:W-:-:S03]  /*0450*/  SHF.L.U32 R25, R27, 0x2, RZ ;  /* 0x000000021b197819 */ /* 0x000fc600000006ff */
[----:B0-----:R-:W-:-:S06]  /*0460*/  ULEA UR4, UR5, UR4, 0x18 ;  /* 0x0000000405047291 */ /* 0x001fcc000f8ec0ff */
[----:B------:R-:W-:-:S07]  /*0470*/  LEA R2, R0, UR4, 0x2 ;  /* 0x0000000400027c11 */ /* 0x000fce000f8e10ff */
.L_x_215:
        /* <DEDUP_REMOVED lines=12> */
.L_x_214:
[----:B------:R-:W-:Y:S01]  /*0540*/  IMAD.IADD R0, R26, 0x1, R25 ;  /* 0x000000011a007824 */ /* 0x000fe200078e0219 */
[----:B------:R-:W-:-:S04]  /*0550*/  LOP3.LUT R6, R25, 0xffff, RZ, 0xc0, !PT ;  /* 0x0000ffff19067812 */ /* 0x000fc800078ec0ff */
[----:B------:R-:W-:-:S04]  /*0560*/  IADD3 R0, PT, PT, RZ, -R0, RZ ;  /* 0x80000000ff007210 */ /* 0x000fc80007ffe0ff */
[----:B------:R-:W-:-:S05]  /*0570*/  PRMT R0, R0, 0x7710, RZ ;  /* 0x0000771000007816 */ /* 0x000fca00000000ff */
[----:B------:R-:W-:-:S05]  /*0580*/  VIADD R0, R0, 0xfff ;  /* 0x00000fff00007836 */ /* 0x000fca0000000000 */
[----:B-1----:R-:W-:Y:S02]  /*0590*/  LOP3.LUT R5, R0, 0xffff, RZ, 0xc0, !PT ;  /* 0x0000ffff00057812 */ /* 0x002fe400078ec0ff */
[----:B------:R-:W-:-:S07]  /*05a0*/  MOV R7, 0x5c0 ;  /* 0x000005c000077802 */ /* 0x000fce0000000f00 */
[----:B------:R-:W-:Y:S05]  /*05b0*/  CALL.REL.NOINC `($__internal_10_$__cuda_sm20_div_u16) ;  /* 0x0000000c00a07944 */ /* 0x000fea0003c00000 */
        /* <DEDUP_REMOVED lines=20> */
.L_x_218:
        /* <DEDUP_REMOVED lines=8> */
.L_x_217:
[----:B------:R-:W-:Y:S05]  /*0780*/  BSYNC.RECONVERGENT B0 ;  /* 0x0000000000007941 */ /* 0x000fea0003800200 */
.L_x_216:
        /* <DEDUP_REMOVED lines=12> */
.L_x_221:
        /* <DEDUP_REMOVED lines=24> */
.L_x_220:
[----:B------:R-:W-:Y:S05]  /*09d0*/  BSYNC.RECONVERGENT B0 ;  /* 0x0000000000007941 */ /* 0x000fea0003800200 */
.L_x_219:
[----:B------:R-:W0:Y:S08]  /*09e0*/  S2UR UR5, SR_CgaCtaId ;  /* 0x00000000000579c3 */ /* 0x000e300000008800 */
[----:B------:R-:W-:Y:S01]  /*09f0*/  BAR.SYNC.DEFER_BLOCKING 0x0 ;  /* 0x0000000000007b1d */ /* 0x000fe20000010000 */
[C---:B------:R-:W-:Y:S01]  /*0a00*/  IMAD.SHL.U32 R0, R28.reuse, 0x4, RZ ;  /* 0x000000041c007824 */ /* 0x040fe200078e00ff */
[----:B--2---:R-:W-:-:S02]  /*0a10*/  IADD3 R33, PT, PT, R28, 0x1, RZ ;  /* 0x000000011c217810 */ /* 0x004fc40007ffe0ff */
[----:B------:R-:W-:Y:S02]  /*0a20*/  LOP3.LUT R37, R28, 0x3, RZ, 0xc0, !PT ;  /* 0x000000031c257812 */ /* 0x000fe400078ec0ff */
[----:B------:R-:W-:Y:S01]  /*0a30*/  UMOV UR4, 0x400 ;  /* 0x0000040000047882 */ /* 0x000fe20000000000 */
[----:B------:R-:W-:Y:S01]  /*0a40*/  LOP3.LUT R32, R0, 0xc, RZ, 0xc0, !PT ;  /* 0x0000000c00207812 */ /* 0x000fe200078ec0ff */
[----:B------:R-:W-:Y:S01]  /*0a50*/  UIADD3 UR6, UPT, UPT, UR4, 0x80, URZ ;  /* 0x0000008004067890 */ /* 0x000fe2000fffe0ff */
[----:B------:R-:W-:Y:S01]  /*0a60*/  LOP3.LUT R33, R33, 0x3, RZ, 0xc0, !PT ;  /* 0x0000000321217812 */ /* 0x000fe200078ec0ff */
[----:B------:R-:W-:Y:S01]  /*0a70*/  IMAD.IADD R19, R26, 0x1, R37 ;  /* 0x000000011a137824 */ /* 0x000fe200078e0225 */
[----:B------:R-:W-:Y:S01]  /*0a80*/  IADD3 R31, PT, PT, R28, -0x1, RZ ;  /* 0xffffffff1c1f7810 */ /* 0x000fe20007ffe0ff */
[----:B------:R-:W-:Y:S01]  /*0a90*/  BSSY.RECONVERGENT B0, `(.L_x_222) ;  /* 0x000007a000007945 */ /* 0x000fe20003800200 */
[----:B------:R-:W-:Y:S01]  /*0aa0*/  LOP3.LUT R35, R37, 0x2, RZ, 0x3c, !PT ;  /* 0x0000000225237812 */ /* 0x000fe200078e3cff */
[----:B------:R-:W-:Y:S01]  /*0ab0*/  IMAD.IADD R2, R26, 0x1, R33 ;  /* 0x000000011a027824 */ /* 0x000fe200078e0221 */
[----:B------:R-:W-:-:S02]  /*0ac0*/  LOP3.LUT R31, R31, 0x3, RZ, 0xc0, !PT ;  /* 0x000000031f1f7812 */ /* 0x000fc400078ec0ff */
[C---:B------:R-:W-:Y:S02]  /*0ad0*/  IADD3 R17, PT, PT, R26.reuse, R35, RZ ;  /* 0x000000231a117210 */ /* 0x040fe40007ffe0ff */
[----:B------:R-:W-:Y:S01]  /*0ae0*/  ISETP.NE.AND P1, PT, R23, RZ, PT ;  /* 0x000000ff1700720c */ /* 0x000fe20003f25270 */
[----:B------:R-:W-:Y:S01]  /*0af0*/  IMAD.IADD R12, R26, 0x1, R31 ;  /* 0x000000011a0c7824 */ /* 0x000fe200078e021f */
[----:B------:R-:W-:Y:S01]  /*0b00*/  LOP3.LUT R24, R24, 0xffff, RZ, 0xc0, !PT ;  /* 0x0000ffff18187812 */ /* 0x000fe200078ec0ff */
[----:B0-----:R-:W-:Y:S02]  /*0b10*/  ULEA UR7, UR5, UR4, 0x18 ;  /* 0x0000000405077291 */ /* 0x001fe4000f8ec0ff */
[----:B------:R-:W-:Y:S01]  /*0b20*/  ULEA UR6, UR5, UR6, 0x18 ;  /* 0x0000000605067291 */ /* 0x000fe2000f8ec0ff */
[----:B------:R-:W-:Y:S01]  /*0b30*/  ISETP.GE.U32.AND P0, PT, R24, 0x2, PT ;  /* 0x000000021800780c */ /* 0x000fe20003f06070 */
[----:B------:R-:W-:-:S04]  /*0b40*/  UIADD3 UR4, UPT, UPT, UR4, 0x4080, URZ ;  /* 0x0000408004047890 */ /* 0x000fc8000fffe0ff */
[----:B------:R-:W-:Y:S01]  /*0b50*/  LEA R19, R19, UR6, 0x2 ;  /* 0x0000000613137c11 */ /* 0x000fe2000f8e10ff */
[----:B------:R-:W0:Y:S01]  /*0b60*/  LDS R8, [R32+UR7] ;  /* 0x0000000720087984 */ /* 0x000e220008000800 */
[----:B------:R-:W-:Y:S01]  /*0b70*/  LEA R2, R2, UR6, 0x2 ;  /* 0x0000000602027c11 */ /* 0x000fe2000f8e10ff */
[----:B------:R-:W-:Y:S01]  /*0b80*/  ULEA UR4, UR5, UR4, 0x18 ;  /* 0x0000000405047291 */ /* 0x000fe2000f8ec0ff */
[----:B------:R-:W-:Y:S01]  /*0b90*/  LEA R17, R17, UR6, 0x2 ;  /* 0x0000000611117c11 */ /* 0x000fe2000f8e10ff */
[----:B------:R-:W-:Y:S01]  /*0ba0*/  LDS R7, [R19] ;  /* 0x0000000013077984 */ /* 0x000fe20000000800 */
[----:B------:R-:W-:Y:S01]  /*0bb0*/  LEA R12, R12, UR6, 0x2 ;  /* 0x000000060c0c7c11 */ /* 0x000fe2000f8e10ff */
[----:B------:R-:W1:Y:S01]  /*0bc0*/  S2UR UR6, SR_CgaCtaId ;  /* 0x00000000000679c3 */ /* 0x000e620000008800 */
[----:B------:R-:W-:Y:S01]  /*0bd0*/  UMOV UR5, 0x400 ;  /* 0x0000040000057882 */ /* 0x000fe20000000000 */
[----:B------:R-:W-:Y:S01]  /*0be0*/  LDS R25, [R2] ;  /* 0x0000000002197984 */ /* 0x000fe20000000800 */
[----:B------:R-:W-:-:S03]  /*0bf0*/  UIADD3 UR5, UPT, UPT, UR5, 0x4080, URZ ;  /* 0x0000408005057890 */ /* 0x000fc6000fffe0ff */
[----:B------:R-:W-:Y:S04]  /*0c00*/  LDS R21, [R17] ;  /* 0x0000000011157984 */ /* 0x000fe80000000800 */
[----:B------:R-:W-:Y:S04]  /*0c10*/  LDS R20, [R12] ;  /* 0x000000000c147984 */ /* 0x000fe80000000800 */
[----:B------:R-:W-:Y:S04]  /*0c20*/  LDS R10, [R0+UR4] ;  /* 0x00000004000a7984 */ /* 0x000fe80008000800 */
[----:B------:R-:W-:Y:S04]  /*0c30*/  LDS R13, [R0+UR4+0x1000] ;  /* 0x00100004000d7984 */ /* 0x000fe80008000800 */
[----:B------:R-:W-:Y:S01]  /*0c40*/  LDS R22, [R0+UR4+0x2000] ;  /* 0x0020000400167984 */ /* 0x000fe20008000800 */
[----:B-1----:R-:W-:-:S03]  /*0c50*/  ULEA UR5, UR6, UR5, 0x18 ;  /* 0x0000000506057291 */ /* 0x002fc6000f8ec0ff */
[----:B------:R-:W-:Y:S04]  /*0c60*/  LDS R34, [R0+UR4+0x3000] ;  /* 0x0030000400227984 */ /* 0x000fe80008000800 */
[----:B0-----:R-:W0:Y:S04]  /*0c70*/  SHFL.IDX PT, R4, R8, R37, 0x1c1f ;  /* 0x001c1f2508047589 */ /* 0x001e2800000e0000 */
[----:B------:R-:W1:Y:S04]  /*0c80*/  SHFL.IDX PT, R6, R8, R33, 0x1c1f ;  /* 0x001c1f2108067589 */ /* 0x000e6800000e0000 */
[----:B------:R-:W2:Y:S04]  /*0c90*/  SHFL.IDX PT, R18, R8, R35, 0x1c1f ;  /* 0x001c1f2308127589 */ /* 0x000ea800000e0000 */
[----:B------:R-:W3:Y:S01]  /*0ca0*/  SHFL.IDX PT, R15, R8, R31, 0x1c1f ;  /* 0x001c1f1f080f7589 */ /* 0x000ee200000e0000 */
[----:B0-----:R-:W-:-:S04]  /*0cb0*/  IMAD R5, R7, R4, RZ ;  /* 0x0000000407057224 */ /* 0x001fc800078e02ff */
[----:B-1----:R-:W-:-:S04]  /*0cc0*/  IMAD R5, R25, R6, R5 ;  /* 0x0000000619057224 */ /* 0x002fc800078e0205 */
[----:B--2---:R-:W-:-:S04]  /*0cd0*/  IMAD R5, R21, R18, R5 ;  /* 0x0000001215057224 */ /* 0x004fc800078e0205 */
[----:B---3--:R-:W-:-:S05]  /*0ce0*/  IMAD R5, R20, R15, R5 ;  /* 0x0000000f14057224 */ /* 0x008fca00078e0205 */
        /* <DEDUP_REMOVED lines=9> */
[----:B--2---:R-:W-:-:S04]  /*0d80*/  IMAD R8, R21, R16, R8 ;  /* 0x0000001015087224 */ /* 0x004fc800078e0208 */
[----:B---3--:R-:W-:-:S04]  /*0d90*/  IMAD R8, R20, R11, R8 ;  /* 0x0000000b14087224 */ /* 0x008fc800078e0208 */
[----:B------:R-:W-:-:S05]  /*0da0*/  IMAD.IADD R30, R8, 0x1, R13 ;  /* 0x00000001081e7824 */ /* 0x000fca00078e020d */
[----:B------:R-:W-:Y:S04]  /*0db0*/  STS [R0+UR4+0x1000], R30 ;  /* 0x0010001e00007988 */ /* 0x000fe80008000804 */
        /* <DEDUP_REMOVED lines=10> */
[----:B------:R-:W-:Y:S04]  /*0e60*/  STS [R0+UR4+0x2000], R22 ;  /* 0x0020001600007988 */ /* 0x000fe80008000804 */
[----:B------:R-:W0:Y:S04]  /*0e70*/  LDS R32, [R32+UR7+0x3c] ;  /* 0x00003c0720207984 */ /* 0x000e280008000800 */
[----:B0-----:R-:W0:Y:S04]  /*0e80*/  SHFL.IDX PT, R22, R32, R37, 0x1c1f ;  /* 0x001c1f2520167589 */ /* 0x001e2800000e0000 */
[----:B------:R-:W1:Y:S04]  /*0e90*/  SHFL.IDX PT, R28, R32, R33, 0x1c1f ;  /* 0x001c1f21201c7589 */ /* 0x000e6800000e0000 */
[----:B------:R-:W2:Y:S04]  /*0ea0*/  SHFL.IDX PT, R30, R32, R35, 0x1c1f ;  /* 0x001c1f23201e7589 */ /* 0x000ea800000e0000 */
[----:B------:R-:W3:Y:S04]  /*0eb0*/  SHFL.IDX PT, R31, R32, R31, 0x1c1f ;  /* 0x001c1f1f201f7589 */ /* 0x000ee800000e0000 */
[----:B------:R-:W-:Y:S01]  /*0ec0*/  LDS R32, [R0+UR4+0x800] ;  /* 0x0008000400207984 */ /* 0x000fe20008000800 */
[----:B0-----:R-:W-:-:S04]  /*0ed0*/  IMAD R7, R7, R22, RZ ;  /* 0x0000001607077224 */ /* 0x001fc800078e02ff */
[----:B-1----:R-:W-:-:S04]  /*0ee0*/  IMAD R7, R25, R28, R7 ;  /* 0x0000001c19077224 */ /* 0x002fc800078e0207 */
[----:B--2---:R-:W-:Y:S02]  /*0ef0*/  IMAD R7, R21, R30, R7 ;  /* 0x0000001e15077224 */ /* 0x004fe400078e0207 */
[----:B------:R-:W-:Y:S02]  /*0f00*/  LDS R21, [R0+UR4+0x1800] ;  /* 0x0018000400157984 */ /* 0x000fe40008000800 */
[----:B---3--:R-:W-:Y:S02]  /*0f10*/  IMAD R7, R20, R31, R7 ;  /* 0x0000001f14077224 */ /* 0x008fe400078e0207 */
[----:B------:R-:W-:Y:S02]  /*0f20*/  LDS R20, [R0+UR4+0x2800] ;  /* 0x0028000400147984 */ /* 0x000fe40008000800 */
[----:B------:R-:W-:Y:S02]  /*0f30*/  IMAD.IADD R34, R7, 0x1, R34 ;  /* 0x0000000107227824 */ /* 0x000fe400078e0222 */
[----:B------:R-:W-:Y:S04]  /*0f40*/  LDS R7, [R0+UR4+0x3800] ;  /* 0x0038000400077984 */ /* 0x000fe80008000800 */
[----:B------:R-:W-:Y:S04]  /*0f50*/  STS [R0+UR4+0x3000], R34 ;  /* 0x0030002200007988 */ /* 0x000fe80008000804 */
[----:B------:R-:W0:Y:S04]  /*0f60*/  LDS R19, [R19+0x2000] ;  /* 0x0020000013137984 */ /* 0x000e280000000800 */
[----:B------:R-:W1:Y:S04]  /*0f70*/  LDS R25, [R2+0x2000] ;  /* 0x0020000002197984 */ /* 0x000e680000000800 */
[----:B------:R-:W2:Y:S04]  /*0f80*/  LDS R17, [R17+0x2000] ;  /* 0x0020000011117984 */ /* 0x000ea80000000800 */
[----:B------:R-:W3:Y:S01]  /*0f90*/  LDS R12, [R12+0x2000] ;  /* 0x002000000c0c7984 */ /* 0x000ee20000000800 */
[----:B0-----:R-:W-:-:S02]  /*0fa0*/  IMAD R4, R4, R19, RZ ;  /* 0x0000001304047224 */ /* 0x001fc400078e02ff */
[-C--:B------:R-:W-:Y:S02]  /*0fb0*/  IMAD R10, R10, R19.reuse, RZ ;  /* 0x000000130a0a7224 */ /* 0x080fe400078e02ff */
[-C--:B------:R-:W-:Y:S02]  /*0fc0*/  IMAD R14, R14, R19.reuse, RZ ;  /* 0x000000130e0e7224 */ /* 0x080fe400078e02ff */
[----:B------:R-:W-:Y:S02]  /*0fd0*/  IMAD R19, R22, R19, RZ ;  /* 0x0000001316137224 */ /* 0x000fe400078e02ff */
[-C--:B-1----:R-:W-:Y:S02]  /*0fe0*/  IMAD R4, R6, R25.reuse, R4 ;  /* 0x0000001906047224 */ /* 0x082fe400078e0204 */
[-C--:B------:R-:W-:Y:S02]  /*0ff0*/  IMAD R10, R5, R25.reuse, R10 ;  /* 0x00000019050a7224 */ /* 0x080fe400078e020a */
[----:B------:R-:W-:-:S02]  /*1000*/  IMAD R14, R8, R25, R14 ;  /* 0x00000019080e7224 */ /* 0x000fc400078e020e */
[----:B------:R-:W-:Y:S02]  /*1010*/  IMAD R19, R28, R25, R19 ;  /* 0x000000191c137224 */ /* 0x000fe400078e0213 */
[-C--:B--2---:R-:W-:Y:S02]  /*1020*/  IMAD R4, R18, R17.reuse, R4 ;  /* 0x0000001112047224 */ /* 0x084fe400078e0204 */
[-C--:B------:R-:W-:Y:S02]  /*1030*/  IMAD R10, R16, R17.reuse, R10 ;  /* 0x00000011100a7224 */ /* 0x080fe400078e020a */
[-C--:B------:R-:W-:Y:S02]  /*1040*/  IMAD R14, R13, R17.reuse, R14 ;  /* 0x000000110d0e7224 */ /* 0x080fe400078e020e */
[----:B------:R-:W-:Y:S02]  /*1050*/  IMAD R19, R30, R17, R19 ;  /* 0x000000111e137224 */ /* 0x000fe400078e0213 */
[----:B---3--:R-:W-:-:S02]  /*1060*/  IMAD R15, R15, R12, R4 ;  /* 0x0000000c0f0f7224 */ /* 0x008fc400078e0204 */
[-C--:B------:R-:W-:Y:S02]  /*1070*/  IMAD R10, R11, R12.reuse, R10 ;  /* 0x0000000c0b0a7224 */ /* 0x080fe400078e020a */
[----:B------:R-:W-:Y:S01]  /*1080*/  IMAD R9, R9, R12, R14 ;  /* 0x0000000c09097224 */ /* 0x000fe200078e020e */
[----:B------:R-:W-:Y:S01]  /*1090*/  IADD3 R15, PT, PT, R15, R32, RZ ;  /* 0x000000200f0f7210 */ /* 0x000fe20007ffe0ff */
[----:B------:R-:W-:Y:S02]  /*10a0*/  IMAD R12, R31, R12, R19 ;  /* 0x0000000c1f0c7224 */ /* 0x000fe400078e0213 */
[----:B------:R-:W-:Y:S01]  /*10b0*/  IMAD.IADD R5, R10, 0x1, R21 ;  /* 0x000000010a057824 */ /* 0x000fe200078e0215 */
[----:B------:R-:W-:Y:S01]  /*10c0*/  IADD3 R9, PT, PT, R9, R20, RZ ;  /* 0x0000001409097210 */ /* 0x000fe20007ffe0ff */
[----:B------:R-:W-:Y:S01]  /*10d0*/  IMAD.IADD R7, R12, 0x1, R7 ;  /* 0x000000010c077824 */ /* 0x000fe200078e0207 */
[----:B------:R0:W-:Y:S01]  /*10e0*/  STS [R0+UR4+0x800], R15 ;  /* 0x0008000f00007988 */ /* 0x0001e20008000804 */
[----:B------:R-:W-:-:S03]  /*10f0*/  SHF.L.U32 R21, R27, 0x2, RZ ;  /* 0x000000021b157819 */ /* 0x000fc600000006ff */
[----:B------:R0:W-:Y:S04]  /*1100*/  STS [R0+UR4+0x1800], R5 ;  /* 0x0018000500007988 */ /* 0x0001e80008000804 */
[----:B------:R0:W-:Y:S04]  /*1110*/  STS [R0+UR4+0x2800], R9 ;  /* 0x0028000900007988 */ /* 0x0001e80008000804 */
[----:B------:R0:W-:Y:S01]  /*1120*/  STS [R0+UR4+0x3800], R7 ;  /* 0x0038000700007988 */ /* 0x0001e20008000804 */
[----:B------:R-:W-:Y:S06]  /*1130*/  BAR.SYNC.DEFER_BLOCKING 0x0 ;  /* 0x0000000000007b1d */ /* 0x000fec0000010000 */
[----:B------:R-:W-:Y:S05]  /*1140*/  @!P1 BRA `(.L_x_223) ;  /* 0x0000000000389947 */ /* 0x000fea0003800000 */
[----:B0-----:R-:W0:Y:S01]  /*1150*/  S2R R0, SR_TID.X ;  /* 0x0000000000007919 */ /* 0x001e220000002100 */
[----:B------:R-:W1:Y:S01]  /*1160*/  LDC.64 R4, c[0x0][0x3a0] ;  /* 0x0000e800ff047b82 */ /* 0x000e620000000a00 */
[----:B------:R-:W-:Y:S01]  /*1170*/  IMAD R7, R29, 0x1000, R26 ;  /* 0x000010001d077824 */ /* 0x000fe200078e021a */
[----:B------:R-:W-:-:S03]  /*1180*/  IADD3 R6, PT, PT, -R3, RZ, RZ ;  /* 0x000000ff03067210 */ /* 0x000fc60007ffe1ff */
[----:B-1----:R-:W-:Y:S01]  /*1190*/  IMAD.WIDE.U32 R2, R7, 0x4, R4 ;  /* 0x0000000407027825 */ /* 0x002fe200078e0004 */
[----:B0-----:R-:W-:-:S07]  /*11a0*/  LEA R0, R0, UR5, 0x4 ;  /* 0x0000000500007c11 */ /* 0x001fce000f8e20ff */
.L_x_224:
        /* <DEDUP_REMOVED lines=8> */
.L_x_223:
[----:B------:R-:W-:Y:S05]  /*1230*/  BSYNC.RECONVERGENT B0 ;  /* 0x0000000000007941 */ /* 0x000fea0003800200 */
.L_x_222:
[----:B------:R-:W-:Y:S05]  /*1240*/  @!P0 EXIT ;  /* 0x000000000000894d */ /* 0x000fea0003800000 */
[----:B------:R-:W1:Y:S01]  /*1250*/  LDC.64 R2, c[0x0][0x3a0] ;  /* 0x0000e800ff027b82 */ /* 0x000e620000000a00 */
[----:B------:R-:W-:Y:S02]  /*1260*/  LEA R22, R29, R26, 0xc ;  /* 0x0000001a1d167211 */ /* 0x000fe400078e60ff */
[----:B------:R-:W-:Y:S02]  /*1270*/  LEA R20, R26, UR5, 0x2 ;  /* 0x000000051a147c11 */ /* 0x000fe4000f8e10ff */
[----:B------:R-:W-:Y:S01]  /*1280*/  IADD3 R24, PT, PT, R22, R21, RZ ;  /* 0x0000001516187210 */ /* 0x000fe20007ffe0ff */
[C-C-:B0-----:R-:W-:Y:S02]  /*1290*/  IMAD R0, R27.reuse, 0xc, R22.reuse ;  /* 0x0000000c1b007824 */ /* 0x141fe400078e0216 */
[----:B------:R-:W-:-:S07]  /*12a0*/  IMAD R23, R27, 0x8, R22 ;  /* 0x000000081b177824 */ /* 0x000fce00078e0216 */
.L_x_225:
[C-C-:B0-----:R-:W-:Y:S01]  /*12b0*/  IMAD R8, R27.reuse, 0x10, R20.reuse ;  /* 0x000000101b087824 */ /* 0x141fe200078e0214 */
        /* <DEDUP_REMOVED lines=17> */
[----:B0-----:R-:W-:Y:S01]  /*13d0*/  IMAD R20, R27, 0x40, R20 ;  /* 0x000000401b147824 */ /* 0x001fe200078e0214 */
[----:B--2---:R0:W-:Y:S04]  /*13e0*/  STG.E.128 desc[UR8][R28.64], R4 ;  /* 0x000000041c007986 */ /* 0x0041e8000c101d08 */
[----:B-1----:R0:W-:Y:S04]  /*13f0*/  STG.E.128 desc[UR8][R30.64], R8 ;  /* 0x000000081e007986 */ /* 0x0021e8000c101d08 */
[----:B---3--:R0:W-:Y:S04]  /*1400*/  STG.E.128 desc[UR8][R32.64], R12 ;  /* 0x0000000c20007986 */ /* 0x0081e8000c101d08 */
[----:B----4-:R0:W-:Y:S01]  /*1410*/  STG.E.128 desc[UR8][R34.64], R16 ;  /* 0x0000001022007986 */ /* 0x0101e2000c101d08 */
[----:B------:R-:W-:Y:S05]  /*1420*/  @!P0 BRA `(.L_x_225) ;  /* 0xfffffffc00a08947 */ /* 0x000fea000383ffff */
[----:B------:R-:W-:Y:S05]  /*1430*/  EXIT ;  /* 0x000000000000794d */ /* 0x000fea0003800000 */
        .weak           $__internal_10_$__cuda_sm20_div_u16
        .type           $__internal_10_$__cuda_sm20_div_u16,@function
        .size           $__internal_10_$__cuda_sm20_div_u16,(.L_x_2348 - $__internal_10_$__cuda_sm20_div_u16)
$__internal_10_$__cuda_sm20_div_u16:
        /* <DEDUP_REMOVED lines=18> */
[----:B------:R-:W-:Y:S06]  /*1560*/  RET.REL.NODEC R2 `(_Z9cuda_gemmIiLj512ELj1ELj1ELj4096ELj4ELj4ELj128ELj1ELj1EEvjjjPKT_S2_PS0_jjj) ;  /* 0xffffffe802a47950 */ /* 0x000fec0003c3ffff */
.L_x_226:
        /* <DEDUP_REMOVED lines=9> */
.L_x_2348:


//--------------------- .text._Z9cuda_gemmIiLj512ELj1ELj1ELj4096ELj4ELj4ELj128ELj0ELj1EEvjjjPKT_S2_PS0_jjj --------------------------
	.section	.text._Z9cuda_gemmIiLj512ELj1ELj1ELj4096ELj4ELj4ELj128ELj0ELj1EEvjjjPKT_S2_PS0_jjj,"ax",@progbits
	.align	128
        .global         _Z9cuda_gemmIiLj512ELj1ELj1ELj4096ELj4ELj4ELj128ELj0ELj1EEvjjjPKT_S2_PS0_jjj
        .type           _Z9cuda_gemmIiLj512ELj1ELj1ELj4096ELj4ELj4ELj128ELj0ELj1EEvjjjPKT_S2_PS0_jjj,@function
        .size           _Z9cuda_gemmIiLj512ELj1ELj1ELj4096ELj4ELj4ELj128ELj0ELj1EEvjjjPKT_S2_PS0_jjj,(.L_x_2349 - _Z9cuda_gemmIiLj512ELj1ELj1ELj4096ELj4ELj4ELj128ELj0ELj1EEvjjjPKT_S2_PS0_jjj)
        .other          _Z9cuda_gemmIiLj512ELj1ELj1ELj4096ELj4ELj4ELj128ELj0ELj1EEvjjjPKT_S2_PS0_jjj,@"STO_CUDA_ENTRY STV_DEFAULT"
_Z9cuda_gemmIiLj512ELj1ELj1ELj4096ELj4ELj4ELj128ELj0ELj1EEvjjjPKT_S2_PS0_jjj:
.text._Z9cuda_gemmIiLj512ELj1ELj1ELj4096ELj4ELj4ELj128ELj0ELj1EEvjjjPKT_S2_PS0_jjj:
        /* <DEDUP_REMOVED lines=16> */
.L_x_229:
[----:B0-----:R0:W3:Y:S01]  /*0100*/  LDG.E.128.CONSTANT R4, desc[UR12][R2.64] ;  /* 0x0000000c02047981 */ /* 0x0010e2000c1e9d00 */
[C---:B------:R-:W-:Y:S01]  /*0110*/  VIADD R13, R8.reuse, 0x1 ;  /* 0x00000001080d7836 */ /* 0x040fe20000000000 */
[C---:B------:R-:W-:Y:S01]  /*0120*/  LOP3.LUT R12, R8.reuse, 0xfffffffc, RZ, 0xc0, !PT ;  /* 0xfffffffc080c7812 */ /* 0x040fe200078ec0ff */
[----:B------:R-:W-:Y:S02]  /*0130*/  VIADD R10, R8, 0x2 ;  /* 0x00000002080a7836 */ /* 0x000fe40000000000 */
[----:B--2---:R-:W-:Y:S01]  /*0140*/  IMAD R9, R17, 0x4, R9 ;  /* 0x0000000411097824 */ /* 0x004fe200078e0209 */
[----:B------:R-:W-:Y:S01]  /*0150*/  LOP3.LUT R14, R13, 0xfffffffc, RZ, 0xc0, !PT ;  /* 0xfffffffc0d0e7812 */ /* 0x000fe200078ec0ff */
[C---:B------:R-:W-:Y:S01]  /*0160*/  IMAD.IADD R12, R11.reuse, 0x1, R12 ;  /* 0x000000010b0c7824 */ /* 0x040fe200078e020c */
[----:B------:R-:W-:Y:S02]  /*0170*/  LOP3.LUT R10, R10, 0xfffffffc, RZ, 0xc0, !PT ;  /* 0xfffffffc0a0a7812 */ /* 0x000fe400078ec0ff */
[C---:B------:R-:W-:Y:S01]  /*0180*/  IADD3 R13, PT, PT, R11.reuse, R8, RZ ;  /* 0x000000080b0d7210 */ /* 0x040fe20007ffe0ff */
[C---:B------:R-:W-:Y:S01]  /*0190*/  IMAD.IADD R15, R11.reuse, 0x1, R14 ;  /* 0x000000010b0f7824 */ /* 0x040fe200078e020e */
[----:B------:R-:W-:Y:S01]  /*01a0*/  IADD3 R10, PT, PT, R11, R10, RZ ;  /* 0x0000000a0b0a7210 */ /* 0x000fe20007ffe0ff */
[----:B------:R-:W-:Y:S01]  /*01b0*/  IMAD R8, R17, 0x4, R8 ;  /* 0x0000000411087824 */ /* 0x000fe200078e0208 */
[----:B------:R-:W-:Y:S01]  /*01c0*/  ISETP.GE.U32.AND P0, PT, R9, 0x10, PT ;  /* 0x000000100900780c */ /* 0x000fe20003f06070 */
[----:B0-----:R-:W-:Y:S01]  /*01d0*/  IMAD.WIDE.U32 R2, R17, 0x10, R2 ;  /* 0x0000001011027825 */ /* 0x001fe200078e0002 */
[----:B---3--:R0:W-:Y:S04]  /*01e0*/  STS [R13+-0x1], R4 ;  /* 0xffffff040d007388 */ /* 0x0081e80000000800 */
[----:B------:R0:W-:Y:S04]  /*01f0*/  STS [R12+0x14], R5 ;  /* 0x000014050c007388 */ /* 0x0001e80000000800 */
[----:B------:R0:W-:Y:S04]  /*0200*/  STS [R15+0x28], R6 ;  /* 0x000028060f007388 */ /* 0x0001e80000000800 */
[----:B------:R0:W-:Y:S01]  /*0210*/  STS [R10+0x3c], R7 ;  /* 0x00003c070a007388 */ /* 0x0001e20000000800 */
[----:B------:R-:W-:Y:S05]  /*0220*/  @!P0 BRA `(.L_x_229) ;  /* 0xfffffffc00b48947 */ /* 0x000fea000383ffff */
.L_x_228:
[----:B------:R-:W-:Y:S05]  /*0230*/  BSYNC.RECONVERGENT B0 ;  /* 0x0000000000007941 */ /* 0x000fea0003800200 */
.L_x_227:
[----:B------:R-:W1:Y:S02]  /*0240*/  LDC R2, c[0x0][0x374] ;  /* 0x0000dd00ff027b82 */ /* 0x000e640000000800 */
[----:B-1----:R-:W-:-:S13]  /*0250*/  ISETP.LE.U32.AND P0, PT, R2, UR6, PT ;  /* 0x0000000602007c0c */ /* 0x002fda000bf03070 */
[----:B------:R-:W-:Y:S05]  /*0260*/  @P0 EXIT ;  /* 0x000000000000094d */ /* 0x000fea0003800000 */
[----:B------:R-:W1:Y:S08]  /*0270*/  LDC R3, c[0x0][0x360] ;  /* 0x0000d800ff037b82 */ /* 0x000e700000000800 */
[----:B------:R-:W2:Y:S01]  /*0280*/  S2UR UR7, SR_CTAID.X ;  /* 0x00000000000779c3 */ /* 0x000ea20000002500 */
[----:B-1----:R-:W-:Y:S02]  /*0290*/  IADD3 R2, PT, PT, R24, R3, RZ ;  /* 0x0000000318027210 */ /* 0x002fe40007ffe0ff */
[----:B------:R-:W-:-:S02]  /*02a0*/  LOP3.LUT R9, R3, 0xffff, RZ, 0xc0, !PT ;  /* 0x0000ffff03097812 */ /* 0x000fc400078ec0ff */
[----:B------:R-:W-:-:S04]  /*02b0*/  LOP3.LUT R2, R2, 0xfff, RZ, 0x3c, !PT ;  /* 0x00000fff02027812 */ /* 0x000fc800078e3cff */
[----:B------:R-:W-:Y:S01]  /*02c0*/  LOP3.LUT R8, R2, 0xffff, RZ, 0xc0, !PT ;  /* 0x0000ffff02087812 */ /* 0x000fe200078ec0ff */
[----:B--2---:R-:W-:Y:S01]  /*02d0*/  USHF.L.U32 UR9, UR7, 0xc, URZ ;  /* 0x0000000c07097899 */ /* 0x004fe200080006ff */
[----:B0-----:R-:W-:-:S11]  /*02e0*/  MOV R10, 0x300 ;  /* 0x00000300000a7802 */ /* 0x001fd60000000f00 */
[----:B------:R-:W-:Y:S05]  /*02f0*/  CALL.REL.NOINC `($__internal_11_$__cuda_sm20_div_u16) ;  /* 0x0000001000c47944 */ /* 0x000fea0003c00000 */
[----:B------:R-:W-:Y:S01]  /*0300*/  LOP3.LUT R9, R2, 0x3, RZ, 0xc0, !PT ;  /* 0x0000000302097812 */ /* 0x000fe200078ec0ff */
[----:B------:R-:W-:Y:S01]  /*0310*/  BSSY.RECONVERGENT B0, `(.L_x_230) ;  /* 0x0000011000007945 */ /* 0x000fe20003800200 */
[----:B------:R-:W-:Y:S02]  /*0320*/  IMAD.MOV.U32 R2, RZ, RZ, R24 ;  /* 0x000000ffff027224 */ /* 0x000fe400078e0018 */
        /* <DEDUP_REMOVED lines=8> */
.L_x_232:
[----:B------:R-:W-:Y:S01]  /*03b0*/  IMAD R6, R2, 0x4, R5 ;  /* 0x0000000402067824 */ /* 0x000fe200078e0205 */
[----:B------:R-:W-:Y:S01]  /*03c0*/  IADD3 R4, PT, PT, R4, 0x1, RZ ;  /* 0x0000000104047810 */ /* 0x000fe20007ffe0ff */
[----:B------:R-:W-:-:S03]  /*03d0*/  IMAD.IADD R2, R3, 0x1, R2 ;  /* 0x0000000103027824 */ /* 0x000fc600078e0202 */
[----:B------:R0:W-:Y:S01]  /*03e0*/  STS [R6], RZ ;  /* 0x000000ff06007388 */ /* 0x0001e20000000800 */
[----:B------:R-:W-:-:S04]  /*03f0*/  LOP3.LUT R7, R4, R9, RZ, 0x3c, !PT ;  /* 0x0000000904077212 */ /* 0x000fc800078e3cff */
[----:B------:R-:W-:-:S13]  /*0400*/  ISETP.NE.AND P0, PT, R7, 0x2, PT ;  /* 0x000000020700780c */ /* 0x000fda0003f05270 */
[----:B0-----:R-:W-:Y:S05]  /*0410*/  @P0 BRA `(.L_x_232) ;  /* 0xfffffffc00e40947 */ /* 0x001fea000383ffff */
.L_x_231:
[----:B------:R-:W-:Y:S05]  /*0420*/  BSYNC.RECONVERGENT B0 ;  /* 0x0000000000007941 */ /* 0x000fea0003800200 */
.L_x_230:
[----:B------:R-:W0:Y:S01]  /*0430*/  S2UR UR5, SR_CgaCtaId ;  /* 0x00000000000579c3 */ /* 0x000e220000008800 */
[----:B------:R-:W-:Y:S01]  /*0440*/  UMOV UR4, 0x400 ;  /* 0x0000040000047882 */ /* 0x000fe20000000000 */
[----:B------:R-:W-:Y:S01]  /*0450*/  BSSY.RECONVERGENT B0, `(.L_x_233) ;  /* 0x0000010000007945 */ /* 0x000fe20003800200 */
[----:B------:R-:W-:Y:S01]  /*0460*/  UIADD3 UR4, UPT, UPT, UR4, 0x4080, URZ ;  /* 0x0000408004047890 */ /* 0x000fe2000fffe0ff */
[----:B------:R-:W-:-:S03]  /*0470*/  IMAD.SHL.U32 R21, R3, 0x4, RZ ;  /* 0x0000000403157824 */ /* 0x000fc600078e00ff */
[----:B0-----:R-:W-:-:S06]  /*0480*/  ULEA UR4, UR5, UR4, 0x18 ;  /* 0x0000000405047291 */ /* 0x001fcc000f8ec0ff */
[----:B------:R-:W-:-:S07]  /*0490*/  LEA R4, R2, UR4, 0x2 ;  /* 0x0000000402047c11 */ /* 0x000fce000f8e10ff */
.L_x_234:
[----:B------:R-:W-:Y:S01]  /*04a0*/  IADD3 R5, PT, PT, R4, R21, RZ ;  /* 0x0000001504057210 */ /* 0x000fe20007ffe0ff */
[C-C-:B------:R-:W-:Y:S01]  /*04b0*/  IMAD R6, R3.reuse, 0x8, R4.reuse ;  /* 0x0000000803067824 */ /* 0x140fe200078e0204 */
[----:B------:R0:W-:Y:S01]  /*04c0*/  STS [R4], RZ ;  /* 0x000000ff04007388 */ /* 0x0001e20000000800 */
[----:B------:R-:W-:Y:S02]  /*04d0*/  IMAD R7, R3, 0xc, R4 ;  /* 0x0000000c03077824 */ /* 0x000fe400078e0204 */
[----:B------:R-:W-:Y:S01]  /*04e0*/  IMAD.IADD R2, R2, 0x1, R21 ;  /* 0x0000000102027824 */ /* 0x000fe200078e0215 */
[----:B------:R1:W-:Y:S04]  /*04f0*/  STS [R5], RZ ;  /* 0x000000ff05007388 */ /* 0x0003e80000000800 */
[----:B------:R1:W-:Y:S01]  /*0500*/  STS [R6], RZ ;  /* 0x000000ff06007388 */ /* 0x0003e20000000800 */
[----:B------:R-:W-:-:S02]  /*0510*/  ISETP.GE.U32.AND P0, PT, R2, 0x1000, PT ;  /* 0x000010000200780c */ /* 0x000fc40003f06070 */
[----:B0-----:R-:W-:Y:S01]  /*0520*/  LEA R4, R3, R4, 0x4 ;  /* 0x0000000403047211 */ /* 0x001fe200078e20ff */
[----:B------:R1:W-:Y:S10]  /*0530*/  STS [R7], RZ ;  /* 0x000000ff07007388 */ /* 0x0003f40000000800 */
[----:B-1----:R-:W-:Y:S05]  /*0540*/  @!P0 BRA `(.L_x_234) ;  /* 0xfffffffc00d48947 */ /* 0x002fea000383ffff */
[----:B------:R-:W-:Y:S05]  /*0550*/  BSYNC.RECONVERGENT B0 ;  /* 0x0000000000007941 */ /* 0x000fea0003800200 */
.L_x_233:
[----:B------:R-:W-:Y:S01]  /*0560*/  IMAD.IADD R2, R0, 0x1, R21 ;  /* 0x0000000100027824 */ /* 0x000fe200078e0215 */
[----:B------:R-:W-:-:S03]  /*0570*/  LOP3.LUT R9, R21, 0xffff, RZ, 0xc0, !PT ;  /* 0x0000ffff15097812 */ /* 0x000fc600078ec0ff */
[----:B------:R-:W-:-:S05]  /*0580*/  IMAD.MOV R2, RZ, RZ, -R2 ;  /* 0x000000ffff027224 */ /* 0x000fca00078e0a02 */
[----:B------:R-:W-:-:S04]  /*0590*/  PRMT R2, R2, 0x7710, RZ ;  /* 0x0000771002027816 */ /* 0x000fc800000000ff */
[----:B------:R-:W-:-:S04]  /*05a0*/  IADD3 R2, PT, PT, R2, 0xfff, RZ ;  /* 0x00000fff02027810 */ /* 0x000fc80007ffe0ff */
[----:B------:R-:W-:Y:S02]  /*05b0*/  LOP3.LUT R8, R2, 0xffff, RZ, 0xc0, !PT ;  /* 0x0000ffff02087812 */ /* 0x000fe400078ec0ff */
[----:B------:R-:W-:-:S07]  /*05c0*/  MOV R10, 0x5e0 ;  /* 0x000005e0000a7802 */ /* 0x000fce0000000f00 */
[----:B------:R-:W-:Y:S05]  /*05d0*/  CALL.REL.NOINC `($__internal_11_$__cuda_sm20_div_u16) ;  /* 0x00000010000c7944 */ /* 0x000fea0003c00000 */
[C---:B------:R-:W-:Y:S01]  /*05e0*/  LOP3.LUT R4, R2.reuse, 0xffff, RZ, 0xc0, !PT ;  /* 0x0000ffff02047812 */ /* 0x040fe200078ec0ff */
[----:B------:R-:W-:Y:S01]  /*05f0*/  BSSY.RECONVERGENT B0, `(.L_x_235) ;  /* 0x000001d000007945 */ /* 0x000fe20003800200 */
[----:B------:R-:W-:Y:S01]  /*0600*/  LOP3.LUT R5, R2, 0xffff, RZ, 0xc0, !PT ;  /* 0x0000ffff02057812 */ /* 0x000fe200078ec0ff */
[----:B------:R-:W-:Y:S01]  /*0610*/  IMAD.MOV.U32 R26, RZ, RZ, R0 ;  /* 0x000000ffff1a7224 */ /* 0x000fe200078e0000 */
[----:B------:R-:W-:Y:S02]  /*0620*/  IADD3 R20, PT, PT, -R4, 0x2, RZ ;  /* 0x0000000204147810 */ /* 0x000fe40007ffe1ff */
[----:B------:R-:W-:Y:S02]  /*0630*/  ISETP.GE.U32.AND P0, PT, R5, 0x2, PT ;  /* 0x000000020500780c */ /* 0x000fe40003f06070 */
[----:B------:R-:W-:-:S13]  /*0640*/  LOP3.LUT P1, R20, R20, 0x3, RZ, 0xc0, !PT ;  /* 0x0000000314147812 */ /* 0x000fda000782c0ff */
[----:B------:R-:W-:Y:S05]  /*0650*/  @!P1 BRA `(.L_x_236) ;  /* 0x0000000000589947 */ /* 0x000fea0003800000 */
[----:B------:R-:W0:Y:S01]  /*0660*/  S2UR UR8, SR_CgaCtaId ;  /* 0x00000000000879c3 */ /* 0x000e220000008800 */
[----:B------:R-:W1:Y:S01]  /*0670*/  LDCU UR5, c[0x0][0x388] ;  /* 0x00007100ff0577ac */ /* 0x000e620008000800 */
[----:B------:R-:W-:Y:S01]  /*0680*/  LOP3.LUT R4, R4, 0x3, RZ, 0xc0, !PT ;  /* 0x0000000304047812 */ /* 0x000fe200078ec0ff */
[----:B------:R-:W-:Y:S01]  /*0690*/  IMAD.MOV.U32 R26, RZ, RZ, R0 ;  /* 0x000000ffff1a7224 */ /* 0x000fe200078e0000 */
[----:B------:R-:W-:Y:S02]  /*06a0*/  UMOV UR4, 0x400 ;  /* 0x0000040000047882 */ /* 0x000fe40000000000 */
[----:B------:R-:W-:Y:S01]  /*06b0*/  LOP3.LUT R4, R4, 0x2, RZ, 0x3c, !PT ;  /* 0x0000000204047812 */ /* 0x000fe200078e3cff */
[----:B------:R-:W-:Y:S01]  /*06c0*/  UIADD3 UR4, UPT, UPT, UR4, 0x80, URZ ;  /* 0x0000008004047890 */ /* 0x000fe2000fffe0ff */
[----:B------:R-:W2:Y:S02]  /*06d0*/  LDC.64 R8, c[0x0][0x390] ;  /* 0x0000e400ff087b82 */ /* 0x000ea40000000a00 */
[----:B------:R-:W-:Y:S01]  /*06e0*/  IADD3 R12, PT, PT, -R4, RZ, RZ ;  /* 0x000000ff040c7210 */ /* 0x000fe20007ffe1ff */
[----:B-1----:R-:W-:-:S02]  /*06f0*/  UIMAD UR5, UR6, UR5, UR9 ;  /* 0x00000005060572a4 */ /* 0x002fc4000f8e0209 */
[----:B0-----:R-:W-:-:S04]  /*0700*/  ULEA UR4, UR8, UR4, 0x18 ;  /* 0x0000000408047291 */ /* 0x001fc8000f8ec0ff */
[----:B------:R-:W-:Y:S02]  /*0710*/  VIADD R11, R0, UR5 ;  /* 0x00000005000b7c36 */ /* 0x000fe40008000000 */
[----:B------:R-:W-:-:S07]  /*0720*/  LEA R10, R24, UR4, 0x4 ;  /* 0x00000004180a7c11 */ /* 0x000fce000f8e20ff */
.L_x_237:
[----:B--2---:R-:W-:-:S06]  /*0730*/  IMAD.WIDE.U32 R4, R11, 0x4, R8 ;  /* 0x000000040b047825 */ /* 0x004fcc00078e0008 */
        /* <DEDUP_REMOVED lines=8> */
.L_x_236:
[----:B------:R-:W-:Y:S05]  /*07c0*/  BSYNC.RECONVERGENT B0 ;  /* 0x0000000000007941 */ /* 0x000fea0003800200 */
.L_x_235:
        /* <DEDUP_REMOVED lines=9> */
[----:B-1----:R-:W-:-:S04]  /*0860*/  ULEA UR4, UR5, UR4, 0x18 ;  /* 0x0000000405047291 */ /* 0x002fc8000f8ec0ff */
[C-C-:B------:R-:W-:Y:S02]  /*0870*/  IMAD R25, R3.reuse, 0xc, R30.reuse ;  /* 0x0000000c03197824 */ /* 0x140fe400078e021e */
[----:B------:R-:W-:Y:S01]  /*0880*/  IMAD R27, R3, 0x8, R30 ;  /* 0x00000008031b7824 */ /* 0x000fe200078e021e */
[----:B------:R-:W-:Y:S01]  /*0890*/  LEA R28, R26, UR4, 0x2 ;  /* 0x000000041a1c7c11 */ /* 0x000fe2000f8e10ff */
[----:B------:R-:W-:-:S07]  /*08a0*/  IMAD.IADD R29, R30, 0x1, R21 ;  /* 0x000000011e1d7824 */ /* 0x000fce00078e0215 */
.L_x_240:
        /* <DEDUP_REMOVED lines=24> */
.L_x_239:
[----:B------:R-:W-:Y:S05]  /*0a30*/  BSYNC.RECONVERGENT B0 ;  /* 0x0000000000007941 */ /* 0x000fea0003800200 */
.L_x_238:
[----:B------:R-:W0:Y:S08]  /*0a40*/  S2UR UR5, SR_CgaCtaId ;  /* 0x00000000000579c3 */ /* 0x000e300000008800 */
[----:B------:R-:W-:Y:S01]  /*0a50*/  BAR.SYNC.DEFER_BLOCKING 0x0 ;  /* 0x0000000000007b1d */ /* 0x000fe20000010000 */
[C---:B------:R-:W-:Y:S01]  /*0a60*/  IMAD.SHL.U32 R4, R24.reuse, 0x4, RZ ;  /* 0x0000000418047824 */ /* 0x040fe200078e00ff */
[----:B------:R-:W-:-:S02]  /*0a70*/  IADD3 R23, PT, PT, R24, 0x1, RZ ;  /* 0x0000000118177810 */ /* 0x000fc40007ffe0ff */
[----:B-1----:R-:W-:Y:S02]  /*0a80*/  LOP3.LUT R17, R24, 0x3, RZ, 0xc0, !PT ;  /* 0x0000000318117812 */ /* 0x002fe400078ec0ff */
[----:B------:R-:W-:Y:S01]  /*0a90*/  UMOV UR4, 0x400 ;  /* 0x0000040000047882 */ /* 0x000fe20000000000 */
[----:B------:R-:W-:Y:S01]  /*0aa0*/  LOP3.LUT R22, R4, 0xc, RZ, 0xc0, !PT ;  /* 0x0000000c04167812 */ /* 0x000fe200078ec0ff */
[----:B------:R-:W-:Y:S01]  /*0ab0*/  UIADD3 UR8, UPT, UPT, UR4, 0x80, URZ ;  /* 0x0000008004087890 */ /* 0x000fe2000fffe0ff */
[----:B------:R-:W-:Y:S01]  /*0ac0*/  LOP3.LUT R23, R23, 0x3, RZ, 0xc0, !PT ;  /* 0x0000000317177812 */ /* 0x000fe200078ec0ff */
[----:B------:R-:W-:Y:S01]  /*0ad0*/  IMAD.IADD R21, R0, 0x1, R17 ;  /* 0x0000000100157824 */ /* 0x000fe200078e0211 */
[----:B------:R-:W-:Y:S01]  /*0ae0*/  IADD3 R25, PT, PT, R24, -0x1, RZ ;  /* 0xffffffff18197810 */ /* 0x000fe20007ffe0ff */
[----:B------:R-:W1:Y:S01]  /*0af0*/  S2UR UR11, SR_CgaCtaId ;  /* 0x00000000000b79c3 */ /* 0x000e620000008800 */
[----:B------:R-:W-:Y:S01]  /*0b00*/  LOP3.LUT R19, R17, 0x2, RZ, 0x3c, !PT ;  /* 0x0000000211137812 */ /* 0x000fe200078e3cff */
[C---:B------:R-:W-:Y:S01]  /*0b10*/  IMAD.IADD R24, R0.reuse, 0x1, R23 ;  /* 0x0000000100187824 */ /* 0x040fe200078e0217 */
[----:B------:R-:W-:Y:S01]  /*0b20*/  LOP3.LUT R25, R25, 0x3, RZ, 0xc0, !PT ;  /* 0x0000000319197812 */ /* 0x000fe200078ec0ff */
[----:B------:R-:W-:Y:S01]  /*0b30*/  BSSY.RECONVERGENT B0, `(.L_x_241) ;  /* 0x000007f000007945 */ /* 0x000fe20003800200 */
[----:B------:R-:W-:-:S02]  /*0b40*/  IADD3 R27, PT, PT, R0, R19, RZ ;  /* 0x00000013001b7210 */ /* 0x000fc40007ffe0ff */
[----:B------:R-:W-:Y:S01]  /*0b50*/  ISETP.NE.AND P1, PT, R20, RZ, PT ;  /* 0x000000ff1400720c */ /* 0x000fe20003f25270 */
[----:B------:R-:W-:Y:S01]  /*0b60*/  IMAD.IADD R28, R0, 0x1, R25 ;  /* 0x00000001001c7824 */ /* 0x000fe200078e0219 */
[----:B0-----:R-:W-:Y:S02]  /*0b70*/  ULEA UR10, UR5, UR4, 0x18 ;  /* 0x00000004050a7291 */ /* 0x001fe4000f8ec0ff */
[----:B------:R-:W-:Y:S02]  /*0b80*/  ULEA UR8, UR5, UR8, 0x18 ;  /* 0x0000000805087291 */ /* 0x000fe4000f8ec0ff */
        /* <DEDUP_REMOVED lines=8> */
[----:B------:R-:W2:Y:S02]  /*0c10*/  LDCU UR5, c[0x0][0x384] ;  /* 0x00007080ff0577ac */ /* 0x000ea40008000800 */
[----:B------:R-:W-:Y:S01]  /*0c20*/  LDS R29, [R24] ;  /* 0x00000000181d7984 */ /* 0x000fe20000000800 */
[----:B------:R-:W3:Y:S03]  /*0c30*/  LDCU UR8, c[0x0][0x388] ;  /* 0x00007100ff0877ac */ /* 0x000ee60008000800 */
[----:B------:R-:W-:Y:S01]  /*0c40*/  LDS R30, [R27] ;  /* 0x000000001b1e7984 */ /* 0x000fe20000000800 */
[----:B------:R-:W-:-:S03]  /*0c50*/  USHF.L.U32 UR4, UR7, 0xa, URZ ;  /* 0x0000000a07047899 */ /* 0x000fc600080006ff */
[----:B------:R-:W-:Y:S04]  /*0c60*/  LDS R32, [R28] ;  /* 0x000000001c207984 */ /* 0x000fe80000000800 */
[----:B------:R-:W-:Y:S04]  /*0c70*/  LDS R12, [R4+UR9] ;  /* 0x00000009040c7984 */ /* 0x000fe80008000800 */
[----:B------:R-:W-:Y:S01]  /*0c80*/  LDS R34, [R4+UR9+0x1000] ;  /* 0x0010000904227984 */ /* 0x000fe20008000800 */
[----:B--2---:R-:W-:-:S03]  /*0c90*/  UIMAD UR4, UR6, UR5, UR4 ;  /* 0x00000005060472a4 */ /* 0x004fc6000f8e0204 */
[----:B------:R-:W-:Y:S01]  /*0ca0*/  LDS R36, [R4+UR9+0x2000] ;  /* 0x0020000904247984 */ /* 0x000fe20008000800 */
[----:B---3--:R-:W-:-:S03]  /*0cb0*/  USHF.R.U32.HI UR5, URZ, 0x2, UR8 ;  /* 0x00000002ff057899 */ /* 0x008fc60008011608 */
[----:B0-----:R-:W0:Y:S04]  /*0cc0*/  SHFL.IDX PT, R10, R8, R17, 0x1c1f ;  /* 0x001c1f11080a7589 */ /* 0x001e2800000e0000 */
[----:B------:R-:W2:Y:S04]  /*0cd0*/  SHFL.IDX PT, R5, R8, R23, 0x1c1f ;  /* 0x001c1f1708057589 */ /* 0x000ea800000e0000 */
[----:B------:R-:W3:Y:S04]  /*0ce0*/  SHFL.IDX PT, R14, R8, R19, 0x1c1f ;  /* 0x001c1f13080e7589 */ /* 0x000ee800000e0000 */
[----:B------:R-:W4:Y:S01]  /*0cf0*/  SHFL.IDX PT, R13, R8, R25, 0x1c1f ;  /* 0x001c1f19080d7589 */ /* 0x000f2200000e0000 */
[----:B0-----:R-:W-:-:S04]  /*0d00*/  IMAD R6, R26, R10, RZ ;  /* 0x0000000a1a067224 */ /* 0x001fc800078e02ff */
[----:B--2---:R-:W-:-:S04]  /*0d10*/  IMAD R7, R29, R5, R6 ;  /* 0x000000051d077224 */ /* 0x004fc800078e0206 */
[----:B---3--:R-:W-:-:S04]  /*0d20*/  IMAD R7, R30, R14, R7 ;  /* 0x0000000e1e077224 */ /* 0x008fc800078e0207 */
[----:B----4-:R-:W-:-:S05]  /*0d30*/  IMAD R7, R32, R13, R7 ;  /* 0x0000000d20077224 */ /* 0x010fca00078e0207 */
[----:B------:R-:W-:-:S05]  /*0d40*/  IADD3 R7, PT, PT, R7, R12, RZ ;  /* 0x0000000c07077210 */ /* 0x000fca0007ffe0ff */
[----:B------:R-:W-:Y:S04]  /*0d50*/  STS [R4+UR9], R7 ;  /* 0x0000000704007988 */ /* 0x000fe80008000809 */
[----:B------:R-:W0:Y:S04]  /*0d60*/  LDS R18, [R22+UR10+0x14] ;  /* 0x0000140a16127984 */ /* 0x000e280008000800 */
[----:B0-----:R-:W0:Y:S04]  /*0d70*/  SHFL.IDX PT, R6, R18, R17, 0x1c1f ;  /* 0x001c1f1112067589 */ /* 0x001e2800000e0000 */
[----:B------:R-:W2:Y:S04]  /*0d80*/  SHFL.IDX PT, R16, R18, R23, 0x1c1f ;  /* 0x001c1f1712107589 */ /* 0x000ea800000e0000 */
[----:B------:R-:W3:Y:S04]  /*0d90*/  SHFL.IDX PT, R12, R18, R19, 0x1c1f ;  /* 0x001c1f13120c7589 */ /* 0x000ee800000e0000 */
[----:B------:R-:W4:Y:S01]  /*0da0*/  SHFL.IDX PT, R9, R18, R25, 0x1c1f ;  /* 0x001c1f1912097589 */ /* 0x000f2200000e0000 */
[----:B0-----:R-:W-:-:S04]  /*0db0*/  IMAD R8, R26, R6, RZ ;  /* 0x000000061a087224 */ /* 0x001fc800078e02ff */
[----:B--2---:R-:W-:-:S04]  /*0dc0*/  IMAD R11, R29, R16, R8 ;  /* 0x000000101d0b7224 */ /* 0x004fc800078e0208 */
[----:B---3--:R-:W-:-:S04]  /*0dd0*/  IMAD R11, R30, R12, R11 ;  /* 0x0000000c1e0b7224 */ /* 0x008fc800078e020b */
[----:B----4-:R-:W-:-:S04]  /*0de0*/  IMAD R11, R32, R9, R11 ;  /* 0x00000009200b7224 */ /* 0x010fc800078e020b */
[----:B------:R-:W-:-:S05]  /*0df0*/  IMAD.IADD R31, R11, 0x1, R34 ;  /* 0x000000010b1f7824 */ /* 0x000fca00078e0222 */
[----:B------:R-:W-:Y:S04]  /*0e00*/  STS [R4+UR9+0x1000], R31 ;  /* 0x0010001f04007988 */ /* 0x000fe80008000809 */
[----:B------:R-:W0:Y:S04]  /*0e10*/  LDS R34, [R22+UR10+0x28] ;  /* 0x0000280a16227984 */ /* 0x000e280008000800 */
[----:B------:R-:W-:Y:S04]  /*0e20*/  LDS R31, [R4+UR9+0x3000] ;  /* 0x00300009041f7984 */ /* 0x000fe80008000800 */
        /* <DEDUP_REMOVED lines=9> */
[----:B------:R-:W-:Y:S04]  /*0ec0*/  STS [R4+UR9+0x2000], R33 ;  /* 0x0020002104007988 */ /* 0x000fe80008000809 */
[----:B------:R-:W0:Y:S01]  /*0ed0*/  LDS R22, [R22+UR10+0x3c] ;  /* 0x00003c0a16167984 */ /* 0x000e220008000800 */
[----:B------:R-:W-:Y:S02]  /*0ee0*/  UMOV UR10, 0x400 ;  /* 0x00000400000a7882 */ /* 0x000fe40000000000 */
[----:B------:R-:W-:-:S04]  /*0ef0*/  UIADD3 UR10, UPT, UPT, UR10, 0x4080, URZ ;  /* 0x000040800a0a7890 */ /* 0x000fc8000fffe0ff */
[----:B-1----:R-:W-:Y:S01]  /*0f00*/  ULEA UR10, UR11, UR10, 0x18 ;  /* 0x0000000a0b0a7291 */ /* 0x002fe2000f8ec0ff */
[----:B0-----:R-:W0:Y:S04]  /*0f10*/  SHFL.IDX PT, R17, R22, R17, 0x1c1f ;  /* 0x001c1f1116117589 */ /* 0x001e2800000e0000 */
[----:B------:R-:W1:Y:S04]  /*0f20*/  SHFL.IDX PT, R18, R22, R23, 0x1c1f ;  /* 0x001c1f1716127589 */ /* 0x000e6800000e0000 */
[----:B------:R-:W2:Y:S04]  /*0f30*/  SHFL.IDX PT, R19, R22, R19, 0x1c1f ;  /* 0x001c1f1316137589 */ /* 0x000ea800000e0000 */
[----:B------:R-:W3:Y:S04]  /*0f40*/  SHFL.IDX PT, R25, R22, R25, 0x1c1f ;  /* 0x001c1f1916197589 */ /* 0x000ee800000e0000 */
[----:B------:R-:W-:Y:S04]  /*0f50*/  LDS R22, [R4+UR9+0x2800] ;  /* 0x0028000904167984 */ /* 0x000fe80008000800 */
[----:B------:R-:W-:Y:S01]  /*0f60*/  LDS R23, [R4+UR9+0x3800] ;  /* 0x0038000904177984 */ /* 0x000fe20008000800 */
[----:B0-----:R-:W-:-:S04]  /*0f70*/  IMAD R26, R26, R17, RZ ;  /* 0x000000111a1a7224 */ /* 0x001fc800078e02ff */
[----:B-1----:R-:W-:Y:S02]  /*0f80*/  IMAD R26, R29, R18, R26 ;  /* 0x000000121d1a7224 */ /* 0x002fe400078e021a */
[----:B------:R-:W-:Y:S02]  /*0f90*/  LDS R29, [R4+UR9+0x800] ;  /* 0x00080009041d7984 */ /* 0x000fe40008000800 */
[----:B--2---:R-:W-:Y:S01]  /*0fa0*/  IMAD R26, R30, R19, R26 ;  /* 0x000000131e1a7224 */ /* 0x004fe200078e021a */
[----:B------:R-:W-:-:S03]  /*0fb0*/  LOP3.LUT R30, R2, 0xffff, RZ, 0xc0, !PT ;  /* 0x0000ffff021e7812 */ /* 0x000fc600078ec0ff */
[----:B---3--:R-:W-:Y:S01]  /*0fc0*/  IMAD R26, R32, R25, R26 ;  /* 0x00000019201a7224 */ /* 0x008fe200078e021a */
[----:B------:R-:W-:-:S03]  /*0fd0*/  ISETP.GE.U32.AND P0, PT, R30, 0x2, PT ;  /* 0x000000021e00780c */ /* 0x000fc60003f06070 */
        /* <DEDUP_REMOVED lines=10> */
[----:B------:R-:W-:Y:S01]  /*1080*/  IMAD R17, R17, R21, RZ ;  /* 0x0000001511117224 */ /* 0x000fe200078e02ff */
[----:B------:R-:W-:Y:S01]  /*1090*/  SHF.L.U32 R21, R3, 0x2, RZ ;  /* 0x0000000203157819 */ /* 0x000fe200000006ff */
        /* <DEDUP_REMOVED lines=10> */
[-C--:B------:R-:W-:Y:S01]  /*1140*/  IMAD R31, R9, R28.reuse, R31 ;  /* 0x0000001c091f7224 */ /* 0x080fe200078e021f */
[----:B------:R-:W-:Y:S01]  /*1150*/  IADD3 R29, PT, PT, R10, R29, RZ ;  /* 0x0000001d0a1d7210 */ /* 0x000fe20007ffe0ff */
[----:B------:R-:W-:Y:S01]  /*1160*/  IMAD R18, R25, R28, R18 ;  /* 0x0000001c19127224 */ /* 0x000fe200078e0212 */
[----:B------:R-:W-:Y:S01]  /*1170*/  IADD3 R11, PT, PT, R11, R22, RZ ;  /* 0x000000160b0b7210 */ /* 0x000fe20007ffe0ff */
[----:B------:R-:W-:Y:S02]  /*1180*/  IMAD.IADD R31, R31, 0x1, R26 ;  /* 0x000000011f1f7824 */ /* 0x000fe400078e021a */
[----:B------:R-:W-:Y:S01]  /*1190*/  IMAD.IADD R23, R18, 0x1, R23 ;  /* 0x0000000112177824 */ /* 0x000fe200078e0217 */
[----:B------:R0:W-:Y:S04]  /*11a0*/  STS [R4+UR9+0x800], R29 ;  /* 0x0008001d04007988 */ /* 0x0001e80008000809 */
[----:B------:R0:W-:Y:S04]  /*11b0*/  STS [R4+UR9+0x1800], R31 ;  /* 0x0018001f04007988 */ /* 0x0001e80008000809 */
[----:B------:R0:W-:Y:S04]  /*11c0*/  STS [R4+UR9+0x2800], R11 ;  /* 0x0028000b04007988 */ /* 0x0001e80008000809 */
[----:B------:R0:W-:Y:S01]  /*11d0*/  STS [R4+UR9+0x3800], R23 ;  /* 0x0038001704007988 */ /* 0x0001e20008000809 */
[----:B------:R-:W-:Y:S06]  /*11e0*/  BAR.SYNC.DEFER_BLOCKING 0x0 ;  /* 0x0000000000007b1d */ /* 0x000fec0000010000 */
[----:B------:R-:W-:Y:S05]  /*11f0*/  @!P1 BRA `(.L_x_242) ;  /* 0x0000000000489947 */ /* 0x000fea0003800000 */
[----:B------:R-:W1:Y:S01]  /*1200*/  S2R R12, SR_TID.X ;  /* 0x00000000000c7919 */ /* 0x000e620000002100 */
[----:B0-----:R-:W0:Y:S01]  /*1210*/  LDC.64 R10, c[0x0][0x3a0] ;  /* 0x0000e800ff0a7b82 */ /* 0x001e220000000a00 */
[----:B------:R-:W-:-:S04]  /*1220*/  LOP3.LUT R2, R2, 0x3, RZ, 0xc0, !PT ;  /* 0x0000000302027812 */ /* 0x000fc800078ec0ff */
[----:B------:R-:W-:-:S05]  /*1230*/  LOP3.LUT R2, R2, 0x2, RZ, 0x3c, !PT ;  /* 0x0000000202027812 */ /* 0x000fca00078e3cff */
[----:B------:R-:W-:Y:S01]  /*1240*/  IMAD.MOV R2, RZ, RZ, -R2 ;  /* 0x000000ffff027224 */ /* 0x000fe200078e0a02 */
[----:B-1----:R-:W-:-:S07]  /*1250*/  LEA R12, R12, UR10, 0x4 ;  /* 0x0000000a0c0c7c11 */ /* 0x002fce000f8e20ff */
.L_x_243:
[----:B-1----:R1:W2:Y:S01]  /*1260*/  LDS.128 R4, [R12] ;  /* 0x000000000c047984 */ /* 0x0022a20000000c00 */
[----:B------:R-:W-:Y:S01]  /*1270*/  LOP3.LUT R9, R0, 0x3fc, RZ, 0xc0, !PT ;  /* 0x000003fc00097812 */ /* 0x000fe200078ec0ff */
[----:B------:R-:W-:Y:S01]  /*1280*/  VIADD R2, R2, 0x1 ;  /* 0x0000000102027836 */ /* 0x000fe20000000000 */
[----:B------:R-:W-:Y:S02]  /*1290*/  SHF.R.U32.HI R8, RZ, 0xa, R0 ;  /* 0x0000000aff087819 */ /* 0x000fe40000011600 */
[----:B------:R-:W-:Y:S02]  /*12a0*/  IADD3 R9, PT, PT, R9, UR4, RZ ;  /* 0x0000000409097c10 */ /* 0x000fe4000fffe0ff */
[----:B------:R-:W-:Y:S01]  /*12b0*/  ISETP.NE.AND P1, PT, R2, RZ, PT ;  /* 0x000000ff0200720c */ /* 0x000fe20003f25270 */
[----:B-1----:R-:W-:Y:S01]  /*12c0*/  IMAD R12, R3, 0x10, R12 ;  /* 0x00000010030c7824 */ /* 0x002fe200078e020c */
[----:B------:R-:W-:Y:S01]  /*12d0*/  IADD3 R0, PT, PT, R0, R21, RZ ;  /* 0x0000001500007210 */ /* 0x000fe20007ffe0ff */
[----:B------:R-:W-:-:S04]  /*12e0*/  IMAD R9, R8, UR5, R9 ;  /* 0x0000000508097c24 */ /* 0x000fc8000f8e0209 */
[----:B0-----:R-:W-:-:S05]  /*12f0*/  IMAD.WIDE.U32 R8, R9, 0x4, R10 ;  /* 0x0000000409087825 */ /* 0x001fca00078e000a */
[----:B--2---:R1:W-:Y:S01]  /*1300*/  STG.E.128 desc[UR12][R8.64], R4 ;  /* 0x0000000408007986 */ /* 0x0043e2000c101d0c */
[----:B------:R-:W-:Y:S05]  /*1310*/  @P1 BRA `(.L_x_243) ;  /* 0xfffffffc00d01947 */ /* 0x000fea000383ffff */
.L_x_242:
[----:B------:R-:W-:Y:S05]  /*1320*/  BSYNC.RECONVERGENT B0 ;  /* 0x0000000000007941 */ /* 0x000fea0003800200 */
.L_x_241:
[----:B------:R-:W-:Y:S05]  /*1330*/  @!P0 EXIT ;  /* 0x000000000000894d */ /* 0x000fea0003800000 */
[----:B0-----:R-:W0:Y:S01]  /*1340*/  LDC.64 R22, c[0x0][0x3a0] ;  /* 0x0000e800ff167b82 */ /* 0x001e220000000a00 */
[C---:B------:R-:W-:Y:S01]  /*1350*/  IMAD R2, R3.reuse, 0xc, R0 ;  /* 0x0000000c03027824 */ /* 0x040fe200078e0200 */
[----:B------:R-:W-:Y:S01]  /*1360*/  LEA R20, R3, R0, 0x3 ;  /* 0x0000000003147211 */ /* 0x000fe200078e18ff */
[C---:B------:R-:W-:Y:S01]  /*1370*/  IMAD.IADD R24, R0.reuse, 0x1, R21 ;  /* 0x0000000100187824 */ /* 0x040fe200078e0215 */
[----:B------:R-:W-:-:S07]  /*1380*/  LEA R26, R0, UR10, 0x2 ;  /* 0x0000000a001a7c11 */ /* 0x000fce000f8e10ff */
.L_x_244:
[C---:B-12---:R-:W-:Y:S01]  /*1390*/  LEA R8, R3.reuse, R26, 0x4 ;  /* 0x0000001a03087211 */ /* 0x046fe200078e20ff */
[C-C-:B------:R-:W-:Y:S01]  /*13a0*/  IMAD R12, R3.reuse, 0x20, R26.reuse ;  /* 0x00000020030c7824 */ /* 0x140fe200078e021a */
[----:B------:R1:W2:Y:S01]  /*13b0*/  LDS.128 R4, [R26] ;  /* 0x000000001a047984 */ /* 0x0002a20000000c00 */
[----:B------:R-:W-:Y:S01]  /*13c0*/  IMAD R16, R3, 0x30, R26 ;  /* 0x0000003003107824 */ /* 0x000fe200078e021a */
[----:B------:R-:W-:Y:S02]  /*13d0*/  LOP3.LUT R28, R0, 0x3fc, RZ, 0xc0, !PT ;  /* 0x000003fc001c7812 */ /* 0x000fe400078ec0ff */
[----:B------:R-:W3:Y:S01]  /*13e0*/  LDS.128 R8, [R8] ;  /* 0x0000000008087984 */ /* 0x000ee20000000c00 */
[----:B------:R-:W-:Y:S02]  /*13f0*/  LOP3.LUT R27, R24, 0x3fc, RZ, 0xc0, !PT ;  /* 0x000003fc181b7812 */ /* 0x000fe400078ec0ff */
[----:B------:R-:W-:Y:S01]  /*1400*/  SHF.R.U32.HI R25, RZ, 0xa, R24 ;  /* 0x0000000aff197819 */ /* 0x000fe20000011618 */
[----:B------:R-:W4:Y:S01]  /*1410*/  LDS.128 R12, [R12] ;  /* 0x000000000c0c7984 */ /* 0x000f220000000c00 */
[----:B------:R-:W-:Y:S01]  /*1420*/  IADD3 R30, PT, PT, R28, UR4, RZ ;  /* 0x000000041c1e7c10 */ /* 0x000fe2000fffe0ff */
[----:B------:R-:W-:Y:S01]  /*1430*/  VIADD R28, R27, UR4 ;  /* 0x000000041b1c7c36 */ /* 0x000fe20008000000 */
[----:B------:R-:W-:Y:S01]  /*1440*/  SHF.R.U32.HI R29, RZ, 0xa, R0 ;  /* 0x0000000aff1d7819 */ /* 0x000fe20000011600 */
[----:B------:R-:W5:Y:S01]  /*1450*/  LDS.128 R16, [R16] ;  /* 0x0000000010107984 */ /* 0x000f620000000c00 */
[----:B------:R-:W-:Y:S01]  /*1460*/  SHF.R.U32.HI R27, RZ, 0xa, R20 ;  /* 0x0000000aff1b7819 */ /* 0x000fe20000011614 */
[----:B------:R-:W-:Y:S01]  /*1470*/  IMAD R25, R25, UR5, R28 ;  /* 0x0000000519197c24 */ /* 0x000fe2000f8e021c */
[----:B------:R-:W-:Y:S01]  /*1480*/  LOP3.LUT R28, R20, 0x3fc, RZ, 0xc0, !PT ;  /* 0x000003fc141c7812 */ /* 0x000fe200078ec0ff */
[----:B------:R-:W-:Y:S01]  /*1490*/  IMAD R33, R29, UR5, R30 ;  /* 0x000000051d217c24 */ /* 0x000fe2000f8e021e */
[----:B------:R-:W-:Y:S01]  /*14a0*/  LOP3.LUT R29, R2, 0x3fc, RZ, 0xc0, !PT ;  /* 0x000003fc021d7812 */ /* 0x000fe200078ec0ff */
[C---:B------:R-:W-:Y:S01]  /*14b0*/  IMAD R20, R3.reuse, 0x10, R20 ;  /* 0x0000001003147824 */ /* 0x040fe200078e0214 */
[----:B------:R-:W-:Y:S01]  /*14c0*/  IADD3 R30, PT, PT, R28, UR4, RZ ;  /* 0x000000041c1e7c10 */ /* 0x000fe2000fffe0ff */
[----:B-1----:R-:W-:Y:S01]  /*14d0*/  IMAD R26, R3, 0x40, R26 ;  /* 0x00000040031a7824 */ /* 0x002fe200078e021a */
[----:B------:R-:W-:Y:S01]  /*14e0*/  SHF.R.U32.HI R31, RZ, 0xa, R2 ;  /* 0x0000000aff1f7819 */ /* 0x000fe20000011602 */
[----:B------:R-:W-:Y:S01]  /*14f0*/  VIADD R32, R29, UR4 ;  /* 0x000000041d207c36 */ /* 0x000fe20008000000 */
[--C-:B------:R-:W-:Y:S01]  /*1500*/  IADD3 R0, PT, PT, R21, R0, R21.reuse ;  /* 0x0000000015007210 */ /* 0x100fe20007ffe015 */
[----:B------:R-:W-:Y:S01]  /*1510*/  IMAD R27, R27, UR5, R30 ;  /* 0x000000051b1b7c24 */ /* 0x000fe2000f8e021e */
[----:B------:R-:W-:Y:S01]  /*1520*/  LEA R2, R3, R2, 0x4 ;  /* 0x0000000203027211 */ /* 0x000fe200078e20ff */
[----:B------:R-:W-:Y:S01]  /*1530*/  IMAD R35, R31, UR5, R32 ;  /* 0x000000051f237c24 */ /* 0x000fe2000f8e0220 */
[----:B------:R-:W-:Y:S01]  /*1540*/  IADD3 R0, PT, PT, R21, R0, R21 ;  /* 0x0000000015007210 */ /* 0x000fe20007ffe015 */
[----:B0-----:R-:W-:Y:S01]  /*1550*/  IMAD.WIDE.U32 R28, R33, 0x4, R22 ;  /* 0x00000004211c7825 */ /* 0x001fe200078e0016 */
[----:B------:R-:W-:-:S02]  /*1560*/  LEA R24, R3, R24, 0x4 ;  /* 0x0000001803187211 */ /* 0x000fc400078e20ff */
[----:B------:R-:W-:Y:S01]  /*1570*/  ISETP.GE.U32.AND P0, PT, R0, 0x1000, PT ;  /* 0x000010000000780c */ /* 0x000fe20003f06070 */
[----:B------:R-:W-:-:S04]  /*1580*/  IMAD.WIDE.U32 R30, R25, 0x4, R22 ;  /* 0x00000004191e7825 */ /* 0x000fc800078e0016 */
[----:B------:R-:W-:-:S04]  /*1590*/  IMAD.WIDE.U32 R32, R27, 0x4, R22 ;  /* 0x000000041b207825 */ /* 0x000fc800078e0016 */
[----:B------:R-:W-:Y:S01]  /*15a0*/  IMAD.WIDE.U32 R34, R35, 0x4, R22 ;  /* 0x0000000423227825 */ /* 0x000fe200078e0016 */
[----:B--2---:R2:W-:Y:S04]  /*15b0*/  STG.E.128 desc[UR12][R28.64], R4 ;  /* 0x000000041c007986 */ /* 0x0045e8000c101d0c */
[----:B---3--:R2:W-:Y:S04]  /*15c0*/  STG.E.128 desc[UR12][R30.64], R8 ;  /* 0x000000081e007986 */ /* 0x0085e8000c101d0c */
[----:B----4-:R2:W-:Y:S04]  /*15d0*/  STG.E.128 desc[UR12][R32.64], R12 ;  /* 0x0000000c20007986 */ /* 0x0105e8000c101d0c */
[----:B-----5:R2:W-:Y:S01]  /*15e0*/  STG.E.128 desc[UR12][R34.64], R16 ;  /* 0x0000001022007986 */ /* 0x0205e2000c101d0c */
[----:B------:R-:W-:Y:S05]  /*15f0*/  @!P0 BRA `(.L_x_244) ;  /* 0xfffffffc00648947 */ /* 0x000fea000383ffff */
[----:B------:R-:W-:Y:S05]  /*1600*/  EXIT ;  /* 0x000000000000794d */ /* 0x000fea0003800000 */
        .weak           $__internal_11_$__cuda_sm20_div_u16
        .type           $__internal_11_$__cuda_sm20_div_u16,@function
        .size           $__internal_11_$__cuda_sm20_div_u16,(.L_x_2349 - $__internal_11_$__cuda_sm20_div_u16)
$__internal_11_$__cuda_sm20_div_u16:
[----:B------:R-:W0:Y:S01]  /*1610*/  I2F.U16 R2, R9 ;  /* 0x0000000900027306 */ /* 0x000e220000101000 */
[----:B------:R-:W-:Y:S02]  /*1620*/  MOV R4, 0x4b800000 ;  /* 0x4b80000000047802 */ /* 0x000fe40000000f00 */
        /* <DEDUP_REMOVED lines=16> */
[----:B------:R-:W-:Y:S06]  /*1730*/  RET.REL.NODEC R4 `(_Z9cuda_gemmIiLj512ELj1ELj1ELj4096ELj4ELj4ELj128ELj0ELj1EEvjjjPKT_S2_PS0_jjj) ;  /* 0xffffffe804307950 */ /* 0x000fec0003c3ffff */
.L_x_245:
        /* <DEDUP_REMOVED lines=12> */
.L_x_2349:


//--------------------- .text._Z9cuda_gemmIiLj512ELj1ELj1ELj4096ELj2ELj2ELj128ELj1ELj1EEvjjjPKT_S2_PS0_jjj --------------------------
	.section	.text._Z9cuda_gemmIiLj512ELj1ELj1ELj4096ELj2ELj2ELj128ELj1ELj1EEvjjjPKT_S2_PS0_jjj,"ax",@progbits
	.align	128
        .global         _Z9cuda_gemmIiLj512ELj1ELj1ELj4096ELj2ELj2ELj128ELj1ELj1EEvjjjPKT_S2_PS0_jjj
        .type           _Z9cuda_gemmIiLj512ELj1ELj1ELj4096ELj2ELj2ELj128ELj1ELj1EEvjjjPKT_S2_PS0_jjj,@function
        .size           _Z9cuda_gemmIiLj512ELj1ELj1ELj4096ELj2ELj2ELj128ELj1ELj1EEvjjjPKT_S2_PS0_jjj,(.L_x_2350 - _Z9cuda_gemmIiLj512ELj1ELj1ELj4096ELj2ELj2ELj128ELj1ELj1EEvjjjPKT_S2_PS0_jjj)
        .other          _Z9cuda_gemmIiLj512ELj1ELj1ELj4096ELj2ELj2ELj128ELj1ELj1EEvjjjPKT_S2_PS0_jjj,@"STO_CUDA_ENTRY STV_DEFAULT"
_Z9cuda_gemmIiLj512ELj1ELj1ELj4096ELj2ELj2ELj128ELj1ELj1EEvjjjPKT_S2_PS0_jjj:
.text._Z9cuda_gemmIiLj512ELj1ELj1ELj4096ELj2ELj2ELj128ELj1ELj1EEvjjjPKT_S2_PS0_jjj:
[----:B------:R-:W-:Y:S01]  /*0000*/  LDC R1, c[0x0][0x37c] ;  /* 0x0000df00ff017b82 */ /* 0x000fe20000000800 */
[----:B------:R-:W0:Y:S01]  /*0010*/  S2R R21, SR_TID.X ;  /* 0x0000000000157919 */ /* 0x000e220000002100 */
[----:B------:R-:W1:Y:S01]  /*0020*/  LDCU.64 UR8, c[0x0][0x358] ;  /* 0x00006b00ff0877ac */ /* 0x000e620008000a00 */
[----:B------:R-:W-:Y:S01]  /*0030*/  BSSY.RECONVERGENT B0, `(.L_x_246) ;  /* 0x000000e000007945 */ /* 0x000fe20003800200 */
[----:B------:R-:W2:Y:S01]  /*0040*/  S2R R20, SR_CTAID.Y ;  /* 0x0000000000147919 */ /* 0x000ea20000002600 */
[----:B0-----:R-:W-:-:S13]  /*0050*/  ISETP.NE.AND P0, PT, R21, RZ, PT ;  /* 0x000000ff1500720c */ /* 0x001fda0003f05270 */
[----:B-12---:R-:W-:Y:S05]  /*0060*/  @P0 BRA `(.L_x_247) ;  /* 0x0000000000280947 */ /* 0x006fea0003800000 */
[----:B------:R-:W0:Y:S02]  /*0070*/  LDC.64 R2, c[0x0][0x398] ;  /* 0x0000e600ff027b82 */ /* 0x000e240000000a00 */
[----:B0-----:R-:W2:Y:S06]  /*0080*/  LDG.E.128.CONSTANT R4, desc[UR8][R2.64] ;  /* 0x0000000802047981 */ /* 0x001eac000c1e9d00 */
[----:B------:R-:W0:Y:S01]  /*0090*/  S2UR UR5, SR_CgaCtaId ;  /* 0x00000000000579c3 */ /* 0x000e220000008800 */
[----:B------:R-:W-:Y:S02]  /*00a0*/  UMOV UR4, 0x400 ;  /* 0x0000040000047882 */ /* 0x000fe40000000000 */
[----:B0-----:R-:W-:Y:S01]  /*00b0*/  ULEA UR4, UR5, UR4, 0x18 ;  /* 0x0000000405047291 */ /* 0x001fe2000f8ec0ff */
[----:B--2---:R-:W-:-:S08]  /*00c0*/  IMAD.MOV.U32 R8, RZ, RZ, R4 ;  /* 0x000000ffff087224 */ /* 0x004fd000078e0004 */
[----:B------:R0:W-:Y:S01]  /*00d0*/  STS [UR4+0xc], R5 ;  /* 0x00000c05ff007988 */ /* 0x0001e20008000804 */
[----:B------:R-:W-:-:S03]  /*00e0*/  IMAD.MOV.U32 R9, RZ, RZ, R6 ;  /* 0x000000ffff097224 */ /* 0x000fc600078e0006 */
[----:B------:R0:W-:Y:S04]  /*00f0*/  STS [UR4+0x10], R7 ;  /* 0x00001007ff007988 */ /* 0x0001e80008000804 */
[----:B------:R0:W-:Y:S02]  /*0100*/  STS.64 [UR4], R8 ;  /* 0x00000008ff007988 */ /* 0x0001e40008000a04 */
.L_x_247:
[----:B------:R-:W-:Y:S05]  /*0110*/  BSYNC.RECONVERGENT B0 ;  /* 0x0000000000007941 */ /* 0x000fea0003800200 */
.L_x_246:
[----:B------:R-:W1:Y:S02]  /*0120*/  LDCU UR4, c[0x0][0x374] ;  /* 0x00006e80ff0477ac */ /* 0x000e640008000800 */
[----:B-1----:R-:W-:-:S13]  /*0130*/  ISETP.GE.U32.AND P0, PT, R20, UR4, PT ;  /* 0x0000000414007c0c */ /* 0x002fda000bf06070 */
[----:B------:R-:W-:Y:S05]  /*0140*/  @P0 EXIT ;  /* 0x000000000000094d */ /* 0x000fea0003800000 */
[----:B------:R-:W1:Y:S01]  /*0150*/  LDC R19, c[0x0][0x360] ;  /* 0x0000d800ff137b82 */ /* 0x000e620000000800 */
[C---:B------:R-:W-:Y:S01]  /*0160*/  IMAD.SHL.U32 R18, R21.reuse, 0x4, RZ ;  /* 0x0000000415127824 */ /* 0x040fe200078e00ff */
[----:B-1----:R-:W-:Y:S02]  /*0170*/  IADD3 R0, PT, PT, R21, R19, RZ ;  /* 0x0000001315007210 */ /* 0x002fe40007ffe0ff */
[----:B------:R-:W-:Y:S02]  /*0180*/  LOP3.LUT R6, R19, 0xffff, RZ, 0xc0, !PT ;  /* 0x0000ffff13067812 */ /* 0x000fe400078ec0ff */
[----:B------:R-:W-:-:S04]  /*0190*/  LOP3.LUT R0, R0, 0xfff, RZ, 0x3c, !PT ;  /* 0x00000fff00007812 */ /* 0x000fc800078e3cff */
[----:B0-----:R-:W-:Y:S02]  /*01a0*/  LOP3.LUT R5, R0, 0xffff, RZ, 0xc0, !PT ;  /* 0x0000ffff00057812 */ /* 0x001fe400078ec0ff */
[----:B------:R-:W-:-:S07]  /*01b0*/  MOV R7, 0x1d0 ;  /* 0x000001d000077802 */ /* 0x000fce0000000f00 */
[----:B------:R-:W-:Y:S05]  /*01c0*/  CALL.REL.NOINC `($__internal_12_$__cuda_sm20_div_u16) ;  /* 0x0000000c00ac7944 */ /* 0x000fea0003c00000 */
[----:B------:R-:W-:Y:S01]  /*01d0*/  LOP3.LUT R17, R17, 0x3, RZ, 0xc0, !PT ;  /* 0x0000000311117812 */ /* 0x000fe200078ec0ff */
[----:B------:R-:W-:Y:S01]  /*01e0*/  BSSY.RECONVERGENT B0, `(.L_x_248) ;  /* 0x0000011000007945 */ /* 0x000fe20003800200 */
[----:B------:R-:W-:Y:S02]  /*01f0*/  IMAD.MOV.U32 R0, RZ, RZ, R21 ;  /* 0x000000ffff007224 */ /* 0x000fe400078e0015 */
[----:B------:R-:W-:-:S13]  /*0200*/  ISETP.NE.AND P0, PT, R17, 0x2, PT ;  /* 0x000000021100780c */ /* 0x000fda0003f05270 */
[----:B------:R-:W-:Y:S05]  /*0210*/  @!P0 BRA `(.L_x_249) ;  /* 0x0000000000348947 */ /* 0x000fea0003800000 */
[----:B------:R-:W0:Y:S01]  /*0220*/  S2R R4, SR_CgaCtaId ;  /* 0x0000000000047919 */ /* 0x000e220000008800 */
[----:B------:R-:W-:Y:S01]  /*0230*/  MOV R3, 0x400 ;  /* 0x0000040000037802 */ /* 0x000fe20000000f00 */
[----:B------:R-:W-:Y:S02]  /*0240*/  IMAD.MOV.U32 R2, RZ, RZ, RZ ;  /* 0x000000ffff027224 */ /* 0x000fe400078e00ff */
[----:B------:R-:W-:Y:S01]  /*0250*/  IMAD.MOV.U32 R0, RZ, RZ, R21 ;  /* 0x000000ffff007224 */ /* 0x000fe200078e0015 */
[----:B------:R-:W-:-:S04]  /*0260*/  IADD3 R3, PT, PT, R3, 0x4080, RZ ;  /* 0x0000408003037810 */ /* 0x000fc80007ffe0ff */
[----:B0-----:R-:W-:-:S07]  /*0270*/  LEA R3, R4, R3, 0x18 ;  /* 0x0000000304037211 */ /* 0x001fce00078ec0ff */
.L_x_250:
[----:B------:R-:W-:Y:S01]  /*0280*/  LEA R4, R0, R3, 0x2 ;  /* 0x0000000300047211 */ /* 0x000fe200078e10ff */
[----:B------:R-:W-:Y:S02]  /*0290*/  VIADD R2, R2, 0x1 ;  /* 0x0000000102027836 */ /* 0x000fe40000000000 */
[----:B------:R-:W-:Y:S02]  /*02a0*/  IMAD.IADD R0, R19, 0x1, R0 ;  /* 0x0000000113007824 */ /* 0x000fe400078e0200 */
[----:B------:R0:W-:Y:S01]  /*02b0*/  STS [R4], RZ ;  /* 0x000000ff04007388 */ /* 0x0001e20000000800 */
[----:B------:R-:W-:-:S04]  /*02c0*/  LOP3.LUT R5, R2, R17, RZ, 0x3c, !PT ;  /* 0x0000001102057212 */ /* 0x000fc800078e3cff */
[----:B------:R-:W-:-:S13]  /*02d0*/  ISETP.NE.AND P0, PT, R5, 0x2, PT ;  /* 0x000000020500780c */ /* 0x000fda0003f05270 */
[----:B0-----:R-:W-:Y:S05]  /*02e0*/  @P0 BRA `(.L_x_250) ;  /* 0xfffffffc00e40947 */ /* 0x001fea000383ffff */
.L_x_249:
[----:B------:R-:W-:Y:S05]  /*02f0*/  BSYNC.RECONVERGENT B0 ;  /* 0x0000000000007941 */ /* 0x000fea0003800200 */
.L_x_248:
[----:B------:R-:W0:Y:S01]  /*0300*/  S2UR UR5, SR_CgaCtaId ;  /* 0x00000000000579c3 */ /* 0x000e220000008800 */
[----:B------:R-:W-:Y:S01]  /*0310*/  UMOV UR4, 0x400 ;  /* 0x0000040000047882 */ /* 0x000fe20000000000 */
[----:B------:R-:W-:Y:S01]  /*0320*/  BSSY.RECONVERGENT B0, `(.L_x_251) ;  /* 0x0000010000007945 */ /* 0x000fe20003800200 */
[----:B------:R-:W-:Y:S01]  /*0330*/  UIADD3 UR4, UPT, UPT, UR4, 0x4080, URZ ;  /* 0x0000408004047890 */ /* 0x000fe2000fffe0ff */
[----:B------:R-:W-:-:S03]  /*0340*/  SHF.L.U32 R16, R19, 0x2, RZ ;  /* 0x0000000213107819 */ /* 0x000fc600000006ff */
[----:B0-----:R-:W-:-:S06]  /*0350*/  ULEA UR4, UR5, UR4, 0x18 ;  /* 0x0000000405047291 */ /* 0x001fcc000f8ec0ff */
[----:B------:R-:W-:-:S07]  /*0360*/  LEA R2, R0, UR4, 0x2 ;  /* 0x0000000400027c11 */ /* 0x000fce000f8e10ff */
.L_x_252:
        /* <DEDUP_REMOVED lines=12> */
.L_x_251:
[----:B------:R-:W-:Y:S01]  /*0430*/  IMAD.IADD R0, R18, 0x1, R16 ;  /* 0x0000000112007824 */ /* 0x000fe200078e0210 */
[----:B------:R-:W-:-:S04]  /*0440*/  LOP3.LUT R6, R16, 0xffff, RZ, 0xc0, !PT ;  /* 0x0000ffff10067812 */ /* 0x000fc800078ec0ff */
[----:B------:R-:W-:-:S04]  /*0450*/  IADD3 R0, PT, PT, RZ, -R0, RZ ;  /* 0x80000000ff007210 */ /* 0x000fc80007ffe0ff */
[----:B------:R-:W-:-:S05]  /*0460*/  PRMT R0, R0, 0x7710, RZ ;  /* 0x0000771000007816 */ /* 0x000fca00000000ff */
[----:B------:R-:W-:-:S05]  /*0470*/  VIADD R0, R0, 0xfff ;  /* 0x00000fff00007836 */ /* 0x000fca0000000000 */
[----:B-1----:R-:W-:Y:S02]  /*0480*/  LOP3.LUT R5, R0, 0xffff, RZ, 0xc0, !PT ;  /* 0x0000ffff00057812 */ /* 0x002fe400078ec0ff */
[----:B------:R-:W-:-:S07]  /*0490*/  MOV R7, 0x4b0 ;  /* 0x000004b000077802 */ /* 0x000fce0000000f00 */
[----:B------:R-:W-:Y:S05]  /*04a0*/  CALL.REL.NOINC `($__internal_12_$__cuda_sm20_div_u16) ;  /* 0x0000000800f47944 */ /* 0x000fea0003c00000 */
[C---:B------:R-:W-:Y:S01]  /*04b0*/  LOP3.LUT R0, R17.reuse, 0xffff, RZ, 0xc0, !PT ;  /* 0x0000ffff11007812 */ /* 0x040fe200078ec0ff */
[----:B------:R-:W-:Y:S01]  /*04c0*/  BSSY.RECONVERGENT B0, `(.L_x_253) ;  /* 0x000001b000007945 */ /* 0x000fe20003800200 */
[----:B------:R-:W-:Y:S02]  /*04d0*/  LOP3.LUT R2, R17, 0xffff, RZ, 0xc0, !PT ;  /* 0x0000ffff11027812 */ /* 0x000fe400078ec0ff */
[C---:B------:R-:W-:Y:S02]  /*04e0*/  IADD3 R3, PT, PT, -R0.reuse, 0x2, RZ ;  /* 0x0000000200037810 */ /* 0x040fe40007ffe1ff */
[----:B------:R-:W-:Y:S02]  /*04f0*/  LOP3.LUT R0, R0, 0x3, RZ, 0xc0, !PT ;  /* 0x0000000300007812 */ /* 0x000fe400078ec0ff */
[----:B------:R-:W-:Y:S02]  /*0500*/  LOP3.LUT P1, R3, R3, 0x3, RZ, 0xc0, !PT ;  /* 0x0000000303037812 */ /* 0x000fe4000782c0ff */
[----:B------:R-:W-:Y:S01]  /*0510*/  ISETP.GE.U32.AND P0, PT, R2, 0x2, PT ;  /* 0x000000020200780c */ /* 0x000fe20003f06070 */
[----:B------:R-:W-:Y:S01]  /*0520*/  IMAD.MOV.U32 R2, RZ, RZ, R18 ;  /* 0x000000ffff027224 */ /* 0x000fe200078e0012 */
[----:B------:R-:W-:-:S09]  /*0530*/  LOP3.LUT R0, R0, 0x2, RZ, 0x3c, !PT ;  /* 0x0000000200007812 */ /* 0x000fd200078e3cff */
[----:B------:R-:W-:Y:S05]  /*0540*/  @!P1 BRA `(.L_x_254) ;  /* 0x0000000000489947 */ /* 0x000fea0003800000 */
[----:B------:R-:W0:Y:S01]  /*0550*/  S2UR UR5, SR_CgaCtaId ;  /* 0x00000000000579c3 */ /* 0x000e220000008800 */
[----:B------:R-:W-:Y:S01]  /*0560*/  UMOV UR4, 0x400 ;  /* 0x0000040000047882 */ /* 0x000fe20000000000 */
[----:B------:R-:W-:Y:S01]  /*0570*/  LEA R5, R20, R18, 0xc ;  /* 0x0000001214057211 */ /* 0x000fe200078e60ff */
[----:B------:R-:W-:Y:S01]  /*0580*/  UIADD3 UR4, UPT, UPT, UR4, 0x80, URZ ;  /* 0x0000008004047890 */ /* 0x000fe2000fffe0ff */
[----:B------:R-:W-:Y:S02]  /*0590*/  IMAD.MOV R11, RZ, RZ, -R0 ;  /* 0x000000ffff0b7224 */ /* 0x000fe400078e0a00 */
[----:B------:R-:W-:Y:S02]  /*05a0*/  IMAD.MOV.U32 R2, RZ, RZ, R18 ;  /* 0x000000ffff027224 */ /* 0x000fe400078e0012 */
[----:B------:R-:W1:Y:S01]  /*05b0*/  LDC.64 R8, c[0x0][0x390] ;  /* 0x0000e400ff087b82 */ /* 0x000e620000000a00 */
[----:B0-----:R-:W-:-:S06]  /*05c0*/  ULEA UR4, UR5, UR4, 0x18 ;  /* 0x0000000405047291 */ /* 0x001fcc000f8ec0ff */
[----:B------:R-:W-:Y:S01]  /*05d0*/  LEA R10, R21, UR4, 0x4 ;  /* 0x00000004150a7c11 */ /* 0x000fe2000f8e20ff */
[----:B-1----:R-:W-:-:S07]  /*05e0*/  IMAD.WIDE.U32 R8, R5, 0x4, R8 ;  /* 0x0000000405087825 */ /* 0x002fce00078e0008 */
.L_x_255:
[----:B------:R0:W2:Y:S01]  /*05f0*/  LDG.E.128.CONSTANT R4, desc[UR8][R8.64] ;  /* 0x0000000808047981 */ /* 0x0000a2000c1e9d00 */
[----:B------:R-:W-:Y:S01]  /*0600*/  IADD3 R11, PT, PT, R11, 0x1, RZ ;  /* 0x000000010b0b7810 */ /* 0x000fe20007ffe0ff */
[----:B------:R-:W-:-:S03]  /*0610*/  IMAD.IADD R2, R2, 0x1, R16 ;  /* 0x0000000102027824 */ /* 0x000fc600078e0210 */
[----:B------:R-:W-:Y:S01]  /*0620*/  ISETP.NE.AND P1, PT, R11, RZ, PT ;  /* 0x000000ff0b00720c */ /* 0x000fe20003f25270 */
[C---:B0-----:R-:W-:Y:S01]  /*0630*/  IMAD.WIDE.U32 R8, R19.reuse, 0x10, R8 ;  /* 0x0000001013087825 */ /* 0x041fe200078e0008 */
[----:B--2---:R0:W-:Y:S03]  /*0640*/  STS.128 [R10], R4 ;  /* 0x000000040a007388 */ /* 0x0041e60000000c00 */
[----:B0-----:R-:W-:-:S08]  /*0650*/  IMAD R10, R19, 0x10, R10 ;  /* 0x00000010130a7824 */ /* 0x001fd000078e020a */
[----:B------:R-:W-:Y:S05]  /*0660*/  @P1 BRA `(.L_x_255) ;  /* 0xfffffffc00e01947 */ /* 0x000fea000383ffff */
.L_x_254:
[----:B------:R-:W-:Y:S05]  /*0670*/  BSYNC.RECONVERGENT B0 ;  /* 0x0000000000007941 */ /* 0x000fea0003800200 */
.L_x_253:
[----:B------:R-:W-:Y:S04]  /*0680*/  BSSY.RECONVERGENT B0, `(.L_x_256) ;  /* 0x0000024000007945 */ /* 0x000fe80003800200 */
[----:B------:R-:W-:Y:S05]  /*0690*/  @!P0 BRA `(.L_x_257) ;  /* 0x0000000000888947 */ /* 0x000fea0003800000 */
[----:B------:R-:W0:Y:S01]  /*06a0*/  S2UR UR5, SR_CgaCtaId ;  /* 0x00000000000579c3 */ /* 0x000e220000008800 */
[----:B------:R-:W-:Y:S01]  /*06b0*/  UMOV UR4, 0x400 ;  /* 0x0000040000047882 */ /* 0x000fe20000000000 */
[----:B------:R-:W-:Y:S01]  /*06c0*/  LEA R26, R20, R2, 0xc ;  /* 0x00000002141a7211 */ /* 0x000fe200078e60ff */
[----:B------:R-:W-:-:S04]  /*06d0*/  UIADD3 UR4, UPT, UPT, UR4, 0x80, URZ ;  /* 0x0000008004047890 */ /* 0x000fc8000fffe0ff */
[C-C-:B------:R-:W-:Y:S01]  /*06e0*/  IMAD R22, R19.reuse, 0xc, R26.reuse ;  /* 0x0000000c13167824 */ /* 0x140fe200078e021a */
[----:B------:R-:W1:Y:S01]  /*06f0*/  LDC.64 R28, c[0x0][0x390] ;  /* 0x0000e400ff1c7b82 */ /* 0x000e620000000a00 */
[----:B------:R-:W-:Y:S02]  /*0700*/  IMAD R23, R19, 0x8, R26 ;  /* 0x0000000813177824 */ /* 0x000fe400078e021a */
[----:B------:R-:W-:Y:S01]  /*0710*/  IMAD.IADD R24, R26, 0x1, R16 ;  /* 0x000000011a187824 */ /* 0x000fe200078e0210 */
[----:B0-----:R-:W-:-:S06]  /*0720*/  ULEA UR4, UR5, UR4, 0x18 ;  /* 0x0000000405047291 */ /* 0x001fcc000f8ec0ff */
[----:B------:R-:W-:-:S07]  /*0730*/  LEA R25, R2, UR4, 0x2 ;  /* 0x0000000402197c11 */ /* 0x000fce000f8e10ff */
.L_x_258:
        /* <DEDUP_REMOVED lines=14> */
[C---:B------:R-:W-:Y:S01]  /*0820*/  IMAD R7, R19.reuse, 0x30, R25 ;  /* 0x0000003013077824 */ /* 0x040fe200078e0219 */
[----:B------:R-:W-:Y:S01]  /*0830*/  ISETP.GE.U32.AND P0, PT, R2, 0x1000, PT ;  /* 0x000010000200780c */ /* 0x000fe20003f06070 */
[C---:B------:R-:W-:Y:S01]  /*0840*/  IMAD R22, R19.reuse, 0x10, R22 ;  /* 0x0000001013167824 */ /* 0x040fe200078e0216 */
[C---:B------:R-:W-:Y:S01]  /*0850*/  LEA R23, R19.reuse, R23, 0x4 ;  /* 0x0000001713177211 */ /* 0x040fe200078e20ff */
[C---:B------:R-:W-:Y:S01]  /*0860*/  IMAD R24, R19.reuse, 0x10, R24 ;  /* 0x0000001013187824 */ /* 0x040fe200078e0218 */
[C---:B------:R-:W-:Y:S01]  /*0870*/  LEA R25, R19.reuse, R25, 0x6 ;  /* 0x0000001913197211 */ /* 0x040fe200078e30ff */
[----:B------:R-:W-:Y:S01]  /*0880*/  IMAD R26, R19, 0x10, R26 ;  /* 0x00000010131a7824 */ /* 0x000fe200078e021a */
[----:B--2---:R0:W-:Y:S04]  /*0890*/  STS.128 [R6], R8 ;  /* 0x0000000806007388 */ /* 0x0041e80000000c00 */
[----:B----4-:R0:W-:Y:S03]  /*08a0*/  STS.128 [R7], R12 ;  /* 0x0000000c07007388 */ /* 0x0101e60000000c00 */
[----:B------:R-:W-:Y:S05]  /*08b0*/  @!P0 BRA `(.L_x_258) ;  /* 0xfffffffc00a08947 */ /* 0x000fea000383ffff */
.L_x_257:
[----:B------:R-:W-:Y:S05]  /*08c0*/  BSYNC.RECONVERGENT B0 ;  /* 0x0000000000007941 */ /* 0x000fea0003800200 */
.L_x_256:
[----:B------:R-:W1:Y:S08]  /*08d0*/  S2UR UR5, SR_CgaCtaId ;  /* 0x00000000000579c3 */ /* 0x000e700000008800 */
[----:B------:R-:W-:Y:S01]  /*08e0*/  BAR.SYNC.DEFER_BLOCKING 0x0 ;  /* 0x0000000000007b1d */ /* 0x000fe20000010000 */
[C---:B------:R-:W-:Y:S01]  /*08f0*/  IMAD.SHL.U32 R2, R21.reuse, 0x4, RZ ;  /* 0x0000000415027824 */ /* 0x040fe200078e00ff */
[C---:B0-----:R-:W-:Y:S01]  /*0900*/  LOP3.LUT R10, R21.reuse, 0x1, RZ, 0xc0, !PT ;  /* 0x00000001150a7812 */ /* 0x041fe200078ec0ff */
[----:B------:R-:W-:Y:S01]  /*0910*/  IMAD.SHL.U32 R4, R21, 0x2, RZ ;  /* 0x0000000215047824 */ /* 0x000fe200078e00ff */
[----:B------:R-:W-:-:S02]  /*0920*/  LOP3.LUT R13, RZ, 0x1, R21, 0x44, !PT ;  /* 0x00000001ff0d7812 */ /* 0x000fc400078e4415 */
[----:B------:R-:W-:Y:S01]  /*0930*/  UMOV UR4, 0x400 ;  /* 0x0000040000047882 */ /* 0x000fe20000000000 */
[----:B------:R-:W-:Y:S01]  /*0940*/  LOP3.LUT R11, R2, 0x4, RZ, 0xc0, !PT ;  /* 0x00000004020b7812 */ /* 0x000fe200078ec0ff */
[----:B------:R-:W-:Y:S01]  /*0950*/  UIADD3 UR6, UPT, UPT, UR4, 0x80, URZ ;  /* 0x0000008004067890 */ /* 0x000fe2000fffe0ff */
[C-C-:B------:R-:W-:Y:S01]  /*0960*/  LOP3.LUT R5, R4.reuse, 0x1, R21.reuse, 0xf8, !PT ;  /* 0x0000000104057812 */ /* 0x140fe200078ef815 */
[----:B------:R-:W-:Y:S01]  /*0970*/  BSSY.RECONVERGENT B0, `(.L_x_259) ;  /* 0x0000050000007945 */ /* 0x000fe20003800200 */
[----:B------:R-:W-:Y:S02]  /*0980*/  LOP3.LUT R6, R4, 0x1, R21, 0xf4, !PT ;  /* 0x0000000104067812 */ /* 0x000fe400078ef415 */
[----:B------:R-:W-:Y:S02]  /*0990*/  ISETP.NE.AND P1, PT, R3, RZ, PT ;  /* 0x000000ff0300720c */ /* 0x000fe40003f25270 */
[----:B------:R-:W-:-:S04]  /*09a0*/  LOP3.LUT R17, R17, 0xffff, RZ, 0xc0, !PT ;  /* 0x0000ffff11117812 */ /* 0x000fc800078ec0ff */
[----:B------:R-:W-:Y:S01]  /*09b0*/  ISETP.GE.U32.AND P0, PT, R17, 0x2, PT ;  /* 0x000000021100780c */ /* 0x000fe20003f06070 */
[----:B-1----:R-:W-:Y:S02]  /*09c0*/  ULEA UR7, UR5, UR4, 0x18 ;  /* 0x0000000405077291 */ /* 0x002fe4000f8ec0ff */
[----:B------:R-:W-:Y:S02]  /*09d0*/  ULEA UR6, UR5, UR6, 0x18 ;  /* 0x0000000605067291 */ /* 0x000fe4000f8ec0ff */
[----:B------:R-:W-:-:S04]  /*09e0*/  UIADD3 UR4, UPT, UPT, UR4, 0x4080, URZ ;  /* 0x0000408004047890 */ /* 0x000fc8000fffe0ff */
[----:B------:R-:W-:Y:S01]  /*09f0*/  LEA R4, R5, UR6, 0x2 ;  /* 0x0000000605047c11 */ /* 0x000fe2000f8e10ff */
[----:B------:R-:W0:Y:S01]  /*0a00*/  LDS R15, [R11+UR7] ;  /* 0x000000070b0f7984 */ /* 0x000e220008000800 */
[----:B------:R-:W-:Y:S01]  /*0a10*/  LEA R6, R6, UR6, 0x2 ;  /* 0x0000000606067c11 */ /* 0x000fe2000f8e10ff */
[----:B------:R-:W-:Y:S02]  /*0a20*/  ULEA UR4, UR5, UR4, 0x18 ;  /* 0x0000000405047291 */ /* 0x000fe4000f8ec0ff */
[----:B------:R-:W-:Y:S04]  /*0a30*/  LDS R12, [R4] ;  /* 0x00000000040c7984 */ /* 0x000fe80000000800 */
[----:B------:R-:W-:Y:S04]  /*0a40*/  LDS R14, [R6] ;  /* 0x00000000060e7984 */ /* 0x000fe80000000800 */
[----:B------:R-:W-:Y:S04]  /*0a50*/  LDS R9, [R2+UR4] ;  /* 0x0000000402097984 */ /* 0x000fe80008000800 */
[----:B------:R-:W-:Y:S04]  /*0a60*/  LDS R25, [R2+UR4+0x2000] ;  /* 0x0020000402197984 */ /* 0x000fe80008000800 */
[----:B------:R-:W-:Y:S04]  /*0a70*/  LDS R22, [R2+UR4+0x800] ;  /* 0x0008000402167984 */ /* 0x000fe80008000800 */
[----:B0-----:R-:W0:Y:S04]  /*0a80*/  SHFL.IDX PT, R5, R15, R10, 0x1e1f ;  /* 0x001e1f0a0f057589 */ /* 0x001e2800000e0000 */
[----:B------:R-:W1:Y:S01]  /*0a90*/  SHFL.IDX PT, R7, R15, R13, 0x1e1f ;  /* 0x001e1f0d0f077589 */ /* 0x000e6200000e0000 */
[----:B0-----:R-:W-:-:S04]  /*0aa0*/  IMAD R8, R12, R5, RZ ;  /* 0x000000050c087224 */ /* 0x001fc800078e02ff */
[----:B-1----:R-:W-:-:S05]  /*0ab0*/  IMAD R8, R14, R7, R8 ;  /* 0x000000070e087224 */ /* 0x002fca00078e0208 */
[----:B------:R-:W-:-:S05]  /*0ac0*/  IADD3 R23, PT, PT, R8, R9, RZ ;  /* 0x0000000908177210 */ /* 0x000fca0007ffe0ff */
[----:B------:R-:W-:Y:S04]  /*0ad0*/  STS [R2+UR4], R23 ;  /* 0x0000001702007988 */ /* 0x000fe80008000804 */
[----:B------:R-:W0:Y:S04]  /*0ae0*/  LDS R11, [R11+UR7+0xc] ;  /* 0x00000c070b0b7984 */ /* 0x000e280008000800 */
[----:B------:R-:W-:Y:S04]  /*0af0*/  LDS R23, [R2+UR4+0x2800] ;  /* 0x0028000402177984 */ /* 0x000fe80008000800 */
[----:B0-----:R-:W0:Y:S04]  /*0b00*/  SHFL.IDX PT, R8, R11, R10, 0x1e1f ;  /* 0x001e1f0a0b087589 */ /* 0x001e2800000e0000 */
[----:B------:R-:W1:Y:S04]  /*0b10*/  SHFL.IDX PT, R9, R11, R13, 0x1e1f ;  /* 0x001e1f0d0b097589 */ /* 0x000e6800000e0000 */
[----:B------:R-:W-:Y:S01]  /*0b20*/  LDS R13, [R2+UR4+0x3000] ;  /* 0x00300004020d7984 */ /* 0x000fe20008000800 */
[----:B0-----:R-:W-:-:S04]  /*0b30*/  IMAD R12, R12, R8, RZ ;  /* 0x000000080c0c7224 */ /* 0x001fc800078e02ff */
[----:B-1----:R-:W-:-:S04]  /*0b40*/  IMAD R12, R14, R9, R12 ;  /* 0x000000090e0c7224 */ /* 0x002fc800078e020c */
[----:B------:R-:W-:-:S05]  /*0b50*/  IMAD.IADD R25, R12, 0x1, R25 ;  /* 0x000000010c197824 */ /* 0x000fca00078e0219 */
[----:B------:R-:W-:Y:S04]  /*0b60*/  STS [R2+UR4+0x2000], R25 ;  /* 0x0020001902007988 */ /* 0x000fe80008000804 */
[----:B------:R-:W0:Y:S04]  /*0b70*/  LDS R12, [R4+0x1000] ;  /* 0x00100000040c7984 */ /* 0x000e280000000800 */
[----:B------:R-:W1:Y:S01]  /*0b80*/  LDS R14, [R6+0x1000] ;  /* 0x00100000060e7984 */ /* 0x000e620000000800 */
[-C--:B0-----:R-:W-:Y:S02]  /*0b90*/  IMAD R15, R5, R12.reuse, RZ ;  /* 0x0000000c050f7224 */ /* 0x081fe400078e02ff */
[----:B------:R-:W-:-:S02]  /*0ba0*/  IMAD R12, R8, R12, RZ ;  /* 0x0000000c080c7224 */ /* 0x000fc400078e02ff */
[-C--:B-1----:R-:W-:Y:S02]  /*0bb0*/  IMAD R15, R7, R14.reuse, R15 ;  /* 0x0000000e070f7224 */ /* 0x082fe400078e020f */
[----:B------:R-:W-:Y:S02]  /*0bc0*/  IMAD R12, R9, R14, R12 ;  /* 0x0000000e090c7224 */ /* 0x000fe400078e020c */
[----:B------:R-:W-:Y:S01]  /*0bd0*/  IMAD.IADD R15, R15, 0x1, R22 ;  /* 0x000000010f0f7824 */ /* 0x000fe200078e0216 */
[----:B------:R-:W-:Y:S02]  /*0be0*/  LDS R14, [R2+UR4+0x1000] ;  /* 0x00100004020e7984 */ /* 0x000fe40008000800 */
[----:B------:R-:W-:Y:S02]  /*0bf0*/  IADD3 R23, PT, PT, R12, R23, RZ ;  /* 0x000000170c177210 */ /* 0x000fe40007ffe0ff */
[----:B------:R-:W-:Y:S04]  /*0c00*/  STS [R2+UR4+0x800], R15 ;  /* 0x0008000f02007988 */ /* 0x000fe80008000804 */
[----:B------:R-:W-:Y:S04]  /*0c10*/  STS [R2+UR4+0x2800], R23 ;  /* 0x0028001702007988 */ /* 0x000fe80008000804 */
[----:B------:R-:W0:Y:S04]  /*0c20*/  LDS R10, [R4+0x2000] ;  /* 0x00200000040a7984 */ /* 0x000e280000000800 */
[----:B------:R-:W1:Y:S04]  /*0c30*/  LDS R12, [R6+0x2000] ;  /* 0x00200000060c7984 */ /* 0x000e680000000800 */
[----:B------:R-:W-:Y:S01]  /*0c40*/  LDS R15, [R2+UR4+0x3800] ;  /* 0x00380004020f7984 */ /* 0x000fe20008000800 */
[----:B0-----:R-:W-:-:S02]  /*0c50*/  IMAD R11, R5, R10, RZ ;  /* 0x0000000a050b7224 */ /* 0x001fc400078e02ff */
[----:B------:R-:W-:Y:S02]  /*0c60*/  IMAD R10, R8, R10, RZ ;  /* 0x0000000a080a7224 */ /* 0x000fe400078e02ff */
[-C--:B-1----:R-:W-:Y:S02]  /*0c70*/  IMAD R11, R7, R12.reuse, R11 ;  /* 0x0000000c070b7224 */ /* 0x082fe400078e020b */
[----:B------:R-:W-:Y:S02]  /*0c80*/  IMAD R10, R9, R12, R10 ;  /* 0x0000000c090a7224 */ /* 0x000fe400078e020a */
[----:B------:R-:W-:-:S03]  /*0c90*/  IMAD.IADD R11, R11, 0x1, R14 ;  /* 0x000000010b0b7824 */ /* 0x000fc600078e020e */
[----:B------:R-:W-:Y:S02]  /*0ca0*/  IADD3 R13, PT, PT, R10, R13, RZ ;  /* 0x0000000d0a0d7210 */ /* 0x000fe40007ffe0ff */
[----:B------:R-:W-:Y:S04]  /*0cb0*/  STS [R2+UR4+0x1000], R11 ;  /* 0x0010000b02007988 */ /* 0x000fe80008000804 */
[----:B------:R-:W-:Y:S04]  /*0cc0*/  STS [R2+UR4+0x3000], R13 ;  /* 0x0030000d02007988 */ /* 0x000fe80008000804 */
[----:B------:R-:W0:Y:S04]  /*0cd0*/  LDS R4, [R4+0x3000] ;  /* 0x0030000004047984 */ /* 0x000e280000000800 */
[----:B------:R-:W1:Y:S04]  /*0ce0*/  LDS R6, [R6+0x3000] ;  /* 0x0030000006067984 */ /* 0x000e680000000800 */
[----:B------:R-:W2:Y:S01]  /*0cf0*/  LDS R10, [R2+UR4+0x1800] ;  /* 0x00180004020a7984 */ /* 0x000ea20008000800 */
[----:B0-----:R-:W-:-:S02]  /*0d00*/  IMAD R8, R8, R4, RZ ;  /* 0x0000000408087224 */ /* 0x001fc400078e02ff */
[----:B------:R-:W-:Y:S02]  /*0d10*/  IMAD R5, R5, R4, RZ ;  /* 0x0000000405057224 */ /* 0x000fe400078e02ff */
[-C--:B-1----:R-:W-:Y:S02]  /*0d20*/  IMAD R8, R9, R6.reuse, R8 ;  /* 0x0000000609087224 */ /* 0x082fe400078e0208 */
[----:B------:R-:W-:-:S03]  /*0d30*/  IMAD R5, R7, R6, R5 ;  /* 0x0000000607057224 */ /* 0x000fc600078e0205 */
[----:B------:R-:W-:Y:S01]  /*0d40*/  IADD3 R15, PT, PT, R8, R15, RZ ;  /* 0x0000000f080f7210 */ /* 0x000fe20007ffe0ff */
[----:B--2---:R-:W-:-:S04]  /*0d50*/  IMAD.IADD R5, R5, 0x1, R10 ;  /* 0x0000000105057824 */ /* 0x004fc800078e020a */
[----:B------:R0:W-:Y:S04]  /*0d60*/  STS [R2+UR4+0x3800], R15 ;  /* 0x0038000f02007988 */ /* 0x0001e80008000804 */
[----:B------:R0:W-:Y:S01]  /*0d70*/  STS [R2+UR4+0x1800], R5 ;  /* 0x0018000502007988 */ /* 0x0001e20008000804 */
[----:B------:R-:W-:Y:S06]  /*0d80*/  BAR.SYNC.DEFER_BLOCKING 0x0 ;  /* 0x0000000000007b1d */ /* 0x000fec0000010000 */
[----:B------:R-:W-:Y:S05]  /*0d90*/  @!P1 BRA `(.L_x_260) ;  /* 0x0000000000349947 */ /* 0x000fea0003800000 */
[----:B0-----:R-:W0:Y:S01]  /*0da0*/  LDC.64 R2, c[0x0][0x3a0] ;  /* 0x0000e800ff027b82 */ /* 0x001e220000000a00 */
[----:B------:R-:W-:Y:S01]  /*0db0*/  IMAD R5, R20, 0x1000, R18 ;  /* 0x0000100014057824 */ /* 0x000fe200078e0212 */
[----:B------:R-:W-:Y:S02]  /*0dc0*/  LEA R8, R21, UR4, 0x4 ;  /* 0x0000000415087c11 */ /* 0x000fe4000f8e20ff */
[----:B------:R-:W-:Y:S01]  /*0dd0*/  IADD3 R0, PT, PT, -R0, RZ, RZ ;  /* 0x000000ff00007210 */ /* 0x000fe20007ffe1ff */
[----:B0-----:R-:W-:-:S07]  /*0de0*/  IMAD.WIDE.U32 R2, R5, 0x4, R2 ;  /* 0x0000000405027825 */ /* 0x001fce00078e0002 */
.L_x_261:
        /* <DEDUP_REMOVED lines=8> */
.L_x_260:
[----:B------:R-:W-:Y:S05]  /*0e70*/  BSYNC.RECONVERGENT B0 ;  /* 0x0000000000007941 */ /* 0x000fea0003800200 */
.L_x_259:
[----:B------:R-:W-:Y:S05]  /*0e80*/  @!P0 EXIT ;  /* 0x000000000000894d */ /* 0x000fea0003800000 */
[----:B0-----:R-:W0:Y:S01]  /*0e90*/  LDC.64 R2, c[0x0][0x3a0] ;  /* 0x0000e800ff027b82 */ /* 0x001e220000000a00 */
[----:B------:R-:W-:Y:S02]  /*0ea0*/  LEA R22, R20, R18, 0xc ;  /* 0x0000001214167211 */ /* 0x000fe400078e60ff */
[----:B------:R-:W-:Y:S02]  /*0eb0*/  LEA R17, R18, UR4, 0x2 ;  /* 0x0000000412117c11 */ /* 0x000fe4000f8e10ff */
[----:B------:R-:W-:Y:S01]  /*0ec0*/  IADD3 R24, PT, PT, R22, R16, RZ ;  /* 0x0000001016187210 */ /* 0x000fe20007ffe0ff */
[C-C-:B------:R-:W-:Y:S02]  /*0ed0*/  IMAD R0, R19.reuse, 0xc, R22.reuse ;  /* 0x0000000c13007824 */ /* 0x140fe400078e0216 */
[----:B------:R-:W-:-:S07]  /*0ee0*/  IMAD R23, R19, 0x8, R22 ;  /* 0x0000000813177824 */ /* 0x000fce00078e0216 */
.L_x_262:
[----:B-1----:R1:W2:Y:S01]  /*0ef0*/  LDS.128 R8, [R17] ;  /* 0x0000000011087984 */ /* 0x0022a20000000c00 */
[C---:B------:R-:W-:Y:S01]  /*0f00*/  IMAD R6, R19.reuse, 0x10, R17 ;  /* 0x0000001013067824 */ /* 0x040fe200078e0211 */
[C---:B------:R-:W-:Y:S01]  /*0f10*/  LEA R12, R19.reuse, R17, 0x5 ;  /* 0x00000011130c7211 */ /* 0x040fe200078e28ff */
[----:B0-----:R-:W-:Y:S01]  /*0f20*/  IMAD.WIDE.U32 R28, R22, 0x4, R2 ;  /* 0x00000004161c7825 */ /* 0x001fe200078e0002 */
[C-C-:B------:R-:W-:Y:S02]  /*0f30*/  IADD3 R25, PT, PT, R16.reuse, R18, R16.reuse ;  /* 0x0000001210197210 */ /* 0x140fe40007ffe010 */
[C---:B------:R-:W-:Y:S01]  /*0f40*/  LEA R22, R19.reuse, R22, 0x4 ;  /* 0x0000001613167211 */ /* 0x040fe200078e20ff */
[----:B------:R-:W0:Y:S01]  /*0f50*/  LDS.128 R4, [R6] ;  /* 0x0000000006047984 */ /* 0x000e220000000c00 */
[----:B------:R-:W-:Y:S01]  /*0f60*/  IMAD R13, R19, 0x30, R17 ;  /* 0x00000030130d7824 */ /* 0x000fe200078e0211 */
[----:B------:R-:W-:Y:S01]  /*0f70*/  IADD3 R18, PT, PT, R16, R25, R16 ;  /* 0x0000001910127210 */ /* 0x000fe20007ffe010 */
[----:B------:R-:W-:-:S03]  /*0f80*/  IMAD.WIDE.U32 R20, R24, 0x4, R2 ;  /* 0x0000000418147825 */ /* 0x000fc600078e0002 */
[----:B------:R-:W-:Y:S01]  /*0f90*/  ISETP.GE.U32.AND P0, PT, R18, 0x1000, PT ;  /* 0x000010001200780c */ /* 0x000fe20003f06070 */
[----:B------:R-:W-:Y:S01]  /*0fa0*/  IMAD.WIDE.U32 R26, R23, 0x4, R2 ;  /* 0x00000004171a7825 */ /* 0x000fe200078e0002 */
[----:B------:R-:W-:-:S03]  /*0fb0*/  LEA R23, R19, R23, 0x4 ;  /* 0x0000001713177211 */ /* 0x000fc600078e20ff */
[C---:B------:R-:W-:Y:S02]  /*0fc0*/  IMAD R24, R19.reuse, 0x10, R24 ;  /* 0x0000001013187824 */ /* 0x040fe400078e0218 */
[----:B-1----:R-:W-:Y:S01]  /*0fd0*/  IMAD R17, R19, 0x40, R17 ;  /* 0x0000004013117824 */ /* 0x002fe200078e0211 */
[----:B--2---:R-:W-:Y:S04]  /*0fe0*/  STG.E.128 desc[UR8][R28.64], R8 ;  /* 0x000000081c007986 */ /* 0x004fe8000c101d08 */
[----:B------:R-:W1:Y:S04]  /*0ff0*/  LDS.128 R8, [R12] ;  /* 0x000000000c087984 */ /* 0x000e680000000c00 */
[----:B------:R-:W2:Y:S04]  /*1000*/  LDS.128 R12, [R13] ;  /* 0x000000000d0c7984 */ /* 0x000ea80000000c00 */
[----:B0-----:R0:W-:Y:S02]  /*1010*/  STG.E.128 desc[UR8][R20.64], R4 ;  /* 0x0000000414007986 */ /* 0x0011e4000c101d08 */
[----:B0-----:R-:W-:-:S04]  /*1020*/  IMAD.WIDE.U32 R4, R0, 0x4, R2 ;  /* 0x0000000400047825 */ /* 0x001fc800078e0002 */
[----:B------:R-:W-:Y:S01]  /*1030*/  IMAD R0, R19, 0x10, R0 ;  /* 0x0000001013007824 */ /* 0x000fe200078e0200 */
[----:B-1----:R1:W-:Y:S04]  /*1040*/  STG.E.128 desc[UR8][R26.64], R8 ;  /* 0x000000081a007986 */ /* 0x0023e8000c101d08 */
[----:B--2---:R1:W-:Y:S01]  /*1050*/  STG.E.128 desc[UR8][R4.64], R12 ;  /* 0x0000000c04007986 */ /* 0x0043e2000c101d08 */
[----:B------:R-:W-:Y:S05]  /*1060*/  @!P0 BRA `(.L_x_262) ;  /* 0xfffffffc00a08947 */ /* 0x000fea000383ffff */
[----:B------:R-:W-:Y:S05]  /*1070*/  EXIT ;  /* 0x000000000000794d */ /* 0x000fea0003800000 */
        .weak           $__internal_12_$__cuda_sm20_div_u16
        .type           $__internal_12_$__cuda_sm20_div_u16,@function
        .size           $__internal_12_$__cuda_sm20_div_u16,(.L_x_2350 - $__internal_12_$__cuda_sm20_div_u16)
$__internal_12_$__cuda_sm20_div_u16:
        /* <DEDUP_REMOVED lines=18> */
[----:B------:R-:W-:Y:S06]  /*11a0*/  RET.REL.NODEC R2 `(_Z9cuda_gemmIiLj512ELj1ELj1ELj4096ELj2ELj2ELj128ELj1ELj1EEvjjjPKT_S2_PS0_jjj) ;  /* 0xffffffec02947950 */ /* 0x000fec0003c3ffff */
.L_x_263:
        /* <DEDUP_REMOVED lines=13> */
.L_x_2350:


//--------------------- .text._Z9cuda_gemmIiLj512ELj1ELj1ELj4096ELj2ELj2ELj128ELj0ELj1EEvjjjPKT_S2_PS0_jjj --------------------------
	.section	.text._Z9cuda_gemmIiLj512ELj1ELj1ELj4096ELj2ELj2ELj128ELj0ELj1EEvjjjPKT_S2_PS0_jjj,"ax",@progbits
	.align	128
        .global         _Z9cuda_gemmIiLj512ELj1ELj1ELj4096ELj2ELj2ELj128ELj0ELj1EEvjjjPKT_S2_PS0_jjj
        .type           _Z9cuda_gemmIiLj512ELj1ELj1ELj4096ELj2ELj2ELj128ELj0ELj1EEvjjjPKT_S2_PS0_jjj,@function
        .size           _Z9cuda_gemmIiLj512ELj1ELj1ELj4096ELj2ELj2ELj128ELj0ELj1EEvjjjPKT_S2_PS0_jjj,(.L_x_2351 - _Z9cuda_gemmIiLj512ELj1ELj1ELj4096ELj2ELj2ELj128ELj0ELj1EEvjjjPKT_S2_PS0_jjj)
        .other          _Z9cuda_gemmIiLj512ELj1ELj1ELj4096ELj2ELj2ELj128ELj0ELj1EEvjjjPKT_S2_PS0_jjj,@"STO_CUDA_ENTRY STV_DEFAULT"
_Z9cuda_gemmIiLj512ELj1ELj1ELj4096ELj2ELj2ELj128ELj0ELj1EEvjjjPKT_S2_PS0_jjj:
.text._Z9cuda_gemmIiLj512ELj1ELj1ELj4096ELj2ELj2ELj128ELj0ELj1EEvjjjPKT_S2_PS0_jjj:
[----:B------:R-:W-:Y:S01]  /*0000*/  LDC R1, c[0x0][0x37c] ;  /* 0x0000df00ff017b82 */ /* 0x000fe20000000800 */
[----:B------:R-:W0:Y:S07]  /*0010*/  S2R R20, SR_TID.X ;  /* 0x0000000000147919 */ /* 0x000e2e0000002100 */
[----:B------:R-:W1:Y:S01]  /*0020*/  S2UR UR6, SR_CTAID.Y ;  /* 0x00000000000679c3 */ /* 0x000e620000002600 */
[----:B------:R-:W2:Y:S01]  /*0030*/  LDCU.64 UR10, c[0x0][0x358] ;  /* 0x00006b00ff0a77ac */ /* 0x000ea20008000a00 */
[----:B------:R-:W-:Y:S06]  /*0040*/  BSSY.RECONVERGENT B0, `(.L_x_264) ;  /* 0x000000f000007945 */ /* 0x000fec0003800200 */
[----:B------:R-:W1:Y:S01]  /*0050*/  LDC R0, c[0x0][0x374] ;  /* 0x0000dd00ff007b82 */ /* 0x000e620000000800 */
[----:B0-----:R-:W-:-:S02]  /*0060*/  ISETP.NE.AND P0, PT, R20, RZ, PT ;  /* 0x000000ff1400720c */ /* 0x001fc40003f05270 */
[----:B-1----:R-:W-:-:S11]  /*0070*/  ISETP.LE.U32.AND P1, PT, R0, UR6, PT ;  /* 0x0000000600007c0c */ /* 0x002fd6000bf23070 */
[----:B--2---:R-:W-:Y:S05]  /*0080*/  @P0 BRA `(.L_x_265) ;  /* 0x0000000000280947 */ /* 0x004fea0003800000 */
        /* <DEDUP_REMOVED lines=10> */
.L_x_265:
[----:B------:R-:W-:Y:S05]  /*0130*/  BSYNC.RECONVERGENT B0 ;  /* 0x0000000000007941 */ /* 0x000fea0003800200 */
.L_x_264:
[----:B------:R-:W-:Y:S05]  /*0140*/  @P1 EXIT ;  /* 0x000000000000194d */ /* 0x000fea0003800000 */
[----:B------:R-:W1:Y:S01]  /*0150*/  LDC R19, c[0x0][0x360] ;  /* 0x0000d800ff137b82 */ /* 0x000e620000000800 */
[----:B------:R-:W-:-:S07]  /*0160*/  IMAD.SHL.U32 R18, R20, 0x4, RZ ;  /* 0x0000000414127824 */ /* 0x000fce00078e00ff */
[----:B------:R-:W2:Y:S01]  /*0170*/  S2UR UR7, SR_CTAID.X ;  /* 0x00000000000779c3 */ /* 0x000ea20000002500 */
[----:B-1----:R-:W-:Y:S02]  /*0180*/  IADD3 R0, PT, PT, R20, R19, RZ ;  /* 0x0000001314007210 */ /* 0x002fe40007ffe0ff */
[----:B------:R-:W-:Y:S02]  /*0190*/  LOP3.LUT R6, R19, 0xffff, RZ, 0xc0, !PT ;  /* 0x0000ffff13067812 */ /* 0x000fe400078ec0ff */
[----:B------:R-:W-:-:S04]  /*01a0*/  LOP3.LUT R0, R0, 0xfff, RZ, 0x3c, !PT ;  /* 0x00000fff00007812 */ /* 0x000fc800078e3cff */
[----:B0-----:R-:W-:Y:S01]  /*01b0*/  LOP3.LUT R5, R0, 0xffff, RZ, 0xc0, !PT ;  /* 0x0000ffff00057812 */ /* 0x001fe200078ec0ff */
[----:B--2---:R-:W-:Y:S01]  /*01c0*/  USHF.L.U32 UR9, UR7, 0xc, URZ ;  /* 0x0000000c07097899 */ /* 0x004fe200080006ff */
[----:B------:R-:W-:-:S11]  /*01d0*/  MOV R7, 0x1f0 ;  /* 0x000001f000077802 */ /* 0x000fd60000000f00 */
[----:B------:R-:W-:Y:S05]  /*01e0*/  CALL.REL.NOINC `($__internal_13_$__cuda_sm20_div_u16) ;  /* 0x0000001000107944 */ /* 0x000fea0003c00000 */
        /* <DEDUP_REMOVED lines=11> */
.L_x_268:
[----:B------:R-:W-:Y:S01]  /*02a0*/  LEA R4, R0, R3, 0x2 ;  /* 0x0000000300047211 */ /* 0x000fe200078e10ff */
[----:B------:R-:W-:Y:S02]  /*02b0*/  VIADD R2, R2, 0x1 ;  /* 0x0000000102027836 */ /* 0x000fe40000000000 */
[----:B------:R-:W-:Y:S02]  /*02c0*/  IMAD.IADD R0, R19, 0x1, R0 ;  /* 0x0000000113007824 */ /* 0x000fe400078e0200 */
[----:B------:R0:W-:Y:S01]  /*02d0*/  STS [R4], RZ ;  /* 0x000000ff04007388 */ /* 0x0001e20000000800 */
[----:B------:R-:W-:-:S04]  /*02e0*/  LOP3.LUT R5, R2, R17, RZ, 0x3c, !PT ;  /* 0x0000001102057212 */ /* 0x000fc800078e3cff */
[----:B------:R-:W-:-:S13]  /*02f0*/  ISETP.NE.AND P0, PT, R5, 0x2, PT ;  /* 0x000000020500780c */ /* 0x000fda0003f05270 */
[----:B0-----:R-:W-:Y:S05]  /*0300*/  @P0 BRA `(.L_x_268) ;  /* 0xfffffffc00e40947 */ /* 0x001fea000383ffff */
.L_x_267:
[----:B------:R-:W-:Y:S05]  /*0310*/  BSYNC.RECONVERGENT B0 ;  /* 0x0000000000007941 */ /* 0x000fea0003800200 */
.L_x_266:
[----:B------:R-:W0:Y:S01]  /*0320*/  S2UR UR5, SR_CgaCtaId ;  /* 0x00000000000579c3 */ /* 0x000e220000008800 */
[----:B------:R-:W-:Y:S01]  /*0330*/  UMOV UR4, 0x400 ;  /* 0x0000040000047882 */ /* 0x000fe20000000000 */
[----:B------:R-:W-:Y:S01]  /*0340*/  BSSY.RECONVERGENT B0, `(.L_x_269) ;  /* 0x0000010000007945 */ /* 0x000fe20003800200 */
[----:B------:R-:W-:Y:S01]  /*0350*/  UIADD3 UR4, UPT, UPT, UR4, 0x4080, URZ ;  /* 0x0000408004047890 */ /* 0x000fe2000fffe0ff */
[----:B------:R-:W-:-:S03]  /*0360*/  SHF.L.U32 R16, R19, 0x2, RZ ;  /* 0x0000000213107819 */ /* 0x000fc600000006ff */
[----:B0-----:R-:W-:-:S06]  /*0370*/  ULEA UR4, UR5, UR4, 0x18 ;  /* 0x0000000405047291 */ /* 0x001fcc000f8ec0ff */
[----:B------:R-:W-:-:S07]  /*0380*/  LEA R2, R0, UR4, 0x2 ;  /* 0x0000000400027c11 */ /* 0x000fce000f8e10ff */
.L_x_270:
        /* <DEDUP_REMOVED lines=12> */
.L_x_269:
[----:B------:R-:W-:Y:S01]  /*0450*/  IMAD.IADD R0, R18, 0x1, R16 ;  /* 0x0000000112007824 */ /* 0x000fe200078e0210 */
[----:B------:R-:W-:-:S04]  /*0460*/  LOP3.LUT R6, R16, 0xffff, RZ, 0xc0, !PT ;  /* 0x0000ffff10067812 */ /* 0x000fc800078ec0ff */
[----:B------:R-:W-:-:S04]  /*0470*/  IADD3 R0, PT, PT, RZ, -R0, RZ ;  /* 0x80000000ff007210 */ /* 0x000fc80007ffe0ff */
[----:B------:R-:W-:-:S05]  /*0480*/  PRMT R0, R0, 0x7710, RZ ;  /* 0x0000771000007816 */ /* 0x000fca00000000ff */
[----:B------:R-:W-:-:S05]  /*0490*/  VIADD R0, R0, 0xfff ;  /* 0x00000fff00007836 */ /* 0x000fca0000000000 */
[----:B-1----:R-:W-:Y:S02]  /*04a0*/  LOP3.LUT R5, R0, 0xffff, RZ, 0xc0, !PT ;  /* 0x0000ffff00057812 */ /* 0x002fe400078ec0ff */
[----:B------:R-:W-:-:S07]  /*04b0*/  MOV R7, 0x4d0 ;  /* 0x000004d000077802 */ /* 0x000fce0000000f00 */
[----:B------:R-:W-:Y:S05]  /*04c0*/  CALL.REL.NOINC `($__internal_13_$__cuda_sm20_div_u16) ;  /* 0x0000000c00587944 */ /* 0x000fea0003c00000 */
        /* <DEDUP_REMOVED lines=11> */
[----:B------:R-:W1:Y:S01]  /*0580*/  LDCU UR5, c[0x0][0x388] ;  /* 0x00007100ff0577ac */ /* 0x000e620008000800 */
[----:B------:R-:W-:Y:S01]  /*0590*/  IADD3 R12, PT, PT, -R0, RZ, RZ ;  /* 0x000000ff000c7210 */ /* 0x000fe20007ffe1ff */
[----:B------:R-:W-:Y:S01]  /*05a0*/  IMAD.MOV.U32 R2, RZ, RZ, R18 ;  /* 0x000000ffff027224 */ /* 0x000fe200078e0012 */
[----:B------:R-:W-:Y:S02]  /*05b0*/  UMOV UR4, 0x400 ;  /* 0x0000040000047882 */ /* 0x000fe40000000000 */
[----:B------:R-:W-:Y:S02]  /*05c0*/  UIADD3 UR4, UPT, UPT, UR4, 0x80, URZ ;  /* 0x0000008004047890 */ /* 0x000fe4000fffe0ff */
[----:B------:R-:W2:Y:S01]  /*05d0*/  LDC.64 R8, c[0x0][0x390] ;  /* 0x0000e400ff087b82 */ /* 0x000ea20000000a00 */
[----:B-1----:R-:W-:Y:S02]  /*05e0*/  UIMAD UR5, UR6, UR5, UR9 ;  /* 0x00000005060572a4 */ /* 0x002fe4000f8e0209 */
[----:B0-----:R-:W-:-:S04]  /*05f0*/  ULEA UR4, UR8, UR4, 0x18 ;  /* 0x0000000408047291 */ /* 0x001fc8000f8ec0ff */
[----:B------:R-:W-:Y:S02]  /*0600*/  VIADD R11, R18, UR5 ;  /* 0x00000005120b7c36 */ /* 0x000fe40008000000 */
[----:B------:R-:W-:-:S07]  /*0610*/  LEA R10, R20, UR4, 0x4 ;  /* 0x00000004140a7c11 */ /* 0x000fce000f8e20ff */
.L_x_273:
[----:B--2---:R-:W-:-:S06]  /*0620*/  IMAD.WIDE.U32 R4, R11, 0x4, R8 ;  /* 0x000000040b047825 */ /* 0x004fcc00078e0008 */
[----:B------:R-:W2:Y:S01]  /*0630*/  LDG.E.128.CONSTANT R4, desc[UR10][R4.64] ;  /* 0x0000000a04047981 */ /* 0x000ea2000c1e9d00 */
[----:B------:R-:W-:Y:S01]  /*0640*/  IADD3 R12, PT, PT, R12, 0x1, RZ ;  /* 0x000000010c0c7810 */ /* 0x000fe20007ffe0ff */
[--C-:B------:R-:W-:Y:S02]  /*0650*/  IMAD.IADD R2, R2, 0x1, R16.reuse ;  /* 0x0000000102027824 */ /* 0x100fe400078e0210 */
[----:B------:R-:W-:Y:S01]  /*0660*/  IMAD.IADD R11, R11, 0x1, R16 ;  /* 0x000000010b0b7824 */ /* 0x000fe200078e0210 */
[----:B------:R-:W-:Y:S01]  /*0670*/  ISETP.NE.AND P1, PT, R12, RZ, PT ;  /* 0x000000ff0c00720c */ /* 0x000fe20003f25270 */
[----:B--2---:R0:W-:Y:S02]  /*0680*/  STS.128 [R10], R4 ;  /* 0x000000040a007388 */ /* 0x0041e40000000c00 */
[----:B0-----:R-:W-:-:S10]  /*0690*/  LEA R10, R19, R10, 0x4 ;  /* 0x0000000a130a7211 */ /* 0x001fd400078e20ff */
[----:B------:R-:W-:Y:S05]  /*06a0*/  @P1 BRA `(.L_x_273) ;  /* 0xfffffffc00dc1947 */ /* 0x000fea000383ffff */
.L_x_272:
[----:B------:R-:W-:Y:S05]  /*06b0*/  BSYNC.RECONVERGENT B0 ;  /* 0x0000000000007941 */ /* 0x000fea0003800200 */
.L_x_271:
        /* <DEDUP_REMOVED lines=10> */
[--C-:B------:R-:W-:Y:S01]  /*0760*/  IMAD R23, R19, 0xc, R21.reuse ;  /* 0x0000000c13177824 */ /* 0x100fe200078e0215 */
[----:B------:R-:W-:Y:S01]  /*0770*/  IADD3 R25, PT, PT, R21, R16, RZ ;  /* 0x0000001015197210 */ /* 0x000fe20007ffe0ff */
[----:B------:R-:W-:Y:S01]  /*0780*/  IMAD R24, R19, 0x8, R21 ;  /* 0x0000000813187824 */ /* 0x000fe200078e0215 */
[----:B------:R-:W-:-:S07]  /*0790*/  LEA R22, R2, UR4, 0x2 ;  /* 0x0000000402167c11 */ /* 0x000fce000f8e10ff */
.L_x_276:
[----:B--2---:R-:W-:-:S05]  /*07a0*/  IMAD.WIDE.U32 R28, R21, 0x4, R26 ;  /* 0x00000004151c7825 */ /* 0x004fca00078e001a */
[----:B0-----:R-:W2:Y:S01]  /*07b0*/  LDG.E.128.CONSTANT R8, desc[UR10][R28.64] ;  /* 0x0000000a1c087981 */ /* 0x001ea2000c1e9d00 */
[----:B------:R-:W-:-:S04]  /*07c0*/  IMAD.WIDE.U32 R4, R25, 0x4, R26 ;  /* 0x0000000419047825 */ /* 0x000fc800078e001a */
[--C-:B------:R-:W-:Y:S02]  /*07d0*/  IMAD.WIDE.U32 R12, R23, 0x4, R26.reuse ;  /* 0x00000004170c7825 */ /* 0x100fe400078e001a */
[----:B------:R-:W3:Y:S04]  /*07e0*/  LDG.E.128.CONSTANT R4, desc[UR10][R4.64] ;  /* 0x0000000a04047981 */ /* 0x000ee8000c1e9d00 */
[----:B------:R-:W4:Y:S04]  /*07f0*/  LDG.E.128.CONSTANT R12, desc[UR10][R12.64] ;  /* 0x0000000a0c0c7981 */ /* 0x000f28000c1e9d00 */
[----:B--2---:R0:W-:Y:S02]  /*0800*/  STS.128 [R22], R8 ;  /* 0x0000000816007388 */ /* 0x0041e40000000c00 */
[----:B0-----:R-:W-:-:S06]  /*0810*/  IMAD.WIDE.U32 R8, R24, 0x4, R26 ;  /* 0x0000000418087825 */ /* 0x001fcc00078e001a */
[----:B------:R-:W2:Y:S01]  /*0820*/  LDG.E.128.CONSTANT R8, desc[UR10][R8.64] ;  /* 0x0000000a08087981 */ /* 0x000ea2000c1e9d00 */
[----:B------:R-:W-:Y:S01]  /*0830*/  IMAD R28, R19, 0x10, R22 ;  /* 0x00000010131c7824 */ /* 0x000fe200078e0216 */
[----:B------:R-:W-:-:S04]  /*0840*/  IADD3 R29, PT, PT, R16, R2, R16 ;  /* 0x00000002101d7210 */ /* 0x000fc80007ffe010 */
[----:B---3--:R0:W-:Y:S01]  /*0850*/  STS.128 [R28], R4 ;  /* 0x000000041c007388 */ /* 0x0081e20000000c00 */
[----:B------:R-:W-:-:S04]  /*0860*/  IADD3 R2, PT, PT, R16, R29, R16 ;  /* 0x0000001d10027210 */ /* 0x000fc80007ffe010 */
[----:B------:R-:W-:Y:S01]  /*0870*/  ISETP.GE.U32.AND P0, PT, R2, 0x1000, PT ;  /* 0x000010000200780c */ /* 0x000fe20003f06070 */
[C-C-:B0-----:R-:W-:Y:S02]  /*0880*/  IMAD R6, R19.reuse, 0x20, R22.reuse ;  /* 0x0000002013067824 */ /* 0x141fe400078e0216 */
[C---:B------:R-:W-:Y:S01]  /*0890*/  IMAD R7, R19.reuse, 0x30, R22 ;  /* 0x0000003013077824 */ /* 0x040fe200078e0216 */
[C---:B------:R-:W-:Y:S01]  /*08a0*/  LEA R23, R19.reuse, R23, 0x4 ;  /* 0x0000001713177211 */ /* 0x040fe200078e20ff */
[C---:B------:R-:W-:Y:S01]  /*08b0*/  IMAD R24, R19.reuse, 0x10, R24 ;  /* 0x0000001013187824 */ /* 0x040fe200078e0218 */
[C---:B------:R-:W-:Y:S01]  /*08c0*/  LEA R21, R19.reuse, R21, 0x4 ;  /* 0x0000001513157211 */ /* 0x040fe200078e20ff */
[C---:B------:R-:W-:Y:S02]  /*08d0*/  IMAD R25, R19.reuse, 0x10, R25 ;  /* 0x0000001013197824 */ /* 0x040fe400078e0219 */
[----:B------:R-:W-:Y:S01]  /*08e0*/  IMAD R22, R19, 0x40, R22 ;  /* 0x0000004013167824 */ /* 0x000fe200078e0216 */
[----:B--2---:R0:W-:Y:S04]  /*08f0*/  STS.128 [R6], R8 ;  /* 0x0000000806007388 */ /* 0x0041e80000000c00 */
[----:B----4-:R0:W-:Y:S01]  /*0900*/  STS.128 [R7], R12 ;  /* 0x0000000c07007388 */ /* 0x0101e20000000c00 */
[----:B------:R-:W-:Y:S05]  /*0910*/  @!P0 BRA `(.L_x_276) ;  /* 0xfffffffc00a08947 */ /* 0x000fea000383ffff */
.L_x_275:
[----:B------:R-:W-:Y:S05]  /*0920*/  BSYNC.RECONVERGENT B0 ;  /* 0x0000000000007941 */ /* 0x000fea0003800200 */
.L_x_274:
[----:B------:R-:W1:Y:S08]  /*0930*/  S2UR UR5, SR_CgaCtaId ;  /* 0x00000000000579c3 */ /* 0x000e700000008800 */
[----:B------:R-:W-:Y:S01]  /*0940*/  BAR.SYNC.DEFER_BLOCKING 0x0 ;  /* 0x0000000000007b1d */ /* 0x000fe20000010000 */
[C---:B------:R-:W-:Y:S01]  /*0950*/  IMAD.SHL.U32 R2, R20.reuse, 0x4, RZ ;  /* 0x0000000414027824 */ /* 0x040fe200078e00ff */
[----:B------:R-:W-:-:S02]  /*0960*/  SHF.L.U32 R5, R20, 0x1, RZ ;  /* 0x0000000114057819 */ /* 0x000fc400000006ff */
[----:B0-----:R-:W-:Y:S02]  /*0970*/  LOP3.LUT R10, R20, 0x1, RZ, 0xc0, !PT ;  /* 0x00000001140a7812 */ /* 0x001fe400078ec0ff */
[----:B------:R-:W-:Y:S01]  /*0980*/  UMOV UR4, 0x400 ;  /* 0x0000040000047882 */ /* 0x000fe20000000000 */
[----:B------:R-:W-:Y:S01]  /*0990*/  LOP3.LUT R11, R2, 0x4, RZ, 0xc0, !PT ;  /* 0x00000004020b7812 */ /* 0x000fe200078ec0ff */
[----:B------:R-:W-:Y:S01]  /*09a0*/  UIADD3 UR8, UPT, UPT, UR4, 0x80, URZ ;  /* 0x0000008004087890 */ /* 0x000fe2000fffe0ff */
[C-C-:B------:R-:W-:Y:S01]  /*09b0*/  LOP3.LUT R4, R5.reuse, 0x1, R20.reuse, 0xf8, !PT ;  /* 0x0000000105047812 */ /* 0x140fe200078ef814 */
[----:B------:R-:W-:Y:S01]  /*09c0*/  BSSY.RECONVERGENT B0, `(.L_x_277) ;  /* 0x0000058000007945 */ /* 0x000fe20003800200 */
[--C-:B------:R-:W-:Y:S02]  /*09d0*/  LOP3.LUT R6, R5, 0x1, R20.reuse, 0xf4, !PT ;  /* 0x0000000105067812 */ /* 0x100fe400078ef414 */
[----:B------:R-:W-:Y:S02]  /*09e0*/  LOP3.LUT R13, RZ, 0x1, R20, 0x44, !PT ;  /* 0x00000001ff0d7812 */ /* 0x000fe400078e4414 */
[----:B------:R-:W-:-:S02]  /*09f0*/  ISETP.NE.AND P1, PT, R3, RZ, PT ;  /* 0x000000ff0300720c */ /* 0x000fc40003f25270 */
[----:B------:R-:W-:-:S04]  /*0a00*/  LOP3.LUT R17, R17, 0xffff, RZ, 0xc0, !PT ;  /* 0x0000ffff11117812 */ /* 0x000fc800078ec0ff */
[----:B------:R-:W-:Y:S01]  /*0a10*/  ISETP.GE.U32.AND P0, PT, R17, 0x2, PT ;  /* 0x000000021100780c */ /* 0x000fe20003f06070 */
[----:B-1----:R-:W-:Y:S02]  /*0a20*/  ULEA UR12, UR5, UR4, 0x18 ;  /* 0x00000004050c7291 */ /* 0x002fe4000f8ec0ff */
[----:B------:R-:W-:Y:S02]  /*0a30*/  ULEA UR8, UR5, UR8, 0x18 ;  /* 0x0000000805087291 */ /* 0x000fe4000f8ec0ff */
[----:B------:R-:W-:-:S04]  /*0a40*/  UIADD3 UR4, UPT, UPT, UR4, 0x4080, URZ ;  /* 0x0000408004047890 */ /* 0x000fc8000fffe0ff */
[----:B------:R-:W-:Y:S01]  /*0a50*/  LEA R4, R4, UR8, 0x2 ;  /* 0x0000000804047c11 */ /* 0x000fe2000f8e10ff */
[----:B------:R-:W0:Y:S01]  /*0a60*/  LDS R15, [R11+UR12] ;  /* 0x0000000c0b0f7984 */ /* 0x000e220008000800 */
[----:B------:R-:W-:Y:S01]  /*0a70*/  ULEA UR9, UR5, UR4, 0x18 ;  /* 0x0000000405097291 */ /* 0x000fe2000f8ec0ff */
[----:B------:R-:W-:Y:S01]  /*0a80*/  LEA R6, R6, UR8, 0x2 ;  /* 0x0000000806067c11 */ /* 0x000fe2000f8e10ff */
[----:B------:R-:W1:Y:S01]  /*0a90*/  LDCU UR5, c[0x0][0x384] ;  /* 0x00007080ff0577ac */ /* 0x000e620008000800 */
[----:B------:R-:W-:Y:S01]  /*0aa0*/  LDS R12, [R4] ;  /* 0x00000000040c7984 */ /* 0x000fe20000000800 */
[----:B------:R-:W2:Y:S03]  /*0ab0*/  LDCU UR8, c[0x0][0x388] ;  /* 0x00007100ff0877ac */ /* 0x000ea60008000800 */
[----:B------:R-:W-:Y:S01]  /*0ac0*/  LDS R14, [R6] ;  /* 0x00000000060e7984 */ /* 0x000fe20000000800 */
[----:B------:R-:W-:-:S03]  /*0ad0*/  USHF.L.U32 UR4, UR7, 0xb, URZ ;  /* 0x0000000b07047899 */ /* 0x000fc600080006ff */
[----:B------:R-:W-:Y:S04]  /*0ae0*/  LDS R9, [R2+UR9] ;  /* 0x0000000902097984 */ /* 0x000fe80008000800 */
[----:B------:R-:W-:Y:S04]  /*0af0*/  LDS R23, [R2+UR9+0x2000] ;  /* 0x0020000902177984 */ /* 0x000fe80008000800 */
[----:B------:R-:W-:Y:S01]  /*0b00*/  LDS R22, [R2+UR9+0x800] ;  /* 0x0008000902167984 */ /* 0x000fe20008000800 */
[----:B-1----:R-:W-:Y:S02]  /*0b10*/  UIMAD UR4, UR6, UR5, UR4 ;  /* 0x00000005060472a4 */ /* 0x002fe4000f8e0204 */
[----:B--2---:R-:W-:Y:S01]  /*0b20*/  USHF.R.U32.HI UR5, URZ, 0x1, UR8 ;  /* 0x00000001ff057899 */ /* 0x004fe20008011608 */
[----:B0-----:R-:W0:Y:S04]  /*0b30*/  SHFL.IDX PT, R5, R15, R10, 0x1e1f ;  /* 0x001e1f0a0f057589 */ /* 0x001e2800000e0000 */
[----:B------:R-:W1:Y:S01]  /*0b40*/  SHFL.IDX PT, R7, R15, R13, 0x1e1f ;  /* 0x001e1f0d0f077589 */ /* 0x000e6200000e0000 */
[----:B0-----:R-:W-:-:S04]  /*0b50*/  IMAD R8, R12, R5, RZ ;  /* 0x000000050c087224 */ /* 0x001fc800078e02ff */
[----:B-1----:R-:W-:-:S04]  /*0b60*/  IMAD R8, R14, R7, R8 ;  /* 0x000000070e087224 */ /* 0x002fc800078e0208 */
[----:B------:R-:W-:-:S05]  /*0b70*/  IMAD.IADD R21, R8, 0x1, R9 ;  /* 0x0000000108157824 */ /* 0x000fca00078e0209 */
        /* <DEDUP_REMOVED lines=16> */
[----:B------:R-:W-:Y:S01]  /*0c80*/  LDS R14, [R2+UR9+0x1000] ;  /* 0x00100009020e7984 */ /* 0x000fe20008000800 */
[----:B------:R-:W-:Y:S01]  /*0c90*/  IADD3 R15, PT, PT, R15, R22, RZ ;  /* 0x000000160f0f7210 */ /* 0x000fe20007ffe0ff */
[----:B------:R-:W-:-:S04]  /*0ca0*/  IMAD.IADD R21, R12, 0x1, R21 ;  /* 0x000000010c157824 */ /* 0x000fc800078e0215 */
        /* <DEDUP_REMOVED lines=19> */
[----:B------:R-:W-:Y:S02]  /*0de0*/  IMAD R8, R9, R6, R8 ;  /* 0x0000000609087224 */ /* 0x000fe400078e0208 */
[----:B--2---:R-:W-:Y:S02]  /*0df0*/  IMAD.IADD R5, R5, 0x1, R10 ;  /* 0x0000000105057824 */ /* 0x004fe400078e020a */
[----:B------:R-:W-:-:S03]  /*0e00*/  IMAD.IADD R15, R8, 0x1, R15 ;  /* 0x00000001080f7824 */ /* 0x000fc600078e020f */
[----:B------:R0:W-:Y:S04]  /*0e10*/  STS [R2+UR9+0x1800], R5 ;  /* 0x0018000502007988 */ /* 0x0001e80008000809 */
[----:B------:R0:W-:Y:S01]  /*0e20*/  STS [R2+UR9+0x3800], R15 ;  /* 0x0038000f02007988 */ /* 0x0001e20008000809 */
[----:B------:R-:W-:Y:S06]  /*0e30*/  BAR.SYNC.DEFER_BLOCKING 0x0 ;  /* 0x0000000000007b1d */ /* 0x000fec0000010000 */
[----:B------:R-:W-:Y:S05]  /*0e40*/  @!P1 BRA `(.L_x_278) ;  /* 0x00000000003c9947 */ /* 0x000fea0003800000 */
[----:B0-----:R-:W0:Y:S01]  /*0e50*/  LDC.64 R2, c[0x0][0x3a0] ;  /* 0x0000e800ff027b82 */ /* 0x001e220000000a00 */
[----:B------:R-:W-:Y:S02]  /*0e60*/  LEA R20, R20, UR9, 0x4 ;  /* 0x0000000914147c11 */ /* 0x000fe4000f8e20ff */
[----:B------:R-:W-:-:S07]  /*0e70*/  IADD3 R0, PT, PT, -R0, RZ, RZ ;  /* 0x000000ff00007210 */ /* 0x000fce0007ffe1ff */
.L_x_279:
[----:B-1----:R1:W2:Y:S01]  /*0e80*/  LDS.128 R4, [R20] ;  /* 0x0000000014047984 */ /* 0x0022a20000000c00 */
[----:B------:R-:W-:Y:S01]  /*0e90*/  LOP3.LUT R9, R18, 0x7fc, RZ, 0xc0, !PT ;  /* 0x000007fc12097812 */ /* 0x000fe200078ec0ff */
[----:B------:R-:W-:Y:S01]  /*0ea0*/  VIADD R0, R0, 0x1 ;  /* 0x0000000100007836 */ /* 0x000fe20000000000 */
[----:B------:R-:W-:Y:S02]  /*0eb0*/  SHF.R.U32.HI R8, RZ, 0xb, R18 ;  /* 0x0000000bff087819 */ /* 0x000fe40000011612 */
[----:B------:R-:W-:Y:S01]  /*0ec0*/  IADD3 R18, PT, PT, R18, R16, RZ ;  /* 0x0000001012127210 */ /* 0x000fe20007ffe0ff */
[----:B------:R-:W-:Y:S01]  /*0ed0*/  VIADD R9, R9, UR4 ;  /* 0x0000000409097c36 */ /* 0x000fe20008000000 */
[----:B------:R-:W-:Y:S01]  /*0ee0*/  ISETP.NE.AND P1, PT, R0, RZ, PT ;  /* 0x000000ff0000720c */ /* 0x000fe20003f25270 */
[----:B-1----:R-:W-:Y:S02]  /*0ef0*/  IMAD R20, R19, 0x10, R20 ;  /* 0x0000001013147824 */ /* 0x002fe400078e0214 */
[----:B------:R-:W-:-:S04]  /*0f00*/  IMAD R9, R8, UR5, R9 ;  /* 0x0000000508097c24 */ /* 0x000fc8000f8e0209 */
[----:B0-----:R-:W-:-:S05]  /*0f10*/  IMAD.WIDE.U32 R8, R9, 0x4, R2 ;  /* 0x0000000409087825 */ /* 0x001fca00078e0002 */
[----:B--2---:R1:W-:Y:S01]  /*0f20*/  STG.E.128 desc[UR10][R8.64], R4 ;  /* 0x0000000408007986 */ /* 0x0043e2000c101d0a */
[----:B------:R-:W-:Y:S05]  /*0f30*/  @P1 BRA `(.L_x_279) ;  /* 0xfffffffc00d01947 */ /* 0x000fea000383ffff */
.L_x_278:
[----:B------:R-:W-:Y:S05]  /*0f40*/  BSYNC.RECONVERGENT B0 ;  /* 0x0000000000007941 */ /* 0x000fea0003800200 */
.L_x_277:
[----:B------:R-:W-:Y:S05]  /*0f50*/  @!P0 EXIT ;  /* 0x000000000000894d */ /* 0x000fea0003800000 */
[----:B0-----:R-:W0:Y:S01]  /*0f60*/  LDC.64 R2, c[0x0][0x3a0] ;  /* 0x0000e800ff027b82 */ /* 0x001e220000000a00 */
[C-C-:B------:R-:W-:Y:S01]  /*0f70*/  IMAD R0, R19.reuse, 0xc, R18.reuse ;  /* 0x0000000c13007824 */ /* 0x140fe200078e0212 */
[C---:B------:R-:W-:Y:S01]  /*0f80*/  IADD3 R26, PT, PT, R18.reuse, R16, RZ ;  /* 0x00000010121a7210 */ /* 0x040fe20007ffe0ff */
[----:B------:R-:W-:Y:S01]  /*0f90*/  IMAD R24, R19, 0x8, R18 ;  /* 0x0000000813187824 */ /* 0x000fe200078e0212 */
[----:B------:R-:W-:-:S07]  /*0fa0*/  LEA R28, R18, UR9, 0x2 ;  /* 0x00000009121c7c11 */ /* 0x000fce000f8e10ff */
.L_x_280:
[----:B--2---:R2:W3:Y:S01]  /*0fb0*/  LDS.128 R20, [R28] ;  /* 0x000000001c147984 */ /* 0x0044e20000000c00 */
[----:B-1----:R-:W-:Y:S01]  /*0fc0*/  LOP3.LUT R4, R18, 0x7fc, RZ, 0xc0, !PT ;  /* 0x000007fc12047812 */ /* 0x002fe200078ec0ff */
[C---:B------:R-:W-:Y:S01]  /*0fd0*/  IMAD R12, R19.reuse, 0x30, R28 ;  /* 0x00000030130c7824 */ /* 0x040fe200078e021c */
[----:B------:R-:W-:Y:S02]  /*0fe0*/  SHF.R.U32.HI R5, RZ, 0xb, R18 ;  /* 0x0000000bff057819 */ /* 0x000fe40000011612 */
[C---:B------:R-:W-:Y:S01]  /*0ff0*/  LEA R10, R19.reuse, R28, 0x5 ;  /* 0x0000001c130a7211 */ /* 0x040fe200078e28ff */
[----:B------:R-:W-:Y:S01]  /*1000*/  VIADD R6, R4, UR4 ;  /* 0x0000000404067c36 */ /* 0x000fe20008000000 */
[----:B------:R-:W-:Y:S01]  /*1010*/  LOP3.LUT R25, R26, 0x7fc, RZ, 0xc0, !PT ;  /* 0x000007fc1a197812 */ /* 0x000fe200078ec0ff */
[----:B------:R-:W-:Y:S01]  /*1020*/  IMAD R4, R19, 0x10, R28 ;  /* 0x0000001013047824 */ /* 0x000fe200078e021c */
[----:B------:R-:W-:Y:S01]  /*1030*/  LDS.128 R12, [R12] ;  /* 0x000000000c0c7984 */ /* 0x000fe20000000c00 */
[----:B------:R-:W-:Y:S01]  /*1040*/  IMAD R9, R5, UR5, R6 ;  /* 0x0000000505097c24 */ /* 0x000fe2000f8e0206 */
[----:B------:R-:W-:Y:S01]  /*1050*/  SHF.R.U32.HI R17, RZ, 0xb, R26 ;  /* 0x0000000bff117819 */ /* 0x000fe2000001161a */
[----:B------:R-:W-:Y:S01]  /*1060*/  VIADD R25, R25, UR4 ;  /* 0x0000000419197c36 */ /* 0x000fe20008000000 */
[----:B------:R-:W-:Y:S01]  /*1070*/  LOP3.LUT R27, R24, 0x7fc, RZ, 0xc0, !PT ;  /* 0x000007fc181b7812 */ /* 0x000fe200078ec0ff */
[----:B0-----:R-:W-:Y:S01]  /*1080*/  IMAD.WIDE.U32 R8, R9, 0x4, R2 ;  /* 0x0000000409087825 */ /* 0x001fe200078e0002 */
[----:B------:R-:W0:Y:S01]  /*1090*/  LDS.128 R4, [R4] ;  /* 0x0000000004047984 */ /* 0x000e220000000c00 */
[----:B------:R-:W-:-:S02]  /*10a0*/  LEA R26, R19, R26, 0x4 ;  /* 0x0000001a131a7211 */ /* 0x000fc400078e20ff */
[----:B------:R-:W-:Y:S01]  /*10b0*/  IMAD R17, R17, UR5, R25 ;  /* 0x0000000511117c24 */ /* 0x000fe2000f8e0219 */
[----:B------:R-:W-:Y:S01]  /*10c0*/  LOP3.LUT R25, R0, 0x7fc, RZ, 0xc0, !PT ;  /* 0x000007fc00197812 */ /* 0x000fe200078ec0ff */
[----:B------:R-:W-:Y:S01]  /*10d0*/  VIADD R29, R27, UR4 ;  /* 0x000000041b1d7c36 */ /* 0x000fe20008000000 */
[--C-:B------:R-:W-:Y:S01]  /*10e0*/  SHF.R.U32.HI R27, RZ, 0xb, R24.reuse ;  /* 0x0000000bff1b7819 */ /* 0x100fe20000011618 */
[----:B------:R-:W-:Y:S01]  /*10f0*/  IMAD R24, R19, 0x10, R24 ;  /* 0x0000001013187824 */ /* 0x000fe200078e0218 */
[----:B------:R-:W-:Y:S01]  /*1100*/  IADD3 R25, PT, PT, R25, UR4, RZ ;  /* 0x0000000419197c10 */ /* 0x000fe2000fffe0ff */
[----:B--2---:R-:W-:Y:S01]  /*1110*/  IMAD R28, R19, 0x40, R28 ;  /* 0x00000040131c7824 */ /* 0x004fe200078e021c */
[----:B---3--:R1:W-:Y:S04]  /*1120*/  STG.E.128 desc[UR10][R8.64], R20 ;  /* 0x0000001408007986 */ /* 0x0083e8000c101d0a */
[----:B------:R-:W2:Y:S01]  /*1130*/  LDS.128 R8, [R10] ;  /* 0x000000000a087984 */ /* 0x000ea20000000c00 */
[----:B-1----:R-:W-:Y:S01]  /*1140*/  SHF.R.U32.HI R22, RZ, 0xb, R0 ;  /* 0x0000000bff167819 */ /* 0x002fe20000011600 */
[----:B------:R-:W-:Y:S01]  /*1150*/  IMAD.WIDE.U32 R20, R17, 0x4, R2 ;  /* 0x0000000411147825 */ /* 0x000fe200078e0002 */
[----:B------:R-:W-:-:S03]  /*1160*/  IADD3 R17, PT, PT, R16, R18, R16 ;  /* 0x0000001210117210 */ /* 0x000fc60007ffe010 */
[----:B------:R-:W-:Y:S01]  /*1170*/  IMAD R23, R27, UR5, R29 ;  /* 0x000000051b177c24 */ /* 0x000fe2000f8e021d */
[----:B0-----:R0:W-:Y:S01]  /*1180*/  STG.E.128 desc[UR10][R20.64], R4 ;  /* 0x0000000414007986 */ /* 0x0011e2000c101d0a */
[----:B------:R-:W-:Y:S01]  /*1190*/  IMAD R25, R22, UR5, R25 ;  /* 0x0000000516197c24 */ /* 0x000fe2000f8e0219 */
[----:B------:R-:W-:Y:S01]  /*11a0*/  IADD3 R18, PT, PT, R16, R17, R16 ;  /* 0x0000001110127210 */ /* 0x000fe20007ffe010 */
[----:B------:R-:W-:-:S03]  /*11b0*/  IMAD.WIDE.U32 R22, R23, 0x4, R2 ;  /* 0x0000000417167825 */ /* 0x000fc600078e0002 */
[----:B------:R-:W-:Y:S01]  /*11c0*/  ISETP.GE.U32.AND P0, PT, R18, 0x1000, PT ;  /* 0x000010001200780c */ /* 0x000fe20003f06070 */
[----:B------:R-:W-:Y:S02]  /*11d0*/  IMAD R0, R19, 0x10, R0 ;  /* 0x0000001013007824 */ /* 0x000fe400078e0200 */
[----:B0-----:R-:W-:Y:S01]  /*11e0*/  IMAD.WIDE.U32 R20, R25, 0x4, R2 ;  /* 0x0000000419147825 */ /* 0x001fe200078e0002 */
[----:B--2---:R2:W-:Y:S04]  /*11f0*/  STG.E.128 desc[UR10][R22.64], R8 ;  /* 0x0000000816007986 */ /* 0x0045e8000c101d0a */
[----:B------:R2:W-:Y:S05]  /*1200*/  STG.E.128 desc[UR10][R20.64], R12 ;  /* 0x0000000c14007986 */ /* 0x0005ea000c101d0a */
[----:B------:R-:W-:Y:S05]  /*1210*/  @!P0 BRA `(.L_x_280) ;  /* 0xfffffffc00648947 */ /* 0x000fea000383ffff */
[----:B------:R-:W-:Y:S05]  /*1220*/  EXIT ;  /* 0x000000000000794d */ /* 0x000fea0003800000 */
        .weak           $__internal_13_$__cuda_sm20_div_u16
        .type           $__internal_13_$__cuda_sm20_div_u16,@function
        .size           $__internal_13_$__cuda_sm20_div_u16,(.L_x_2351 - $__internal_13_$__cuda_sm20_div_u16)
$__internal_13_$__cuda_sm20_div_u16:
        /* <DEDUP_REMOVED lines=18> */
[----:B------:R-:W-:Y:S06]  /*1350*/  RET.REL.NODEC R2 `(_Z9cuda_gemmIiLj512ELj1ELj1ELj4096ELj2ELj2ELj128ELj0ELj1EEvjjjPKT_S2_PS0_jjj) ;  /* 0xffffffec02287950 */ /* 0x000fec0003c3ffff */
.L_x_281:
        /* <DEDUP_REMOVED lines=10> */
.L_x_2351:


//--------------------- .text._Z9cuda_gemmIiLj512ELj1ELj1ELj2048ELj128ELj128ELj128ELj1ELj1EEvjjjPKT_S2_PS0_jjj --------------------------
	.section	.text._Z9cuda_gemmIiLj512ELj1ELj1ELj2048ELj128ELj128ELj128ELj1ELj1EEvjjjPKT_S2_PS0_jjj,"ax",@progbits
	.align	128
        .global         _Z9cuda_gemmIiLj512ELj1ELj1ELj2048ELj128ELj128ELj128ELj1ELj1EEvjjjPKT_S2_PS0_jjj
        .type           _Z9cuda_gemmIiLj512ELj1ELj1ELj2048ELj128ELj128ELj128ELj1ELj1EEvjjjPKT_S2_PS0_jjj,@function
        .size           _Z9cuda_gemmIiLj512ELj1ELj1ELj2048ELj128ELj128ELj128ELj1ELj1EEvjjjPKT_S2_PS0_jjj,(.L_x_2352 - _Z9cuda_gemmIiLj512ELj1ELj1ELj2048ELj128ELj128ELj128ELj1ELj1EEvjjjPKT_S2_PS0_jjj)
        .other          _Z9cuda_gemmIiLj512ELj1ELj1ELj2048ELj128ELj128ELj128ELj1ELj1EEvjjjPKT_S2_PS0_jjj,@"STO_CUDA_ENTRY STV_DEFAULT"
_Z9cuda_gemmIiLj512ELj1ELj1ELj2048ELj128ELj128ELj128ELj1ELj1EEvjjjPKT_S2_PS0_jjj:
.text._Z9cuda_gemmIiLj512ELj1ELj1ELj2048ELj128ELj128ELj128ELj1ELj1EEvjjjPKT_S2_PS0_jjj:
        /* <DEDUP_REMOVED lines=10> */
[----:B-1----:R-:W-:Y:S01]  /*00a0*/  LOP3.LUT R3, R30, 0xffff, RZ, 0xc0, !PT ;  /* 0x0000ffff1e037812 */ /* 0x002fe200078ec0ff */
[C---:B0-----:R-:W-:Y:S02]  /*00b0*/  VIADD R2, R0.reuse, UR4 ;  /* 0x0000000400027c36 */ /* 0x041fe40008000000 */
[----:B------:R-:W-:-:S03]  /*00c0*/  IMAD.SHL.U32 R29, R0, 0x4, RZ ;  /* 0x00000004001d7824 */ /* 0x000fc600078e00ff */
[----:B------:R-:W-:-:S04]  /*00d0*/  LOP3.LUT R2, R2, 0x7ff, RZ, 0x3c, !PT ;  /* 0x000007ff02027812 */ /* 0x000fc800078e3cff */
[----:B--2---:R-:W-:-:S07]  /*00e0*/  LOP3.LUT R2, R2, 0xffff, RZ, 0xc0, !PT ;  /* 0x0000ffff02027812 */ /* 0x004fce00078ec0ff */
[----:B------:R-:W-:Y:S05]  /*00f0*/  CALL.REL.NOINC `($__internal_14_$__cuda_sm20_div_u16) ;  /* 0x0000002000707944 */ /* 0x000fea0003c00000 */
        /* <DEDUP_REMOVED lines=8> */
[----:B------:R-:W-:Y:S01]  /*0180*/  MOV R2, 0x400 ;  /* 0x0000040000027802 */ /* 0x000fe20000000f00 */
[----:B------:R-:W-:-:S03]  /*0190*/  IMAD.MOV.U32 R3, RZ, RZ, RZ ;  /* 0x000000ffff037224 */ /* 0x000fc600078e00ff */
[----:B------:R-:W-:Y:S01]  /*01a0*/  IADD3 R4, PT, PT, R2, 0x4a00, RZ ;  /* 0x00004a0002047810 */ /* 0x000fe20007ffe0ff */
[----:B------:R-:W-:-:S03]  /*01b0*/  IMAD.MOV.U32 R2, RZ, RZ, R0 ;  /* 0x000000ffff027224 */ /* 0x000fc600078e0000 */
[----:B-1----:R-:W-:-:S07]  /*01c0*/  LEA R5, R5, R4, 0x18 ;  /* 0x0000000405057211 */ /* 0x002fce00078ec0ff */
.L_x_284:
[C---:B------:R-:W-:Y:S01]  /*01d0*/  IMAD R4, R2.reuse, 0x4, R5 ;  /* 0x0000000402047824 */ /* 0x040fe200078e0205 */
[----:B------:R-:W-:Y:S01]  /*01e0*/  IADD3 R3, PT, PT, R3, 0x1, RZ ;  /* 0x0000000103037810 */ /* 0x000fe20007ffe0ff */
[----:B------:R-:W-:-:S03]  /*01f0*/  VIADD R2, R2, UR4 ;  /* 0x0000000402027c36 */ /* 0x000fc60008000000 */
[----:B------:R1:W-:Y:S01]  /*0200*/  STS [R4], RZ ;  /* 0x000000ff04007388 */ /* 0x0003e20000000800 */
[----:B------:R-:W-:-:S04]  /*0210*/  LOP3.LUT R6, R3, R8, RZ, 0x3c, !PT ;  /* 0x0000000803067212 */ /* 0x000fc800078e3cff */
[----:B------:R-:W-:-:S13]  /*0220*/  ISETP.NE.AND P0, PT, R6, 0x2, PT ;  /* 0x000000020600780c */ /* 0x000fda0003f05270 */
[----:B-1----:R-:W-:Y:S05]  /*0230*/  @P0 BRA `(.L_x_284) ;  /* 0xfffffffc00e40947 */ /* 0x002fea000383ffff */
.L_x_283:
[----:B0-----:R-:W-:Y:S05]  /*0240*/  BSYNC.RECONVERGENT B0 ;  /* 0x0000000000007941 */ /* 0x001fea0003800200 */
.L_x_282:
[----:B------:R-:W-:Y:S01]  /*0250*/  BSSY.RECONVERGENT B0, `(.L_x_285) ;  /* 0x000000e000007945 */ /* 0x000fe20003800200 */
[----:B------:R-:W-:Y:S02]  /*0260*/  UIADD3 UR7, UPT, UPT, UR6, 0x4a00, URZ ;  /* 0x00004a0006077890 */ /* 0x000fe4000fffe0ff */
[----:B------:R-:W-:Y:S02]  /*0270*/  USHF.L.U32 UR4, UR4, 0x2, URZ ;  /* 0x0000000204047899 */ /* 0x000fe400080006ff */
[----:B------:R-:W-:-:S12]  /*0280*/  ULEA UR7, UR8, UR7, 0x18 ;  /* 0x0000000708077291 */ /* 0x000fd8000f8ec0ff */
.L_x_286:
[C---:B0-----:R-:W-:Y:S02]  /*0290*/  LEA R5, R2.reuse, UR7, 0x2 ;  /* 0x0000000702057c11 */ /* 0x041fe4000f8e10ff */
[----:B------:R-:W-:-:S03]  /*02a0*/  IADD3 R2, PT, PT, R2, UR4, RZ ;  /* 0x0000000402027c10 */ /* 0x000fc6000fffe0ff */
[----:B------:R-:W-:Y:S01]  /*02b0*/  VIADD R3, R5, UR4 ;  /* 0x0000000405037c36 */ /* 0x000fe20008000000 */
[----:B------:R0:W-:Y:S01]  /*02c0*/  STS [R5], RZ ;  /* 0x000000ff05007388 */ /* 0x0001e20000000800 */
[----:B------:R-:W-:Y:S02]  /*02d0*/  ISETP.GE.U32.AND P0, PT, R2, 0x800, PT ;  /* 0x000008000200780c */ /* 0x000fe40003f06070 */
[----:B------:R-:W-:Y:S01]  /*02e0*/  VIADD R4, R3, UR4 ;  /* 0x0000000403047c36 */ /* 0x000fe20008000000 */
[----:B------:R0:W-:Y:S04]  /*02f0*/  STS [R5+UR4], RZ ;  /* 0x000000ff05007988 */ /* 0x0001e80008000804 */
[----:B------:R0:W-:Y:S04]  /*0300*/  STS [R3+UR4], RZ ;  /* 0x000000ff03007988 */ /* 0x0001e80008000804 */
[----:B------:R0:W-:Y:S02]  /*0310*/  STS [R4+UR4], RZ ;  /* 0x000000ff04007988 */ /* 0x0001e40008000804 */
[----:B------:R-:W-:Y:S05]  /*0320*/  @!P0 BRA `(.L_x_286) ;  /* 0xfffffffc00d88947 */ /* 0x000fea000383ffff */
[----:B------:R-:W-:Y:S05]  /*0330*/  BSYNC.RECONVERGENT B0 ;  /* 0x0000000000007941 */ /* 0x000fea0003800200 */
.L_x_285:
[----:B0-----:R-:W0:Y:S01]  /*0340*/  I2F.U32.RP R4, UR4 ;  /* 0x0000000400047d06 */ /* 0x001e220008209000 */
[----:B------:R-:W-:Y:S01]  /*0350*/  VIADD R28, R29, UR4 ;  /* 0x000000041d1c7c36 */ /* 0x000fe20008000000 */
[----:B------:R-:W-:Y:S01]  /*0360*/  ISETP.NE.U32.AND P2, PT, RZ, UR4, PT ;  /* 0x00000004ff007c0c */ /* 0x000fe2000bf45070 */
[----:B------:R-:W-:Y:S01]  /*0370*/  ULEA UR9, UR8, UR6, 0x18 ;  /* 0x0000000608097291 */ /* 0x000fe2000f8ec0ff */
[----:B------:R-:W-:Y:S01]  /*0380*/  SHF.R.U32.HI R27, RZ, 0x4, R0 ;  /* 0x00000004ff1b7819 */ /* 0x000fe20000011600 */
[----:B------:R-:W-:Y:S01]  /*0390*/  VIADD R24, R0, 0x1 ;  /* 0x0000000100187836 */ /* 0x000fe20000000000 */
[----:B------:R-:W-:Y:S01]  /*03a0*/  ISETP.GE.U32.AND P0, PT, R28, 0x200, PT ;  /* 0x000002001c00780c */ /* 0x000fe20003f06070 */
[----:B------:R-:W-:Y:S01]  /*03b0*/  VIADD R22, R0, 0x3 ;  /* 0x0000000300167836 */ /* 0x000fe20000000000 */
[----:B------:R-:W-:Y:S01]  /*03c0*/  VIMNMX.U32 R5, PT, PT, R28, 0x200, !PT ;  /* 0x000002001c057848 */ /* 0x000fe20007fe0000 */
[C---:B------:R-:W-:Y:S01]  /*03d0*/  VIADD R21, R0.reuse, 0x5 ;  /* 0x0000000500157836 */ /* 0x040fe20000000000 */
[----:B------:R-:W-:Y:S01]  /*03e0*/  SEL R26, RZ, 0x1, P0 ;  /* 0x00000001ff1a7807 */ /* 0x000fe20000000000 */
[C---:B------:R-:W-:Y:S01]  /*03f0*/  VIADD R20, R0.reuse, 0x6 ;  /* 0x0000000600147836 */ /* 0x040fe20000000000 */
[----:B------:R-:W-:Y:S01]  /*0400*/  IADD3 R23, PT, PT, R0, 0x2, RZ ;  /* 0x0000000200177810 */ /* 0x000fe20007ffe0ff */
[----:B------:R-:W-:Y:S01]  /*0410*/  USHF.L.U32 UR5, UR5, 0xb, URZ ;  /* 0x0000000b05057899 */ /* 0x000fe200080006ff */
[----:B------:R-:W-:Y:S01]  /*0420*/  IADD3 R5, PT, PT, R5, -R28, -R26 ;  /* 0x8000001c05057210 */ /* 0x000fe20007ffe81a */
[----:B0-----:R-:W0:Y:S01]  /*0430*/  MUFU.RCP R4, R4 ;  /* 0x0000000400047308 */ /* 0x001e220000001000 */
[----:B------:R-:W-:Y:S01]  /*0440*/  MOV R25, RZ ;  /* 0x000000ff00197202 */ /* 0x000fe20000000f00 */
[----:B------:R-:W1:Y:S01]  /*0450*/  LDCU.64 UR10, c[0x0][0x358] ;  /* 0x00006b00ff0a77ac */ /* 0x000e620008000a00 */
[----:B------:R-:W-:-:S02]  /*0460*/  LOP3.LUT R24, R24, 0xf, RZ, 0xc0, !PT ;  /* 0x0000000f18187812 */ /* 0x000fc400078ec0ff */
[----:B------:R-:W-:Y:S02]  /*0470*/  LOP3.LUT R23, R23, 0xf, RZ, 0xc0, !PT ;  /* 0x0000000f17177812 */ /* 0x000fe400078ec0ff */
[----:B------:R-:W-:Y:S02]  /*0480*/  LOP3.LUT R22, R22, 0xf, RZ, 0xc0, !PT ;  /* 0x0000000f16167812 */ /* 0x000fe400078ec0ff */
[----:B------:R-:W-:Y:S02]  /*0490*/  LOP3.LUT R21, R21, 0xf, RZ, 0xc0, !PT ;  /* 0x0000000f15157812 */ /* 0x000fe400078ec0ff */
[----:B------:R-:W-:Y:S01]  /*04a0*/  LOP3.LUT R20, R20, 0xf, RZ, 0xc0, !PT ;  /* 0x0000000f14147812 */ /* 0x000fe200078ec0ff */
[----:B0-----:R-:W-:-:S04]  /*04b0*/  VIADD R2, R4, 0xffffffe ;  /* 0x0ffffffe04027836 */ /* 0x001fc80000000000 */
[----:B------:R0:W2:Y:S02]  /*04c0*/  F2I.FTZ.U32.TRUNC.NTZ R3, R2 ;  /* 0x0000000200037305 */ /* 0x0000a4000021f000 */
[----:B0-----:R-:W-:Y:S02]  /*04d0*/  HFMA2 R2, -RZ, RZ, 0, 0 ;  /* 0x00000000ff027431 */ /* 0x001fe400000001ff */
[----:B--2---:R-:W-:-:S04]  /*04e0*/  IMAD.MOV R7, RZ, RZ, -R3 ;  /* 0x000000ffff077224 */ /* 0x004fc800078e0a03 */
[----:B------:R-:W-:-:S04]  /*04f0*/  IMAD R7, R7, UR4, RZ ;  /* 0x0000000407077c24 */ /* 0x000fc8000f8e02ff */
[----:B------:R-:W-:-:S06]  /*0500*/  IMAD.HI.U32 R4, R3, R7, R2 ;  /* 0x0000000703047227 */ /* 0x000fcc00078e0002 */
[----:B------:R-:W-:-:S04]  /*0510*/  IMAD.HI.U32 R3, R4, R5, RZ ;  /* 0x0000000504037227 */ /* 0x000fc800078e00ff */
[----:B------:R-:W-:-:S04]  /*0520*/  IMAD.MOV R2, RZ, RZ, -R3 ;  /* 0x000000ffff027224 */ /* 0x000fc800078e0a03 */
[----:B------:R-:W-:Y:S01]  /*0530*/  IMAD R5, R2, UR4, R5 ;  /* 0x0000000402057c24 */ /* 0x000fe2000f8e0205 */
[----:B------:R-:W-:-:S04]  /*0540*/  LOP3.LUT R2, R29, 0x7c, RZ, 0xc0, !PT ;  /* 0x0000007c1d027812 */ /* 0x000fc800078ec0ff */
[----:B------:R-:W-:Y:S01]  /*0550*/  ISETP.GE.U32.AND P0, PT, R5, UR4, PT ;  /* 0x0000000405007c0c */ /* 0x000fe2000bf06070 */
[----:B------:R-:W-:-:S04]  /*0560*/  VIADD R2, R2, UR9 ;  /* 0x0000000902027c36 */ /* 0x000fc80008000000 */
[----:B------:R-:W-:-:S08]  /*0570*/  IMAD R27, R27, 0x84, R2 ;  /* 0x000000841b1b7824 */ /* 0x000fd000078e0202 */
[----:B------:R-:W-:Y:S02]  /*0580*/  @P0 VIADD R5, R5, -UR4 ;  /* 0x8000000405050c36 */ /* 0x000fe40008000000 */
[----:B------:R-:W-:-:S03]  /*0590*/  @P0 VIADD R3, R3, 0x1 ;  /* 0x0000000103030836 */ /* 0x000fc60000000000 */
[----:B------:R-:W-:-:S13]  /*05a0*/  ISETP.GE.U32.AND P1, PT, R5, UR4, PT ;  /* 0x0000000405007c0c */ /* 0x000fda000bf26070 */
[----:B------:R-:W-:Y:S02]  /*05b0*/  @P1 IADD3 R3, PT, PT, R3, 0x1, RZ ;  /* 0x0000000103031810 */ /* 0x000fe40007ffe0ff */
[----:B------:R-:W-:Y:S01]  /*05c0*/  @!P2 LOP3.LUT R3, RZ, UR4, RZ, 0x33, !PT ;  /* 0x00000004ff03ac12 */ /* 0x000fe2000f8e33ff */
[----:B------:R-:W-:-:S04]  /*05d0*/  UIADD3 UR4, UPT, UPT, UR6, 0x4200, URZ ;  /* 0x0000420006047890 */ /* 0x000fc8000fffe0ff */
[----:B------:R-:W-:Y:S01]  /*05e0*/  IMAD.IADD R26, R26, 0x1, R3 ;  /* 0x000000011a1a7824 */ /* 0x000fe200078e0203 */
[----:B------:R-:W-:Y:S01]  /*05f0*/  LOP3.LUT R3, R0, 0x1f0, RZ, 0xc0, !PT ;  /* 0x000001f000037812 */ /* 0x000fe200078ec0ff */
[----:B------:R-:W-:-:S03]  /*0600*/  ULEA UR4, UR8, UR4, 0x18 ;  /* 0x0000000408047291 */ /* 0x000fc6000f8ec0ff */
[----:B------:R-:W-:-:S03]  /*0610*/  LOP3.LUT R3, R3, 0xf, R0, 0xf8, !PT ;  /* 0x0000000f03037812 */ /* 0x000fc600078ef800 */
[----:B------:R-:W-:Y:S02]  /*0620*/  LEA R2, R29, UR4, 0x2 ;  /* 0x000000041d027c11 */ /* 0x000fe4000f8e10ff */
[----:B-1----:R-:W-:-:S07]  /*0630*/  LEA R3, R3, UR7, 0x2 ;  /* 0x0000000703037c11 */ /* 0x002fce000f8e10ff */
.L_x_295:
[----:B------:R-:W0:Y:S01]  /*0640*/  S2R R0, SR_TID.X ;  /* 0x0000000000007919 */ /* 0x000e220000002100 */
[----:B------:R-:W-:Y:S01]  /*0650*/  BSSY.RECONVERGENT B0, `(.L_x_287) ;  /* 0x0000061000007945 */ /* 0x000fe20003800200 */
[----:B0-----:R-:W-:-:S13]  /*0660*/  ISETP.GT.U32.AND P0, PT, R0, 0x7f, PT ;  /* 0x0000007f0000780c */ /* 0x001fda0003f04070 */
[----:B--2---:R-:W-:Y:S05]  /*0670*/  @P0 BRA `(.L_x_288) ;  /* 0x0000000400780947 */ /* 0x004fea0003800000 */
[----:B------:R-:W-:Y:S01]  /*0680*/  LOP3.LUT R10, R26, 0x3, RZ, 0xc0, !PT ;  /* 0x000000031a0a7812 */ /* 0x000fe200078ec0ff */
[----:B------:R-:W-:Y:S01]  /*0690*/  BSSY.RECONVERGENT B1, `(.L_x_289) ;  /* 0x0000027000017945 */ /* 0x000fe20003800200 */
[----:B------:R-:W-:Y:S01]  /*06a0*/  LEA R4, R32, UR5, 0x7 ;  /* 0x0000000520047c11 */ /* 0x000fe2000f8e38ff */
[----:B------:R-:W-:Y:S01]  /*06b0*/  IMAD.SHL.U32 R33, R30, 0x4, RZ ;  /* 0x000000041e217824 */ /* 0x000fe200078e00ff */
[----:B------:R-:W-:Y:S01]  /*06c0*/  ISETP.NE.AND P1, PT, R10, 0x3, PT ;  /* 0x000000030a00780c */ /* 0x000fe20003f25270 */
[----:B------:R-:W-:Y:S01]  /*06d0*/  IMAD.MOV.U32 R34, RZ, RZ, R29 ;  /* 0x000000ffff227224 */ /* 0x000fe200078e001d */
[----:B------:R-:W-:Y:S01]  /*06e0*/  ISETP.GE.U32.AND P0, PT, R26, 0x3, PT ;  /* 0x000000031a00780c */ /* 0x000fe20003f06070 */
[----:B------:R-:W-:-:S10]  /*06f0*/  IMAD.IADD R31, R4, 0x1, R25 ;  /* 0x00000001041f7824 */ /* 0x000fd400078e0219 */
[----:B------:R-:W-:Y:S05]  /*0700*/  @!P1 BRA `(.L_x_290) ;  /* 0x00000000007c9947 */ /* 0x000fea0003800000 */
[----:B------:R-:W0:Y:S01]  /*0710*/  LDC.64 R8, c[0x0][0x390] ;  /* 0x0000e400ff087b82 */ /* 0x000e220000000a00 */
[----:B------:R-:W-:Y:S02]  /*0720*/  SHF.L.U32 R5, R0, 0x4, RZ ;  /* 0x0000000400057819 */ /* 0x000fe400000006ff */
[----:B------:R-:W-:-:S04]  /*0730*/  LOP3.LUT R4, R29, 0x1c, RZ, 0xc0, !PT ;  /* 0x0000001c1d047812 */ /* 0x000fc800078ec0ff */
[----:B------:R-:W-:-:S05]  /*0740*/  LOP3.LUT R4, R4, 0x780, R5, 0xf8, !PT ;  /* 0x0000078004047812 */ /* 0x000fca00078ef805 */
[----:B------:R-:W-:-:S04]  /*0750*/  IMAD.IADD R5, R31, 0x1, R4 ;  /* 0x000000011f057824 */ /* 0x000fc800078e0204 */
[----:B0-----:R-:W-:-:S06]  /*0760*/  IMAD.WIDE.U32 R4, R5, 0x4, R8 ;  /* 0x0000000405047825 */ /* 0x001fcc00078e0008 */
[----:B------:R-:W2:Y:S01]  /*0770*/  LDG.E.128.CONSTANT R4, desc[UR10][R4.64] ;  /* 0x0000000a04047981 */ /* 0x000ea2000c1e9d00 */
[----:B------:R-:W-:Y:S01]  /*0780*/  ISETP.NE.AND P1, PT, R10, RZ, PT ;  /* 0x000000ff0a00720c */ /* 0x000fe20003f25270 */
[----:B------:R-:W-:Y:S02]  /*0790*/  IMAD.MOV.U32 R34, RZ, RZ, R28 ;  /* 0x000000ffff227224 */ /* 0x000fe400078e001c */
[----:B--2---:R0:W-:Y:S10]  /*07a0*/  STS.128 [R2], R4 ;  /* 0x0000000402007388 */ /* 0x0041f40000000c00 */
[----:B------:R-:W-:Y:S05]  /*07b0*/  @!P1 BRA `(.L_x_290) ;  /* 0x0000000000509947 */ /* 0x000fea0003800000 */
[----:B------:R-:W-:Y:S01]  /*07c0*/  ISETP.NE.AND P1, PT, R10, 0x1, PT ;  /* 0x000000010a00780c */ /* 0x000fe20003f25270 */
[C---:B------:R-:W-:Y:S01]  /*07d0*/  IMAD.IADD R34, R28.reuse, 0x1, R33 ;  /* 0x000000011c227824 */ /* 0x040fe200078e0221 */
[C---:B0-----:R-:W-:Y:S02]  /*07e0*/  LOP3.LUT R4, R28.reuse, 0x1c, RZ, 0xc0, !PT ;  /* 0x0000001c1c047812 */ /* 0x041fe400078ec0ff */
[----:B------:R-:W-:-:S04]  /*07f0*/  SHF.L.U32 R5, R28, 0x2, RZ ;  /* 0x000000021c057819 */ /* 0x000fc800000006ff */
[----:B------:R-:W-:-:S05]  /*0800*/  LOP3.LUT R4, R4, 0x780, R5, 0xf8, !PT ;  /* 0x0000078004047812 */ /* 0x000fca00078ef805 */
[C---:B------:R-:W-:Y:S01]  /*0810*/  @P1 IMAD.SHL.U32 R7, R34.reuse, 0x4, RZ ;  /* 0x0000000422071824 */ /* 0x040fe200078e00ff */
[----:B------:R-:W-:Y:S01]  /*0820*/  @P1 LOP3.LUT R6, R34, 0x1c, RZ, 0xc0, !PT ;  /* 0x0000001c22061812 */ /* 0x000fe200078ec0ff */
[----:B------:R-:W-:-:S03]  /*0830*/  IMAD.IADD R5, R31, 0x1, R4 ;  /* 0x000000011f057824 */ /* 0x000fc600078e0204 */
[----:B------:R-:W-:Y:S01]  /*0840*/  @P1 LOP3.LUT R6, R6, 0x780, R7, 0xf8, !PT ;  /* 0x0000078006061812 */ /* 0x000fe200078ef807 */
[----:B------:R-:W-:-:S04]  /*0850*/  IMAD.WIDE.U32 R4, R5, 0x4, R8 ;  /* 0x0000000405047825 */ /* 0x000fc800078e0008 */
[----:B------:R-:W-:-:S04]  /*0860*/  @P1 IMAD.IADD R7, R31, 0x1, R6 ;  /* 0x000000011f071824 */ /* 0x000fc800078e0206 */
[----:B------:R-:W-:Y:S02]  /*0870*/  @P1 IMAD.WIDE.U32 R8, R7, 0x4, R8 ;  /* 0x0000000407081825 */ /* 0x000fe400078e0008 */
[----:B------:R-:W2:Y:S04]  /*0880*/  LDG.E.128.CONSTANT R4, desc[UR10][R4.64] ;  /* 0x0000000a04047981 */ /* 0x000ea8000c1e9d00 */
[----:B------:R-:W3:Y:S01]  /*0890*/  @P1 LDG.E.128.CONSTANT R8, desc[UR10][R8.64] ;  /* 0x0000000a08081981 */ /* 0x000ee2000c1e9d00 */
[----:B------:R-:W0:Y:S01]  /*08a0*/  LDC R12, c[0x0][0x360] ;  /* 0x0000d800ff0c7b82 */ /* 0x000e220000000800 */
[----:B------:R-:W-:Y:S01]  /*08b0*/  @P1 IMAD.IADD R34, R34, 0x1, R33 ;  /* 0x0000000122221824 */ /* 0x000fe200078e0221 */
[----:B0-----:R-:W-:-:S05]  /*08c0*/  LEA R13, R12, R2, 0x4 ;  /* 0x000000020c0d7211 */ /* 0x001fca00078e20ff */
[----:B------:R-:W-:Y:S01]  /*08d0*/  @P1 IMAD R12, R12, 0x10, R13 ;  /* 0x000000100c0c1824 */ /* 0x000fe200078e020d */
[----:B--2---:R1:W-:Y:S04]  /*08e0*/  STS.128 [R13], R4 ;  /* 0x000000040d007388 */ /* 0x0043e80000000c00 */
[----:B---3--:R1:W-:Y:S02]  /*08f0*/  @P1 STS.128 [R12], R8 ;  /* 0x000000080c001388 */ /* 0x0083e40000000c00 */
.L_x_290:
[----:B------:R-:W-:Y:S05]  /*0900*/  BSYNC.RECONVERGENT B1 ;  /* 0x0000000000017941 */ /* 0x000fea0003800200 */
.L_x_289:
[----:B------:R-:W-:Y:S05]  /*0910*/  @!P0 BRA `(.L_x_288) ;  /* 0x0000000000d08947 */ /* 0x000fea0003800000 */
[----:B------:R-:W2:Y:S01]  /*0920*/  S2R R39, SR_CgaCtaId ;  /* 0x0000000000277919 */ /* 0x000ea20000008800 */
[----:B------:R-:W3:Y:S01]  /*0930*/  LDC R37, c[0x0][0x360] ;  /* 0x0000d800ff257b82 */ /* 0x000ee20000000800 */
[----:B01----:R-:W-:Y:S01]  /*0940*/  MOV R4, 0x400 ;  /* 0x0000040000047802 */ /* 0x003fe20000000f00 */
[C---:B------:R-:W-:Y:S01]  /*0950*/  IMAD.IADD R46, R34.reuse, 0x1, R33 ;  /* 0x00000001222e7824 */ /* 0x040fe200078e0221 */
[----:B------:R-:W-:-:S03]  /*0960*/  SHF.L.U32 R42, R34, 0x2, RZ ;  /* 0x00000002222a7819 */ /* 0x000fc600000006ff */
[----:B------:R-:W-:Y:S02]  /*0970*/  VIADD R4, R4, 0x4200 ;  /* 0x0000420004047836 */ /* 0x000fe40000000000 */
[C---:B---3--:R-:W-:Y:S01]  /*0980*/  IMAD R35, R37.reuse, 0xc, R34 ;  /* 0x0000000c25237824 */ /* 0x048fe200078e0222 */
[C---:B------:R-:W-:Y:S01]  /*0990*/  LEA R38, R37.reuse, R42, 0x4 ;  /* 0x0000002a25267211 */ /* 0x040fe200078e20ff */
[C---:B------:R-:W-:Y:S02]  /*09a0*/  IMAD R36, R37.reuse, 0x30, R42 ;  /* 0x0000003025247824 */ /* 0x040fe400078e022a */
[C---:B------:R-:W-:Y:S02]  /*09b0*/  IMAD R40, R37.reuse, 0x8, R34 ;  /* 0x0000000825287824 */ /* 0x040fe400078e0222 */
[----:B------:R-:W-:Y:S01]  /*09c0*/  IMAD R44, R37, 0x20, R42 ;  /* 0x00000020252c7824 */ /* 0x000fe200078e022a */
[----:B--2---:R-:W-:-:S07]  /*09d0*/  LEA R39, R39, R4, 0x18 ;  /* 0x0000000427277211 */ /* 0x004fce00078ec0ff */
.L_x_291:
        /* <DEDUP_REMOVED lines=21> */
[----:B------:R-:W-:-:S02]  /*0b30*/  IMAD.IADD R41, R39, 0x1, R42 ;  /* 0x0000000127297824 */ /* 0x000fc400078e022a */
        /* <DEDUP_REMOVED lines=8> */
[C---:B------:R-:W-:Y:S02]  /*0bc0*/  IMAD R40, R37.reuse, 0x10, R40 ;  /* 0x0000001025287824 */ /* 0x040fe400078e0228 */
[C---:B------:R-:W-:Y:S02]  /*0bd0*/  IMAD R44, R37.reuse, 0x40, R44 ;  /* 0x00000040252c7824 */ /* 0x040fe400078e022c */
[C---:B------:R-:W-:Y:S02]  /*0be0*/  IMAD R38, R37.reuse, 0x40, R38 ;  /* 0x0000004025267824 */ /* 0x040fe400078e0226 */
[C---:B------:R-:W-:Y:S02]  /*0bf0*/  IMAD R42, R37.reuse, 0x40, R42 ;  /* 0x00000040252a7824 */ /* 0x040fe400078e022a */
[----:B------:R-:W-:Y:S01]  /*0c00*/  IMAD R36, R37, 0x40, R36 ;  /* 0x0000004025247824 */ /* 0x000fe200078e0224 */
[----:B--2---:R2:W-:Y:S04]  /*0c10*/  STS.128 [R41], R4 ;  /* 0x0000000429007388 */ /* 0x0045e80000000c00 */
[----:B---3--:R2:W-:Y:S04]  /*0c20*/  STS.128 [R43], R8 ;  /* 0x000000082b007388 */ /* 0x0085e80000000c00 */
[----:B----4-:R2:W-:Y:S04]  /*0c30*/  STS.128 [R45], R12 ;  /* 0x0000000c2d007388 */ /* 0x0105e80000000c00 */
[----:B-----5:R2:W-:Y:S01]  /*0c40*/  STS.128 [R47], R16 ;  /* 0x000000102f007388 */ /* 0x0205e20000000c00 */
[----:B------:R-:W-:Y:S05]  /*0c50*/  @!P0 BRA `(.L_x_291) ;  /* 0xfffffffc00608947 */ /* 0x000fea000383ffff */
.L_x_288:
[----:B------:R-:W-:Y:S05]  /*0c60*/  BSYNC.RECONVERGENT B0 ;  /* 0x0000000000007941 */ /* 0x000fea0003800200 */
.L_x_287:
[----:B------:R-:W3:Y:S01]  /*0c70*/  S2UR UR6, SR_CgaCtaId ;  /* 0x00000000000679c3 */ /* 0x000ee20000008800 */
[----:B-12---:R-:W-:Y:S01]  /*0c80*/  SHF.L.U32 R11, R0, 0x2, RZ ;  /* 0x00000002000b7819 */ /* 0x006fe200000006ff */
[----:B------:R-:W-:Y:S01]  /*0c90*/  BSSY.RECONVERGENT B0, `(.L_x_292) ;  /* 0x0000015000007945 */ /* 0x000fe20003800200 */
[----:B------:R-:W-:Y:S01]  /*0ca0*/  SHF.R.U32.HI R9, RZ, 0x5, R0 ;  /* 0x00000005ff097819 */ /* 0x000fe20000011600 */
[----:B------:R-:W-:Y:S01]  /*0cb0*/  IMAD R10, R32, 0x80, R25 ;  /* 0x00000080200a7824 */ /* 0x000fe200078e0219 */
[----:B------:R-:W-:Y:S01]  /*0cc0*/  LOP3.LUT R8, R0, 0x1f, RZ, 0xc0, !PT ;  /* 0x0000001f00087812 */ /* 0x000fe200078ec0ff */
[----:B------:R-:W-:Y:S01]  /*0cd0*/  UMOV UR4, 0x400 ;  /* 0x0000040000047882 */ /* 0x000fe20000000000 */
[----:B------:R-:W-:Y:S01]  /*0ce0*/  LOP3.LUT R11, R11, 0x7c, RZ, 0xc0, !PT ;  /* 0x0000007c0b0b7812 */ /* 0x000fe200078ec0ff */
[----:B---3--:R-:W-:-:S12]  /*0cf0*/  ULEA UR7, UR6, UR4, 0x18 ;  /* 0x0000000406077291 */ /* 0x008fd8000f8ec0ff */
.L_x_293:
[----:B01----:R-:W0:Y:S01]  /*0d00*/  LDC.64 R4, c[0x0][0x398] ;  /* 0x0000e600ff047b82 */ /* 0x003e220000000a00 */
[----:B------:R-:W-:-:S04]  /*0d10*/  IMAD.IADD R6, R10, 0x1, R9 ;  /* 0x000000010a067824 */ /* 0x000fc800078e0209 */
        /* <DEDUP_REMOVED lines=13> */
.L_x_292:
[----:B------:R-:W-:Y:S01]  /*0df0*/  BAR.SYNC.DEFER_BLOCKING 0x0 ;  /* 0x0000000000007b1d */ /* 0x000fe20000010000 */
[C---:B-1----:R-:W-:Y:S01]  /*0e00*/  VIADD R6, R0.reuse, 0x7 ;  /* 0x0000000700067836 */ /* 0x042fe20000000000 */
[----:B------:R-:W-:Y:S01]  /*0e10*/  UIADD3 UR4, UPT, UPT, UR4, 0x4200, URZ ;  /* 0x0000420004047890 */ /* 0x000fe2000fffe0ff */
[C---:B------:R-:W-:Y:S01]  /*0e20*/  VIADD R7, R0.reuse, 0x9 ;  /* 0x0000000900077836 */ /* 0x040fe20000000000 */
[C---:B------:R-:W-:Y:S01]  /*0e30*/  IADD3 R5, PT, PT, R0.reuse, 0x4, RZ ;  /* 0x0000000400057810 */ /* 0x040fe20007ffe0ff */
[C---:B------:R-:W-:Y:S01]  /*0e40*/  VIADD R8, R0.reuse, 0xa ;  /* 0x0000000a00087836 */ /* 0x040fe20000000000 */
[C---:B------:R-:W-:Y:S01]  /*0e50*/  IADD3 R9, PT, PT, R0.reuse, 0xb, RZ ;  /* 0x0000000b00097810 */ /* 0x040fe20007ffe0ff */
[C---:B------:R-:W-:Y:S01]  /*0e60*/  VIADD R10, R0.reuse, 0xc ;  /* 0x0000000c000a7836 */ /* 0x040fe20000000000 */
[C---:B------:R-:W-:Y:S01]  /*0e70*/  IADD3 R13, PT, PT, R0.reuse, -0x1, RZ ;  /* 0xffffffff000d7810 */ /* 0x040fe20007ffe0ff */
[C---:B------:R-:W-:Y:S01]  /*0e80*/  VIADD R11, R0.reuse, 0xd ;  /* 0x0000000d000b7836 */ /* 0x040fe20000000000 */
[----:B------:R-:W-:Y:S01]  /*0e90*/  LOP3.LUT R5, R5, 0xf, RZ, 0xc0, !PT ;  /* 0x0000000f05057812 */ /* 0x000fe200078ec0ff */
[----:B------:R-:W-:Y:S01]  /*0ea0*/  VIADD R12, R0, 0xe ;  /* 0x0000000e000c7836 */ /* 0x000fe20000000000 */
[----:B------:R-:W-:Y:S01]  /*0eb0*/  LOP3.LUT R6, R6, 0xf, RZ, 0xc0, !PT ;  /* 0x0000000f06067812 */ /* 0x000fe200078ec0ff */
[----:B------:R-:W-:Y:S01]  /*0ec0*/  ULEA UR6, UR6, UR4, 0x18 ;  /* 0x0000000406067291 */ /* 0x000fe2000f8ec0ff */
[----:B------:R-:W-:Y:S01]  /*0ed0*/  LOP3.LUT R7, R7, 0xf, RZ, 0xc0, !PT ;  /* 0x0000000f07077812 */ /* 0x000fe200078ec0ff */
[----:B------:R-:W-:Y:S01]  /*0ee0*/  UPLOP3.LUT UP0, UPT, UPT, UPT, UPT, 0x80, 0x8 ;  /* 0x000000000008789c */ /* 0x000fe20003f0f070 */
[----:B------:R-:W-:Y:S01]  /*0ef0*/  LOP3.LUT R8, R8, 0xf, RZ, 0xc0, !PT ;  /* 0x0000000f08087812 */ /* 0x000fe200078ec0ff */
[----:B------:R-:W-:Y:S01]  /*0f00*/  UMOV UR4, URZ ;  /* 0x000000ff00047c82 */ /* 0x000fe20008000000 */
[----:B------:R-:W-:-:S02]  /*0f10*/  LOP3.LUT R9, R9, 0xf, RZ, 0xc0, !PT ;  /* 0x0000000f09097812 */ /* 0x000fc400078ec0ff */
[----:B------:R-:W-:Y:S02]  /*0f20*/  LOP3.LUT R10, R10, 0xf, RZ, 0xc0, !PT ;  /* 0x0000000f0a0a7812 */ /* 0x000fe400078ec0ff */
[----:B------:R-:W-:Y:S01]  /*0f30*/  LOP3.LUT R11, R11, 0xf, RZ, 0xc0, !PT ;  /* 0x0000000f0b0b7812 */ /* 0x000fe200078ec0ff */
[----:B------:R0:W1:Y:S01]  /*0f40*/  LDS R4, [R27] ;  /* 0x000000001b047984 */ /* 0x0000620000000800 */
[----:B------:R-:W-:Y:S02]  /*0f50*/  LOP3.LUT R12, R12, 0xf, RZ, 0xc0, !PT ;  /* 0x0000000f0c0c7812 */ /* 0x000fe400078ec0ff */
[----:B------:R-:W-:-:S07]  /*0f60*/  LOP3.LUT R13, R13, 0xf, RZ, 0xc0, !PT ;  /* 0x0000000f0d0d7812 */ /* 0x000fce00078ec0ff */
.L_x_294:
[C---:B------:R-:W-:Y:S01]  /*0f70*/  LOP3.LUT R44, R0.reuse, 0x10, RZ, 0xc0, !PT ;  /* 0x00000010002c7812 */ /* 0x040fe200078ec0ff */
[C---:B------:R-:W-:Y:S01]  /*0f80*/  IMAD.SHL.U32 R53, R0.reuse, 0x20, RZ ;  /* 0x0000002000357824 */ /* 0x040fe200078e00ff */
[----:B------:R-:W-:Y:S01]  /*0f90*/  LOP3.LUT R46, R0, 0xf, RZ, 0xc0, !PT ;  /* 0x0000000f002e7812 */ /* 0x000fe200078ec0ff */
[----:B------:R-:W-:Y:S02]  /*0fa0*/  UPLOP3.LUT UP1, UPT, UPT, UPT, UP0, 0x80, 0x8 ;  /* 0x000000000008789c */ /* 0x000fe40003f2f000 */
[----:B------:R-:W-:Y:S01]  /*0fb0*/  VIADD R44, R44, UR4 ;  /* 0x000000042c2c7c36 */ /* 0x000fe20008000000 */
[----:B------:R-:W-:Y:S01]  /*0fc0*/  UPLOP3.LUT UP0, UPT, UPT, UPT, UPT, 0x40, 0x4 ;  /* 0x000000000004789c */ /* 0x000fe20003f0e870 */
[----:B------:R-:W-:-:S03]  /*0fd0*/  UMOV UR4, 0x10 ;  /* 0x0000001000047882 */ /* 0x000fc60000000000 */
[----:B------:R-:W-:-:S04]  /*0fe0*/  LOP3.LUT R44, R44, 0x10, RZ, 0xc0, !PT ;  /* 0x000000102c2c7812 */ /* 0x000fc800078ec0ff */
[----:B------:R-:W-:Y:S02]  /*0ff0*/  LOP3.LUT R53, R44, 0x1e0, R53, 0xf8, !PT ;  /* 0x000001e02c357812 */ /* 0x000fe400078ef835 */
[----:B------:R-:W-:Y:S02]  /*1000*/  LOP3.LUT R19, R24, R44, RZ, 0xfc, !PT ;  /* 0x0000002c18137212 */ /* 0x000fe400078efcff */
[C---:B------:R-:W-:Y:S01]  /*1010*/  LOP3.LUT R14, R53.reuse, 0xf, R0, 0xf8, !PT ;  /* 0x0000000f350e7812 */ /* 0x040fe200078ef800 */
[----:B------:R-:W-:Y:S01]  /*1020*/  IMAD R37, R46, -0x1f, R53 ;  /* 0xffffffe12e257824 */ /* 0x000fe200078e0235 */
[----:B------:R-:W-:Y:S01]  /*1030*/  LOP3.LUT R15, R53, R24, RZ, 0xfc, !PT ;  /* 0x00000018350f7212 */ /* 0x000fe200078efcff */
[----:B-1----:R-:W-:Y:S01]  /*1040*/  SHFL.IDX PT, R47, R4, R19, 0x1f ;  /* 0x00001f13042f7589 */ /* 0x002fe200000e0000 */
[----:B------:R-:W-:Y:S02]  /*1050*/  LEA R16, R14, UR6, 0x2 ;  /* 0x000000060e107c11 */ /* 0x000fe4000f8e10ff */
[----:B------:R-:W-:Y:S01]  /*1060*/  LEA R14, R15, UR6, 0x2 ;  /* 0x000000060f0e7c11 */ /* 0x000fe2000f8e10ff */
[----:B------:R-:W-:Y:S01]  /*1070*/  SHFL.IDX PT, R43, R4, R37, 0x1f ;  /* 0x00001f25042b7589 */ /* 0x000fe200000e0000 */
[----:B------:R-:W-:-:S02]  /*1080*/  LOP3.LUT R15, R53, R23, RZ, 0xfc, !PT ;  /* 0x00000017350f7212 */ /* 0x000fc400078efcff */
[----:B------:R-:W-:Y:S01]  /*1090*/  LOP3.LUT R17, R53, R22, RZ, 0xfc, !PT ;  /* 0x0000001635117212 */ /* 0x000fe200078efcff */
[----:B------:R-:W1:Y:S01]  /*10a0*/  LDS R16, [R16] ;  /* 0x0000000010107984 */ /* 0x000e620000000800 */
[----:B------:R-:W-:Y:S02]  /*10b0*/  LEA R15, R15, UR6, 0x2 ;  /* 0x000000060f0f7c11 */ /* 0x000fe4000f8e10ff */
[----:B------:R-:W-:Y:S01]  /*10c0*/  LEA R18, R17, UR6, 0x2 ;  /* 0x0000000611127c11 */ /* 0x000fe2000f8e10ff */
[----:B--2---:R-:W2:Y:S01]  /*10d0*/  LDS R14, [R14] ;  /* 0x000000000e0e7984 */ /* 0x004ea20000000800 */
[C---:B------:R-:W-:Y:S02]  /*10e0*/  LOP3.LUT R31, R53.reuse, R5, RZ, 0xfc, !PT ;  /* 0x00000005351f7212 */ /* 0x040fe400078efcff */
[----:B------:R-:W-:Y:S01]  /*10f0*/  LOP3.LUT R17, R53, R21, RZ, 0xfc, !PT ;  /* 0x0000001535117212 */ /* 0x000fe200078efcff */
[----:B------:R-:W-:Y:S01]  /*1100*/  LDS R15, [R15] ;  /* 0x000000000f0f7984 */ /* 0x000fe20000000800 */
[----:B------:R-:W-:-:S02]  /*1110*/  LEA R40, R31, UR6, 0x2 ;  /* 0x000000061f287c11 */ /* 0x000fc4000f8e10ff */
[----:B------:R-:W-:Y:S01]  /*1120*/  LEA R38, R17, UR6, 0x2 ;  /* 0x0000000611267c11 */ /* 0x000fe2000f8e10ff */
[----:B------:R-:W-:Y:S01]  /*1130*/  LDS R18, [R18] ;  /* 0x0000000012127984 */ /* 0x000fe20000000800 */
[----:B------:R-:W-:Y:S02]  /*1140*/  LOP3.LUT R31, R23, R44, RZ, 0xfc, !PT ;  /* 0x0000002c171f7212 */ /* 0x000fe400078efcff */
[----:B------:R-:W-:Y:S01]  /*1150*/  LOP3.LUT R33, R53, R20, RZ, 0xfc, !PT ;  /* 0x0000001435217212 */ /* 0x000fe200078efcff */
[----:B------:R-:W-:Y:S01]  /*1160*/  LDS R40, [R40] ;  /* 0x0000000028287984 */ /* 0x000fe20000000800 */
[----:B------:R-:W-:Y:S02]  /*1170*/  LOP3.LUT R17, R22, R44, RZ, 0xfc, !PT ;  /* 0x0000002c16117212 */ /* 0x000fe400078efcff */
[----:B------:R-:W-:Y:S01]  /*1180*/  LEA R36, R33, UR6, 0x2 ;  /* 0x0000000621247c11 */ /* 0x000fe2000f8e10ff */
[----:B------:R-:W-:Y:S01]  /*1190*/  LDS R38, [R38] ;  /* 0x0000000026267984 */ /* 0x000fe20000000800 */
[----:B------:R-:W-:-:S02]  /*11a0*/  LOP3.LUT R33, R53, R6, RZ, 0xfc, !PT ;  /* 0x0000000635217212 */ /* 0x000fc400078efcff */
[-C--:B------:R-:W-:Y:S01]  /*11b0*/  LOP3.LUT R35, R5, R44.reuse, RZ, 0xfc, !PT ;  /* 0x0000002c05237212 */ /* 0x080fe200078efcff */
[----:B------:R-:W3:Y:S01]  /*11c0*/  SHFL.IDX PT, R48, R4, R31, 0x1f ;  /* 0x00001f1f04307589 */ /* 0x000ee200000e0000 */
[----:B------:R-:W-:Y:S02]  /*11d0*/  LOP3.LUT R39, R53, 0x8, R46, 0xf6, !PT ;  /* 0x0000000835277812 */ /* 0x000fe400078ef62e */
[----:B------:R-:W-:Y:S01]  /*11e0*/  LEA R34, R33, UR6, 0x2 ;  /* 0x0000000621227c11 */ /* 0x000fe2000f8e10ff */
[----:B------:R-:W4:Y:S01]  /*11f0*/  SHFL.IDX PT, R45, R4, R17, 0x1f ;  /* 0x00001f11042d7589 */ /* 0x000f2200000e0000 */
[----:B------:R-:W-:Y:S02]  /*1200*/  LOP3.LUT R42, R53, R7, RZ, 0xfc, !PT ;  /* 0x00000007352a7212 */ /* 0x000fe400078efcff */
[----:B------:R-:W-:Y:S01]  /*1210*/  LEA R41, R39, UR6, 0x2 ;  /* 0x0000000627297c11 */ /* 0x000fe2000f8e10ff */
[----:B------:R-:W-:Y:S01]  /*1220*/  LDS R36, [R36] ;  /* 0x0000000024247984 */ /* 0x000fe20000000800 */
[----:B------:R-:W-:-:S02]  /*1230*/  LOP3.LUT R33, R21, R44, RZ, 0xfc, !PT ;  /* 0x0000002c15217212 */ /* 0x000fc400078efcff */
[----:B------:R-:W-:Y:S01]  /*1240*/  LEA R42, R42, UR6, 0x2 ;  /* 0x000000062a2a7c11 */ /* 0x000fe2000f8e10ff */
[----:B------:R-:W5:Y:S01]  /*1250*/  SHFL.IDX PT, R57, R4, R35, 0x1f ;  /* 0x00001f2304397589 */ /* 0x000f6200000e0000 */
[-C--:B------:R-:W-:Y:S02]  /*1260*/  LOP3.LUT R39, R20, R44.reuse, RZ, 0xfc, !PT ;  /* 0x0000002c14277212 */ /* 0x080fe400078efcff */
[----:B------:R-:W-:Y:S01]  /*1270*/  LOP3.LUT R61, R11, R44, RZ, 0xfc, !PT ;  /* 0x0000002c0b3d7212 */ /* 0x000fe200078efcff */
[----:B------:R-:W-:Y:S01]  /*1280*/  LDS R34, [R34] ;  /* 0x0000000022227984 */ /* 0x000fe20000000800 */
[----:B-1----:R-:W-:-:S03]  /*1290*/  IMAD R43, R16, R43, RZ ;  /* 0x0000002b102b7224 */ /* 0x002fc600078e02ff */
[----:B------:R-:W1:Y:S01]  /*12a0*/  SHFL.IDX PT, R49, R4, R33, 0x1f ;  /* 0x00001f2104317589 */ /* 0x000e6200000e0000 */
[----:B--2---:R-:W-:Y:S01]  /*12b0*/  IMAD R47, R14, R47, R43 ;  /* 0x0000002f0e2f7224 */ /* 0x004fe200078e022b */
[----:B------:R-:W-:Y:S02]  /*12c0*/  LOP3.LUT R43, R6, R44, RZ, 0xfc, !PT ;  /* 0x0000002c062b7212 */ /* 0x000fe400078efcff */
[----:B------:R-:W-:Y:S01]  /*12d0*/  LDS R41, [R41] ;  /* 0x0000000029297984 */ /* 0x000fe20000000800 */
[----:B---3--:R-:W-:Y:S01]  /*12e0*/  IMAD R48, R15, R48, R47 ;  /* 0x000000300f307224 */ /* 0x008fe200078e022f */
[----:B------:R-:W-:Y:S02]  /*12f0*/  LOP3.LUT R47, R44, 0x8, R46, 0xf6, !PT ;  /* 0x000000082c2f7812 */ /* 0x000fe400078ef62e */
[----:B------:R-:W-:Y:S01]  /*1300*/  LDS R42, [R42] ;  /* 0x000000002a2a7984 */ /* 0x000fe20000000800 */
[----:B----4-:R-:W-:Y:S01]  /*1310*/  IMAD R48, R18, R45, R48 ;  /* 0x0000002d12307224 */ /* 0x010fe200078e0230 */
[----:B------:R-:W-:-:S02]  /*1320*/  LOP3.LUT R45, R7, R44, RZ, 0xfc, !PT ;  /* 0x0000002c072d7212 */ /* 0x000fc400078efcff */
[----:B------:R-:W2:Y:S01]  /*1330*/  SHFL.IDX PT, R51, R4, R39, 0x1f ;  /* 0x00001f2704337589 */ /* 0x000ea200000e0000 */
[----:B------:R-:W-:-:S03]  /*1340*/  LOP3.LUT R46, R53, R8, RZ, 0xfc, !PT ;  /* 0x00000008352e7212 */ /* 0x000fc600078efcff */
[----:B------:R-:W3:Y:S01]  /*1350*/  SHFL.IDX PT, R55, R4, R43, 0x1f ;  /* 0x00001f2b04377589 */ /* 0x000ee200000e0000 */
[----:B-----5:R-:W-:Y:S01]  /*1360*/  IMAD R52, R40, R57, R48 ;  /* 0x0000003928347224 */ /* 0x020fe200078e0230 */
[----:B------:R-:W-:Y:S02]  /*1370*/  LEA R46, R46, UR6, 0x2 ;  /* 0x000000062e2e7c11 */ /* 0x000fe4000f8e10ff */
[----:B------:R-:W4:Y:S01]  /*1380*/  SHFL.IDX PT, R50, R4, R47, 0x1f ;  /* 0x00001f2f04327589 */ /* 0x000f2200000e0000 */
[----:B------:R-:W-:-:S03]  /*1390*/  LOP3.LUT R48, R53, R9, RZ, 0xfc, !PT ;  /* 0x0000000935307212 */ /* 0x000fc600078efcff */
[----:B------:R-:W5:Y:S01]  /*13a0*/  SHFL.IDX PT, R57, R4, R45, 0x1f ;  /* 0x00001f2d04397589 */ /* 0x000f6200000e0000 */
[----:B-1----:R-:W-:Y:S01]  /*13b0*/  IMAD R52, R38, R49, R52 ;  /* 0x0000003126347224 */ /* 0x002fe200078e0234 */
[----:B------:R-:W-:Y:S02]  /*13c0*/  LEA R48, R48, UR6, 0x2 ;  /* 0x0000000630307c11 */ /* 0x000fe4000f8e10ff */
[----:B------:R-:W-:Y:S01]  /*13d0*/  LOP3.LUT R49, R53, R10, RZ, 0xfc, !PT ;  /* 0x0000000a35317212 */ /* 0x000fe200078efcff */
[----:B------:R-:W-:Y:S03]  /*13e0*/  LDS R46, [R46] ;  /* 0x000000002e2e7984 */ /* 0x000fe60000000800 */
[----:B------:R-:W-:Y:S01]  /*13f0*/  LEA R49, R49, UR6, 0x2 ;  /* 0x0000000631317c11 */ /* 0x000fe2000f8e10ff */
[----:B------:R-:W-:Y:S01]  /*1400*/  LDS R48, [R48] ;  /* 0x0000000030307984 */ /* 0x000fe20000000800 */
[----:B--2---:R-:W-:-:S04]  /*1410*/  IMAD R51, R36, R51, R52 ;  /* 0x0000003324337224 */ /* 0x004fc800078e0234 */
[----:B------:R-:W-:Y:S01]  /*1420*/  LDS R49, [R49] ;  /* 0x0000000031317984 */ /* 0x000fe20000000800 */
[----:B---3--:R-:W-:Y:S01]  /*1430*/  IMAD R55, R34, R55, R51 ;  /* 0x0000003722377224 */ /* 0x008fe200078e0233 */
[----:B------:R-:W-:-:S03]  /*1440*/  LOP3.LUT R51, R8, R44, RZ, 0xfc, !PT ;  /* 0x0000002c08337212 */ /* 0x000fc600078efcff */
[----:B----4-:R-:W-:Y:S01]  /*1450*/  IMAD R50, R41, R50, R55 ;  /* 0x0000003229327224 */ /* 0x010fe200078e0237 */
[-C--:B------:R-:W-:Y:S01]  /*1460*/  LOP3.LUT R55, R9, R44.reuse, RZ, 0xfc, !PT ;  /* 0x0000002c09377212 */ /* 0x080fe200078efcff */
[----:B------:R-:W1:Y:S02]  /*1470*/  SHFL.IDX PT, R59, R4, R51, 0x1f ;  /* 0x00001f33043b7589 */ /* 0x000e6400000e0000 */
[----:B-----5:R-:W-:Y:S01]  /*1480*/  IMAD R56, R42, R57, R50 ;  /* 0x000000392a387224 */ /* 0x020fe200078e0232 */
[----:B------:R-:W-:Y:S01]  /*1490*/  LOP3.LUT R50, R53, R11, RZ, 0xfc, !PT ;  /* 0x0000000b35327212 */ /* 0x000fe200078efcff */
[----:B------:R-:W2:Y:S01]  /*14a0*/  SHFL.IDX PT, R54, R4, R55, 0x1f ;  /* 0x00001f3704367589 */ /* 0x000ea200000e0000 */
[----:B------:R-:W-:Y:S02]  /*14b0*/  LOP3.LUT R57, R10, R44, RZ, 0xfc, !PT ;  /* 0x0000002c0a397212 */ /* 0x000fe400078efcff */
[----:B------:R-:W-:-:S03]  /*14c0*/  LEA R52, R50, UR6, 0x2 ;  /* 0x0000000632347c11 */ /* 0x000fc6000f8e10ff */
[----:B------:R-:W3:Y:S04]  /*14d0*/  SHFL.IDX PT, R50, R4, R57, 0x1f ;  /* 0x00001f3904327589 */ /* 0x000ee800000e0000 */
[----:B------:R-:W-:Y:S01]  /*14e0*/  LDS R52, [R52] ;  /* 0x0000000034347984 */ /* 0x000fe20000000800 */
[----:B-1----:R-:W-:-:S04]  /*14f0*/  IMAD R59, R46, R59, R56 ;  /* 0x0000003b2e3b7224 */ /* 0x002fc800078e0238 */
[----:B--2---:R-:W-:Y:S02]  /*1500*/  IMAD R54, R48, R54, R59 ;  /* 0x0000003630367224 */ /* 0x004fe400078e023b */
[----:B------:R-:W1:Y:S02]  /*1510*/  SHFL.IDX PT, R59, R4, R61, 0x1f ;  /* 0x00001f3d043b7589 */ /* 0x000e6400000e0000 */
[----:B---3--:R-:W-:Y:S01]  /*1520*/  IMAD R54, R49, R50, R54 ;  /* 0x0000003231367224 */ /* 0x008fe200078e0236 */
[C---:B------:R-:W-:Y:S02]  /*1530*/  LOP3.LUT R50, R53.reuse, R12, RZ, 0xfc, !PT ;  /* 0x0000000c35327212 */ /* 0x040fe400078efcff */
[----:B------:R-:W-:Y:S02]  /*1540*/  LOP3.LUT R53, R53, R13, RZ, 0xfc, !PT ;  /* 0x0000000d35357212 */ /* 0x000fe400078efcff */
[----:B------:R-:W-:Y:S02]  /*1550*/  LEA R50, R50, UR6, 0x2 ;  /* 0x0000000632327c11 */ /* 0x000fe4000f8e10ff */
[----:B------:R-:W-:-:S04]  /*1560*/  LEA R53, R53, UR6, 0x2 ;  /* 0x0000000635357c11 */ /* 0x000fc8000f8e10ff */
[----:B------:R-:W-:Y:S04]  /*1570*/  LDS R50, [R50] ;  /* 0x0000000032327984 */ /* 0x000fe80000000800 */
[----:B------:R-:W-:Y:S01]  /*1580*/  LDS R53, [R53] ;  /* 0x0000000035357984 */ /* 0x000fe20000000800 */
[----:B-1----:R-:W-:Y:S01]  /*1590*/  IMAD R54, R52, R59, R54 ;  /* 0x0000003b34367224 */ /* 0x002fe200078e0236 */
[-C--:B------:R-:W-:Y:S02]  /*15a0*/  LOP3.LUT R59, R12, R44.reuse, RZ, 0xfc, !PT ;  /* 0x0000002c0c3b7212 */ /* 0x080fe400078efcff */
[----:B------:R-:W-:-:S03]  /*15b0*/  LOP3.LUT R44, R13, R44, RZ, 0xfc, !PT ;  /* 0x0000002c0d2c7212 */ /* 0x000fc600078efcff */
[----:B------:R-:W1:Y:S02]  /*15c0*/  SHFL.IDX PT, R56, R4, R59, 0x1f ;  /* 0x00001f3b04387589 */ /* 0x000e6400000e0000 */
[----:B-1----:R-:W-:Y:S02]  /*15d0*/  IMAD R54, R50, R56, R54 ;  /* 0x0000003832367224 */ /* 0x002fe400078e0236 */
[----:B------:R-:W1:Y:S02]  /*15e0*/  SHFL.IDX PT, R56, R4, R44, 0x1f ;  /* 0x00001f2c04387589 */ /* 0x000e6400000e0000 */
[----:B-1----:R-:W-:Y:S02]  /*15f0*/  IMAD R54, R53, R56, R54 ;  /* 0x0000003835367224 */ /* 0x002fe400078e0236 */
[----:B------:R-:W1:Y:S02]  /*1600*/  LDS R56, [R3] ;  /* 0x0000000003387984 */ /* 0x000e640000000800 */
[----:B-1----:R-:W-:-:S05]  /*1610*/  IMAD.IADD R56, R54, 0x1, R56 ;  /* 0x0000000136387824 */ /* 0x002fca00078e0238 */
[----:B------:R-:W-:Y:S04]  /*1620*/  STS [R3], R56 ;  /* 0x0000003803007388 */ /* 0x000fe80000000800 */
[----:B------:R-:W1:Y:S04]  /*1630*/  LDS R54, [R27+0x1080] ;  /* 0x001080001b367984 */ /* 0x000e680000000800 */
[----:B-1----:R-:W1:Y:S04]  /*1640*/  SHFL.IDX PT, R58, R54, R37, 0x1f ;  /* 0x00001f25363a7589 */ /* 0x002e6800000e0000 */
[----:B------:R-:W2:Y:S04]  /*1650*/  SHFL.IDX PT, R60, R54, R19, 0x1f ;  /* 0x00001f13363c7589 */ /* 0x000ea800000e0000 */
[----:B------:R-:W-:Y:S01]  /*1660*/  SHFL.IDX PT, R56, R54, R33, 0x1f ;  /* 0x00001f2136387589 */ /* 0x000fe200000e0000 */
[----:B-1----:R-:W-:-:S04]  /*1670*/  IMAD R58, R16, R58, RZ ;  /* 0x0000003a103a7224 */ /* 0x002fc800078e02ff */
[----:B--2---:R-:W-:Y:S02]  /*1680*/  IMAD R58, R14, R60, R58 ;  /* 0x0000003c0e3a7224 */ /* 0x004fe400078e023a */
[----:B------:R-:W1:Y:S02]  /*1690*/  SHFL.IDX PT, R60, R54, R31, 0x1f ;  /* 0x00001f1f363c7589 */ /* 0x000e6400000e0000 */
[----:B-1----:R-:W-:Y:S02]  /*16a0*/  IMAD R58, R15, R60, R58 ;  /* 0x0000003c0f3a7224 */ /* 0x002fe400078e023a */
[----:B------:R-:W1:Y:S02]  /*16b0*/  SHFL.IDX PT, R60, R54, R17, 0x1f ;  /* 0x00001f11363c7589 */ /* 0x000e6400000e0000 */
[----:B-1----:R-:W-:Y:S02]  /*16c0*/  IMAD R58, R18, R60, R58 ;  /* 0x0000003c123a7224 */ /* 0x002fe400078e023a */
[----:B------:R-:W1:Y:S02]  /*16d0*/  SHFL.IDX PT, R60, R54, R35, 0x1f ;  /* 0x00001f23363c7589 */ /* 0x000e6400000e0000 */
[----:B-1----:R-:W-:-:S04]  /*16e0*/  IMAD R58, R40, R60, R58 ;  /* 0x0000003c283a7224 */ /* 0x002fc800078e023a */
[----:B------:R-:W-:Y:S02]  /*16f0*/  IMAD R56, R38, R56, R58 ;  /* 0x0000003826387224 */ /* 0x000fe400078e023a */
[----:B------:R-:W1:Y:S02]  /*1700*/  SHFL.IDX PT, R58, R54, R39, 0x1f ;  /* 0x00001f27363a7589 */ /* 0x000e6400000e0000 */
[----:B-1----:R-:W-:Y:S02]  /*1710*/  IMAD R56, R36, R58, R56 ;  /* 0x0000003a24387224 */ /* 0x002fe400078e0238 */
[----:B------:R-:W1:Y:S02]  /*1720*/  SHFL.IDX PT, R58, R54, R43, 0x1f ;  /* 0x00001f2b363a7589 */ /* 0x000e6400000e0000 */
[----:B-1----:R-:W-:Y:S02]  /*1730*/  IMAD R56, R34, R58, R56 ;  /* 0x0000003a22387224 */ /* 0x002fe400078e0238 */
[----:B------:R-:W1:Y:S02]  /*1740*/  SHFL.IDX PT, R58, R54, R47, 0x1f ;  /* 0x00001f2f363a7589 */ /* 0x000e6400000e0000 */
[----:B-1----:R-:W-:-:S02]  /*1750*/  IMAD R56, R41, R58, R56 ;  /* 0x0000003a29387224 */ /* 0x002fc400078e0238 */
        /* <DEDUP_REMOVED lines=14> */
[----:B------:R-:W1:Y:S03]  /*1840*/  LDS R58, [R3+0x800] ;  /* 0x00080000033a7984 */ /* 0x000e660000000800 */
[----:B-1----:R-:W-:-:S05]  /*1850*/  IADD3 R58, PT, PT, R56, R58, RZ ;  /* 0x0000003a383a7210 */ /* 0x002fca0007ffe0ff */
[----:B------:R-:W-:Y:S04]  /*1860*/  STS [R3+0x800], R58 ;  /* 0x0008003a03007388 */ /* 0x000fe80000000800 */
[----:B------:R-:W1:Y:S04]  /*1870*/  LDS R56, [R27+0x2100] ;  /* 0x002100001b387984 */ /* 0x000e680000000800 */
[----:B-1----:R-:W1:Y:S04]  /*1880*/  SHFL.IDX PT, R60, R56, R37, 0x1f ;  /* 0x00001f25383c7589 */ /* 0x002e6800000e0000 */
[----:B------:R-:W2:Y:S04]  /*1890*/  SHFL.IDX PT, R58, R56, R19, 0x1f ;  /* 0x00001f13383a7589 */ /* 0x000ea800000e0000 */
[----:B------:R-:W3:Y:S01]  /*18a0*/  SHFL.IDX PT, R54, R56, R31, 0x1f ;  /* 0x00001f1f38367589 */ /* 0x000ee200000e0000 */
[----:B-1----:R-:W-:-:S04]  /*18b0*/  IMAD R60, R16, R60, RZ ;  /* 0x0000003c103c7224 */ /* 0x002fc800078e02ff */
[----:B--2---:R-:W-:Y:S02]  /*18c0*/  IMAD R60, R14, R58, R60 ;  /* 0x0000003a0e3c7224 */ /* 0x004fe400078e023c */
[----:B------:R-:W-:Y:S02]  /*18d0*/  SHFL.IDX PT, R58, R56, R33, 0x1f ;  /* 0x00001f21383a7589 */ /* 0x000fe400000e0000 */
[----:B---3--:R-:W-:Y:S02]  /*18e0*/  IMAD R54, R15, R54, R60 ;  /* 0x000000360f367224 */ /* 0x008fe400078e023c */
        /* <DEDUP_REMOVED lines=25> */
[----:B------:R-:W1:Y:S02]  /*1a80*/  LDS R58, [R3+0x1000] ;  /* 0x00100000033a7984 */ /* 0x000e640000000800 */
[----:B-1----:R-:W-:-:S05]  /*1a90*/  IMAD.IADD R58, R54, 0x1, R58 ;  /* 0x00000001363a7824 */ /* 0x002fca00078e023a */
[----:B------:R-:W-:Y:S04]  /*1aa0*/  STS [R3+0x1000], R58 ;  /* 0x0010003a03007388 */ /* 0x000fe80000000800 */
[----:B------:R-:W1:Y:S04]  /*1ab0*/  LDS R54, [R27+0x3180] ;  /* 0x003180001b367984 */ /* 0x000e680000000800 */
[----:B-1----:R-:W1:Y:S04]  /*1ac0*/  SHFL.IDX PT, R37, R54, R37, 0x1f ;  /* 0x00001f2536257589 */ /* 0x002e6800000e0000 */
[----:B------:R-:W2:Y:S04]  /*1ad0*/  SHFL.IDX PT, R19, R54, R19, 0x1f ;  /* 0x00001f1336137589 */ /* 0x000ea800000e0000 */
[----:B------:R-:W3:Y:S04]  /*1ae0*/  SHFL.IDX PT, R31, R54, R31, 0x1f ;  /* 0x00001f1f361f7589 */ /* 0x000ee800000e0000 */
[----:B------:R-:W4:Y:S04]  /*1af0*/  SHFL.IDX PT, R17, R54, R17, 0x1f ;  /* 0x00001f1136117589 */ /* 0x000f2800000e0000 */
[----:B------:R-:W5:Y:S04]  /*1b00*/  SHFL.IDX PT, R35, R54, R35, 0x1f ;  /* 0x00001f2336237589 */ /* 0x000f6800000e0000 */
[----:B------:R-:W0:Y:S01]  /*1b10*/  SHFL.IDX PT, R33, R54, R33, 0x1f ;  /* 0x00001f2136217589 */ /* 0x000e2200000e0000 */
[----:B-1----:R-:W-:-:S03]  /*1b20*/  IMAD R16, R16, R37, RZ ;  /* 0x0000002510107224 */ /* 0x002fc600078e02ff */
        /* <DEDUP_REMOVED lines=12> */
[----:B------:R-:W1:Y:S01]  /*1bf0*/  SHFL.IDX PT, R57, R54, R57, 0x1f ;  /* 0x00001f3936397589 */ /* 0x000e6200000e0000 */
[----:B--2---:R-:W-:-:S03]  /*1c00*/  IMAD R15, R34, R43, R15 ;  /* 0x0000002b220f7224 */ /* 0x004fc600078e020f */
[----:B------:R-:W-:Y:S01]  /*1c10*/  LDS R17, [R3+0x1800] ;  /* 0x0018000003117984 */ /* 0x000fe20000000800 */
[----:B---3--:R-:W-:-:S03]  /*1c20*/  IMAD R14, R41, R14, R15 ;  /* 0x0000000e290e7224 */ /* 0x008fc600078e020f */
[----:B------:R-:W2:Y:S01]  /*1c30*/  SHFL.IDX PT, R61, R54, R61, 0x1f ;  /* 0x00001f3d363d7589 */ /* 0x000ea200000e0000 */
[----:B----4-:R-:W-:-:S03]  /*1c40*/  IMAD R45, R42, R45, R14 ;  /* 0x0000002d2a2d7224 */ /* 0x010fc600078e020e */
[----:B------:R-:W3:Y:S01]  /*1c50*/  SHFL.IDX PT, R59, R54, R59, 0x1f ;  /* 0x00001f3b363b7589 */ /* 0x000ee200000e0000 */
[----:B-----5:R-:W-:-:S03]  /*1c60*/  IMAD R45, R46, R51, R45 ;  /* 0x000000332e2d7224 */ /* 0x020fc600078e022d */
[----:B------:R-:W4:Y:S01]  /*1c70*/  SHFL.IDX PT, R44, R54, R44, 0x1f ;  /* 0x00001f2c362c7589 */ /* 0x000f2200000e0000 */
[----:B0-----:R-:W-:-:S04]  /*1c80*/  IMAD R48, R48, R55, R45 ;  /* 0x0000003730307224 */ /* 0x001fc800078e022d */
[----:B-1----:R-:W-:-:S04]  /*1c90*/  IMAD R49, R49, R57, R48 ;  /* 0x0000003931317224 */ /* 0x002fc800078e0230 */
[----:B--2---:R-:W-:-:S04]  /*1ca0*/  IMAD R49, R52, R61, R49 ;  /* 0x0000003d34317224 */ /* 0x004fc800078e0231 */
[----:B---3--:R-:W-:-:S04]  /*1cb0*/  IMAD R50, R50, R59, R49 ;  /* 0x0000003b32327224 */ /* 0x008fc800078e0231 */
[----:B----4-:R-:W-:-:S04]  /*1cc0*/  IMAD R50, R53, R44, R50 ;  /* 0x0000002c35327224 */ /* 0x010fc800078e0232 */
[----:B------:R-:W-:-:S05]  /*1cd0*/  IMAD.IADD R50, R50, 0x1, R17 ;  /* 0x0000000132327824 */ /* 0x000fca00078e0211 */
[----:B------:R2:W-:Y:S01]  /*1ce0*/  STS [R3+0x1800], R50 ;  /* 0x0018003203007388 */ /* 0x0005e20000000800 */
[----:B------:R-:W-:Y:S05]  /*1cf0*/  BRA.U UP1, `(.L_x_294) ;  /* 0xfffffff1019c7547 */ /* 0x000fea000b83ffff */
[----:B------:R-:W-:-:S05]  /*1d00*/  VIADD R25, R25, 0x20 ;  /* 0x0000002019197836 */ /* 0x000fca0000000000 */
[----:B------:R-:W-:-:S13]  /*1d10*/  ISETP.GE.U32.AND P0, PT, R25, 0x80, PT ;  /* 0x000000801900780c */ /* 0x000fda0003f06070 */
[----:B------:R-:W-:Y:S05]  /*1d20*/  @!P0 BRA `(.L_x_295) ;  /* 0xffffffe800448947 */ /* 0x000fea000383ffff */
[----:B------:R-:W-:Y:S01]  /*1d30*/  SHF.L.U32 R0, R30, 0x2, RZ ;  /* 0x000000021e007819 */ /* 0x000fe200000006ff */
[----:B------:R-:W0:Y:S08]  /*1d40*/  S2UR UR6, SR_CgaCtaId ;  /* 0x00000000000679c3 */ /* 0x000e300000008800 */
[----:B------:R-:W-:Y:S01]  /*1d50*/  BAR.SYNC.DEFER_BLOCKING 0x0 ;  /* 0x0000000000007b1d */ /* 0x000fe20000010000 */
[----:B------:R-:W-:-:S02]  /*1d60*/  ISETP.GE.U32.AND P0, PT, R28, 0x800, PT ;  /* 0x000008001c00780c */ /* 0x000fc40003f06070 */
[----:B------:R-:W-:Y:S02]  /*1d70*/  VIMNMX.U32 R5, PT, PT, R28, 0x800, !PT ;  /* 0x000008001c057848 */ /* 0x000fe40007fe0000 */
[----:B------:R-:W-:Y:S01]  /*1d80*/  SEL R4, RZ, 0x1, P0 ;  /* 0x00000001ff047807 */ /* 0x000fe20000000000 */
[----:B------:R-:W1:Y:S01]  /*1d90*/  I2F.U32.RP R6, R0 ;  /* 0x0000000000067306 */ /* 0x000e620000209000 */
[----:B------:R-:W-:Y:S01]  /*1da0*/  ISETP.NE.U32.AND P2, PT, R0, RZ, PT ;  /* 0x000000ff0000720c */ /* 0x000fe20003f45070 */
[----:B------:R-:W-:Y:S01]  /*1db0*/  UMOV UR7, 0x400 ;  /* 0x0000040000077882 */ /* 0x000fe20000000000 */
[----:B------:R-:W-:Y:S01]  /*1dc0*/  IADD3 R5, PT, PT, R5, -R28, -R4 ;  /* 0x8000001c05057210 */ /* 0x000fe20007ffe804 */
[----:B------:R-:W-:Y:S04]  /*1dd0*/  BSSY.RECONVERGENT B0, `(.L_x_296) ;  /* 0x000002a000007945 */ /* 0x000fe80003800200 */
[----:B-1----:R-:W1:Y:S02]  /*1de0*/  MUFU.RCP R6, R6 ;  /* 0x0000000600067308 */ /* 0x002e640000001000 */
[----:B-1----:R-:W-:-:S06]  /*1df0*/  VIADD R2, R6, 0xffffffe ;  /* 0x0ffffffe06027836 */ /* 0x002fcc0000000000 */
[----:B--2---:R1:W2:Y:S02]  /*1e00*/  F2I.FTZ.U32.TRUNC.NTZ R3, R2 ;  /* 0x0000000200037305 */ /* 0x0042a4000021f000 */
[----:B-1----:R-:W-:Y:S02]  /*1e10*/  IMAD.MOV.U32 R2, RZ, RZ, RZ ;  /* 0x000000ffff027224 */ /* 0x002fe400078e00ff */
[----:B--2---:R-:W-:-:S04]  /*1e20*/  IMAD.MOV R7, RZ, RZ, -R3 ;  /* 0x000000ffff077224 */ /* 0x004fc800078e0a03 */
[----:B------:R-:W-:-:S04]  /*1e30*/  IMAD R7, R7, R0, RZ ;  /* 0x0000000007077224 */ /* 0x000fc800078e02ff */
[----:B------:R-:W-:-:S06]  /*1e40*/  IMAD.HI.U32 R8, R3, R7, R2 ;  /* 0x0000000703087227 */ /* 0x000fcc00078e0002 */
[----:B------:R-:W-:-:S05]  /*1e50*/  IMAD.HI.U32 R3, R8, R5, RZ ;  /* 0x0000000508037227 */ /* 0x000fca00078e00ff */
[----:B------:R-:W-:-:S05]  /*1e60*/  IADD3 R2, PT, PT, -R3, RZ, RZ ;  /* 0x000000ff03027210 */ /* 0x000fca0007ffe1ff */
[----:B------:R-:W-:-:S05]  /*1e70*/  IMAD R5, R0, R2, R5 ;  /* 0x0000000200057224 */ /* 0x000fca00078e0205 */
[----:B------:R-:W-:-:S13]  /*1e80*/  ISETP.GE.U32.AND P0, PT, R5, R0, PT ;  /* 0x000000000500720c */ /* 0x000fda0003f06070 */
[----:B------:R-:W-:Y:S02]  /*1e90*/  @P0 IMAD.IADD R5, R5, 0x1, -R0 ;  /* 0x0000000105050824 */ /* 0x000fe400078e0a00 */
[----:B------:R-:W-:-:S03]  /*1ea0*/  @P0 VIADD R3, R3, 0x1 ;  /* 0x0000000103030836 */ /* 0x000fc60000000000 */
[----:B------:R-:W-:-:S13]  /*1eb0*/  ISETP.GE.U32.AND P1, PT, R5, R0, PT ;  /* 0x000000000500720c */ /* 0x000fda0003f26070 */
[----:B------:R-:W-:Y:S01]  /*1ec0*/  @P1 VIADD R3, R3, 0x1 ;  /* 0x0000000103031836 */ /* 0x000fe20000000000 */
[----:B------:R-:W-:-:S04]  /*1ed0*/  @!P2 LOP3.LUT R3, RZ, R0, RZ, 0x33, !PT ;  /* 0x00000000ff03a212 */ /* 0x000fc800078e33ff */
[----:B------:R-:W-:-:S04]  /*1ee0*/  IADD3 R4, PT, PT, R4, R3, RZ ;  /* 0x0000000304047210 */ /* 0x000fc80007ffe0ff */
[C---:B------:R-:W-:Y:S02]  /*1ef0*/  LOP3.LUT R2, R4.reuse, 0x3, RZ, 0xc0, !PT ;  /* 0x0000000304027812 */ /* 0x040fe400078ec0ff */
[----:B------:R-:W-:Y:S02]  /*1f00*/  ISETP.GE.U32.AND P1, PT, R4, 0x3, PT ;  /* 0x000000030400780c */ /* 0x000fe40003f26070 */
[----:B------:R-:W-:-:S13]  /*1f10*/  ISETP.NE.AND P0, PT, R2, 0x3, PT ;  /* 0x000000030200780c */ /* 0x000fda0003f05270 */
[----:B0-----:R-:W-:Y:S05]  /*1f20*/  @!P0 BRA `(.L_x_297) ;  /* 0x0000000000508947 */ /* 0x001fea0003800000 */
[----:B------:R-:W0:Y:S01]  /*1f30*/  S2R R6, SR_TID.X ;  /* 0x0000000000067919 */ /* 0x000e220000002100 */
[----:B------:R-:W1:Y:S01]  /*1f40*/  LDC.64 R2, c[0x0][0x3a0] ;  /* 0x0000e800ff027b82 */ /* 0x000e620000000a00 */
[----:B------:R-:W-:Y:S01]  /*1f50*/  UIADD3 UR4, UPT, UPT, UR7, 0x4a00, URZ ;  /* 0x00004a0007047890 */ /* 0x000fe2000fffe0ff */
[----:B------:R-:W-:Y:S02]  /*1f60*/  VIADD R4, R4, 0x1 ;  /* 0x0000000104047836 */ /* 0x000fe40000000000 */
[----:B------:R-:W-:Y:S01]  /*1f70*/  VIADD R5, R29, UR5 ;  /* 0x000000051d057c36 */ /* 0x000fe20008000000 */
[----:B------:R-:W-:Y:S02]  /*1f80*/  ULEA UR4, UR6, UR4, 0x18 ;  /* 0x0000000406047291 */ /* 0x000fe4000f8ec0ff */
[----:B------:R-:W-:-:S05]  /*1f90*/  LOP3.LUT R4, R4, 0x3, RZ, 0xc0, !PT ;  /* 0x0000000304047812 */ /* 0x000fca00078ec0ff */
[----:B------:R-:W-:Y:S02]  /*1fa0*/  IMAD.MOV R4, RZ, RZ, -R4 ;  /* 0x000000ffff047224 */ /* 0x000fe400078e0a04 */
[----:B-1----:R-:W-:-:S04]  /*1fb0*/  IMAD.WIDE.U32 R2, R5, 0x4, R2 ;  /* 0x0000000405027825 */ /* 0x002fc800078e0002 */
[----:B0-----:R-:W-:-:S05]  /*1fc0*/  IMAD.SHL.U32 R6, R6, 0x10, RZ ;  /* 0x0000001006067824 */ /* 0x001fca00078e00ff */
[----:B------:R-:W-:-:S07]  /*1fd0*/  IADD3 R5, PT, PT, R6, UR4, RZ ;  /* 0x0000000406057c10 */ /* 0x000fce000fffe0ff */
.L_x_298:
[----:B------:R0:W1:Y:S01]  /*1fe0*/  LDS.128 R8, [R5] ;  /* 0x0000000005087984 */ /* 0x0000620000000c00 */
[----:B------:R-:W0:Y:S01]  /*1ff0*/  LDC R6, c[0x0][0x360] ;  /* 0x0000d800ff067b82 */ /* 0x000e220000000800 */
[----:B------:R-:W-:Y:S01]  /*2000*/  VIADD R4, R4, 0x1 ;  /* 0x0000000104047836 */ /* 0x000fe20000000000 */
[----:B------:R-:W-:-:S04]  /*2010*/  IADD3 R29, PT, PT, R29, R0, RZ ;  /* 0x000000001d1d7210 */ /* 0x000fc80007ffe0ff */
[----:B------:R-:W-:Y:S01]  /*2020*/  ISETP.NE.AND P0, PT, R4, RZ, PT ;  /* 0x000000ff0400720c */ /* 0x000fe20003f05270 */
[----:B0-----:R-:W-:Y:S01]  /*2030*/  IMAD R5, R6, 0x10, R5 ;  /* 0x0000001006057824 */ /* 0x001fe200078e0205 */
[----:B-1----:R0:W-:Y:S02]  /*2040*/  STG.E.128 desc[UR10][R2.64], R8 ;  /* 0x0000000802007986 */ /* 0x0021e4000c101d0a */
[----:B0-----:R-:W-:-:S09]  /*2050*/  IMAD.WIDE.U32 R2, R30, 0x10, R2 ;  /* 0x000000101e027825 */ /* 0x001fd200078e0002 */
[----:B------:R-:W-:Y:S05]  /*2060*/  @P0 BRA `(.L_x_298) ;  /* 0xfffffffc00dc0947 */ /* 0x000fea000383ffff */
.L_x_297:
[----:B------:R-:W-:Y:S05]  /*2070*/  BSYNC.RECONVERGENT B0 ;  /* 0x0000000000007941 */ /* 0x000fea0003800200 */
.L_x_296:
[----:B------:R-:W-:Y:S05]  /*2080*/  @!P1 EXIT ;  /* 0x000000000000994d */ /* 0x000fea0003800000 */
[----:B------:R-:W0:Y:S01]  /*2090*/  LDC R39, c[0x0][0x360] ;  /* 0x0000d800ff277b82 */ /* 0x000e220000000800 */
[----:B------:R-:W-:Y:S01]  /*20a0*/  UIADD3 UR4, UPT, UPT, UR7, 0x4a00, URZ ;  /* 0x00004a0007047890 */ /* 0x000fe2000fffe0ff */
[----:B------:R-:W-:-:S03]  /*20b0*/  VIADD R31, R29, UR5 ;  /* 0x000000051d1f7c36 */ /* 0x000fc60008000000 */
[----:B------:R-:W-:Y:S01]  /*20c0*/  ULEA UR4, UR6, UR4, 0x18 ;  /* 0x0000000406047291 */ /* 0x000fe2000f8ec0ff */
[----:B------:R-:W-:Y:S02]  /*20d0*/  IMAD.IADD R37, R31, 0x1, R0 ;  /* 0x000000011f257824 */ /* 0x000fe400078e0200 */
[----:B------:R-:W1:Y:S03]  /*20e0*/  LDC.64 R26, c[0x0][0x3a0] ;  /* 0x0000e800ff1a7b82 */ /* 0x000e660000000a00 */
[----:B------:R-:W-:Y:S01]  /*20f0*/  LEA R28, R29, UR4, 0x2 ;  /* 0x000000041d1c7c11 */ /* 0x000fe2000f8e10ff */
[C-C-:B0-----:R-:W-:Y:S02]  /*2100*/  IMAD R33, R39.reuse, 0xc, R31.reuse ;  /* 0x0000000c27217824 */ /* 0x141fe400078e021f */
[----:B------:R-:W-:-:S07]  /*2110*/  IMAD R35, R39, 0x8, R31 ;  /* 0x0000000827237824 */ /* 0x000fce00078e021f */
.L_x_299:
[----:B------:R-:W0:Y:S01]  /*2120*/  LDC R30, c[0x0][0x360] ;  /* 0x0000d800ff1e7b82 */ /* 0x000e220000000800 */
[C-C-:B--2---:R-:W-:Y:S01]  /*2130*/  IMAD R12, R39.reuse, 0x20, R28.reuse ;  /* 0x00000020270c7824 */ /* 0x144fe200078e021c */
[----:B------:R2:W3:Y:S01]  /*2140*/  LDS.128 R4, [R28] ;  /* 0x000000001c047984 */ /* 0x0004e20000000c00 */
[----:B------:R-:W-:Y:S01]  /*2150*/  IMAD R16, R39, 0x30, R28 ;  /* 0x0000003027107824 */ /* 0x000fe200078e021c */
[C---:B------:R-:W-:Y:S01]  /*2160*/  IADD3 R29, PT, PT, R0.reuse, R29, R0 ;  /* 0x0000001d001d7210 */ /* 0x040fe20007ffe000 */
[----:B-1----:R-:W-:Y:S02]  /*2170*/  IMAD.WIDE.U32 R2, R31, 0x4, R26 ;  /* 0x000000041f027825 */ /* 0x002fe400078e001a */
[----:B------:R-:W-:Y:S01]  /*2180*/  LDS.128 R12, [R12] ;  /* 0x000000000c0c7984 */ /* 0x000fe20000000c00 */
[----:B------:R-:W-:Y:S01]  /*2190*/  IADD3 R29, PT, PT, R0, R29, R0 ;  /* 0x0000001d001d7210 */ /* 0x000fe20007ffe000 */
[--C-:B------:R-:W-:Y:S02]  /*21a0*/  IMAD.WIDE.U32 R20, R37, 0x4, R26.reuse ;  /* 0x0000000425147825 */ /* 0x100fe400078e001a */
[----:B------:R-:W-:Y:S01]  /*21b0*/  LDS.128 R16, [R16] ;  /* 0x0000000010107984 */ /* 0x000fe20000000c00 */
[----:B------:R-:W-:Y:S01]  /*21c0*/  ISETP.GE.U32.AND P0, PT, R29, 0x800, PT ;  /* 0x000008001d00780c */ /* 0x000fe20003f06070 */
[----:B------:R-:W-:-:S04]  /*21d0*/  IMAD.WIDE.U32 R22, R35, 0x4, R26 ;  /* 0x0000000423167825 */ /* 0x000fc800078e001a */
[----:B------:R-:W-:Y:S01]  /*21e0*/  IMAD.WIDE.U32 R24, R33, 0x4, R26 ;  /* 0x0000000421187825 */ /* 0x000fe200078e001a */
[----:B0-----:R-:W-:-:S03]  /*21f0*/  LEA R8, R30, R28, 0x4 ;  /* 0x0000001c1e087211 */ /* 0x001fc600078e20ff */
[C---:B------:R-:W-:Y:S01]  /*2200*/  IMAD R33, R30.reuse, 0x10, R33 ;  /* 0x000000101e217824 */ /* 0x040fe200078e0221 */
[C---:B------:R-:W-:Y:S01]  /*2210*/  LEA R37, R30.reuse, R37, 0x4 ;  /* 0x000000251e257211 */ /* 0x040fe200078e20ff */
[C---:B------:R-:W-:Y:S02]  /*2220*/  IMAD R35, R30.reuse, 0x10, R35 ;  /* 0x000000101e237824 */ /* 0x040fe400078e0223 */
[----:B------:R-:W-:Y:S01]  /*2230*/  IMAD R31, R30, 0x10, R31 ;  /* 0x000000101e1f7824 */ /* 0x000fe200078e021f */
[----:B------:R-:W0:Y:S01]  /*2240*/  LDS.128 R8, [R8] ;  /* 0x0000000008087984 */ /* 0x000e220000000c00 */
[----:B--2---:R-:W-:-:S03]  /*2250*/  IMAD R28, R39, 0x40, R28 ;  /* 0x00000040271c7824 */ /* 0x004fc600078e021c */
[----:B---3--:R2:W-:Y:S04]  /*2260*/  STG.E.128 desc[UR10][R2.64], R4 ;  /* 0x0000000402007986 */ /* 0x0085e8000c101d0a */
[----:B0-----:R2:W-:Y:S04]  /*2270*/  STG.E.128 desc[UR10][R20.64], R8 ;  /* 0x0000000814007986 */ /* 0x0015e8000c101d0a */
[----:B------:R2:W-:Y:S04]  /*2280*/  STG.E.128 desc[UR10][R22.64], R12 ;  /* 0x0000000c16007986 */ /* 0x0005e8000c101d0a */
[----:B------:R2:W-:Y:S01]  /*2290*/  STG.E.128 desc[UR10][R24.64], R16 ;  /* 0x0000001018007986 */ /* 0x0005e2000c101d0a */
[----:B------:R-:W-:Y:S05]  /*22a0*/  @!P0 BRA `(.L_x_299) ;  /* 0xfffffffc009c8947 */ /* 0x000fea000383ffff */
[----:B------:R-:W-:Y:S05]  /*22b0*/  EXIT ;  /* 0x000000000000794d */ /* 0x000fea0003800000 */
        .weak           $__internal_14_$__cuda_sm20_div_u16
        .type           $__internal_14_$__cuda_sm20_div_u16,@function
        .size           $__internal_14_$__cuda_sm20_div_u16,(.L_x_2352 - $__internal_14_$__cuda_sm20_div_u16)
$__internal_14_$__cuda_sm20_div_u16:
        /* <DEDUP_REMOVED lines=8> */
[----:B------:R-:W-:Y:S02]  /*2340*/  IMAD.MOV.U32 R3, RZ, RZ, 0x0 ;  /* 0x00000000ff037424 */ /* 0x000fe400078e00ff */
[----:B------:R-:W-:-:S06]  /*2350*/  FMUL R4, R4, R5 ;  /* 0x0000000504047220 */ /* 0x000fcc0000400000 */
[----:B------:R-:W0:Y:S02]  /*2360*/  MUFU.RCP R4, R4 ;  /* 0x0000000400047308 */ /* 0x000e240000001000 */
[----:B0-----:R-:W-:-:S04]  /*2370*/  FMUL R5, R5, R4 ;  /* 0x0000000405057220 */ /* 0x001fc80000400000 */
[----:B------:R-:W-:-:S04]  /*2380*/  VIADD R5, R5, 0x2 ;  /* 0x0000000205057836 */ /* 0x000fc80000000000 */
[----:B------:R-:W-:Y:S01]  /*2390*/  FMUL.RZ R5, R2, R5 ;  /* 0x0000000502057220 */ /* 0x000fe2000040c000 */
[----:B------:R-:W-:-:S05]  /*23a0*/  MOV R2, R7 ;  /* 0x0000000700027202 */ /* 0x000fca0000000f00 */
[----:B------:R-:W0:Y:S02]  /*23b0*/  F2I.U32.TRUNC.NTZ R5, R5 ;  /* 0x0000000500057305 */ /* 0x000e24000020f000 */
[----:B0-----:R-:W-:Y:S01]  /*23c0*/  LOP3.LUT R6, R5, 0xffff, RZ, 0xc0, !PT ;  /* 0x0000ffff05067812 */ /* 0x001fe200078ec0ff */
[----:B------:R-:W-:Y:S01]  /*23d0*/  @!P0 IMAD.MOV.U32 R6, RZ, RZ, -0x1 ;  /* 0xffffffffff068424 */ /* 0x000fe200078e00ff */
[----:B------:R-:W-:Y:S06]  /*23e0*/  RET.REL.NODEC R2 `(_Z9cuda_gemmIiLj512ELj1ELj1ELj2048ELj128ELj128ELj128ELj1ELj1EEvjjjPKT_S2_PS0_jjj) ;  /* 0xffffffdc02047950 */ /* 0x000fec0003c3ffff */
.L_x_300:
        /* <DEDUP_REMOVED lines=9> */
.L_x_2352:


//--------------------- .text._Z9cuda_gemmIiLj512ELj1ELj1ELj2048ELj128ELj128ELj128ELj0ELj1EEvjjjPKT_S2_PS0_jjj --------------------------
	.section	.text._Z9cuda_gemmIiLj512ELj1ELj1ELj2048ELj128ELj128ELj128ELj0ELj1EEvjjjPKT_S2_PS0_jjj,"ax",@progbits
	.align	128
        .global         _Z9cuda_gemmIiLj512ELj1ELj1ELj2048ELj128ELj128ELj128ELj0ELj1EEvjjjPKT_S2_PS0_jjj
        .type           _Z9cuda_gemmIiLj512ELj1ELj1ELj2048ELj128ELj128ELj128ELj0ELj1EEvjjjPKT_S2_PS0_jjj,@function
        .size           _Z9cuda_gemmIiLj512ELj1ELj1ELj2048ELj128ELj128ELj128ELj0ELj1EEvjjjPKT_S2_PS0_jjj,(.L_x_2353 - _Z9cuda_gemmIiLj512ELj1ELj1ELj2048ELj128ELj128ELj128ELj0ELj1EEvjjjPKT_S2_PS0_jjj)
        .other          _Z9cuda_gemmIiLj512ELj1ELj1ELj2048ELj128ELj128ELj128ELj0ELj1EEvjjjPKT_S2_PS0_jjj,@"STO_CUDA_ENTRY STV_DEFAULT"
_Z9cuda_gemmIiLj512ELj1ELj1ELj2048ELj128ELj128ELj128ELj0ELj1EEvjjjPKT_S2_PS0_jjj:
.text._Z9cuda_gemmIiLj512ELj1ELj1ELj2048ELj128ELj128ELj128ELj0ELj1EEvjjjPKT_S2_PS0_jjj:
        /* <DEDUP_REMOVED lines=8> */
[----:B------:R-:W-:-:S07]  /*0080*/  MOV R8, 0x120 ;  /* 0x0000012000087802 */ /* 0x000fce0000000f00 */
[----:B------:R-:W2:Y:S08]  /*0090*/  S2UR UR5, SR_CTAID.Z ;  /* 0x00000000000579c3 */ /* 0x000eb00000002700 */
[----:B------:R-:W3:Y:S01]  /*00a0*/  S2UR UR8, SR_CTAID.X ;  /* 0x00000000000879c3 */ /* 0x000ee20000002500 */
[----:B-1----:R-:W-:Y:S01]  /*00b0*/  LOP3.LUT R4, R0, 0xffff, RZ, 0xc0, !PT ;  /* 0x0000ffff00047812 */ /* 0x002fe200078ec0ff */
[----:B0-----:R-:W-:Y:S01]  /*00c0*/  VIADD R2, R9, UR4 ;  /* 0x0000000409027c36 */ /* 0x001fe20008000000 */
[----:B--2---:R-:W-:-:S04]  /*00d0*/  USHF.L.U32 UR5, UR5, 0x7, URZ ;  /* 0x0000000705057899 */ /* 0x004fc800080006ff */
[----:B------:R-:W-:Y:S01]  /*00e0*/  LOP3.LUT R3, R2, 0x7ff, RZ, 0x3c, !PT ;  /* 0x000007ff02037812 */ /* 0x000fe200078e3cff */
[----:B------:R-:W-:-:S03]  /*00f0*/  IMAD.SHL.U32 R2, R9, 0x4, RZ ;  /* 0x0000000409027824 */ /* 0x000fc600078e00ff */
[----:B---3--:R-:W-:-:S07]  /*0100*/  LOP3.LUT R3, R3, 0xffff, RZ, 0xc0, !PT ;  /* 0x0000ffff03037812 */ /* 0x008fce00078ec0ff */
[----:B------:R-:W-:Y:S05]  /*0110*/  CALL.REL.NOINC `($__internal_15_$__cuda_sm20_div_u16) ;  /* 0x0000002000c07944 */ /* 0x000fea0003c00000 */
        /* <DEDUP_REMOVED lines=13> */
.L_x_303:
[C---:B------:R-:W-:Y:S01]  /*01f0*/  IMAD R5, R3.reuse, 0x4, R6 ;  /* 0x0000000403057824 */ /* 0x040fe200078e0206 */
[----:B------:R-:W-:Y:S01]  /*0200*/  IADD3 R4, PT, PT, R4, 0x1, RZ ;  /* 0x0000000104047810 */ /* 0x000fe20007ffe0ff */
[----:B------:R-:W-:-:S03]  /*0210*/  VIADD R3, R3, UR4 ;  /* 0x0000000403037c36 */ /* 0x000fc60008000000 */
[----:B------:R1:W-:Y:S01]  /*0220*/  STS [R5], RZ ;  /* 0x000000ff05007388 */ /* 0x0003e20000000800 */
[----:B------:R-:W-:-:S04]  /*0230*/  LOP3.LUT R7, R4, R11, RZ, 0x3c, !PT ;  /* 0x0000000b04077212 */ /* 0x000fc800078e3cff */
[----:B------:R-:W-:-:S13]  /*0240*/  ISETP.NE.AND P0, PT, R7, 0x2, PT ;  /* 0x000000020700780c */ /* 0x000fda0003f05270 */
[----:B-1----:R-:W-:Y:S05]  /*0250*/  @P0 BRA `(.L_x_303) ;  /* 0xfffffffc00e40947 */ /* 0x002fea000383ffff */
.L_x_302:
[----:B0-----:R-:W-:Y:S05]  /*0260*/  BSYNC.RECONVERGENT B0 ;  /* 0x0000000000007941 */ /* 0x001fea0003800200 */
.L_x_301:
[----:B------:R-:W-:Y:S01]  /*0270*/  BSSY.RECONVERGENT B0, `(.L_x_304) ;  /* 0x000000e000007945 */ /* 0x000fe20003800200 */
[----:B------:R-:W-:Y:S02]  /*0280*/  UIADD3 UR10, UPT, UPT, UR6, 0x4a00, URZ ;  /* 0x00004a00060a7890 */ /* 0x000fe4000fffe0ff */
[----:B------:R-:W-:Y:S02]  /*0290*/  USHF.L.U32 UR9, UR4, 0x2, URZ ;  /* 0x0000000204097899 */ /* 0x000fe400080006ff */
[----:B------:R-:W-:-:S12]  /*02a0*/  ULEA UR10, UR11, UR10, 0x18 ;  /* 0x0000000a0b0a7291 */ /* 0x000fd8000f8ec0ff */
.L_x_305:
        /* <DEDUP_REMOVED lines=11> */
.L_x_304:
[----:B------:R-:W1:Y:S01]  /*0360*/  I2F.U32.RP R8, UR9 ;  /* 0x0000000900087d06 */ /* 0x000e620008209000 */
[----:B------:R-:W-:Y:S01]  /*0370*/  VIADD R3, R2, UR9 ;  /* 0x0000000902037c36 */ /* 0x000fe20008000000 */
[----:B------:R-:W-:Y:S01]  /*0380*/  ISETP.NE.U32.AND P2, PT, RZ, UR9, PT ;  /* 0x00000009ff007c0c */ /* 0x000fe2000bf45070 */
[----:B------:R-:W-:Y:S01]  /*0390*/  UIADD3 UR4, UPT, UPT, UR6, 0x4200, URZ ;  /* 0x0000420006047890 */ /* 0x000fe2000fffe0ff */
[----:B------:R-:W-:Y:S01]  /*03a0*/  MOV R43, RZ ;  /* 0x000000ff002b7202 */ /* 0x000fe20000000f00 */
[----:B------:R-:W-:Y:S01]  /*03b0*/  ULEA UR6, UR11, UR6, 0x18 ;  /* 0x000000060b067291 */ /* 0x000fe2000f8ec0ff */
[C---:B------:R-:W-:Y:S01]  /*03c0*/  ISETP.GE.U32.AND P0, PT, R3.reuse, 0x200, PT ;  /* 0x000002000300780c */ /* 0x040fe20003f06070 */
[----:B------:R-:W-:Y:S01]  /*03d0*/  ULEA UR4, UR11, UR4, 0x18 ;  /* 0x000000040b047291 */ /* 0x000fe2000f8ec0ff */
[----:B0-----:R-:W-:Y:S01]  /*03e0*/  VIMNMX.U32 R6, PT, PT, R3, 0x200, !PT ;  /* 0x0000020003067848 */ /* 0x001fe20007fe0000 */
[----:B------:R-:W0:Y:S01]  /*03f0*/  LDCU.64 UR12, c[0x0][0x358] ;  /* 0x00006b00ff0c77ac */ /* 0x000e220008000a00 */
[----:B------:R-:W-:-:S04]  /*0400*/  SEL R7, RZ, 0x1, P0 ;  /* 0x00000001ff077807 */ /* 0x000fc80000000000 */
[----:B------:R-:W-:Y:S01]  /*0410*/  IADD3 R6, PT, PT, R6, -R3, -R7 ;  /* 0x8000000306067210 */ /* 0x000fe20007ffe807 */
[----:B-1----:R-:W1:Y:S02]  /*0420*/  MUFU.RCP R8, R8 ;  /* 0x0000000800087308 */ /* 0x002e640000001000 */
[----:B-1----:R-:W-:-:S06]  /*0430*/  VIADD R4, R8, 0xffffffe ;  /* 0x0ffffffe08047836 */ /* 0x002fcc0000000000 */
[----:B------:R1:W2:Y:S02]  /*0440*/  F2I.FTZ.U32.TRUNC.NTZ R5, R4 ;  /* 0x0000000400057305 */ /* 0x0002a4000021f000 */
[----:B-1----:R-:W-:Y:S02]  /*0450*/  HFMA2 R4, -RZ, RZ, 0, 0 ;  /* 0x00000000ff047431 */ /* 0x002fe400000001ff */
[----:B--2---:R-:W-:-:S04]  /*0460*/  IMAD.MOV R11, RZ, RZ, -R5 ;  /* 0x000000ffff0b7224 */ /* 0x004fc800078e0a05 */
[----:B------:R-:W-:-:S04]  /*0470*/  IMAD R11, R11, UR9, RZ ;  /* 0x000000090b0b7c24 */ /* 0x000fc8000f8e02ff */
[----:B------:R-:W-:Y:S01]  /*0480*/  IMAD.HI.U32 R5, R5, R11, R4 ;  /* 0x0000000b05057227 */ /* 0x000fe200078e0004 */
[----:B------:R-:W-:-:S05]  /*0490*/  SHF.R.U32.HI R4, RZ, 0x4, R9 ;  /* 0x00000004ff047819 */ /* 0x000fca0000011609 */
        /* <DEDUP_REMOVED lines=9> */
[----:B------:R-:W-:Y:S01]  /*0530*/  ISETP.GE.U32.AND P1, PT, R6, UR9, PT ;  /* 0x0000000906007c0c */ /* 0x000fe2000bf26070 */
[----:B------:R-:W-:-:S12]  /*0540*/  VIADD R6, R2, UR10 ;  /* 0x0000000a02067c36 */ /* 0x000fd80008000000 */
[----:B------:R-:W-:Y:S02]  /*0550*/  @P1 IADD3 R8, PT, PT, R8, 0x1, RZ ;  /* 0x0000000108081810 */ /* 0x000fe40007ffe0ff */
[----:B------:R-:W-:-:S05]  /*0560*/  @!P2 LOP3.LUT R8, RZ, UR9, RZ, 0x33, !PT ;  /* 0x00000009ff08ac12 */ /* 0x000fca000f8e33ff */
[----:B------:R-:W-:Y:S01]  /*0570*/  IMAD.IADD R5, R7, 0x1, R8 ;  /* 0x0000000107057824 */ /* 0x000fe200078e0208 */
[----:B0-----:R-:W-:-:S07]  /*0580*/  LEA R7, R2, UR4, 0x2 ;  /* 0x0000000402077c11 */ /* 0x001fce000f8e10ff */
.L_x_314:
[----:B0-----:R-:W0:Y:S01]  /*0590*/  S2R R8, SR_TID.X ;  /* 0x0000000000087919 */ /* 0x001e220000002100 */
[----:B------:R-:W-:Y:S01]  /*05a0*/  BSSY.RECONVERGENT B0, `(.L_x_306) ;  /* 0x0000064000007945 */ /* 0x000fe20003800200 */
[----:B0-----:R-:W-:-:S13]  /*05b0*/  ISETP.GT.U32.AND P0, PT, R8, 0x7f, PT ;  /* 0x0000007f0800780c */ /* 0x001fda0003f04070 */
[----:B------:R-:W-:Y:S05]  /*05c0*/  @P0 BRA `(.L_x_307) ;  /* 0x0000000400840947 */ /* 0x000fea0003800000 */
[----:B------:R-:W0:Y:S01]  /*05d0*/  LDCU UR6, c[0x0][0x388] ;  /* 0x00007100ff0677ac */ /* 0x000e220008000800 */
[C---:B------:R-:W-:Y:S01]  /*05e0*/  LOP3.LUT R20, R5.reuse, 0x3, RZ, 0xc0, !PT ;  /* 0x0000000305147812 */ /* 0x040fe200078ec0ff */
[----:B------:R-:W-:Y:S01]  /*05f0*/  BSSY.RECONVERGENT B1, `(.L_x_308) ;  /* 0x0000029000017945 */ /* 0x000fe20003800200 */
[----:B------:R-:W-:Y:S01]  /*0600*/  ISETP.GE.U32.AND P0, PT, R5, 0x3, PT ;  /* 0x000000030500780c */ /* 0x000fe20003f06070 */
[----:B------:R-:W-:Y:S01]  /*0610*/  ULEA UR4, UR8, UR5, 0xb ;  /* 0x0000000508047291 */ /* 0x000fe2000f8e58ff */
[----:B------:R-:W-:Y:S01]  /*0620*/  ISETP.NE.AND P1, PT, R20, 0x3, PT ;  /* 0x000000031400780c */ /* 0x000fe20003f25270 */
[----:B------:R-:W-:Y:S02]  /*0630*/  IMAD.SHL.U32 R10, R0, 0x4, RZ ;  /* 0x00000004000a7824 */ /* 0x000fe400078e00ff */
[----:B------:R-:W-:Y:S01]  /*0640*/  IMAD.MOV.U32 R11, RZ, RZ, R2 ;  /* 0x000000ffff0b7224 */ /* 0x000fe200078e0002 */
[----:B0-----:R-:W-:-:S06]  /*0650*/  UIMAD UR4, UR7, UR6, UR4 ;  /* 0x00000006070472a4 */ /* 0x001fcc000f8e0204 */
[----:B------:R-:W-:-:S03]  /*0660*/  VIADD R9, R43, UR4 ;  /* 0x000000042b097c36 */ /* 0x000fc60008000000 */
[----:B------:R-:W-:Y:S05]  /*0670*/  @!P1 BRA `(.L_x_309) ;  /* 0x0000000000809947 */ /* 0x000fea0003800000 */
[----:B------:R-:W0:Y:S01]  /*0680*/  LDC.64 R12, c[0x0][0x390] ;  /* 0x0000e400ff0c7b82 */ /* 0x000e220000000a00 */
[----:B------:R-:W-:Y:S02]  /*0690*/  SHF.L.U32 R14, R8, 0x4, RZ ;  /* 0x00000004080e7819 */ /* 0x000fe400000006ff */
[----:B------:R-:W-:-:S04]  /*06a0*/  LOP3.LUT R11, R2, 0x1c, RZ, 0xc0, !PT ;  /* 0x0000001c020b7812 */ /* 0x000fc800078ec0ff */
[----:B------:R-:W-:-:S05]  /*06b0*/  LOP3.LUT R14, R11, 0x780, R14, 0xf8, !PT ;  /* 0x000007800b0e7812 */ /* 0x000fca00078ef80e */
[----:B------:R-:W-:-:S04]  /*06c0*/  IMAD.IADD R15, R9, 0x1, R14 ;  /* 0x00000001090f7824 */ /* 0x000fc800078e020e */
[----:B0-----:R-:W-:-:S05]  /*06d0*/  IMAD.WIDE.U32 R14, R15, 0x4, R12 ;  /* 0x000000040f0e7825 */ /* 0x001fca00078e000c */
[----:B------:R-:W2:Y:S01]  /*06e0*/  LDG.E.128.CONSTANT R16, desc[UR12][R14.64] ;  /* 0x0000000c0e107981 */ /* 0x000ea2000c1e9d00 */
[----:B------:R-:W-:Y:S01]  /*06f0*/  ISETP.NE.AND P1, PT, R20, RZ, PT ;  /* 0x000000ff1400720c */ /* 0x000fe20003f25270 */
[----:B------:R-:W-:Y:S02]  /*0700*/  IMAD.MOV.U32 R11, RZ, RZ, R3 ;  /* 0x000000ffff0b7224 */ /* 0x000fe400078e0003 */
[----:B--2---:R0:W-:Y:S10]  /*0710*/  STS.128 [R7], R16 ;  /* 0x0000001007007388 */ /* 0x0041f40000000c00 */
[----:B------:R-:W-:Y:S05]  /*0720*/  @!P1 BRA `(.L_x_309) ;  /* 0x0000000000549947 */ /* 0x000fea0003800000 */
[----:B------:R-:W-:Y:S01]  /*0730*/  ISETP.NE.AND P1, PT, R20, 0x1, PT ;  /* 0x000000011400780c */ /* 0x000fe20003f25270 */
[C---:B------:R-:W-:Y:S01]  /*0740*/  IMAD.IADD R21, R3.reuse, 0x1, R10 ;  /* 0x0000000103157824 */ /* 0x040fe200078e020a */
[C---:B------:R-:W-:Y:S02]  /*0750*/  LOP3.LUT R11, R3.reuse, 0x1c, RZ, 0xc0, !PT ;  /* 0x0000001c030b7812 */ /* 0x040fe400078ec0ff */
[----:B------:R-:W-:-:S04]  /*0760*/  SHF.L.U32 R14, R3, 0x2, RZ ;  /* 0x00000002030e7819 */ /* 0x000fc800000006ff */
[----:B------:R-:W-:-:S05]  /*0770*/  LOP3.LUT R14, R11, 0x780, R14, 0xf8, !PT ;  /* 0x000007800b0e7812 */ /* 0x000fca00078ef80e */
[C---:B0-----:R-:W-:Y:S01]  /*0780*/  @P1 IMAD.SHL.U32 R16, R21.reuse, 0x4, RZ ;  /* 0x0000000415101824 */ /* 0x041fe200078e00ff */
[----:B------:R-:W-:-:S04]  /*0790*/  @P1 LOP3.LUT R15, R21, 0x1c, RZ, 0xc0, !PT ;  /* 0x0000001c150f1812 */ /* 0x000fc800078ec0ff */
[----:B------:R-:W-:Y:S01]  /*07a0*/  @P1 LOP3.LUT R16, R15, 0x780, R16, 0xf8, !PT ;  /* 0x000007800f101812 */ /* 0x000fe200078ef810 */
[----:B------:R-:W-:-:S04]  /*07b0*/  IMAD.IADD R15, R9, 0x1, R14 ;  /* 0x00000001090f7824 */ /* 0x000fc800078e020e */
[----:B------:R-:W-:Y:S02]  /*07c0*/  @P1 IMAD.IADD R17, R9, 0x1, R16 ;  /* 0x0000000109111824 */ /* 0x000fe400078e0210 */
[----:B------:R-:W-:-:S04]  /*07d0*/  IMAD.WIDE.U32 R14, R15, 0x4, R12 ;  /* 0x000000040f0e7825 */ /* 0x000fc800078e000c */
[----:B------:R-:W-:Y:S02]  /*07e0*/  @P1 IMAD.WIDE.U32 R16, R17, 0x4, R12 ;  /* 0x0000000411101825 */ /* 0x000fe400078e000c */
[----:B------:R-:W2:Y:S04]  /*07f0*/  LDG.E.128.CONSTANT R12, desc[UR12][R14.64] ;  /* 0x0000000c0e0c7981 */ /* 0x000ea8000c1e9d00 */
[----:B------:R-:W3:Y:S01]  /*0800*/  @P1 LDG.E.128.CONSTANT R16, desc[UR12][R16.64] ;  /* 0x0000000c10101981 */ /* 0x000ee2000c1e9d00 */
[----:B------:R-:W0:Y:S01]  /*0810*/  LDC R20, c[0x0][0x360] ;  /* 0x0000d800ff147b82 */ /* 0x000e220000000800 */
[----:B------:R-:W-:Y:S02]  /*0820*/  IMAD.MOV.U32 R11, RZ, RZ, R21 ;  /* 0x000000ffff0b7224 */ /* 0x000fe400078e0015 */
[----:B------:R-:W-:Y:S01]  /*0830*/  @P1 IMAD.IADD R11, R21, 0x1, R10 ;  /* 0x00000001150b1824 */ /* 0x000fe200078e020a */
[----:B0-----:R-:W-:-:S05]  /*0840*/  LEA R22, R20, R7, 0x4 ;  /* 0x0000000714167211 */ /* 0x001fca00078e20ff */
[----:B------:R-:W-:Y:S01]  /*0850*/  @P1 IMAD R20, R20, 0x10, R22 ;  /* 0x0000001014141824 */ /* 0x000fe200078e0216 */
[----:B--2---:R1:W-:Y:S04]  /*0860*/  STS.128 [R22], R12 ;  /* 0x0000000c16007388 */ /* 0x0043e80000000c00 */
[----:B---3--:R1:W-:Y:S02]  /*0870*/  @P1 STS.128 [R20], R16 ;  /* 0x0000001014001388 */ /* 0x0083e40000000c00 */
.L_x_309:
[----:B------:R-:W-:Y:S05]  /*0880*/  BSYNC.RECONVERGENT B1 ;  /* 0x0000000000017941 */ /* 0x000fea0003800200 */
.L_x_308:
[----:B------:R-:W-:Y:S05]  /*0890*/  @!P0 BRA `(.L_x_307) ;  /* 0x0000000000d08947 */ /* 0x000fea0003800000 */
[----:B-1----:R-:W1:Y:S01]  /*08a0*/  S2R R13, SR_CgaCtaId ;  /* 0x00000000000d7919 */ /* 0x002e620000008800 */
[----:B------:R-:W2:Y:S01]  /*08b0*/  LDC R30, c[0x0][0x360] ;  /* 0x0000d800ff1e7b82 */ /* 0x000ea20000000800 */
[----:B------:R-:W-:Y:S01]  /*08c0*/  MOV R12, 0x400 ;  /* 0x00000400000c7802 */ /* 0x000fe20000000f00 */
[C---:B------:R-:W-:Y:S02]  /*08d0*/  IMAD.SHL.U32 R35, R11.reuse, 0x4, RZ ;  /* 0x000000040b237824 */ /* 0x040fe400078e00ff */
[----:B------:R-:W-:Y:S01]  /*08e0*/  IMAD.IADD R39, R11, 0x1, R10 ;  /* 0x000000010b277824 */ /* 0x000fe200078e020a */
[----:B------:R-:W-:Y:S01]  /*08f0*/  IADD3 R12, PT, PT, R12, 0x4200, RZ ;  /* 0x000042000c0c7810 */ /* 0x000fe20007ffe0ff */
[C---:B--2---:R-:W-:Y:S01]  /*0900*/  IMAD R28, R30.reuse, 0xc, R11 ;  /* 0x0000000c1e1c7824 */ /* 0x044fe200078e020b */
[C---:B------:R-:W-:Y:S01]  /*0910*/  LEA R37, R30.reuse, R35, 0x5 ;  /* 0x000000231e257211 */ /* 0x040fe200078e28ff */
[C---:B------:R-:W-:Y:S02]  /*0920*/  IMAD R29, R30.reuse, 0x30, R35 ;  /* 0x000000301e1d7824 */ /* 0x040fe400078e0223 */
[----:B------:R-:W-:-:S02]  /*0930*/  IMAD R33, R30, 0x8, R11 ;  /* 0x000000081e217824 */ /* 0x000fc400078e020b */
[----:B------:R-:W-:Y:S01]  /*0940*/  IMAD R31, R30, 0x10, R35 ;  /* 0x000000101e1f7824 */ /* 0x000fe200078e0223 */
[----:B-1----:R-:W-:-:S07]  /*0950*/  LEA R32, R13, R12, 0x18 ;  /* 0x0000000c0d207211 */ /* 0x002fce00078ec0ff */
.L_x_310:
[----:B--2---:R-:W1:Y:S01]  /*0960*/  LDC.64 R24, c[0x0][0x390] ;  /* 0x0000e400ff187b82 */ /* 0x004e620000000a00 */
[----:B------:R-:W-:Y:S02]  /*0970*/  LOP3.LUT R12, R35, 0x780, RZ, 0xc0, !PT ;  /* 0x00000780230c7812 */ /* 0x000fe400078ec0ff */
[----:B------:R-:W-:Y:S02]  /*0980*/  LOP3.LUT R13, R11, 0x1c, RZ, 0xc0, !PT ;  /* 0x0000001c0b0d7812 */ /* 0x000fe400078ec0ff */
[----:B------:R-:W-:Y:S02]  /*0990*/  LOP3.LUT R14, R31, 0x780, RZ, 0xc0, !PT ;  /* 0x000007801f0e7812 */ /* 0x000fe400078ec0ff */
[----:B------:R-:W-:Y:S02]  /*09a0*/  LOP3.LUT R15, R39, 0x1c, RZ, 0xc0, !PT ;  /* 0x0000001c270f7812 */ /* 0x000fe400078ec0ff */
[----:B0-----:R-:W-:Y:S02]  /*09b0*/  LOP3.LUT R16, R37, 0x780, RZ, 0xc0, !PT ;  /* 0x0000078025107812 */ /* 0x001fe400078ec0ff */
[----:B------:R-:W-:-:S02]  /*09c0*/  LOP3.LUT R17, R33, 0x1c, RZ, 0xc0, !PT ;  /* 0x0000001c21117812 */ /* 0x000fc400078ec0ff */
[----:B------:R-:W-:Y:S02]  /*09d0*/  LOP3.LUT R18, R29, 0x780, RZ, 0xc0, !PT ;  /* 0x000007801d127812 */ /* 0x000fe400078ec0ff */
[----:B------:R-:W-:Y:S02]  /*09e0*/  LOP3.LUT R19, R28, 0x1c, RZ, 0xc0, !PT ;  /* 0x0000001c1c137812 */ /* 0x000fe400078ec0ff */
[-C--:B------:R-:W-:Y:S02]  /*09f0*/  IADD3 R13, PT, PT, R12, R9.reuse, R13 ;  /* 0x000000090c0d7210 */ /* 0x080fe40007ffe00d */
[-C--:B------:R-:W-:Y:S02]  /*0a00*/  IADD3 R15, PT, PT, R14, R9.reuse, R15 ;  /* 0x000000090e0f7210 */ /* 0x080fe40007ffe00f */
[-C--:B------:R-:W-:Y:S02]  /*0a10*/  IADD3 R21, PT, PT, R16, R9.reuse, R17 ;  /* 0x0000000910157210 */ /* 0x080fe40007ffe011 */
[----:B------:R-:W-:Y:S01]  /*0a20*/  IADD3 R19, PT, PT, R18, R9, R19 ;  /* 0x0000000912137210 */ /* 0x000fe20007ffe013 */
[----:B-1----:R-:W-:-:S04]  /*0a30*/  IMAD.WIDE.U32 R12, R13, 0x4, R24 ;  /* 0x000000040d0c7825 */ /* 0x002fc800078e0018 */
[--C-:B------:R-:W-:Y:S02]  /*0a40*/  IMAD.WIDE.U32 R16, R15, 0x4, R24.reuse ;  /* 0x000000040f107825 */ /* 0x100fe400078e0018 */
[----:B------:R-:W2:Y:S02]  /*0a50*/  LDG.E.128.CONSTANT R12, desc[UR12][R12.64] ;  /* 0x0000000c0c0c7981 */ /* 0x000ea4000c1e9d00 */
[----:B------:R-:W-:-:S04]  /*0a60*/  IMAD.WIDE.U32 R20, R21, 0x4, R24 ;  /* 0x0000000415147825 */ /* 0x000fc800078e0018 */
[----:B------:R-:W-:Y:S02]  /*0a70*/  IMAD.WIDE.U32 R24, R19, 0x4, R24 ;  /* 0x0000000413187825 */ /* 0x000fe400078e0018 */
[----:B------:R-:W3:Y:S04]  /*0a80*/  LDG.E.128.CONSTANT R16, desc[UR12][R16.64] ;  /* 0x0000000c10107981 */ /* 0x000ee8000c1e9d00 */
[----:B------:R-:W4:Y:S04]  /*0a90*/  LDG.E.128.CONSTANT R20, desc[UR12][R20.64] ;  /* 0x0000000c14147981 */ /* 0x000f28000c1e9d00 */
[----:B------:R-:W5:Y:S01]  /*0aa0*/  LDG.E.128.CONSTANT R24, desc[UR12][R24.64] ;  /* 0x0000000c18187981 */ /* 0x000f62000c1e9d00 */
[C---:B------:R-:W-:Y:S01]  /*0ab0*/  IMAD.IADD R34, R32.reuse, 0x1, R35 ;  /* 0x0000000120227824 */ /* 0x040fe200078e0223 */
[C---:B------:R-:W-:Y:S01]  /*0ac0*/  IADD3 R38, PT, PT, R32.reuse, R37, RZ ;  /* 0x0000002520267210 */ /* 0x040fe20007ffe0ff */
[----:B------:R-:W-:-:S02]  /*0ad0*/  IMAD.IADD R36, R32, 0x1, R31 ;  /* 0x0000000120247824 */ /* 0x000fc400078e021f */
        /* <DEDUP_REMOVED lines=16> */
.L_x_307:
[----:B------:R-:W-:Y:S05]  /*0be0*/  BSYNC.RECONVERGENT B0 ;  /* 0x0000000000007941 */ /* 0x000fea0003800200 */
.L_x_306:
[----:B------:R-:W3:Y:S01]  /*0bf0*/  S2UR UR6, SR_CgaCtaId ;  /* 0x00000000000679c3 */ /* 0x000ee20000008800 */
[C---:B012---:R-:W-:Y:S01]  /*0c00*/  IMAD.SHL.U32 R17, R8.reuse, 0x4, RZ ;  /* 0x0000000408117824 */ /* 0x047fe200078e00ff */
[----:B------:R-:W-:Y:S01]  /*0c10*/  BSSY.RECONVERGENT B0, `(.L_x_311) ;  /* 0x0000015000007945 */ /* 0x000fe20003800200 */
[----:B------:R-:W-:Y:S01]  /*0c20*/  SHF.R.U32.HI R9, RZ, 0x5, R8 ;  /* 0x00000005ff097819 */ /* 0x000fe20000011608 */
[----:B------:R-:W-:Y:S01]  /*0c30*/  VIADD R18, R43, UR5 ;  /* 0x000000052b127c36 */ /* 0x000fe20008000000 */
[----:B------:R-:W-:Y:S01]  /*0c40*/  LOP3.LUT R16, R8, 0x1f, RZ, 0xc0, !PT ;  /* 0x0000001f08107812 */ /* 0x000fe200078ec0ff */
[----:B------:R-:W-:Y:S01]  /*0c50*/  UMOV UR4, 0x400 ;  /* 0x0000040000047882 */ /* 0x000fe20000000000 */
[----:B------:R-:W-:Y:S01]  /*0c60*/  LOP3.LUT R17, R17, 0x7c, RZ, 0xc0, !PT ;  /* 0x0000007c11117812 */ /* 0x000fe200078ec0ff */
[----:B------:R-:W0:Y:S01]  /*0c70*/  LDC.64 R10, c[0x0][0x398] ;  /* 0x0000e600ff0a7b82 */ /* 0x000e220000000a00 */
[----:B---3--:R-:W-:-:S12]  /*0c80*/  ULEA UR9, UR6, UR4, 0x18 ;  /* 0x0000000406097291 */ /* 0x008fd8000f8ec0ff */
.L_x_312:
[----:B-1----:R-:W-:-:S05]  /*0c90*/  IMAD.IADD R12, R18, 0x1, R9 ;  /* 0x00000001120c7824 */ /* 0x002fca00078e0209 */
[----:B------:R-:W-:-:S05]  /*0ca0*/  LEA R13, R12, R17, 0x7 ;  /* 0x000000110c0d7211 */ /* 0x000fca00078e38ff */
        /* <DEDUP_REMOVED lines=12> */
.L_x_311:
[----:B------:R-:W-:Y:S01]  /*0d70*/  BAR.SYNC.DEFER_BLOCKING 0x0 ;  /* 0x0000000000007b1d */ /* 0x000fe20000010000 */
[C---:B------:R-:W-:Y:S01]  /*0d80*/  VIADD R10, R8.reuse, 0x1 ;  /* 0x00000001080a7836 */ /* 0x040fe20000000000 */
[----:B------:R-:W-:Y:S01]  /*0d90*/  UIADD3 UR4, UPT, UPT, UR4, 0x4200, URZ ;  /* 0x0000420004047890 */ /* 0x000fe2000fffe0ff */
[C---:B------:R-:W-:Y:S01]  /*0da0*/  VIADD R11, R8.reuse, 0x2 ;  /* 0x00000002080b7836 */ /* 0x040fe20000000000 */
[C---:B-1----:R-:W-:Y:S01]  /*0db0*/  IADD3 R13, PT, PT, R8.reuse, 0x4, RZ ;  /* 0x00000004080d7810 */ /* 0x042fe20007ffe0ff */
[C---:B------:R-:W-:Y:S01]  /*0dc0*/  VIADD R12, R8.reuse, 0x3 ;  /* 0x00000003080c7836 */ /* 0x040fe20000000000 */
[C---:B------:R-:W-:Y:S01]  /*0dd0*/  IADD3 R17, PT, PT, R8.reuse, 0x9, RZ ;  /* 0x0000000908117810 */ /* 0x040fe20007ffe0ff */
[C---:B------:R-:W-:Y:S01]  /*0de0*/  VIADD R14, R8.reuse, 0x5 ;  /* 0x00000005080e7836 */ /* 0x040fe20000000000 */
[C---:B------:R-:W-:Y:S01]  /*0df0*/  IADD3 R21, PT, PT, R8.reuse, 0xd, RZ ;  /* 0x0000000d08157810 */ /* 0x040fe20007ffe0ff */
[----:B------:R-:W-:Y:S01]  /*0e00*/  VIADD R15, R8, 0x6 ;  /* 0x00000006080f7836 */ /* 0x000fe20000000000 */
[----:B------:R-:W-:Y:S01]  /*0e10*/  LOP3.LUT R10, R10, 0xf, RZ, 0xc0, !PT ;  /* 0x0000000f0a0a7812 */ /* 0x000fe200078ec0ff */
[C---:B------:R-:W-:Y:S01]  /*0e20*/  VIADD R16, R8.reuse, 0x7 ;  /* 0x0000000708107836 */ /* 0x040fe20000000000 */
[----:B------:R-:W-:Y:S01]  /*0e30*/  LOP3.LUT R11, R11, 0xf, RZ, 0xc0, !PT ;  /* 0x0000000f0b0b7812 */ /* 0x000fe200078ec0ff */
        /* <DEDUP_REMOVED lines=10> */
[----:B------:R-:W-:Y:S01]  /*0ee0*/  ULEA UR6, UR6, UR4, 0x18 ;  /* 0x0000000406067291 */ /* 0x000fe2000f8ec0ff */
[----:B------:R0:W1:Y:S01]  /*0ef0*/  LDS R9, [R4] ;  /* 0x0000000004097984 */ /* 0x0000620000000800 */
[----:B------:R-:W-:Y:S01]  /*0f00*/  LOP3.LUT R17, R17, 0xf, RZ, 0xc0, !PT ;  /* 0x0000000f11117812 */ /* 0x000fe200078ec0ff */
[----:B------:R-:W-:Y:S01]  /*0f10*/  UPLOP3.LUT UP0, UPT, UPT, UPT, UPT, 0x80, 0x8 ;  /* 0x000000000008789c */ /* 0x000fe20003f0f070 */
[----:B------:R-:W-:Y:S01]  /*0f20*/  LOP3.LUT R18, R18, 0xf, RZ, 0xc0, !PT ;  /* 0x0000000f12127812 */ /* 0x000fe200078ec0ff */
[----:B------:R-:W-:Y:S01]  /*0f30*/  UMOV UR4, URZ ;  /* 0x000000ff00047c82 */ /* 0x000fe20008000000 */
[----:B------:R-:W-:-:S02]  /*0f40*/  LOP3.LUT R19, R19, 0xf, RZ, 0xc0, !PT ;  /* 0x0000000f13137812 */ /* 0x000fc400078ec0ff */
[----:B------:R-:W-:Y:S02]  /*0f50*/  LOP3.LUT R20, R20, 0xf, RZ, 0xc0, !PT ;  /* 0x0000000f14147812 */ /* 0x000fe400078ec0ff */
[----:B------:R-:W-:Y:S02]  /*0f60*/  LOP3.LUT R21, R21, 0xf, RZ, 0xc0, !PT ;  /* 0x0000000f15157812 */ /* 0x000fe400078ec0ff */
[----:B------:R-:W-:Y:S02]  /*0f70*/  LOP3.LUT R22, R22, 0xf, RZ, 0xc0, !PT ;  /* 0x0000000f16167812 */ /* 0x000fe400078ec0ff */
[----:B0-----:R-:W-:-:S07]  /*0f80*/  LOP3.LUT R23, R23, 0xf, RZ, 0xc0, !PT ;  /* 0x0000000f17177812 */ /* 0x001fce00078ec0ff */
.L_x_313:
[C---:B------:R-:W-:Y:S01]  /*0f90*/  LOP3.LUT R45, R8.reuse, 0x10, RZ, 0xc0, !PT ;  /* 0x00000010082d7812 */ /* 0x040fe200078ec0ff */
[----:B------:R-:W-:Y:S01]  /*0fa0*/  UPLOP3.LUT UP1, UPT, UPT, UPT, UP0, 0x80, 0x8 ;  /* 0x000000000008789c */ /* 0x000fe20003f2f000 */
[C---:B------:R-:W-:Y:S01]  /*0fb0*/  SHF.L.U32 R24, R8.reuse, 0x5, RZ ;  /* 0x0000000508187819 */ /* 0x040fe200000006ff */
[----:B------:R-:W-:Y:S01]  /*0fc0*/  UPLOP3.LUT UP0, UPT, UPT, UPT, UPT, 0x40, 0x4 ;  /* 0x000000000004789c */ /* 0x000fe20003f0e870 */
[----:B------:R-:W-:Y:S01]  /*0fd0*/  LOP3.LUT R44, R8, 0xf, RZ, 0xc0, !PT ;  /* 0x0000000f082c7812 */ /* 0x000fe200078ec0ff */
[----:B------:R-:W-:Y:S01]  /*0fe0*/  VIADD R45, R45, UR4 ;  /* 0x000000042d2d7c36 */ /* 0x000fe20008000000 */
[----:B------:R-:W-:-:S04]  /*0ff0*/  UMOV UR4, 0x10 ;  /* 0x0000001000047882 */ /* 0x000fc80000000000 */
[----:B------:R-:W-:-:S04]  /*1000*/  LOP3.LUT R45, R45, 0x10, RZ, 0xc0, !PT ;  /* 0x000000102d2d7812 */ /* 0x000fc800078ec0ff */
[----:B------:R-:W-:Y:S02]  /*1010*/  LOP3.LUT R49, R45, 0x1e0, R24, 0xf8, !PT ;  /* 0x000001e02d317812 */ /* 0x000fe400078ef818 */
[----:B------:R-:W-:Y:S02]  /*1020*/  LOP3.LUT R28, R10, R45, RZ, 0xfc, !PT ;  /* 0x0000002d0a1c7212 */ /* 0x000fe400078efcff */
[C---:B------:R-:W-:Y:S01]  /*1030*/  LOP3.LUT R24, R49.reuse, 0xf, R8, 0xf8, !PT ;  /* 0x0000000f31187812 */ /* 0x040fe200078ef808 */
[----:B------:R-:W-:Y:S01]  /*1040*/  IMAD R34, R44, -0x1f, R49 ;  /* 0xffffffe12c227824 */ /* 0x000fe200078e0231 */
[----:B0-----:R-:W-:Y:S01]  /*1050*/  LOP3.LUT R25, R49, R10, RZ, 0xfc, !PT ;  /* 0x0000000a31197212 */ /* 0x001fe200078efcff */
[----:B-1----:R-:W-:Y:S01]  /*1060*/  SHFL.IDX PT, R38, R9, R28, 0x1f ;  /* 0x00001f1c09267589 */ /* 0x002fe200000e0000 */
[----:B------:R-:W-:Y:S02]  /*1070*/  LEA R24, R24, UR6, 0x2 ;  /* 0x0000000618187c11 */ /* 0x000fe4000f8e10ff */
[----:B------:R-:W-:Y:S01]  /*1080*/  LEA R25, R25, UR6, 0x2 ;  /* 0x0000000619197c11 */ /* 0x000fe2000f8e10ff */
[----:B------:R-:W-:Y:S01]  /*1090*/  SHFL.IDX PT, R41, R9, R34, 0x1f ;  /* 0x00001f2209297589 */ /* 0x000fe200000e0000 */
[----:B------:R-:W-:-:S02]  /*10a0*/  LOP3.LUT R27, R49, R11, RZ, 0xfc, !PT ;  /* 0x0000000b311b7212 */ /* 0x000fc400078efcff */
[----:B------:R-:W-:Y:S01]  /*10b0*/  LOP3.LUT R29, R49, R12, RZ, 0xfc, !PT ;  /* 0x0000000c311d7212 */ /* 0x000fe200078efcff */
[----:B------:R0:W1:Y:S01]  /*10c0*/  LDS R26, [R24] ;  /* 0x00000000181a7984 */ /* 0x0000620000000800 */
[----:B------:R-:W-:Y:S02]  /*10d0*/  LEA R27, R27, UR6, 0x2 ;  /* 0x000000061b1b7c11 */ /* 0x000fe4000f8e10ff */
[----:B------:R-:W-:Y:S01]  /*10e0*/  LOP3.LUT R30, R49, R13, RZ, 0xfc, !PT ;  /* 0x0000000d311e7212 */ /* 0x000fe200078efcff */
[----:B------:R-:W2:Y:S01]  /*10f0*/  LDS R25, [R25] ;  /* 0x0000000019197984 */ /* 0x000ea20000000800 */
[----:B------:R-:W-:Y:S02]  /*1100*/  LEA R29, R29, UR6, 0x2 ;  /* 0x000000061d1d7c11 */ /* 0x000fe4000f8e10ff */
[----:B------:R-:W-:Y:S01]  /*1110*/  LOP3.LUT R31, R49, R14, RZ, 0xfc, !PT ;  /* 0x0000000e311f7212 */ /* 0x000fe200078efcff */
[----:B------:R-:W-:Y:S01]  /*1120*/  LDS R27, [R27] ;  /* 0x000000001b1b7984 */ /* 0x000fe20000000800 */
[----:B------:R-:W-:-:S02]  /*1130*/  LEA R37, R30, UR6, 0x2 ;  /* 0x000000061e257c11 */ /* 0x000fc4000f8e10ff */
[----:B0-----:R-:W-:Y:S01]  /*1140*/  LOP3.LUT R24, R11, R45, RZ, 0xfc, !PT ;  /* 0x0000002d0b187212 */ /* 0x001fe200078efcff */
[----:B------:R0:W-:Y:S01]  /*1150*/  LDS R39, [R29] ;  /* 0x000000001d277984 */ /* 0x0001e20000000800 */
[----:B------:R-:W-:Y:S02]  /*1160*/  LOP3.LUT R30, R49, R15, RZ, 0xfc, !PT ;  /* 0x0000000f311e7212 */ /* 0x000fe400078efcff */
[----:B------:R-:W-:Y:S01]  /*1170*/  LEA R35, R31, UR6, 0x2 ;  /* 0x000000061f237c11 */ /* 0x000fe2000f8e10ff */
[----:B------:R-:W-:Y:S01]  /*1180*/  LDS R37, [R37] ;  /* 0x0000000025257984 */ /* 0x000fe20000000800 */
[----:B------:R-:W-:Y:S02]  /*1190*/  LOP3.LUT R31, R49, R16, RZ, 0xfc, !PT ;  /* 0x00000010311f7212 */ /* 0x000fe400078efcff */
[----:B------:R-:W-:Y:S01]  /*11a0*/  LEA R33, R30, UR6, 0x2 ;  /* 0x000000061e217c11 */ /* 0x000fe2000f8e10ff */
[----:B------:R-:W3:Y:S01]  /*11b0*/  SHFL.IDX PT, R42, R9, R24, 0x1f ;  /* 0x00001f18092a7589 */ /* 0x000ee200000e0000 */
[----:B------:R-:W-:-:S02]  /*11c0*/  LEA R31, R31, UR6, 0x2 ;  /* 0x000000061f1f7c11 */ /* 0x000fc4000f8e10ff */
[-C--:B------:R-:W-:Y:S01]  /*11d0*/  LOP3.LUT R30, R12, R45.reuse, RZ, 0xfc, !PT ;  /* 0x0000002d0c1e7212 */ /* 0x080fe200078efcff */
[----:B------:R-:W-:Y:S01]  /*11e0*/  LDS R35, [R35] ;  /* 0x0000000023237984 */ /* 0x000fe20000000800 */
[-C--:B------:R-:W-:Y:S02]  /*11f0*/  LOP3.LUT R32, R13, R45.reuse, RZ, 0xfc, !PT ;  /* 0x0000002d0d207212 */ /* 0x080fe400078efcff */
[----:B------:R-:W-:Y:S01]  /*1200*/  LOP3.LUT R40, R14, R45, RZ, 0xfc, !PT ;  /* 0x0000002d0e287212 */ /* 0x000fe200078efcff */
[----:B------:R-:W-:Y:S01]  /*1210*/  LDS R33, [R33] ;  /* 0x0000000021217984 */ /* 0x000fe20000000800 */
[C---:B0-----:R-:W-:Y:S02]  /*1220*/  LOP3.LUT R29, R49.reuse, 0x8, R44, 0xf6, !PT ;  /* 0x00000008311d7812 */ /* 0x041fe400078ef62c */
[----:B------:R-:W-:Y:S01]  /*1230*/  LOP3.LUT R47, R49, R18, RZ, 0xfc, !PT ;  /* 0x00000012312f7212 */ /* 0x000fe200078efcff */
[----:B------:R-:W0:Y:S01]  /*1240*/  SHFL.IDX PT, R54, R9, R30, 0x1f ;  /* 0x00001f1e09367589 */ /* 0x000e2200000e0000 */
[----:B------:R-:W-:-:S02]  /*1250*/  LEA R29, R29, UR6, 0x2 ;  /* 0x000000061d1d7c11 */ /* 0x000fc4000f8e10ff */
[----:B------:R-:W-:Y:S01]  /*1260*/  LOP3.LUT R44, R45, 0x8, R44, 0xf6, !PT ;  /* 0x000000082d2c7812 */ /* 0x000fe200078ef62c */
[----:B------:R-:W-:Y:S01]  /*1270*/  LDS R31, [R31] ;  /* 0x000000001f1f7984 */ /* 0x000fe20000000800 */
[----:B-1----:R-:W-:-:S03]  /*1280*/  IMAD R36, R26, R41, RZ ;  /* 0x000000291a247224 */ /* 0x002fc600078e02ff */
[----:B------:R-:W1:Y:S01]  /*1290*/  SHFL.IDX PT, R46, R9, R32, 0x1f ;  /* 0x00001f20092e7589 */ /* 0x000e6200000e0000 */
[----:B------:R-:W-:Y:S01]  /*12a0*/  LOP3.LUT R41, R49, R17, RZ, 0xfc, !PT ;  /* 0x0000001131297212 */ /* 0x000fe200078efcff */
[----:B--2---:R-:W-:Y:S01]  /*12b0*/  IMAD R51, R25, R38, R36 ;  /* 0x0000002619337224 */ /* 0x004fe200078e0224 */
[-C--:B------:R-:W-:Y:S01]  /*12c0*/  LOP3.LUT R38, R15, R45.reuse, RZ, 0xfc, !PT ;  /* 0x0000002d0f267212 */ /* 0x080fe200078efcff */
[----:B------:R-:W2:Y:S01]  /*12d0*/  SHFL.IDX PT, R48, R9, R40, 0x1f ;  /* 0x00001f2809307589 */ /* 0x000ea200000e0000 */
[----:B------:R-:W-:Y:S01]  /*12e0*/  LOP3.LUT R36, R16, R45, RZ, 0xfc, !PT ;  /* 0x0000002d10247212 */ /* 0x000fe200078efcff */
[----:B---3--:R-:W-:Y:S01]  /*12f0*/  IMAD R51, R27, R42, R51 ;  /* 0x0000002a1b337224 */ /* 0x008fe200078e0233 */
[----:B------:R-:W-:Y:S01]  /*1300*/  LEA R41, R41, UR6, 0x2 ;  /* 0x0000000629297c11 */ /* 0x000fe2000f8e10ff */
[----:B------:R-:W3:Y:S01]  /*1310*/  SHFL.IDX PT, R50, R9, R38, 0x1f ;  /* 0x00001f2609327589 */ /* 0x000ee200000e0000 */
[----:B------:R-:W-:Y:S02]  /*1320*/  LEA R42, R47, UR6, 0x2 ;  /* 0x000000062f2a7c11 */ /* 0x000fe4000f8e10ff */
[----:B------:R-:W-:Y:S01]  /*1330*/  LOP3.LUT R47, R49, R19, RZ, 0xfc, !PT ;  /* 0x00000013312f7212 */ /* 0x000fe200078efcff */
[----:B------:R-:W-:Y:S01]  /*1340*/  LDS R29, [R29] ;  /* 0x000000001d1d7984 */ /* 0x000fe20000000800 */
[----:B0-----:R-:W-:-:S02]  /*1350*/  IMAD R51, R39, R54, R51 ;  /* 0x0000003627337224 */ /* 0x001fc400078e0233 */
[----:B------:R-:W-:Y:S01]  /*1360*/  LEA R47, R47, UR6, 0x2 ;  /* 0x000000062f2f7c11 */ /* 0x000fe2000f8e10ff */
[----:B------:R-:W0:Y:S04]  /*1370*/  SHFL.IDX PT, R52, R9, R36, 0x1f ;  /* 0x00001f2409347589 */ /* 0x000e2800000e0000 */
[----:B------:R-:W-:Y:S01]  /*1380*/  LDS R41, [R41] ;  /* 0x0000000029297984 */ /* 0x000fe20000000800 */
[----:B-1----:R-:W-:-:S03]  /*1390*/  IMAD R51, R37, R46, R51 ;  /* 0x0000002e25337224 */ /* 0x002fc600078e0233 */
[----:B------:R-:W-:Y:S01]  /*13a0*/  LDS R42, [R42] ;  /* 0x000000002a2a7984 */ /* 0x000fe20000000800 */
[----:B------:R-:W-:-:S03]  /*13b0*/  LOP3.LUT R46, R17, R45, RZ, 0xfc, !PT ;  /* 0x0000002d112e7212 */ /* 0x000fc600078efcff */
[----:B------:R-:W1:Y:S01]  /*13c0*/  SHFL.IDX PT, R54, R9, R44, 0x1f ;  /* 0x00001f2c09367589 */ /* 0x000e6200000e0000 */
[----:B--2---:R-:W-:Y:S01]  /*13d0*/  IMAD R51, R35, R48, R51 ;  /* 0x0000003023337224 */ /* 0x004fe200078e0233 */
[----:B------:R-:W-:Y:S02]  /*13e0*/  LOP3.LUT R48, R18, R45, RZ, 0xfc, !PT ;  /* 0x0000002d12307212 */ /* 0x000fe400078efcff */
[----:B------:R-:W-:Y:S01]  /*13f0*/  LDS R47, [R47] ;  /* 0x000000002f2f7984 */ /* 0x000fe20000000800 */
[----:B---3--:R-:W-:Y:S01]  /*1400*/  IMAD R51, R33, R50, R51 ;  /* 0x0000003221337224 */ /* 0x008fe200078e0233 */
[----:B------:R-:W-:Y:S02]  /*1410*/  LOP3.LUT R50, R49, R20, RZ, 0xfc, !PT ;  /* 0x0000001431327212 */ /* 0x000fe400078efcff */
[----:B------:R-:W2:Y:S04]  /*1420*/  SHFL.IDX PT, R56, R9, R46, 0x1f ;  /* 0x00001f2e09387589 */ /* 0x000ea800000e0000 */
[----:B------:R-:W3:Y:S01]  /*1430*/  SHFL.IDX PT, R53, R9, R48, 0x1f ;  /* 0x00001f3009357589 */ /* 0x000ee200000e0000 */
[----:B0-----:R-:W-:Y:S01]  /*1440*/  IMAD R55, R31, R52, R51 ;  /* 0x000000341f377224 */ /* 0x001fe200078e0233 */
[----:B------:R-:W-:-:S02]  /*1450*/  LEA R51, R50, UR6, 0x2 ;  /* 0x0000000632337c11 */ /* 0x000fc4000f8e10ff */
[----:B------:R-:W-:Y:S02]  /*1460*/  LOP3.LUT R52, R49, R21, RZ, 0xfc, !PT ;  /* 0x0000001531347212 */ /* 0x000fe400078efcff */
[----:B------:R-:W-:Y:S02]  /*1470*/  LOP3.LUT R50, R19, R45, RZ, 0xfc, !PT ;  /* 0x0000002d13327212 */ /* 0x000fe400078efcff */
[----:B------:R-:W-:Y:S01]  /*1480*/  LEA R52, R52, UR6, 0x2 ;  /* 0x0000000634347c11 */ /* 0x000fe2000f8e10ff */
[----:B------:R-:W-:Y:S01]  /*1490*/  LDS R51, [R51] ;  /* 0x0000000033337984 */ /* 0x000fe20000000800 */
[----:B-1----:R-:W-:-:S03]  /*14a0*/  IMAD R54, R29, R54, R55 ;  /* 0x000000361d367224 */ /* 0x002fc600078e0237 */
[----:B------:R-:W0:Y:S04]  /*14b0*/  SHFL.IDX PT, R58, R9, R50, 0x1f ;  /* 0x00001f32093a7589 */ /* 0x000e2800000e0000 */
[----:B------:R-:W-:Y:S01]  /*14c0*/  LDS R52, [R52] ;  /* 0x0000000034347984 */ /* 0x000fe20000000800 */
[----:B--2---:R-:W-:Y:S01]  /*14d0*/  IMAD R56, R41, R56, R54 ;  /* 0x0000003829387224 */ /* 0x004fe200078e0236 */
[----:B------:R-:W-:-:S03]  /*14e0*/  LOP3.LUT R54, R20, R45, RZ, 0xfc, !PT ;  /* 0x0000002d14367212 */ /* 0x000fc600078efcff */
[----:B---3--:R-:W-:Y:S01]  /*14f0*/  IMAD R53, R42, R53, R56 ;  /* 0x000000352a357224 */ /* 0x008fe200078e0238 */
[----:B------:R-:W-:Y:S01]  /*1500*/  LOP3.LUT R56, R21, R45, RZ, 0xfc, !PT ;  /* 0x0000002d15387212 */ /* 0x000fe200078efcff */
[----:B------:R-:W1:Y:S04]  /*1510*/  SHFL.IDX PT, R60, R9, R54, 0x1f ;  /* 0x00001f36093c7589 */ /* 0x000e6800000e0000 */
[----:B------:R-:W2:Y:S01]  /*1520*/  SHFL.IDX PT, R55, R9, R56, 0x1f ;  /* 0x00001f3809377589 */ /* 0x000ea200000e0000 */
[----:B0-----:R-:W-:Y:S01]  /*1530*/  IMAD R58, R47, R58, R53 ;  /* 0x0000003a2f3a7224 */ /* 0x001fe200078e0235 */
[C---:B------:R-:W-:Y:S02]  /*1540*/  LOP3.LUT R53, R49.reuse, R22, RZ, 0xfc, !PT ;  /* 0x0000001631357212 */ /* 0x040fe400078efcff */
[----:B------:R-:W-:-:S02]  /*1550*/  LOP3.LUT R49, R49, R23, RZ, 0xfc, !PT ;  /* 0x0000001731317212 */ /* 0x000fc400078efcff */
[----:B------:R-:W-:Y:S02]  /*1560*/  LEA R53, R53, UR6, 0x2 ;  /* 0x0000000635357c11 */ /* 0x000fe4000f8e10ff */
[----:B------:R-:W-:-:S04]  /*1570*/  LEA R49, R49, UR6, 0x2 ;  /* 0x0000000631317c11 */ /* 0x000fc8000f8e10ff */
[----:B------:R-:W-:Y:S01]  /*1580*/  LDS R53, [R53] ;  /* 0x0000000035357984 */ /* 0x000fe20000000800 */
[----:B-1----:R-:W-:Y:S01]  /*1590*/  IMAD R58, R51, R60, R58 ;  /* 0x0000003c333a7224 */ /* 0x002fe200078e023a */
[----:B------:R-:W-:Y:S02]  /*15a0*/  LOP3.LUT R60, R23, R45, RZ, 0xfc, !PT ;  /* 0x0000002d173c7212 */ /* 0x000fe400078efcff */
[----:B------:R-:W-:Y:S01]  /*15b0*/  LDS R49, [R49] ;  /* 0x0000000031317984 */ /* 0x000fe20000000800 */
[----:B--2---:R-:W-:Y:S01]  /*15c0*/  IMAD R55, R52, R55, R58 ;  /* 0x0000003734377224 */ /* 0x004fe200078e023a */
[----:B------:R-:W-:Y:S02]  /*15d0*/  LOP3.LUT R58, R22, R45, RZ, 0xfc, !PT ;  /* 0x0000002d163a7212 */ /* 0x000fe400078efcff */
[----:B------:R-:W-:Y:S04]  /*15e0*/  SHFL.IDX PT, R45, R9, R60, 0x1f ;  /* 0x00001f3c092d7589 */ /* 0x000fe800000e0000 */
[----:B------:R-:W0:Y:S02]  /*15f0*/  SHFL.IDX PT, R57, R9, R58, 0x1f ;  /* 0x00001f3a09397589 */ /* 0x000e2400000e0000 */
[----:B0-----:R-:W-:-:S04]  /*1600*/  IMAD R55, R53, R57, R55 ;  /* 0x0000003935377224 */ /* 0x001fc800078e0237 */
[----:B------:R-:W-:Y:S02]  /*1610*/  IMAD R45, R49, R45, R55 ;  /* 0x0000002d312d7224 */ /* 0x000fe400078e0237 */
[----:B------:R-:W0:Y:S02]  /*1620*/  LDS R55, [R6] ;  /* 0x0000000006377984 */ /* 0x000e240000000800 */
[----:B0-----:R-:W-:-:S05]  /*1630*/  IMAD.IADD R55, R45, 0x1, R55 ;  /* 0x000000012d377824 */ /* 0x001fca00078e0237 */
[----:B------:R-:W-:Y:S04]  /*1640*/  STS [R6], R55 ;  /* 0x0000003706007388 */ /* 0x000fe80000000800 */
[----:B------:R-:W0:Y:S04]  /*1650*/  LDS R45, [R4+0x1080] ;  /* 0x00108000042d7984 */ /* 0x000e280000000800 */
[----:B0-----:R-:W0:Y:S04]  /*1660*/  SHFL.IDX PT, R57, R45, R34, 0x1f ;  /* 0x00001f222d397589 */ /* 0x001e2800000e0000 */
[----:B------:R-:W1:Y:S04]  /*1670*/  SHFL.IDX PT, R59, R45, R28, 0x1f ;  /* 0x00001f1c2d3b7589 */ /* 0x000e6800000e0000 */
[----:B------:R-:W-:Y:S01]  /*1680*/  SHFL.IDX PT, R55, R45, R40, 0x1f ;  /* 0x00001f282d377589 */ /* 0x000fe200000e0000 */
[----:B0-----:R-:W-:-:S04]  /*1690*/  IMAD R57, R26, R57, RZ ;  /* 0x000000391a397224 */ /* 0x001fc800078e02ff */
[----:B-1----:R-:W-:Y:S02]  /*16a0*/  IMAD R57, R25, R59, R57 ;  /* 0x0000003b19397224 */ /* 0x002fe400078e0239 */
[----:B------:R-:W0:Y:S02]  /*16b0*/  SHFL.IDX PT, R59, R45, R24, 0x1f ;  /* 0x00001f182d3b7589 */ /* 0x000e2400000e0000 */
[----:B0-----:R-:W-:Y:S02]  /*16c0*/  IMAD R57, R27, R59, R57 ;  /* 0x0000003b1b397224 */ /* 0x001fe400078e0239 */
[----:B------:R-:W0:Y:S02]  /*16d0*/  SHFL.IDX PT, R59, R45, R30, 0x1f ;  /* 0x00001f1e2d3b7589 */ /* 0x000e2400000e0000 */
[----:B0-----:R-:W-:Y:S02]  /*16e0*/  IMAD R57, R39, R59, R57 ;  /* 0x0000003b27397224 */ /* 0x001fe400078e0239 */
        /* <DEDUP_REMOVED lines=97> */
[----:B------:R0:W-:Y:S01]  /*1d00*/  STS [R6+0x1800], R25 ;  /* 0x0018001906007388 */ /* 0x0001e20000000800 */
[----:B------:R-:W-:Y:S05]  /*1d10*/  BRA.U UP1, `(.L_x_313) ;  /* 0xfffffff1019c7547 */ /* 0x000fea000b83ffff */
[----:B------:R-:W-:-:S05]  /*1d20*/  VIADD R43, R43, 0x20 ;  /* 0x000000202b2b7836 */ /* 0x000fca0000000000 */
[----:B------:R-:W-:-:S13]  /*1d30*/  ISETP.GE.U32.AND P0, PT, R43, 0x80, PT ;  /* 0x000000802b00780c */ /* 0x000fda0003f06070 */
[----:B------:R-:W-:Y:S05]  /*1d40*/  @!P0 BRA `(.L_x_314) ;  /* 0xffffffe800108947 */ /* 0x000fea000383ffff */
[----:B------:R-:W-:Y:S01]  /*1d50*/  IMAD.SHL.U32 R21, R0, 0x4, RZ ;  /* 0x0000000400157824 */ /* 0x000fe200078e00ff */
[C---:B------:R-:W-:Y:S01]  /*1d60*/  ISETP.GE.U32.AND P0, PT, R3.reuse, 0x800, PT ;  /* 0x000008000300780c */ /* 0x040fe20003f06070 */
[----:B------:R-:W1:Y:S01]  /*1d70*/  LDCU UR5, c[0x0][0x384] ;  /* 0x00007080ff0577ac */ /* 0x000e620008000800 */
[----:B------:R-:W-:Y:S01]  /*1d80*/  VIMNMX.U32 R0, PT, PT, R3, 0x800, !PT ;  /* 0x0000080003007848 */ /* 0x000fe20007fe0000 */
[----:B------:R-:W2:Y:S01]  /*1d90*/  I2F.U32.RP R7, R21 ;  /* 0x0000001500077306 */ /* 0x000ea20000209000 */
[----:B------:R-:W-:Y:S01]  /*1da0*/  BAR.SYNC.DEFER_BLOCKING 0x0 ;  /* 0x0000000000007b1d */ /* 0x000fe20000010000 */
[----:B------:R-:W-:Y:S01]  /*1db0*/  ISETP.NE.U32.AND P2, PT, R21, RZ, PT ;  /* 0x000000ff1500720c */ /* 0x000fe20003f45070 */
[----:B------:R-:W-:-:S04]  /*1dc0*/  USHF.L.U32 UR4, UR8, 0x4, URZ ;  /* 0x0000000408047899 */ /* 0x000fc800080006ff */
[----:B------:R-:W3:Y:S02]  /*1dd0*/  LDCU UR6, c[0x0][0x388] ;  /* 0x00007100ff0677ac */ /* 0x000ee40008000800 */
[----:B------:R-:W4:Y:S01]  /*1de0*/  S2UR UR9, SR_CgaCtaId ;  /* 0x00000000000979c3 */ /* 0x000f220000008800 */
[----:B------:R-:W-:Y:S01]  /*1df0*/  BSSY.RECONVERGENT B0, `(.L_x_315) ;  /* 0x0000031000007945 */ /* 0x000fe20003800200 */
[----:B------:R-:W-:Y:S01]  /*1e00*/  UMOV UR8, 0x400 ;  /* 0x0000040000087882 */ /* 0x000fe20000000000 */
[----:B--2---:R-:W2:Y:S01]  /*1e10*/  MUFU.RCP R7, R7 ;  /* 0x0000000700077308 */ /* 0x004ea20000001000 */
[----:B-1----:R-:W-:Y:S02]  /*1e20*/  UIMAD UR4, UR7, UR5, UR4 ;  /* 0x00000005070472a4 */ /* 0x002fe4000f8e0204 */
[----:B---3--:R-:W-:Y:S01]  /*1e30*/  USHF.R.U32.HI UR5, URZ, 0x7, UR6 ;  /* 0x00000007ff057899 */ /* 0x008fe20008011606 */
[----:B--2---:R-:W-:-:S04]  /*1e40*/  VIADD R4, R7, 0xffffffe ;  /* 0x0ffffffe07047836 */ /* 0x004fc80000000000 */
[----:B------:R1:W0:Y:S02]  /*1e50*/  F2I.FTZ.U32.TRUNC.NTZ R5, R4 ;  /* 0x0000000400057305 */ /* 0x000224000021f000 */
[----:B-1----:R-:W-:Y:S01]  /*1e60*/  IMAD.MOV.U32 R4, RZ, RZ, RZ ;  /* 0x000000ffff047224 */ /* 0x002fe200078e00ff */
[----:B0-----:R-:W-:-:S05]  /*1e70*/  IADD3 R6, PT, PT, RZ, -R5, RZ ;  /* 0x80000005ff067210 */ /* 0x001fca0007ffe0ff */
[----:B------:R-:W-:Y:S01]  /*1e80*/  IMAD R9, R6, R21, RZ ;  /* 0x0000001506097224 */ /* 0x000fe200078e02ff */
[----:B------:R-:W-:-:S03]  /*1e90*/  SEL R6, RZ, 0x1, P0 ;  /* 0x00000001ff067807 */ /* 0x000fc60000000000 */
[----:B------:R-:W-:Y:S01]  /*1ea0*/  IMAD.HI.U32 R9, R5, R9, R4 ;  /* 0x0000000905097227 */ /* 0x000fe200078e0004 */
[----:B------:R-:W-:-:S05]  /*1eb0*/  IADD3 R0, PT, PT, R0, -R3, -R6 ;  /* 0x8000000300007210 */ /* 0x000fca0007ffe806 */
        /* <DEDUP_REMOVED lines=10> */
[C---:B------:R-:W-:Y:S02]  /*1f60*/  LOP3.LUT R3, R0.reuse, 0x3, RZ, 0xc0, !PT ;  /* 0x0000000300037812 */ /* 0x040fe400078ec0ff */
[----:B------:R-:W-:Y:S02]  /*1f70*/  ISETP.GE.U32.AND P1, PT, R0, 0x3, PT ;  /* 0x000000030000780c */ /* 0x000fe40003f26070 */
[----:B------:R-:W-:-:S13]  /*1f80*/  ISETP.NE.AND P0, PT, R3, 0x3, PT ;  /* 0x000000030300780c */ /* 0x000fda0003f05270 */
[----:B----4-:R-:W-:Y:S05]  /*1f90*/  @!P0 BRA `(.L_x_316) ;  /* 0x0000000000588947 */ /* 0x010fea0003800000 */
[----:B------:R-:W0:Y:S01]  /*1fa0*/  S2R R3, SR_TID.X ;  /* 0x0000000000037919 */ /* 0x000e220000002100 */
[----:B------:R-:W1:Y:S01]  /*1fb0*/  LDC.64 R6, c[0x0][0x3a0] ;  /* 0x0000e800ff067b82 */ /* 0x000e620000000a00 */
[----:B------:R-:W-:Y:S01]  /*1fc0*/  UIADD3 UR6, UPT, UPT, UR8, 0x4a00, URZ ;  /* 0x00004a0008067890 */ /* 0x000fe2000fffe0ff */
[----:B------:R-:W-:-:S03]  /*1fd0*/  VIADD R0, R0, 0x1 ;  /* 0x0000000100007836 */ /* 0x000fc60000000000 */
[----:B------:R-:W-:Y:S02]  /*1fe0*/  ULEA UR6, UR9, UR6, 0x18 ;  /* 0x0000000609067291 */ /* 0x000fe4000f8ec0ff */
[----:B------:R-:W-:-:S05]  /*1ff0*/  LOP3.LUT R0, R0, 0x3, RZ, 0xc0, !PT ;  /* 0x0000000300007812 */ /* 0x000fca00078ec0ff */
[----:B------:R-:W-:Y:S01]  /*2000*/  IMAD.MOV R0, RZ, RZ, -R0 ;  /* 0x000000ffff007224 */ /* 0x000fe200078e0a00 */
[----:B0-----:R-:W-:-:S05]  /*2010*/  SHF.L.U32 R3, R3, 0x4, RZ ;  /* 0x0000000403037819 */ /* 0x001fca00000006ff */
[----:B------:R-:W-:-:S07]  /*2020*/  VIADD R3, R3, UR6 ;  /* 0x0000000603037c36 */ /* 0x000fce0008000000 */
.L_x_317:
[----:B0-----:R0:W2:Y:S01]  /*2030*/  LDS.128 R8, [R3] ;  /* 0x0000000003087984 */ /* 0x0010a20000000c00 */
[C---:B------:R-:W-:Y:S01]  /*2040*/  LOP3.LUT R5, R2.reuse, 0xc, RZ, 0xc0, !PT ;  /* 0x0000000c02057812 */ /* 0x040fe200078ec0ff */
[----:B------:R-:W0:Y:S01]  /*2050*/  LDC R12, c[0x0][0x360] ;  /* 0x0000d800ff0c7b82 */ /* 0x000e220000000800 */
[----:B------:R-:W-:Y:S01]  /*2060*/  SHF.R.U32.HI R4, RZ, 0x4, R2 ;  /* 0x00000004ff047819 */ /* 0x000fe20000011602 */
[----:B------:R-:W-:Y:S01]  /*2070*/  IMAD.IADD R2, R2, 0x1, R21 ;  /* 0x0000000102027824 */ /* 0x000fe200078e0215 */
[----:B------:R-:W-:Y:S01]  /*2080*/  IADD3 R0, PT, PT, R0, 0x1, RZ ;  /* 0x0000000100007810 */ /* 0x000fe20007ffe0ff */
[----:B------:R-:W-:-:S03]  /*2090*/  VIADD R5, R5, UR4 ;  /* 0x0000000405057c36 */ /* 0x000fc60008000000 */
[----:B------:R-:W-:Y:S01]  /*20a0*/  ISETP.NE.AND P0, PT, R0, RZ, PT ;  /* 0x000000ff0000720c */ /* 0x000fe20003f05270 */
[----:B------:R-:W-:-:S04]  /*20b0*/  IMAD R5, R4, UR5, R5 ;  /* 0x0000000504057c24 */ /* 0x000fc8000f8e0205 */
[----:B-1----:R-:W-:-:S04]  /*20c0*/  IMAD.WIDE.U32 R4, R5, 0x4, R6 ;  /* 0x0000000405047825 */ /* 0x002fc800078e0006 */
[----:B0-----:R-:W-:Y:S01]  /*20d0*/  IMAD R3, R12, 0x10, R3 ;  /* 0x000000100c037824 */ /* 0x001fe200078e0203 */
[----:B--2---:R0:W-:Y:S03]  /*20e0*/  STG.E.128 desc[UR12][R4.64], R8 ;  /* 0x0000000804007986 */ /* 0x0041e6000c101d0c */
[----:B------:R-:W-:Y:S05]  /*20f0*/  @P0 BRA `(.L_x_317) ;  /* 0xfffffffc00cc0947 */ /* 0x000fea000383ffff */
.L_x_316:
[----:B------:R-:W-:Y:S05]  /*2100*/  BSYNC.RECONVERGENT B0 ;  /* 0x0000000000007941 */ /* 0x000fea0003800200 */
.L_x_315:
[----:B------:R-:W-:Y:S05]  /*2110*/  @!P1 EXIT ;  /* 0x000000000000994d */ /* 0x000fea0003800000 */
[----:B------:R-:W1:Y:S01]  /*2120*/  LDC R33, c[0x0][0x360] ;  /* 0x0000d800ff217b82 */ /* 0x000e620000000800 */
[----:B------:R-:W-:Y:S01]  /*2130*/  UIADD3 UR6, UPT, UPT, UR8, 0x4a00, URZ ;  /* 0x00004a0008067890 */ /* 0x000fe2000fffe0ff */
[----:B------:R-:W-:-:S03]  /*2140*/  IMAD.IADD R20, R2, 0x1, R21 ;  /* 0x0000000102147824 */ /* 0x000fc600078e0215 */
[----:B------:R-:W-:-:S03]  /*2150*/  ULEA UR6, UR9, UR6, 0x18 ;  /* 0x0000000609067291 */ /* 0x000fc6000f8ec0ff */
[----:B------:R-:W2:Y:S03]  /*2160*/  LDC.64 R22, c[0x0][0x3a0] ;  /* 0x0000e800ff167b82 */ /* 0x000ea60000000a00 */
[----:B------:R-:W-:Y:S01]  /*2170*/  LEA R32, R2, UR6, 0x2 ;  /* 0x0000000602207c11 */ /* 0x000fe2000f8e10ff */
[C---:B-1----:R-:W-:Y:S01]  /*2180*/  IMAD R0, R33.reuse, 0xc, R2 ;  /* 0x0000000c21007824 */ /* 0x042fe200078e0202 */
[----:B------:R-:W-:-:S07]  /*2190*/  LEA R3, R33, R2, 0x3 ;  /* 0x0000000221037211 */ /* 0x000fce00078e18ff */
.L_x_318:
[C-C-:B0-----:R-:W-:Y:S01]  /*21a0*/  IMAD R8, R33.reuse, 0x10, R32.reuse ;  /* 0x0000001021087824 */ /* 0x141fe200078e0220 */
[----:B------:R-:W0:Y:S01]  /*21b0*/  LDS.128 R4, [R32] ;  /* 0x0000000020047984 */ /* 0x000e220000000c00 */
[C-C-:B------:R-:W-:Y:S01]  /*21c0*/  IMAD R12, R33.reuse, 0x20, R32.reuse ;  /* 0x00000020210c7824 */ /* 0x140fe200078e0220 */
[----:B------:R-:W-:Y:S01]  /*21d0*/  LOP3.LUT R31, R2, 0xc, RZ, 0xc0, !PT ;  /* 0x0000000c021f7812 */ /* 0x000fe200078ec0ff */
[----:B------:R-:W-:Y:S01]  /*21e0*/  IMAD R16, R33, 0x30, R32 ;  /* 0x0000003021107824 */ /* 0x000fe200078e0220 */
[----:B------:R-:W-:Y:S01]  /*21f0*/  LOP3.LUT R25, R20, 0xc, RZ, 0xc0, !PT ;  /* 0x0000000c14197812 */ /* 0x000fe200078ec0ff */
[----:B------:R-:W1:Y:S01]  /*2200*/  LDS.128 R8, [R8] ;  /* 0x0000000008087984 */ /* 0x000e620000000c00 */
        /* <DEDUP_REMOVED lines=9> */
[----:B------:R-:W-:Y:S01]  /*22a0*/  VIADD R29, R29, UR4 ;  /* 0x000000041d1d7c36 */ /* 0x000fe20008000000 */
[----:B------:R-:W-:Y:S01]  /*22b0*/  SHF.R.U32.HI R26, RZ, 0x4, R3 ;  /* 0x00000004ff1a7819 */ /* 0x000fe20000011603 */
[----:B------:R-:W-:Y:S01]  /*22c0*/  IMAD R31, R30, UR5, R31 ;  /* 0x000000051e1f7c24 */ /* 0x000fe2000f8e021f */
[----:B------:R-:W-:Y:S01]  /*22d0*/  SHF.R.U32.HI R28, RZ, 0x4, R0 ;  /* 0x00000004ff1c7819 */ /* 0x000fe20000011600 */
[----:B------:R-:W-:Y:S01]  /*22e0*/  IMAD R25, R24, UR5, R25 ;  /* 0x0000000518197c24 */ /* 0x000fe2000f8e0219 */
[----:B------:R-:W-:Y:S01]  /*22f0*/  IADD3 R2, PT, PT, R21, R2, R21 ;  /* 0x0000000215027210 */ /* 0x000fe20007ffe015 */
[----:B------:R-:W-:Y:S01]  /*2300*/  IMAD R27, R26, UR5, R27 ;  /* 0x000000051a1b7c24 */ /* 0x000fe2000f8e021b */
[----:B------:R-:W-:Y:S01]  /*2310*/  LEA R3, R33, R3, 0x4 ;  /* 0x0000000321037211 */ /* 0x000fe200078e20ff */
[----:B------:R-:W-:Y:S01]  /*2320*/  IMAD R29, R28, UR5, R29 ;  /* 0x000000051c1d7c24 */ /* 0x000fe2000f8e021d */
[----:B------:R-:W-:Y:S01]  /*2330*/  IADD3 R2, PT, PT, R21, R2, R21 ;  /* 0x0000000215027210 */ /* 0x000fe20007ffe015 */
[----:B--2---:R-:W-:-:S03]  /*2340*/  IMAD.WIDE.U32 R30, R31, 0x4, R22 ;  /* 0x000000041f1e7825 */ /* 0x004fc600078e0016 */
[----:B------:R-:W-:Y:S01]  /*2350*/  ISETP.GE.U32.AND P0, PT, R2, 0x800, PT ;  /* 0x000008000200780c */ /* 0x000fe20003f06070 */
[----:B------:R-:W-:-:S04]  /*2360*/  IMAD.WIDE.U32 R24, R25, 0x4, R22 ;  /* 0x0000000419187825 */ /* 0x000fc800078e0016 */
[----:B------:R-:W-:-:S04]  /*2370*/  IMAD.WIDE.U32 R26, R27, 0x4, R22 ;  /* 0x000000041b1a7825 */ /* 0x000fc800078e0016 */
[----:B------:R-:W-:Y:S01]  /*2380*/  IMAD.WIDE.U32 R28, R29, 0x4, R22 ;  /* 0x000000041d1c7825 */ /* 0x000fe200078e0016 */
[----:B0-----:R0:W-:Y:S03]  /*2390*/  STG.E.128 desc[UR12][R30.64], R4 ;  /* 0x000000041e007986 */ /* 0x0011e6000c101d0c */
[C---:B------:R-:W-:Y:S02]  /*23a0*/  IMAD R0, R33.reuse, 0x10, R0 ;  /* 0x0000001021007824 */ /* 0x040fe400078e0200 */
[C---:B------:R-:W-:Y:S01]  /*23b0*/  IMAD R20, R33.reuse, 0x10, R20 ;  /* 0x0000001021147824 */ /* 0x040fe200078e0214 */
[----:B-1----:R0:W-:Y:S01]  /*23c0*/  STG.E.128 desc[UR12][R24.64], R8 ;  /* 0x0000000818007986 */ /* 0x0021e2000c101d0c */
[----:B------:R-:W-:-:S03]  /*23d0*/  IMAD R32, R33, 0x40, R32 ;  /* 0x0000004021207824 */ /* 0x000fc600078e0220 */
[----:B---3--:R0:W-:Y:S04]  /*23e0*/  STG.E.128 desc[UR12][R26.64], R12 ;  /* 0x0000000c1a007986 */ /* 0x0081e8000c101d0c */
[----:B----4-:R0:W-:Y:S01]  /*23f0*/  STG.E.128 desc[UR12][R28.64], R16 ;  /* 0x000000101c007986 */ /* 0x0101e2000c101d0c */
[----:B------:R-:W-:Y:S05]  /*2400*/  @!P0 BRA `(.L_x_318) ;  /* 0xfffffffc00648947 */ /* 0x000fea000383ffff */
[----:B------:R-:W-:Y:S05]  /*2410*/  EXIT ;  /* 0x000000000000794d */ /* 0x000fea0003800000 */
        .weak           $__internal_15_$__cuda_sm20_div_u16
        .type           $__internal_15_$__cuda_sm20_div_u16,@function
        .size           $__internal_15_$__cuda_sm20_div_u16,(.L_x_2353 - $__internal_15_$__cuda_sm20_div_u16)
$__internal_15_$__cuda_sm20_div_u16:
[----:B------:R-:W0:Y:S01]  /*2420*/  I2F.U16 R5, R4 ;  /* 0x0000000400057306 */ /* 0x000e220000101000 */
[----:B------:R-:W-:Y:S01]  /*2430*/  HFMA2 R6, -RZ, RZ, 15, 0 ;  /* 0x4b800000ff067431 */ /* 0x000fe200000001ff */
[----:B------:R-:W-:Y:S02]  /*2440*/  I2FP.F32.U32.RZ R3, R3 ;  /* 0x0000000300037245 */ /* 0x000fe4000020d000 */
[C---:B0-----:R-:W-:Y:S02]  /*2450*/  FSETP.GEU.AND P1, PT, |R5|.reuse, 1.175494350822287508e-38, PT ;  /* 0x008000000500780b */ /* 0x041fe40003f2e200 */
[----:B------:R-:W-:Y:S02]  /*2460*/  FSETP.GT.AND P0, PT, |R5|, 8.50705917302346158658e+37, PT ;  /* 0x7e8000000500780b */ /* 0x000fe40003f04200 */
[----:B------:R-:W-:-:S04]  /*2470*/  FSEL R6, R6, 1, !P1 ;  /* 0x3f80000006067808 */ /* 0x000fc80004800000 */
[----:B------:R-:W-:Y:S02]  /*2480*/  FSEL R6, R6, 0.25, !P0 ;  /* 0x3e80000006067808 */ /* 0x000fe40004000000 */
[----:B------:R-:W-:Y:S02]  /*2490*/  ISETP.NE.U32.AND P0, PT, R4, RZ, PT ;  /* 0x000000ff0400720c */ /* 0x000fe40003f05070 */
[----:B------:R-:W-:Y:S01]  /*24a0*/  MOV R4, R8 ;  /* 0x0000000800047202 */ /* 0x000fe20000000f00 */
[----:B------:R-:W-:Y:S01]  /*24b0*/  FMUL R7, R5, R6 ;  /* 0x0000000605077220 */ /* 0x000fe20000400000 */
[----:B------:R-:W-:-:S05]  /*24c0*/  IMAD.MOV.U32 R5, RZ, RZ, 0x0 ;  /* 0x00000000ff057424 */ /* 0x000fca00078e00ff */
[----:B------:R-:W0:Y:S02]  /*24d0*/  MUFU.RCP R7, R7 ;  /* 0x0000000700077308 */ /* 0x000e240000001000 */
[----:B0-----:R-:W-:-:S04]  /*24e0*/  FMUL R6, R6, R7 ;  /* 0x0000000706067220 */ /* 0x001fc80000400000 */
[----:B------:R-:W-:-:S04]  /*24f0*/  VIADD R6, R6, 0x2 ;  /* 0x0000000206067836 */ /* 0x000fc80000000000 */
[----:B------:R-:W-:-:S06]  /*2500*/  FMUL.RZ R3, R3, R6 ;  /* 0x0000000603037220 */ /* 0x000fcc000040c000 */
[----:B------:R-:W0:Y:S02]  /*2510*/  F2I.U32.TRUNC.NTZ R3, R3 ;  /* 0x0000000300037305 */ /* 0x000e24000020f000 */
[----:B0-----:R-:W-:Y:S01]  /*2520*/  LOP3.LUT R6, R3, 0xffff, RZ, 0xc0, !PT ;  /* 0x0000ffff03067812 */ /* 0x001fe200078ec0ff */
[----:B------:R-:W-:Y:S01]  /*2530*/  @!P0 IMAD.MOV.U32 R6, RZ, RZ, -0x1 ;  /* 0xffffffffff068424 */ /* 0x000fe200078e00ff */
[----:B------:R-:W-:Y:S06]  /*2540*/  RET.REL.NODEC R4 `(_Z9cuda_gemmIiLj512ELj1ELj1ELj2048ELj128ELj128ELj128ELj0ELj1EEvjjjPKT_S2_PS0_jjj) ;  /* 0xffffffd804ac7950 */ /* 0x000fec0003c3ffff */
.L_x_319:
        /* <DEDUP_REMOVED lines=11> */
.L_x_2353:


//--------------------- .text._Z9cuda_gemmIiLj512ELj1ELj1ELj2048ELj64ELj64ELj128ELj1ELj1EEvjjjPKT_S2_PS0_jjj --------------------------
	.section	.text._Z9cuda_gemmIiLj512ELj1ELj1ELj2048ELj64ELj64ELj128ELj1ELj1EEvjjjPKT_S2_PS0_jjj,"ax",@progbits
	.align	128
        .global         _Z9cuda_gemmIiLj512ELj1ELj1ELj2048ELj64ELj64ELj128ELj1ELj1EEvjjjPKT_S2_PS0_jjj
        .type           _Z9cuda_gemmIiLj512ELj1ELj1ELj2048ELj64ELj64ELj128ELj1ELj1EEvjjjPKT_S2_PS0_jjj,@function
        .size           _Z9cuda_gemmIiLj512ELj1ELj1ELj2048ELj64ELj64ELj128ELj1ELj1EEvjjjPKT_S2_PS0_jjj,(.L_x_2354 - _Z9cuda_gemmIiLj512ELj1ELj1ELj2048ELj64ELj64ELj128ELj1ELj1EEvjjjPKT_S2_PS0_jjj)
        .other          _Z9cuda_gemmIiLj512ELj1ELj1ELj2048ELj64ELj64ELj128ELj1ELj1EEvjjjPKT_S2_PS0_jjj,@"STO_CUDA_ENTRY STV_DEFAULT"
_Z9cuda_gemmIiLj512ELj1ELj1ELj2048ELj64ELj64ELj128ELj1ELj1EEvjjjPKT_S2_PS0_jjj:
.text._Z9cuda_gemmIiLj512ELj1ELj1ELj2048ELj64ELj64ELj128ELj1ELj1EEvjjjPKT_S2_PS0_jjj:
        /* <DEDUP_REMOVED lines=15> */
[----:B------:R-:W-:Y:S05]  /*00f0*/  CALL.REL.NOINC `($__internal_16_$__cuda_sm20_div_u16) ;  /* 0x0000002000907944 */ /* 0x000fea0003c00000 */
        /* <DEDUP_REMOVED lines=9> */
[----:B------:R-:W-:-:S04]  /*0190*/  IMAD.MOV.U32 R3, RZ, RZ, RZ ;  /* 0x000000ffff037224 */ /* 0x000fc800078e00ff */
[----:B------:R-:W-:Y:S01]  /*01a0*/  VIADD R4, R2, 0x3100 ;  /* 0x0000310002047836 */ /* 0x000fe20000000000 */
[----:B------:R-:W-:-:S04]  /*01b0*/  MOV R2, R0 ;  /* 0x0000000000027202 */ /* 0x000fc80000000f00 */
[----:B-1----:R-:W-:-:S07]  /*01c0*/  LEA R5, R5, R4, 0x18 ;  /* 0x0000000405057211 */ /* 0x002fce00078ec0ff */
.L_x_322:
[C---:B------:R-:W-:Y:S01]  /*01d0*/  IMAD R4, R2.reuse, 0x4, R5 ;  /* 0x0000000402047824 */ /* 0x040fe200078e0205 */
[----:B------:R-:W-:Y:S01]  /*01e0*/  IADD3 R2, PT, PT, R2, UR4, RZ ;  /* 0x0000000402027c10 */ /* 0x000fe2000fffe0ff */
[----:B------:R-:W-:-:S03]  /*01f0*/  VIADD R3, R3, 0x1 ;  /* 0x0000000103037836 */ /* 0x000fc60000000000 */
[----:B------:R1:W-:Y:S02]  /*0200*/  STS [R4], RZ ;  /* 0x000000ff04007388 */ /* 0x0003e40000000800 */
[----:B------:R-:W-:-:S04]  /*0210*/  LOP3.LUT R6, R3, R8, RZ, 0x3c, !PT ;  /* 0x0000000803067212 */ /* 0x000fc800078e3cff */
[----:B------:R-:W-:-:S13]  /*0220*/  ISETP.NE.AND P0, PT, R6, 0x2, PT ;  /* 0x000000020600780c */ /* 0x000fda0003f05270 */
[----:B-1----:R-:W-:Y:S05]  /*0230*/  @P0 BRA `(.L_x_322) ;  /* 0xfffffffc00e40947 */ /* 0x002fea000383ffff */
.L_x_321:
[----:B0-----:R-:W-:Y:S05]  /*0240*/  BSYNC.RECONVERGENT B0 ;  /* 0x0000000000007941 */ /* 0x001fea0003800200 */
.L_x_320:
[----:B------:R-:W-:Y:S01]  /*0250*/  BSSY.RECONVERGENT B0, `(.L_x_323) ;  /* 0x000000e000007945 */ /* 0x000fe20003800200 */
[----:B------:R-:W-:Y:S02]  /*0260*/  UIADD3 UR8, UPT, UPT, UR7, 0x3100, URZ ;  /* 0x0000310007087890 */ /* 0x000fe4000fffe0ff */
[----:B------:R-:W-:Y:S02]  /*0270*/  USHF.L.U32 UR6, UR4, 0x2, URZ ;  /* 0x0000000204067899 */ /* 0x000fe400080006ff */
[----:B------:R-:W-:-:S12]  /*0280*/  ULEA UR8, UR9, UR8, 0x18 ;  /* 0x0000000809087291 */ /* 0x000fd8000f8ec0ff */
.L_x_324:
        /* <DEDUP_REMOVED lines=11> */
.L_x_323:
[----:B------:R-:W1:Y:S01]  /*0340*/  I2F.U32.RP R6, UR6 ;  /* 0x0000000600067d06 */ /* 0x000e620008209000 */
[----:B0-----:R-:W-:Y:S01]  /*0350*/  IADD3 R4, PT, PT, R28, UR6, RZ ;  /* 0x000000061c047c10 */ /* 0x001fe2000fffe0ff */
[----:B------:R-:W-:Y:S01]  /*0360*/  ULEA UR4, UR9, UR7, 0x18 ;  /* 0x0000000709047291 */ /* 0x000fe2000f8ec0ff */
[----:B------:R-:W-:Y:S01]  /*0370*/  ISETP.NE.U32.AND P2, PT, RZ, UR6, PT ;  /* 0x00000006ff007c0c */ /* 0x000fe2000bf45070 */
[----:B------:R-:W-:Y:S01]  /*0380*/  VIADD R24, R0, 0x1 ;  /* 0x0000000100187836 */ /* 0x000fe20000000000 */
[----:B------:R-:W-:Y:S01]  /*0390*/  ISETP.GE.U32.AND P0, PT, R4, 0x400, PT ;  /* 0x000004000400780c */ /* 0x000fe20003f06070 */
[----:B------:R-:W-:Y:S01]  /*03a0*/  VIADD R22, R0, 0x3 ;  /* 0x0000000300167836 */ /* 0x000fe20000000000 */
[----:B------:R-:W-:Y:S01]  /*03b0*/  VIMNMX.U32 R5, PT, PT, R4, 0x400, !PT ;  /* 0x0000040004057848 */ /* 0x000fe20007fe0000 */
[C---:B------:R-:W-:Y:S01]  /*03c0*/  VIADD R21, R0.reuse, 0x4 ;  /* 0x0000000400157836 */ /* 0x040fe20000000000 */
[----:B------:R-:W-:Y:S01]  /*03d0*/  SEL R26, RZ, 0x1, P0 ;  /* 0x00000001ff1a7807 */ /* 0x000fe20000000000 */
[----:B------:R-:W-:Y:S01]  /*03e0*/  HFMA2 R35, -RZ, RZ, 0, 0 ;  /* 0x00000000ff237431 */ /* 0x000fe200000001ff */
[----:B------:R-:W-:Y:S01]  /*03f0*/  SHF.R.U32.HI R27, RZ, 0x5, R0 ;  /* 0x00000005ff1b7819 */ /* 0x000fe20000011600 */
[----:B------:R-:W-:Y:S01]  /*0400*/  USHF.L.U32 UR5, UR5, 0xb, URZ ;  /* 0x0000000b05057899 */ /* 0x000fe200080006ff */
[----:B------:R-:W-:Y:S01]  /*0410*/  IADD3 R5, PT, PT, R5, -R4, -R26 ;  /* 0x8000000405057210 */ /* 0x000fe20007ffe81a */
[----:B------:R-:W-:Y:S01]  /*0420*/  UPLOP3.LUT UP0, UPT, UPT, UPT, UPT, 0x80, 0x8 ;  /* 0x000000000008789c */ /* 0x000fe20003f0f070 */
[----:B-1----:R-:W0:Y:S01]  /*0430*/  MUFU.RCP R6, R6 ;  /* 0x0000000600067308 */ /* 0x002e220000001000 */
[C---:B------:R-:W-:Y:S01]  /*0440*/  IADD3 R23, PT, PT, R0.reuse, 0x2, RZ ;  /* 0x0000000200177810 */ /* 0x040fe20007ffe0ff */
[----:B------:R-:W1:Y:S01]  /*0450*/  LDCU.64 UR10, c[0x0][0x358] ;  /* 0x00006b00ff0a77ac */ /* 0x000e620008000a00 */
[----:B------:R-:W-:-:S02]  /*0460*/  IADD3 R20, PT, PT, R0, 0x5, RZ ;  /* 0x0000000500147810 */ /* 0x000fc40007ffe0ff */
[----:B------:R-:W-:Y:S02]  /*0470*/  LOP3.LUT R25, R0, 0xf, RZ, 0xc0, !PT ;  /* 0x0000000f00197812 */ /* 0x000fe400078ec0ff */
[----:B------:R-:W-:Y:S02]  /*0480*/  LOP3.LUT R24, R24, 0xf, RZ, 0xc0, !PT ;  /* 0x0000000f18187812 */ /* 0x000fe400078ec0ff */
[----:B------:R-:W-:Y:S02]  /*0490*/  LOP3.LUT R23, R23, 0xf, RZ, 0xc0, !PT ;  /* 0x0000000f17177812 */ /* 0x000fe400078ec0ff */
[----:B------:R-:W-:Y:S02]  /*04a0*/  LOP3.LUT R22, R22, 0xf, RZ, 0xc0, !PT ;  /* 0x0000000f16167812 */ /* 0x000fe400078ec0ff */
[----:B------:R-:W-:Y:S02]  /*04b0*/  LOP3.LUT R21, R21, 0xf, RZ, 0xc0, !PT ;  /* 0x0000000f15157812 */ /* 0x000fe400078ec0ff */
[----:B------:R-:W-:Y:S01]  /*04c0*/  LOP3.LUT R20, R20, 0xf, RZ, 0xc0, !PT ;  /* 0x0000000f14147812 */ /* 0x000fe200078ec0ff */
[----:B0-----:R-:W-:-:S04]  /*04d0*/  VIADD R2, R6, 0xffffffe ;  /* 0x0ffffffe06027836 */ /* 0x001fc80000000000 */
[----:B------:R0:W2:Y:S02]  /*04e0*/  F2I.FTZ.U32.TRUNC.NTZ R3, R2 ;  /* 0x0000000200037305 */ /* 0x0000a4000021f000 */
[----:B0-----:R-:W-:Y:S02]  /*04f0*/  IMAD.MOV.U32 R2, RZ, RZ, RZ ;  /* 0x000000ffff027224 */ /* 0x001fe400078e00ff */
[----:B--2---:R-:W-:-:S04]  /*0500*/  IMAD.MOV R7, RZ, RZ, -R3 ;  /* 0x000000ffff077224 */ /* 0x004fc800078e0a03 */
[----:B------:R-:W-:-:S04]  /*0510*/  IMAD R7, R7, UR6, RZ ;  /* 0x0000000607077c24 */ /* 0x000fc8000f8e02ff */
[----:B------:R-:W-:-:S06]  /*0520*/  IMAD.HI.U32 R6, R3, R7, R2 ;  /* 0x0000000703067227 */ /* 0x000fcc00078e0002 */
[----:B------:R-:W-:-:S04]  /*0530*/  IMAD.HI.U32 R3, R6, R5, RZ ;  /* 0x0000000506037227 */ /* 0x000fc800078e00ff */
[----:B------:R-:W-:-:S04]  /*0540*/  IMAD.MOV R2, RZ, RZ, -R3 ;  /* 0x000000ffff027224 */ /* 0x000fc800078e0a03 */
[----:B------:R-:W-:Y:S01]  /*0550*/  IMAD R5, R2, UR6, R5 ;  /* 0x0000000602057c24 */ /* 0x000fe2000f8e0205 */
[----:B------:R-:W-:-:S04]  /*0560*/  LOP3.LUT R2, R28, 0x7c, RZ, 0xc0, !PT ;  /* 0x0000007c1c027812 */ /* 0x000fc800078ec0ff */
[----:B------:R-:W-:Y:S02]  /*0570*/  ISETP.GE.U32.AND P0, PT, R5, UR6, PT ;  /* 0x0000000605007c0c */ /* 0x000fe4000bf06070 */
[----:B------:R-:W-:-:S05]  /*0580*/  IADD3 R2, PT, PT, R2, UR4, RZ ;  /* 0x0000000402027c10 */ /* 0x000fca000fffe0ff */
[----:B------:R-:W-:Y:S02]  /*0590*/  IMAD R27, R27, 0x84, R2 ;  /* 0x000000841b1b7824 */ /* 0x000fe400078e0202 */
[----:B------:R-:W-:-:S04]  /*05a0*/  IMAD.SHL.U32 R2, R0, 0x20, RZ ;  /* 0x0000002000027824 */ /* 0x000fc800078e00ff */
[----:B------:R-:W-:Y:S01]  /*05b0*/  @P0 IADD3 R5, PT, PT, R5, -UR6, RZ ;  /* 0x8000000605050c10 */ /* 0x000fe2000fffe0ff */
[----:B------:R-:W-:Y:S01]  /*05c0*/  @P0 VIADD R3, R3, 0x1 ;  /* 0x0000000103030836 */ /* 0x000fe20000000000 */
[----:B------:R-:W-:Y:S02]  /*05d0*/  LOP3.LUT R2, R2, 0x3e0, RZ, 0xc0, !PT ;  /* 0x000003e002027812 */ /* 0x000fe400078ec0ff */
[----:B------:R-:W-:-:S13]  /*05e0*/  ISETP.GE.U32.AND P1, PT, R5, UR6, PT ;  /* 0x0000000605007c0c */ /* 0x000fda000bf26070 */
[----:B------:R-:W-:Y:S01]  /*05f0*/  @P1 VIADD R3, R3, 0x1 ;  /* 0x0000000103031836 */ /* 0x000fe20000000000 */
[----:B------:R-:W-:-:S05]  /*0600*/  @!P2 LOP3.LUT R3, RZ, UR6, RZ, 0x33, !PT ;  /* 0x00000006ff03ac12 */ /* 0x000fca000f8e33ff */
[----:B------:R-:W-:Y:S02]  /*0610*/  IMAD.IADD R26, R26, 0x1, R3 ;  /* 0x000000011a1a7824 */ /* 0x000fe400078e0203 */
[----:B------:R-:W-:-:S05]  /*0620*/  VIADD R3, R0, 0x6 ;  /* 0x0000000600037836 */ /* 0x000fca0000000000 */
[----:B-1----:R-:W-:-:S07]  /*0630*/  LOP3.LUT R3, R3, 0xf, RZ, 0xc0, !PT ;  /* 0x0000000f03037812 */ /* 0x002fce00078ec0ff */
.L_x_333:
[----:B------:R-:W0:Y:S01]  /*0640*/  S2R R0, SR_TID.X ;  /* 0x0000000000007919 */ /* 0x000e220000002100 */
[----:B------:R-:W-:Y:S01]  /*0650*/  UPLOP3.LUT UP1, UPT, UPT, UPT, UP0, 0x80, 0x8 ;  /* 0x000000000008789c */ /* 0x000fe20003f2f000 */
[----:B------:R-:W-:Y:S01]  /*0660*/  BSSY.RECONVERGENT B0, `(.L_x_325) ;  /* 0x000006a000007945 */ /* 0x000fe20003800200 */
[C---:B0-----:R-:W-:Y:S01]  /*0670*/  ISETP.GT.U32.AND P0, PT, R0.reuse, 0xff, PT ;  /* 0x000000ff0000780c */ /* 0x041fe20003f04070 */
[----:B------:R-:W-:-:S12]  /*0680*/  IMAD.SHL.U32 R33, R0, 0x4, RZ ;  /* 0x0000000400217824 */ /* 0x000fd800078e00ff */
[----:B--2---:R-:W-:Y:S05]  /*0690*/  @P0 BRA `(.L_x_326) ;  /* 0x0000000400980947 */ /* 0x004fea0003800000 */
[----:B------:R-:W-:Y:S01]  /*06a0*/  LOP3.LUT R10, R26, 0x3, RZ, 0xc0, !PT ;  /* 0x000000031a0a7812 */ /* 0x000fe200078ec0ff */
[----:B------:R-:W-:Y:S01]  /*06b0*/  BSSY.RECONVERGENT B1, `(.L_x_327) ;  /* 0x000002e000017945 */ /* 0x000fe20003800200 */
[----:B------:R-:W-:Y:S01]  /*06c0*/  LEA R4, R30, UR5, 0x6 ;  /* 0x000000051e047c11 */ /* 0x000fe2000f8e30ff */
[----:B------:R-:W-:Y:S01]  /*06d0*/  IMAD.SHL.U32 R32, R29, 0x4, RZ ;  /* 0x000000041d207824 */ /* 0x000fe200078e00ff */
[----:B------:R-:W-:Y:S02]  /*06e0*/  ISETP.NE.AND P1, PT, R10, 0x3, PT ;  /* 0x000000030a00780c */ /* 0x000fe40003f25270 */
[----:B------:R-:W-:Y:S01]  /*06f0*/  ISETP.GE.U32.AND P0, PT, R26, 0x3, PT ;  /* 0x000000031a00780c */ /* 0x000fe20003f06070 */
[----:B------:R-:W-:Y:S01]  /*0700*/  IMAD.IADD R31, R4, 0x1, R35 ;  /* 0x00000001041f7824 */ /* 0x000fe200078e0223 */
[----:B------:R-:W-:-:S09]  /*0710*/  MOV R37, R33 ;  /* 0x0000002100257202 */ /* 0x000fd20000000f00 */
        /* <DEDUP_REMOVED lines=8> */
[----:B------:R-:W0:Y:S01]  /*07a0*/  S2UR UR6, SR_CgaCtaId ;  /* 0x00000000000679c3 */ /* 0x000e220000008800 */
[----:B------:R-:W-:Y:S01]  /*07b0*/  UMOV UR4, 0x400 ;  /* 0x0000040000047882 */ /* 0x000fe20000000000 */
[----:B------:R-:W-:Y:S01]  /*07c0*/  ISETP.NE.AND P1, PT, R10, RZ, PT ;  /* 0x000000ff0a00720c */ /* 0x000fe20003f25270 */
[----:B------:R-:W-:Y:S01]  /*07d0*/  UIADD3 UR4, UPT, UPT, UR4, 0x2100, URZ ;  /* 0x0000210004047890 */ /* 0x000fe2000fffe0ff */
[----:B------:R-:W-:-:S04]  /*07e0*/  IMAD.SHL.U32 R11, R0, 0x4, RZ ;  /* 0x00000004000b7824 */ /* 0x000fc800078e00ff */
[----:B------:R-:W-:Y:S01]  /*07f0*/  IMAD.IADD R37, R11, 0x1, R32 ;  /* 0x000000010b257824 */ /* 0x000fe200078e0220 */
[----:B0-----:R-:W-:-:S06]  /*0800*/  ULEA UR4, UR6, UR4, 0x18 ;  /* 0x0000000406047291 */ /* 0x001fcc000f8ec0ff */
[----:B------:R-:W-:-:S05]  /*0810*/  LEA R12, R0, UR4, 0x4 ;  /* 0x00000004000c7c11 */ /* 0x000fca000f8e20ff */
[----:B--2---:R0:W-:Y:S01]  /*0820*/  STS.128 [R12], R4 ;  /* 0x000000040c007388 */ /* 0x0041e20000000c00 */
[----:B------:R-:W-:Y:S05]  /*0830*/  @!P1 BRA `(.L_x_328) ;  /* 0x0000000000549947 */ /* 0x000fea0003800000 */
[----:B------:R-:W-:Y:S01]  /*0840*/  ISETP.NE.AND P1, PT, R10, 0x1, PT ;  /* 0x000000010a00780c */ /* 0x000fe20003f25270 */
[C---:B0-----:R-:W-:Y:S01]  /*0850*/  IMAD.SHL.U32 R5, R37.reuse, 0x2, RZ ;  /* 0x0000000225057824 */ /* 0x041fe200078e00ff */
[C---:B------:R-:W-:Y:S02]  /*0860*/  IADD3 R13, PT, PT, R37.reuse, R32, RZ ;  /* 0x00000020250d7210 */ /* 0x040fe40007ffe0ff */
[----:B------:R-:W-:-:S04]  /*0870*/  LOP3.LUT R4, R37, 0x1c, RZ, 0xc0, !PT ;  /* 0x0000001c25047812 */ /* 0x000fc800078ec0ff */
[----:B------:R-:W-:-:S04]  /*0880*/  LOP3.LUT R4, R4, 0x7c0, R5, 0xf8, !PT ;  /* 0x000007c004047812 */ /* 0x000fc800078ef805 */
[----:B------:R-:W-:Y:S01]  /*0890*/  IADD3 R5, PT, PT, R31, R4, RZ ;  /* 0x000000041f057210 */ /* 0x000fe20007ffe0ff */
[C---:B------:R-:W-:Y:S01]  /*08a0*/  @P1 IMAD.SHL.U32 R7, R13.reuse, 0x2, RZ ;  /* 0x000000020d071824 */ /* 0x040fe200078e00ff */
[----:B------:R-:W-:-:S03]  /*08b0*/  @P1 LOP3.LUT R6, R13, 0x1c, RZ, 0xc0, !PT ;  /* 0x0000001c0d061812 */ /* 0x000fc600078ec0ff */
[----:B------:R-:W-:Y:S01]  /*08c0*/  IMAD.WIDE.U32 R4, R5, 0x4, R8 ;  /* 0x0000000405047825 */ /* 0x000fe200078e0008 */
[----:B------:R-:W-:-:S05]  /*08d0*/  @P1 LOP3.LUT R6, R6, 0x7c0, R7, 0xf8, !PT ;  /* 0x000007c006061812 */ /* 0x000fca00078ef807 */
[----:B------:R-:W-:-:S04]  /*08e0*/  @P1 IMAD.IADD R7, R31, 0x1, R6 ;  /* 0x000000011f071824 */ /* 0x000fc800078e0206 */
[----:B------:R-:W-:Y:S02]  /*08f0*/  @P1 IMAD.WIDE.U32 R8, R7, 0x4, R8 ;  /* 0x0000000407081825 */ /* 0x000fe400078e0008 */
[----:B------:R-:W2:Y:S04]  /*0900*/  LDG.E.128.CONSTANT R4, desc[UR10][R4.64] ;  /* 0x0000000a04047981 */ /* 0x000ea8000c1e9d00 */
[----:B------:R-:W3:Y:S01]  /*0910*/  @P1 LDG.E.128.CONSTANT R8, desc[UR10][R8.64] ;  /* 0x0000000a08081981 */ /* 0x000ee2000c1e9d00 */
[----:B------:R-:W0:Y:S01]  /*0920*/  LDC R15, c[0x0][0x360] ;  /* 0x0000d800ff0f7b82 */ /* 0x000e220000000800 */
[----:B------:R-:W-:Y:S02]  /*0930*/  IMAD.MOV.U32 R37, RZ, RZ, R13 ;  /* 0x000000ffff257224 */ /* 0x000fe400078e000d */
[----:B------:R-:W-:-:S02]  /*0940*/  @P1 IMAD.IADD R37, R13, 0x1, R32 ;  /* 0x000000010d251824 */ /* 0x000fc400078e0220 */
[----:B0-----:R-:W-:-:S05]  /*0950*/  IMAD R14, R15, 0x10, R12 ;  /* 0x000000100f0e7824 */ /* 0x001fca00078e020c */
[----:B------:R-:W-:Y:S01]  /*0960*/  @P1 LEA R12, R15, R14, 0x4 ;  /* 0x0000000e0f0c1211 */ /* 0x000fe200078e20ff */
[----:B--2---:R1:W-:Y:S04]  /*0970*/  STS.128 [R14], R4 ;  /* 0x000000040e007388 */ /* 0x0043e80000000c00 */
[----:B---3--:R1:W-:Y:S02]  /*0980*/  @P1 STS.128 [R12], R8 ;  /* 0x000000080c001388 */ /* 0x0083e40000000c00 */
.L_x_328:
[----:B------:R-:W-:Y:S05]  /*0990*/  BSYNC.RECONVERGENT B1 ;  /* 0x0000000000017941 */ /* 0x000fea0003800200 */
.L_x_327:
[----:B------:R-:W-:Y:S05]  /*09a0*/  @!P0 BRA `(.L_x_326) ;  /* 0x0000000000d48947 */ /* 0x000fea0003800000 */
[----:B------:R-:W2:Y:S01]  /*09b0*/  S2UR UR6, SR_CgaCtaId ;  /* 0x00000000000679c3 */ /* 0x000ea20000008800 */
[----:B------:R-:W-:Y:S01]  /*09c0*/  UMOV UR4, 0x400 ;  /* 0x0000040000047882 */ /* 0x000fe20000000000 */
[C---:B------:R-:W-:Y:S01]  /*09d0*/  SHF.L.U32 R51, R37.reuse, 0x1, RZ ;  /* 0x0000000125337819 */ /* 0x040fe200000006ff */
[----:B------:R-:W-:Y:S01]  /*09e0*/  UIADD3 UR4, UPT, UPT, UR4, 0x2100, URZ ;  /* 0x0000210004047890 */ /* 0x000fe2000fffe0ff */
[----:B------:R-:W-:-:S04]  /*09f0*/  IMAD.IADD R49, R37, 0x1, R32 ;  /* 0x0000000125317824 */ /* 0x000fc800078e0220 */
        /* <DEDUP_REMOVED lines=8> */
.L_x_329:
[----:B--2---:R-:W2:Y:S01]  /*0a80*/  LDC.64 R16, c[0x0][0x390] ;  /* 0x0000e400ff107b82 */ /* 0x004ea20000000a00 */
[----:B01----:R-:W-:Y:S02]  /*0a90*/  LOP3.LUT R4, R51, 0x7c0, RZ, 0xc0, !PT ;  /* 0x000007c033047812 */ /* 0x003fe400078ec0ff */
        /* <DEDUP_REMOVED lines=38> */
.L_x_326:
[----:B------:R-:W-:Y:S05]  /*0d00*/  BSYNC.RECONVERGENT B0 ;  /* 0x0000000000007941 */ /* 0x000fea0003800200 */
.L_x_325:
[----:B------:R-:W3:Y:S01]  /*0d10*/  S2UR UR6, SR_CgaCtaId ;  /* 0x00000000000679c3 */ /* 0x000ee20000008800 */
[----:B------:R-:W-:Y:S01]  /*0d20*/  BSSY.RECONVERGENT B0, `(.L_x_330) ;  /* 0x0000014000007945 */ /* 0x000fe20003800200 */
[----:B------:R-:W-:Y:S01]  /*0d30*/  LEA R35, R30, R35, 0x6 ;  /* 0x000000231e237211 */ /* 0x000fe200078e30ff */
[----:B------:R-:W-:Y:S01]  /*0d40*/  UMOV UR4, 0x400 ;  /* 0x0000040000047882 */ /* 0x000fe20000000000 */
[----:B------:R-:W-:Y:S02]  /*0d50*/  LOP3.LUT R33, R33, 0x3c, RZ, 0xc0, !PT ;  /* 0x0000003c21217812 */ /* 0x000fe400078ec0ff */
[----:B-12---:R-:W-:Y:S01]  /*0d60*/  SHF.R.U32.HI R8, RZ, 0x4, R0 ;  /* 0x00000004ff087819 */ /* 0x006fe20000011600 */
[----:B---3--:R-:W-:-:S12]  /*0d70*/  ULEA UR7, UR6, UR4, 0x18 ;  /* 0x0000000406077291 */ /* 0x008fd8000f8ec0ff */
.L_x_331:
        /* <DEDUP_REMOVED lines=15> */
.L_x_330:
        /* <DEDUP_REMOVED lines=8> */
[C---:B------:R-:W-:Y:S01]  /*0ef0*/  IADD3 R11, PT, PT, R0.reuse, 0xe, RZ ;  /* 0x0000000e000b7810 */ /* 0x040fe20007ffe0ff */
        /* <DEDUP_REMOVED lines=9> */
[----:B------:R-:W-:Y:S02]  /*0f90*/  LOP3.LUT R10, R10, 0xf, RZ, 0xc0, !PT ;  /* 0x0000000f0a0a7812 */ /* 0x000fe400078ec0ff */
[----:B------:R-:W-:Y:S01]  /*0fa0*/  LOP3.LUT R11, R11, 0xf, RZ, 0xc0, !PT ;  /* 0x0000000f0b0b7812 */ /* 0x000fe200078ec0ff */
[----:B------:R0:W1:Y:S01]  /*0fb0*/  LDS R4, [R27] ;  /* 0x000000001b047984 */ /* 0x0000620000000800 */
[----:B------:R-:W-:-:S07]  /*0fc0*/  LOP3.LUT R12, R12, 0xf, RZ, 0xc0, !PT ;  /* 0x0000000f0c0c7812 */ /* 0x000fce00078ec0ff */
.L_x_332:
[----:B------:R-:W-:Y:S01]  /*0fd0*/  LOP3.LUT R47, R0, 0x10, RZ, 0xc0, !PT ;  /* 0x00000010002f7812 */ /* 0x000fe200078ec0ff */
[----:B------:R-:W-:Y:S01]  /*0fe0*/  UPLOP3.LUT UP2, UPT, UPT, UPT, UP0, 0x80, 0x8 ;  /* 0x000000000008789c */ /* 0x000fe20003f4f000 */
[----:B------:R-:W-:Y:S01]  /*0ff0*/  LOP3.LUT R39, R25, 0x8, RZ, 0x3c, !PT ;  /* 0x0000000819277812 */ /* 0x000fe200078e3cff */
[----:B------:R-:W-:Y:S02]  /*1000*/  UPLOP3.LUT UP0, UPT, UPT, UPT, UPT, 0x40, 0x4 ;  /* 0x000000000004789c */ /* 0x000fe40003f0e870 */
[----:B------:R-:W-:Y:S01]  /*1010*/  VIADD R47, R47, UR4 ;  /* 0x000000042f2f7c36 */ /* 0x000fe20008000000 */
[----:B------:R-:W-:-:S04]  /*1020*/  UMOV UR4, 0x10 ;  /* 0x0000001000047882 */ /* 0x000fc80000000000 */
[----:B------:R-:W-:-:S04]  /*1030*/  LOP3.LUT R47, R47, 0x10, RZ, 0xc0, !PT ;  /* 0x000000102f2f7812 */ /* 0x000fc800078ec0ff */
[-C--:B------:R-:W-:Y:S02]  /*1040*/  IADD3 R42, PT, PT, R2, R47.reuse, RZ ;  /* 0x0000002f022a7210 */ /* 0x080fe40007ffe0ff */
[----:B------:R-:W-:Y:S02]  /*1050*/  LOP3.LUT R35, R47, 0xf, R0, 0xf8, !PT ;  /* 0x0000000f2f237812 */ /* 0x000fe400078ef800 */
[-C--:B------:R-:W-:Y:S01]  /*1060*/  IADD3 R16, PT, PT, R23, R42.reuse, RZ ;  /* 0x0000002a17107210 */ /* 0x080fe20007ffe0ff */
[--C-:B------:R-:W-:Y:S01]  /*1070*/  IMAD.IADD R13, R25, 0x1, R42.reuse ;  /* 0x00000001190d7824 */ /* 0x100fe200078e022a */
[C---:B------:R-:W-:Y:S01]  /*1080*/  LOP3.LUT R41, R24.reuse, R47, RZ, 0xfc, !PT ;  /* 0x0000002f18297212 */ /* 0x040fe200078efcff */
[--C-:B------:R-:W-:Y:S01]  /*1090*/  IMAD.IADD R14, R24, 0x1, R42.reuse ;  /* 0x00000001180e7824 */ /* 0x100fe200078e022a */
[----:B------:R-:W-:Y:S01]  /*10a0*/  LEA R16, R16, UR6, 0x2 ;  /* 0x0000000610107c11 */ /* 0x000fe2000f8e10ff */
[--C-:B------:R-:W-:Y:S01]  /*10b0*/  IMAD.IADD R17, R22, 0x1, R42.reuse ;  /* 0x0000000116117824 */ /* 0x100fe200078e022a */
[----:B------:R-:W-:Y:S01]  /*10c0*/  LEA R13, R13, UR6, 0x2 ;  /* 0x000000060d0d7c11 */ /* 0x000fe2000f8e10ff */
[----:B-1----:R-:W-:Y:S01]  /*10d0*/  SHFL.IDX PT, R44, R4, R35, 0x1f ;  /* 0x00001f23042c7589 */ /* 0x002fe200000e0000 */
[----:B------:R-:W-:Y:S01]  /*10e0*/  LEA R14, R14, UR6, 0x2 ;  /* 0x000000060e0e7c11 */ /* 0x000fe2000f8e10ff */
[--C-:B------:R-:W-:Y:S01]  /*10f0*/  IMAD.IADD R31, R3, 0x1, R42.reuse ;  /* 0x00000001031f7824 */ /* 0x100fe200078e022a */
[----:B------:R-:W-:Y:S01]  /*1100*/  LEA R18, R17, UR6, 0x2 ;  /* 0x0000000611127c11 */ /* 0x000fe2000f8e10ff */
[----:B--2---:R1:W2:Y:S01]  /*1110*/  LDS R15, [R13] ;  /* 0x000000000d0f7984 */ /* 0x0042a20000000800 */
[----:B------:R-:W-:Y:S01]  /*1120*/  IMAD.IADD R17, R21, 0x1, R42 ;  /* 0x0000000115117824 */ /* 0x000fe200078e022a */
[----:B------:R-:W-:Y:S01]  /*1130*/  IADD3 R19, PT, PT, R20, R42, RZ ;  /* 0x0000002a14137210 */ /* 0x000fe20007ffe0ff */
[----:B------:R-:W-:Y:S01]  /*1140*/  IMAD.IADD R32, R42, 0x1, R5 ;  /* 0x000000012a207824 */ /* 0x000fe200078e0205 */
[----:B------:R-:W-:Y:S01]  /*1150*/  LDS R14, [R14] ;  /* 0x000000000e0e7984 */ /* 0x000fe20000000800 */
[----:B------:R-:W-:-:S02]  /*1160*/  LEA R31, R31, UR6, 0x2 ;  /* 0x000000061f1f7c11 */ /* 0x000fc4000f8e10ff */
[----:B------:R-:W-:Y:S01]  /*1170*/  LEA R40, R17, UR6, 0x2 ;  /* 0x0000000611287c11 */ /* 0x000fe2000f8e10ff */
[----:B------:R-:W-:Y:S01]  /*1180*/  LDS R16, [R16] ;  /* 0x0000000010107984 */ /* 0x000fe20000000800 */
[-C--:B-1----:R-:W-:Y:S02]  /*1190*/  LOP3.LUT R13, R23, R47.reuse, RZ, 0xfc, !PT ;  /* 0x0000002f170d7212 */ /* 0x082fe400078efcff */
[----:B------:R-:W-:Y:S01]  /*11a0*/  LEA R19, R19, UR6, 0x2 ;  /* 0x0000000613137c11 */ /* 0x000fe2000f8e10ff */
[----:B------:R-:W-:Y:S01]  /*11b0*/  LDS R18, [R18] ;  /* 0x0000000012127984 */ /* 0x000fe20000000800 */
[----:B------:R-:W-:Y:S02]  /*11c0*/  LOP3.LUT R17, R22, R47, RZ, 0xfc, !PT ;  /* 0x0000002f16117212 */ /* 0x000fe400078efcff */
[----:B------:R-:W-:Y:S01]  /*11d0*/  IADD3 R39, PT, PT, R42, R39, RZ ;  /* 0x000000272a277210 */ /* 0x000fe20007ffe0ff */
[----:B------:R-:W1:Y:S01]  /*11e0*/  SHFL.IDX PT, R46, R4, R41, 0x1f ;  /* 0x00001f29042e7589 */ /* 0x000e6200000e0000 */
[----:B------:R-:W-:-:S02]  /*11f0*/  LEA R34, R32, UR6, 0x2 ;  /* 0x0000000620227c11 */ /* 0x000fc4000f8e10ff */
[----:B------:R-:W-:Y:S01]  /*1200*/  LEA R32, R39, UR6, 0x2 ;  /* 0x0000000627207c11 */ /* 0x000fe2000f8e10ff */
[----:B------:R-:W-:Y:S01]  /*1210*/  LDS R40, [R40] ;  /* 0x0000000028287984 */ /* 0x000fe20000000800 */
[-C--:B------:R-:W-:Y:S02]  /*1220*/  LOP3.LUT R33, R21, R47.reuse, RZ, 0xfc, !PT ;  /* 0x0000002f15217212 */ /* 0x080fe400078efcff */
[-C--:B------:R-:W-:Y:S01]  /*1230*/  LOP3.LUT R43, R20, R47.reuse, RZ, 0xfc, !PT ;  /* 0x0000002f142b7212 */ /* 0x080fe200078efcff */
[----:B------:R-:W3:Y:S01]  /*1240*/  SHFL.IDX PT, R37, R4, R13, 0x1f ;  /* 0x00001f0d04257589 */ /* 0x000ee200000e0000 */
[----:B------:R-:W-:-:S03]  /*1250*/  LOP3.LUT R39, R3, R47, RZ, 0xfc, !PT ;  /* 0x0000002f03277212 */ /* 0x000fc600078efcff */
[----:B------:R4:W-:Y:S04]  /*1260*/  LDS R38, [R19] ;  /* 0x0000000013267984 */ /* 0x0009e80000000800 */
[----:B------:R-:W5:Y:S04]  /*1270*/  SHFL.IDX PT, R45, R4, R17, 0x1f ;  /* 0x00001f11042d7589 */ /* 0x000f6800000e0000 */
[----:B------:R-:W-:Y:S01]  /*1280*/  LDS R36, [R31] ;  /* 0x000000001f247984 */ /* 0x000fe20000000800 */
[----:B----4-:R-:W-:-:S03]  /*1290*/  IMAD.IADD R19, R42, 0x1, R6 ;  /* 0x000000012a137824 */ /* 0x010fc600078e0206 */
[----:B------:R-:W-:Y:S01]  /*12a0*/  LDS R34, [R34] ;  /* 0x0000000022227984 */ /* 0x000fe20000000800 */
[----:B--2---:R-:W-:Y:S01]  /*12b0*/  IMAD R53, R15, R44, RZ ;  /* 0x0000002c0f357224 */ /* 0x004fe200078e02ff */
[----:B------:R-:W-:Y:S02]  /*12c0*/  LEA R44, R19, UR6, 0x2 ;  /* 0x00000006132c7c11 */ /* 0x000fe4000f8e10ff */
[----:B------:R-:W2:Y:S01]  /*12d0*/  SHFL.IDX PT, R51, R4, R33, 0x1f ;  /* 0x00001f2104337589 */ /* 0x000ea200000e0000 */
[----:B-1----:R-:W-:Y:S01]  /*12e0*/  IMAD R46, R14, R46, R53 ;  /* 0x0000002e0e2e7224 */ /* 0x002fe200078e0235 */
[----:B------:R-:W-:Y:S02]  /*12f0*/  LOP3.LUT R19, R5, R47, RZ, 0xfc, !PT ;  /* 0x0000002f05137212 */ /* 0x000fe400078efcff */
[----:B------:R-:W-:Y:S01]  /*1300*/  LDS R32, [R32] ;  /* 0x0000000020207984 */ /* 0x000fe20000000800 */
[----:B---3--:R-:W-:Y:S01]  /*1310*/  IMAD R46, R16, R37, R46 ;  /* 0x00000025102e7224 */ /* 0x008fe200078e022e */
[----:B------:R-:W-:-:S02]  /*1320*/  LOP3.LUT R37, R47, 0x8, R25, 0xf6, !PT ;  /* 0x000000082f257812 */ /* 0x000fc400078ef619 */
[----:B------:R-:W1:Y:S04]  /*1330*/  SHFL.IDX PT, R49, R4, R43, 0x1f ;  /* 0x00001f2b04317589 */ /* 0x000e6800000e0000 */
[----:B------:R-:W-:Y:S01]  /*1340*/  LDS R31, [R44] ;  /* 0x000000002c1f7984 */ /* 0x000fe20000000800 */
[----:B-----5:R-:W-:Y:S01]  /*1350*/  IMAD R48, R18, R45, R46 ;  /* 0x0000002d12307224 */ /* 0x020fe200078e022e */
[----:B------:R-:W-:Y:S01]  /*1360*/  LOP3.LUT R45, R6, R47, RZ, 0xfc, !PT ;  /* 0x0000002f062d7212 */ /* 0x000fe200078efcff */
[----:B------:R-:W-:Y:S01]  /*1370*/  IMAD.IADD R46, R42, 0x1, R7 ;  /* 0x000000012a2e7824 */ /* 0x000fe200078e0207 */
[----:B------:R-:W3:Y:S04]  /*1380*/  SHFL.IDX PT, R55, R4, R39, 0x1f ;  /* 0x00001f2704377589 */ /* 0x000ee800000e0000 */
[----:B------:R-:W4:Y:S01]  /*1390*/  SHFL.IDX PT, R53, R4, R19, 0x1f ;  /* 0x00001f1304357589 */ /* 0x000f2200000e0000 */
[----:B------:R-:W-:-:S02]  /*13a0*/  LEA R52, R46, UR6, 0x2 ;  /* 0x000000062e347c11 */ /* 0x000fc4000f8e10ff */
[----:B------:R-:W-:Y:S01]  /*13b0*/  IADD3 R46, PT, PT, R42, R8, RZ ;  /* 0x000000082a2e7210 */ /* 0x000fe20007ffe0ff */
[----:B------:R-:W5:Y:S01]  /*13c0*/  SHFL.IDX PT, R57, R4, R37, 0x1f ;  /* 0x00001f2504397589 */ /* 0x000f6200000e0000 */
[----:B--2---:R-:W-:Y:S01]  /*13d0*/  IMAD R48, R40, R51, R48 ;  /* 0x0000003328307224 */ /* 0x004fe200078e0230 */
[----:B------:R-:W-:Y:S02]  /*13e0*/  LOP3.LUT R51, R8, R47, RZ, 0xfc, !PT ;  /* 0x0000002f08337212 */ /* 0x000fe400078efcff */
[----:B------:R-:W2:Y:S01]  /*13f0*/  SHFL.IDX PT, R50, R4, R45, 0x1f ;  /* 0x00001f2d04327589 */ /* 0x000ea200000e0000 */
[----:B------:R-:W-:-:S03]  /*1400*/  LEA R46, R46, UR6, 0x2 ;  /* 0x000000062e2e7c11 */ /* 0x000fc6000f8e10ff */
[----:B------:R0:W-:Y:S01]  /*1410*/  LDS R44, [R52] ;  /* 0x00000000342c7984 */ /* 0x0001e20000000800 */
[----:B-1----:R-:W-:Y:S02]  /*1420*/  IMAD R49, R38, R49, R48 ;  /* 0x0000003126317224 */ /* 0x002fe400078e0230 */
[----:B------:R-:W-:Y:S01]  /*1430*/  IMAD.IADD R48, R42, 0x1, R9 ;  /* 0x000000012a307824 */ /* 0x000fe200078e0209 */
[----:B------:R-:W-:Y:S01]  /*1440*/  LDS R46, [R46] ;  /* 0x000000002e2e7984 */ /* 0x000fe20000000800 */
[----:B---3--:R-:W-:-:S03]  /*1450*/  IMAD R49, R36, R55, R49 ;  /* 0x0000003724317224 */ /* 0x008fc600078e0231 */
[----:B------:R-:W-:Y:S02]  /*1460*/  LEA R48, R48, UR6, 0x2 ;  /* 0x0000000630307c11 */ /* 0x000fe4000f8e10ff */
[----:B0-----:R-:W-:Y:S01]  /*1470*/  IADD3 R52, PT, PT, R42, R11, RZ ;  /* 0x0000000b2a347210 */ /* 0x001fe20007ffe0ff */
[----:B----4-:R-:W-:Y:S01]  /*1480*/  IMAD R53, R34, R53, R49 ;  /* 0x0000003522357224 */ /* 0x010fe200078e0231 */
[----:B------:R-:W-:Y:S02]  /*1490*/  LOP3.LUT R49, R7, R47, RZ, 0xfc, !PT ;  /* 0x0000002f07317212 */ /* 0x000fe400078efcff */
[----:B------:R-:W-:Y:S01]  /*14a0*/  LDS R48, [R48] ;  /* 0x0000000030307984 */ /* 0x000fe20000000800 */
[----:B-----5:R-:W-:Y:S01]  /*14b0*/  IMAD R53, R32, R57, R53 ;  /* 0x0000003920357224 */ /* 0x020fe200078e0235 */
[----:B------:R-:W-:Y:S02]  /*14c0*/  LEA R52, R52, UR6, 0x2 ;  /* 0x0000000634347c11 */ /* 0x000fe4000f8e10ff */
[----:B------:R-:W0:Y:S01]  /*14d0*/  SHFL.IDX PT, R55, R4, R49, 0x1f ;  /* 0x00001f3104377589 */ /* 0x000e2200000e0000 */
[----:B--2---:R-:W-:Y:S01]  /*14e0*/  IMAD R54, R31, R50, R53 ;  /* 0x000000321f367224 */ /* 0x004fe200078e0235 */
[----:B------:R-:W-:Y:S01]  /*14f0*/  LOP3.LUT R53, R9, R47, RZ, 0xfc, !PT ;  /* 0x0000002f09357212 */ /* 0x000fe200078efcff */
[C---:B------:R-:W-:Y:S01]  /*1500*/  IMAD.IADD R50, R42.reuse, 0x1, R10 ;  /* 0x000000012a327824 */ /* 0x040fe200078e020a */
[----:B------:R-:W1:Y:S01]  /*1510*/  SHFL.IDX PT, R57, R4, R51, 0x1f ;  /* 0x00001f3304397589 */ /* 0x000e6200000e0000 */
[----:B------:R-:W-:-:S03]  /*1520*/  IMAD.IADD R42, R42, 0x1, R12 ;  /* 0x000000012a2a7824 */ /* 0x000fc600078e020c */
[----:B------:R-:W-:Y:S01]  /*1530*/  LEA R50, R50, UR6, 0x2 ;  /* 0x0000000632327c11 */ /* 0x000fe2000f8e10ff */
[----:B------:R-:W2:Y:S01]  /*1540*/  SHFL.IDX PT, R59, R4, R53, 0x1f ;  /* 0x00001f35043b7589 */ /* 0x000ea200000e0000 */
[----:B------:R-:W-:-:S03]  /*1550*/  LEA R42, R42, UR6, 0x2 ;  /* 0x000000062a2a7c11 */ /* 0x000fc6000f8e10ff */
[----:B------:R-:W-:Y:S04]  /*1560*/  LDS R52, [R52] ;  /* 0x0000000034347984 */ /* 0x000fe80000000800 */
[----:B------:R-:W-:Y:S04]  /*1570*/  LDS R50, [R50] ;  /* 0x0000000032327984 */ /* 0x000fe80000000800 */
[----:B------:R-:W-:Y:S01]  /*1580*/  LDS R42, [R42] ;  /* 0x000000002a2a7984 */ /* 0x000fe20000000800 */
[----:B0-----:R-:W-:Y:S01]  /*1590*/  IMAD R54, R44, R55, R54 ;  /* 0x000000372c367224 */ /* 0x001fe200078e0236 */
[----:B------:R-:W-:-:S03]  /*15a0*/  LOP3.LUT R55, R10, R47, RZ, 0xfc, !PT ;  /* 0x0000002f0a377212 */ /* 0x000fc600078efcff */
[----:B-1----:R-:W-:Y:S01]  /*15b0*/  IMAD R54, R46, R57, R54 ;  /* 0x000000392e367224 */ /* 0x002fe200078e0236 */
[-C--:B------:R-:W-:Y:S01]  /*15c0*/  LOP3.LUT R57, R11, R47.reuse, RZ, 0xfc, !PT ;  /* 0x0000002f0b397212 */ /* 0x080fe200078efcff */
[----:B------:R-:W0:Y:S01]  /*15d0*/  SHFL.IDX PT, R61, R4, R55, 0x1f ;  /* 0x00001f37043d7589 */ /* 0x000e2200000e0000 */
[----:B------:R-:W-:Y:S01]  /*15e0*/  LOP3.LUT R47, R12, R47, RZ, 0xfc, !PT ;  /* 0x0000002f0c2f7212 */ /* 0x000fe200078efcff */
[----:B--2---:R-:W-:-:S04]  /*15f0*/  IMAD R54, R48, R59, R54 ;  /* 0x0000003b30367224 */ /* 0x004fc800078e0236 */
[----:B------:R-:W-:Y:S04]  /*1600*/  SHFL.IDX PT, R56, R4, R47, 0x1f ;  /* 0x00001f2f04387589 */ /* 0x000fe800000e0000 */
[----:B------:R-:W1:Y:S01]  /*1610*/  SHFL.IDX PT, R59, R4, R57, 0x1f ;  /* 0x00001f39043b7589 */ /* 0x000e6200000e0000 */
[----:B0-----:R-:W-:-:S03]  /*1620*/  IMAD R61, R50, R61, R54 ;  /* 0x0000003d323d7224 */ /* 0x001fc600078e0236 */
[----:B------:R-:W0:Y:S01]  /*1630*/  LDS R54, [R28+UR8] ;  /* 0x000000081c367984 */ /* 0x000e220008000800 */
[----:B-1----:R-:W-:-:S04]  /*1640*/  IMAD R59, R52, R59, R61 ;  /* 0x0000003b343b7224 */ /* 0x002fc800078e023d */
[----:B------:R-:W-:-:S04]  /*1650*/  IMAD R59, R42, R56, R59 ;  /* 0x000000382a3b7224 */ /* 0x000fc800078e023b */
[----:B0-----:R-:W-:-:S05]  /*1660*/  IMAD.IADD R59, R59, 0x1, R54 ;  /* 0x000000013b3b7824 */ /* 0x001fca00078e0236 */
[----:B------:R-:W-:Y:S04]  /*1670*/  STS [R28+UR8], R59 ;  /* 0x0000003b1c007988 */ /* 0x000fe80008000808 */
[----:B------:R-:W0:Y:S04]  /*1680*/  LDS R54, [R27+0x840] ;  /* 0x000840001b367984 */ /* 0x000e280000000800 */
[----:B0-----:R-:W0:Y:S04]  /*1690*/  SHFL.IDX PT, R56, R54, R35, 0x1f ;  /* 0x00001f2336387589 */ /* 0x001e2800000e0000 */
[----:B------:R-:W1:Y:S01]  /*16a0*/  SHFL.IDX PT, R58, R54, R41, 0x1f ;  /* 0x00001f29363a7589 */ /* 0x000e6200000e0000 */
[----:B0-----:R-:W-:-:S03]  /*16b0*/  IMAD R61, R15, R56, RZ ;  /* 0x000000380f3d7224 */ /* 0x001fc600078e02ff */
[----:B------:R-:W0:Y:S01]  /*16c0*/  SHFL.IDX PT, R56, R54, R13, 0x1f ;  /* 0x00001f0d36387589 */ /* 0x000e2200000e0000 */
[----:B-1----:R-:W-:-:S03]  /*16d0*/  IMAD R61, R14, R58, R61 ;  /* 0x0000003a0e3d7224 */ /* 0x002fc600078e023d */
[----:B------:R-:W-:Y:S01]  /*16e0*/  SHFL.IDX PT, R58, R54, R45, 0x1f ;  /* 0x00001f2d363a7589 */ /* 0x000fe200000e0000 */
[----:B0-----:R-:W-:-:S03]  /*16f0*/  IMAD R61, R16, R56, R61 ;  /* 0x00000038103d7224 */ /* 0x001fc600078e023d */
        /* <DEDUP_REMOVED lines=12> */
[----:B------:R-:W-:Y:S02]  /*17c0*/  LDS R61, [R28+UR8+0x800] ;  /* 0x000800081c3d7984 */ /* 0x000fe40008000800 */
[----:B------:R-:W-:Y:S02]  /*17d0*/  IMAD R59, R31, R58, R56 ;  /* 0x0000003a1f3b7224 */ /* 0x000fe400078e0238 */
        /* <DEDUP_REMOVED lines=11> */
[----:B0-----:R-:W-:-:S05]  /*1890*/  IMAD R56, R42, R56, R59 ;  /* 0x000000382a387224 */ /* 0x001fca00078e023b */
[----:B------:R-:W-:-:S05]  /*18a0*/  IADD3 R61, PT, PT, R56, R61, RZ ;  /* 0x0000003d383d7210 */ /* 0x000fca0007ffe0ff */
[----:B------:R-:W-:Y:S04]  /*18b0*/  STS [R28+UR8+0x800], R61 ;  /* 0x0008003d1c007988 */ /* 0x000fe80008000808 */
[----:B------:R-:W0:Y:S04]  /*18c0*/  LDS R56, [R27+0x1080] ;  /* 0x001080001b387984 */ /* 0x000e280000000800 */
[----:B------:R-:W-:Y:S04]  /*18d0*/  LDS R61, [R28+UR8+0x1000] ;  /* 0x001000081c3d7984 */ /* 0x000fe80008000800 */
[----:B0-----:R-:W0:Y:S04]  /*18e0*/  SHFL.IDX PT, R58, R56, R35, 0x1f ;  /* 0x00001f23383a7589 */ /* 0x001e2800000e0000 */
[----:B------:R-:W1:Y:S04]  /*18f0*/  SHFL.IDX PT, R60, R56, R41, 0x1f ;  /* 0x00001f29383c7589 */ /* 0x000e6800000e0000 */
[----:B------:R-:W-:Y:S01]  /*1900*/  SHFL.IDX PT, R54, R56, R17, 0x1f ;  /* 0x00001f1138367589 */ /* 0x000fe200000e0000 */
[----:B0-----:R-:W-:-:S03]  /*1910*/  IMAD R59, R15, R58, RZ ;  /* 0x0000003a0f3b7224 */ /* 0x001fc600078e02ff */
[----:B------:R-:W0:Y:S01]  /*1920*/  SHFL.IDX PT, R58, R56, R13, 0x1f ;  /* 0x00001f0d383a7589 */ /* 0x000e2200000e0000 */
[----:B-1----:R-:W-:-:S04]  /*1930*/  IMAD R59, R14, R60, R59 ;  /* 0x0000003c0e3b7224 */ /* 0x002fc800078e023b */
[----:B0-----:R-:W-:Y:S02]  /*1940*/  IMAD R59, R16, R58, R59 ;  /* 0x0000003a103b7224 */ /* 0x001fe400078e023b */
[----:B------:R-:W-:Y:S02]  /*1950*/  SHFL.IDX PT, R58, R56, R45, 0x1f ;  /* 0x00001f2d383a7589 */ /* 0x000fe400000e0000 */
        /* <DEDUP_REMOVED lines=63> */
[----:B------:R-:W-:Y:S01]  /*1d50*/  HFMA2 R35, -RZ, RZ, 0, 1.9073486328125e-06 ;  /* 0x00000020ff237431 */ /* 0x000fe200000001ff */
[----:B------:R-:W-:Y:S01]  /*1d60*/  UPLOP3.LUT UP0, UPT, UPT, UPT, UPT, 0x40, 0x4 ;  /* 0x000000000004789c */ /* 0x000fe20003f0e870 */
[----:B------:R-:W-:Y:S10]  /*1d70*/  BRA.U UP1, `(.L_x_333) ;  /* 0xffffffe901307547 */ /* 0x000ff4000b83ffff */
[----:B------:R-:W-:Y:S01]  /*1d80*/  IMAD.SHL.U32 R0, R29, 0x4, RZ ;  /* 0x000000041d007824 */ /* 0x000fe200078e00ff */
[----:B------:R-:W0:Y:S01]  /*1d90*/  S2R R8, SR_TID.X ;  /* 0x0000000000087919 */ /* 0x000e220000002100 */
[----:B------:R-:W1:Y:S01]  /*1da0*/  S2UR UR7, SR_CgaCtaId ;  /* 0x00000000000779c3 */ /* 0x000e620000008800 */
[----:B------:R-:W-:Y:S01]  /*1db0*/  UMOV UR6, 0x400 ;  /* 0x0000040000067882 */ /* 0x000fe20000000000 */
[----:B------:R-:W3:Y:S06]  /*1dc0*/  I2F.U32.RP R5, R0 ;  /* 0x0000000000057306 */ /* 0x000eec0000209000 */
[----:B------:R-:W-:Y:S01]  /*1dd0*/  BAR.SYNC.DEFER_BLOCKING 0x0 ;  /* 0x0000000000007b1d */ /* 0x000fe20000010000 */
[----:B------:R-:W-:-:S05]  /*1de0*/  ISETP.NE.U32.AND P2, PT, R0, RZ, PT ;  /* 0x000000ff0000720c */ /* 0x000fca0003f45070 */
[----:B------:R-:W-:Y:S01]  /*1df0*/  BSSY.RECONVERGENT B0, `(.L_x_334) ;  /* 0x0000030000007945 */ /* 0x000fe20003800200 */
[----:B---3--:R-:W3:Y:S01]  /*1e00*/  MUFU.RCP R5, R5 ;  /* 0x0000000500057308 */ /* 0x008ee20000001000 */
[C---:B0-----:R-:W-:Y:S01]  /*1e10*/  SHF.L.U32 R7, R8.reuse, 0x2, RZ ;  /* 0x0000000208077819 */ /* 0x041fe200000006ff */
[----:B------:R-:W-:Y:S02]  /*1e20*/  IMAD.SHL.U32 R31, R8, 0x4, RZ ;  /* 0x00000004081f7824 */ /* 0x000fe400078e00ff */
[----:B---3--:R-:W-:Y:S02]  /*1e30*/  VIADD R2, R5, 0xffffffe ;  /* 0x0ffffffe05027836 */ /* 0x008fe40000000000 */
[----:B------:R-:W-:Y:S02]  /*1e40*/  IMAD.IADD R9, R7, 0x1, R0 ;  /* 0x0000000107097824 */ /* 0x000fe400078e0200 */
[----:B------:R0:W3:Y:S03]  /*1e50*/  F2I.FTZ.U32.TRUNC.NTZ R3, R2 ;  /* 0x0000000200037305 */ /* 0x0000e6000021f000 */
[----:B------:R-:W-:-:S04]  /*1e60*/  ISETP.GE.U32.AND P0, PT, R9, 0x800, PT ;  /* 0x000008000900780c */ /* 0x000fc80003f06070 */
[----:B------:R-:W-:Y:S01]  /*1e70*/  SEL R5, RZ, 0x1, P0 ;  /* 0x00000001ff057807 */ /* 0x000fe20000000000 */
[----:B0-----:R-:W-:Y:S02]  /*1e80*/  IMAD.MOV.U32 R2, RZ, RZ, RZ ;  /* 0x000000ffff027224 */ /* 0x001fe400078e00ff */
[----:B---3--:R-:W-:-:S05]  /*1e90*/  IMAD.MOV R4, RZ, RZ, -R3 ;  /* 0x000000ffff047224 */ /* 0x008fca00078e0a03 */
[----:B------:R-:W-:Y:S02]  /*1ea0*/  MOV R7, R4 ;  /* 0x0000000400077202 */ /* 0x000fe40000000f00 */
[----:B------:R-:W-:-:S03]  /*1eb0*/  VIMNMX.U32 R4, PT, PT, R9, 0x800, !PT ;  /* 0x0000080009047848 */ /* 0x000fc60007fe0000 */
[----:B------:R-:W-:-:S04]  /*1ec0*/  IMAD R7, R7, R0, RZ ;  /* 0x0000000007077224 */ /* 0x000fc800078e02ff */
[----:B------:R-:W-:Y:S01]  /*1ed0*/  IMAD.HI.U32 R6, R3, R7, R2 ;  /* 0x0000000703067227 */ /* 0x000fe200078e0002 */
[----:B------:R-:W-:-:S05]  /*1ee0*/  IADD3 R3, PT, PT, R4, -R9, -R5 ;  /* 0x8000000904037210 */ /* 0x000fca0007ffe805 */
[----:B------:R-:W-:-:S04]  /*1ef0*/  IMAD.HI.U32 R2, R6, R3, RZ ;  /* 0x0000000306027227 */ /* 0x000fc800078e00ff */
[----:B------:R-:W-:-:S04]  /*1f00*/  IMAD.MOV R4, RZ, RZ, -R2 ;  /* 0x000000ffff047224 */ /* 0x000fc800078e0a02 */
[----:B------:R-:W-:-:S05]  /*1f10*/  IMAD R3, R0, R4, R3 ;  /* 0x0000000400037224 */ /* 0x000fca00078e0203 */
[----:B------:R-:W-:-:S13]  /*1f20*/  ISETP.GE.U32.AND P0, PT, R3, R0, PT ;  /* 0x000000000300720c */ /* 0x000fda0003f06070 */
[----:B------:R-:W-:Y:S01]  /*1f30*/  @P0 IADD3 R3, PT, PT, R3, -R0, RZ ;  /* 0x8000000003030210 */ /* 0x000fe20007ffe0ff */
        /* <DEDUP_REMOVED lines=8> */
[----:B-1----:R-:W-:Y:S05]  /*1fc0*/  @!P0 BRA `(.L_x_335) ;  /* 0x0000000000488947 */ /* 0x002fea0003800000 */
[----:B------:R-:W0:Y:S01]  /*1fd0*/  LDC.64 R2, c[0x0][0x3a0] ;  /* 0x0000e800ff027b82 */ /* 0x000e220000000a00 */
[----:B------:R-:W-:Y:S01]  /*1fe0*/  UIADD3 UR4, UPT, UPT, UR6, 0x3100, URZ ;  /* 0x0000310006047890 */ /* 0x000fe2000fffe0ff */
[----:B------:R-:W-:Y:S01]  /*1ff0*/  IADD3 R4, PT, PT, R5, 0x1, RZ ;  /* 0x0000000105047810 */ /* 0x000fe20007ffe0ff */
[----:B------:R-:W-:Y:S02]  /*2000*/  VIADD R5, R31, UR5 ;  /* 0x000000051f057c36 */ /* 0x000fe40008000000 */
[----:B------:R-:W-:Y:S01]  /*2010*/  ULEA UR4, UR7, UR4, 0x18 ;  /* 0x0000000407047291 */ /* 0x000fe2000f8ec0ff */
[----:B------:R-:W-:-:S04]  /*2020*/  LOP3.LUT R4, R4, 0x3, RZ, 0xc0, !PT ;  /* 0x0000000304047812 */ /* 0x000fc800078ec0ff */
[----:B------:R-:W-:Y:S01]  /*2030*/  IADD3 R4, PT, PT, -R4, RZ, RZ ;  /* 0x000000ff04047210 */ /* 0x000fe20007ffe1ff */
[----:B0-----:R-:W-:Y:S01]  /*2040*/  IMAD.WIDE.U32 R2, R5, 0x4, R2 ;  /* 0x0000000405027825 */ /* 0x001fe200078e0002 */
[----:B------:R-:W-:-:S07]  /*2050*/  LEA R5, R8, UR4, 0x4 ;  /* 0x0000000408057c11 */ /* 0x000fce000f8e20ff */
.L_x_336:
[----:B------:R0:W1:Y:S01]  /*2060*/  LDS.128 R8, [R5] ;  /* 0x0000000005087984 */ /* 0x0000620000000c00 */
[----:B------:R-:W0:Y:S01]  /*2070*/  LDC R6, c[0x0][0x360] ;  /* 0x0000d800ff067b82 */ /* 0x000e220000000800 */
[----:B------:R-:W-:Y:S02]  /*2080*/  VIADD R4, R4, 0x1 ;  /* 0x0000000104047836 */ /* 0x000fe40000000000 */
[----:B------:R-:W-:-:S03]  /*2090*/  IMAD.IADD R31, R31, 0x1, R0 ;  /* 0x000000011f1f7824 */ /* 0x000fc600078e0200 */
[----:B------:R-:W-:Y:S02]  /*20a0*/  ISETP.NE.AND P0, PT, R4, RZ, PT ;  /* 0x000000ff0400720c */ /* 0x000fe40003f05270 */
[----:B0-----:R-:W-:Y:S01]  /*20b0*/  LEA R5, R6, R5, 0x4 ;  /* 0x0000000506057211 */ /* 0x001fe200078e20ff */
[----:B-1----:R0:W-:Y:S02]  /*20c0*/  STG.E.128 desc[UR10][R2.64], R8 ;  /* 0x0000000802007986 */ /* 0x0021e4000c101d0a */
[----:B0-----:R-:W-:-:S08]  /*20d0*/  IMAD.WIDE.U32 R2, R29, 0x10, R2 ;  /* 0x000000101d027825 */ /* 0x001fd000078e0002 */
[----:B------:R-:W-:Y:S05]  /*20e0*/  @P0 BRA `(.L_x_336) ;  /* 0xfffffffc00dc0947 */ /* 0x000fea000383ffff */
.L_x_335:
[----:B------:R-:W-:Y:S05]  /*20f0*/  BSYNC.RECONVERGENT B0 ;  /* 0x0000000000007941 */ /* 0x000fea0003800200 */
.L_x_334:
[----:B------:R-:W-:Y:S05]  /*2100*/  @!P1 EXIT ;  /* 0x000000000000994d */ /* 0x000fea0003800000 */
[----:B------:R-:W0:Y:S01]  /*2110*/  LDC R39, c[0x0][0x360] ;  /* 0x0000d800ff277b82 */ /* 0x000e220000000800 */
[----:B------:R-:W-:Y:S01]  /*2120*/  UIADD3 UR4, UPT, UPT, UR6, 0x3100, URZ ;  /* 0x0000310006047890 */ /* 0x000fe2000fffe0ff */
[----:B------:R-:W-:-:S03]  /*2130*/  IADD3 R29, PT, PT, R31, UR5, RZ ;  /* 0x000000051f1d7c10 */ /* 0x000fc6000fffe0ff */
[----:B------:R-:W-:Y:S01]  /*2140*/  ULEA UR4, UR7, UR4, 0x18 ;  /* 0x0000000407047291 */ /* 0x000fe2000f8ec0ff */
[----:B------:R-:W-:Y:S02]  /*2150*/  IADD3 R37, PT, PT, R29, R0, RZ ;  /* 0x000000001d257210 */ /* 0x000fe40007ffe0ff */
[----:B------:R-:W1:Y:S03]  /*2160*/  LDC.64 R26, c[0x0][0x3a0] ;  /* 0x0000e800ff1a7b82 */ /* 0x000e660000000a00 */
[----:B--2---:R-:W-:Y:S01]  /*2170*/  LEA R28, R31, UR4, 0x2 ;  /* 0x000000041f1c7c11 */ /* 0x004fe2000f8e10ff */
[C-C-:B0-----:R-:W-:Y:S02]  /*2180*/  IMAD R33, R39.reuse, 0xc, R29.reuse ;  /* 0x0000000c27217824 */ /* 0x141fe400078e021d */
[----:B------:R-:W-:-:S07]  /*2190*/  IMAD R35, R39, 0x8, R29 ;  /* 0x0000000827237824 */ /* 0x000fce00078e021d */
.L_x_337:
[----:B------:R-:W0:Y:S01]  /*21a0*/  LDC R30, c[0x0][0x360] ;  /* 0x0000d800ff1e7b82 */ /* 0x000e220000000800 */
[C---:B--2---:R-:W-:Y:S01]  /*21b0*/  LEA R12, R39.reuse, R28, 0x5 ;  /* 0x0000001c270c7211 */ /* 0x044fe200078e28ff */
[----:B------:R-:W-:Y:S01]  /*21c0*/  IMAD R16, R39, 0x30, R28 ;  /* 0x0000003027107824 */ /* 0x000fe200078e021c */
[----:B------:R2:W3:Y:S01]  /*21d0*/  LDS.128 R4, [R28] ;  /* 0x000000001c047984 */ /* 0x0004e20000000c00 */
[----:B-1----:R-:W-:Y:S01]  /*21e0*/  IMAD.WIDE.U32 R2, R29, 0x4, R26 ;  /* 0x000000041d027825 */ /* 0x002fe200078e001a */
[C---:B------:R-:W-:Y:S02]  /*21f0*/  IADD3 R31, PT, PT, R0.reuse, R31, R0 ;  /* 0x0000001f001f7210 */ /* 0x040fe40007ffe000 */
[----:B------:R-:W-:Y:S01]  /*2200*/  LDS.128 R12, [R12] ;  /* 0x000000000c0c7984 */ /* 0x000fe20000000c00 */
[----:B------:R-:W-:Y:S01]  /*2210*/  IMAD.WIDE.U32 R20, R37, 0x4, R26 ;  /* 0x0000000425147825 */ /* 0x000fe200078e001a */
[----:B------:R-:W-:Y:S02]  /*2220*/  IADD3 R31, PT, PT, R0, R31, R0 ;  /* 0x0000001f001f7210 */ /* 0x000fe40007ffe000 */
[----:B------:R-:W-:Y:S01]  /*2230*/  LDS.128 R16, [R16] ;  /* 0x0000000010107984 */ /* 0x000fe20000000c00 */
[----:B------:R-:W-:Y:S01]  /*2240*/  IMAD.WIDE.U32 R22, R35, 0x4, R26 ;  /* 0x0000000423167825 */ /* 0x000fe200078e001a */
[----:B------:R-:W-:-:S03]  /*2250*/  ISETP.GE.U32.AND P0, PT, R31, 0x800, PT ;  /* 0x000008001f00780c */ /* 0x000fc60003f06070 */
[----:B------:R-:W-:-:S04]  /*2260*/  IMAD.WIDE.U32 R24, R33, 0x4, R26 ;  /* 0x0000000421187825 */ /* 0x000fc800078e001a */
[C-C-:B0-----:R-:W-:Y:S01]  /*2270*/  IMAD R8, R30.reuse, 0x10, R28.reuse ;  /* 0x000000101e087824 */ /* 0x141fe200078e021c */
[C---:B------:R-:W-:Y:S01]  /*2280*/  LEA R35, R30.reuse, R35, 0x4 ;  /* 0x000000231e237211 */ /* 0x040fe200078e20ff */
[C---:B------:R-:W-:Y:S01]  /*2290*/  IMAD R33, R30.reuse, 0x10, R33 ;  /* 0x000000101e217824 */ /* 0x040fe200078e0221 */
[C---:B------:R-:W-:Y:S01]  /*22a0*/  LEA R29, R30.reuse, R29, 0x4 ;  /* 0x0000001d1e1d7211 */ /* 0x040fe200078e20ff */
[----:B------:R-:W-:Y:S02]  /*22b0*/  IMAD R37, R30, 0x10, R37 ;  /* 0x000000101e257824 */ /* 0x000fe400078e0225 */
        /* <DEDUP_REMOVED lines=8> */
        .weak           $__internal_16_$__cuda_sm20_div_u16
        .type           $__internal_16_$__cuda_sm20_div_u16,@function
        .size           $__internal_16_$__cuda_sm20_div_u16,(.L_x_2354 - $__internal_16_$__cuda_sm20_div_u16)
$__internal_16_$__cuda_sm20_div_u16:
        /* <DEDUP_REMOVED lines=11> */
[----:B0-----:R-:W-:-:S04]  /*23f0*/  FMUL R5, R5, R4 ;  /* 0x0000000405057220 */ /* 0x001fc80000400000 */
[----:B------:R-:W-:-:S04]  /*2400*/  VIADD R5, R5, 0x2 ;  /* 0x0000000205057836 */ /* 0x000fc80000000000 */
[----:B------:R-:W-:Y:S01]  /*2410*/  FMUL.RZ R5, R2, R5 ;  /* 0x0000000502057220 */ /* 0x000fe2000040c000 */
[----:B------:R-:W-:-:S05]  /*2420*/  IMAD.MOV.U32 R2, RZ, RZ, R7 ;  /* 0x000000ffff027224 */ /* 0x000fca00078e0007 */
[----:B------:R-:W0:Y:S02]  /*2430*/  F2I.U32.TRUNC.NTZ R5, R5 ;  /* 0x0000000500057305 */ /* 0x000e24000020f000 */
[----:B0-----:R-:W-:Y:S02]  /*2440*/  LOP3.LUT R6, R5, 0xffff, RZ, 0xc0, !PT ;  /* 0x0000ffff05067812 */ /* 0x001fe400078ec0ff */
[----:B------:R-:W-:Y:S01]  /*2450*/  @!P0 MOV R6, 0xffffffff ;  /* 0xffffffff00068802 */ /* 0x000fe20000000f00 */
[----:B------:R-:W-:Y:S06]  /*2460*/  RET.REL.NODEC R2 `(_Z9cuda_gemmIiLj512ELj1ELj1ELj2048ELj64ELj64ELj128ELj1ELj1EEvjjjPKT_S2_PS0_jjj) ;  /* 0xffffffd802e47950 */ /* 0x000fec0003c3ffff */
.L_x_338:
        /* <DEDUP_REMOVED lines=9> */
.L_x_2354:


//--------------------- .text._Z9cuda_gemmIiLj512ELj1ELj1ELj2048ELj64ELj64ELj128ELj0ELj1EEvjjjPKT_S2_PS0_jjj --------------------------
	.section	.text._Z9cuda_gemmIiLj512ELj1ELj1ELj2048ELj64ELj64ELj128ELj0ELj1EEvjjjPKT_S2_PS0_jjj,"ax",@progbits
	.align	128
        .global         _Z9cuda_gemmIiLj512ELj1ELj1ELj2048ELj64ELj64ELj128ELj0ELj1EEvjjjPKT_S2_PS0_jjj
        .type           _Z9cuda_gemmIiLj512ELj1ELj1ELj2048ELj64ELj64ELj128ELj0ELj1EEvjjjPKT_S2_PS0_jjj,@function
        .size           _Z9cuda_gemmIiLj512ELj1ELj1ELj2048ELj64ELj64ELj128ELj0ELj1EEvjjjPKT_S2_PS0_jjj,(.L_x_2355 - _Z9cuda_gemmIiLj512ELj1ELj1ELj2048ELj64ELj64ELj128ELj0ELj1EEvjjjPKT_S2_PS0_jjj)
        .other          _Z9cuda_gemmIiLj512ELj1ELj1ELj2048ELj64ELj64ELj128ELj0ELj1EEvjjjPKT_S2_PS0_jjj,@"STO_CUDA_ENTRY STV_DEFAULT"
_Z9cuda_gemmIiLj512ELj1ELj1ELj2048ELj64ELj64ELj128ELj0ELj1EEvjjjPKT_S2_PS0_jjj:
.text._Z9cuda_gemmIiLj512ELj1ELj1ELj2048ELj64ELj64ELj128ELj0ELj1EEvjjjPKT_S2_PS0_jjj:
        /* <DEDUP_REMOVED lines=14> */
[----:B------:R-:W-:-:S04]  /*00e0*/  LOP3.LUT R2, R2, 0x7ff, RZ, 0x3c, !PT ;  /* 0x000007ff02027812 */ /* 0x000fc800078e3cff */
[----:B---3--:R-:W-:-:S07]  /*00f0*/  LOP3.LUT R2, R2, 0xffff, RZ, 0xc0, !PT ;  /* 0x0000ffff02027812 */ /* 0x008fce00078ec0ff */
[----:B------:R-:W-:Y:S05]  /*0100*/  CALL.REL.NOINC `($__internal_17_$__cuda_sm20_div_u16) ;  /* 0x0000002000e47944 */ /* 0x000fea0003c00000 */
        /* <DEDUP_REMOVED lines=9> */
[----:B------:R-:W-:-:S04]  /*01a0*/  HFMA2 R3, -RZ, RZ, 0, 0 ;  /* 0x00000000ff037431 */ /* 0x000fc800000001ff */
[----:B------:R-:W-:Y:S02]  /*01b0*/  VIADD R4, R2, 0x3100 ;  /* 0x0000310002047836 */ /* 0x000fe40000000000 */
[----:B------:R-:W-:-:S03]  /*01c0*/  IMAD.MOV.U32 R2, RZ, RZ, R9 ;  /* 0x000000ffff027224 */ /* 0x000fc600078e0009 */
[----:B-1----:R-:W-:-:S07]  /*01d0*/  LEA R5, R5, R4, 0x18 ;  /* 0x0000000405057211 */ /* 0x002fce00078ec0ff */
.L_x_341:
[C---:B------:R-:W-:Y:S01]  /*01e0*/  IMAD R4, R2.reuse, 0x4, R5 ;  /* 0x0000000402047824 */ /* 0x040fe200078e0205 */
[----:B------:R-:W-:Y:S01]  /*01f0*/  IADD3 R2, PT, PT, R2, UR4, RZ ;  /* 0x0000000402027c10 */ /* 0x000fe2000fffe0ff */
[----:B------:R-:W-:-:S03]  /*0200*/  VIADD R3, R3, 0x1 ;  /* 0x0000000103037836 */ /* 0x000fc60000000000 */
[----:B------:R1:W-:Y:S02]  /*0210*/  STS [R4], RZ ;  /* 0x000000ff04007388 */ /* 0x0003e40000000800 */
[----:B------:R-:W-:-:S04]  /*0220*/  LOP3.LUT R6, R3, R8, RZ, 0x3c, !PT ;  /* 0x0000000803067212 */ /* 0x000fc800078e3cff */
[----:B------:R-:W-:-:S13]  /*0230*/  ISETP.NE.AND P0, PT, R6, 0x2, PT ;  /* 0x000000020600780c */ /* 0x000fda0003f05270 */
[----:B-1----:R-:W-:Y:S05]  /*0240*/  @P0 BRA `(.L_x_341) ;  /* 0xfffffffc00e40947 */ /* 0x002fea000383ffff */
.L_x_340:
[----:B0-----:R-:W-:Y:S05]  /*0250*/  BSYNC.RECONVERGENT B0 ;  /* 0x0000000000007941 */ /* 0x001fea0003800200 */
.L_x_339:
[----:B------:R-:W-:Y:S01]  /*0260*/  BSSY.RECONVERGENT B0, `(.L_x_342) ;  /* 0x000000e000007945 */ /* 0x000fe20003800200 */
[----:B------:R-:W-:Y:S02]  /*0270*/  UIADD3 UR10, UPT, UPT, UR9, 0x3100, URZ ;  /* 0x00003100090a7890 */ /* 0x000fe4000fffe0ff */
[----:B------:R-:W-:Y:S02]  /*0280*/  USHF.L.U32 UR8, UR4, 0x2, URZ ;  /* 0x0000000204087899 */ /* 0x000fe400080006ff */
[----:B------:R-:W-:-:S12]  /*0290*/  ULEA UR10, UR11, UR10, 0x18 ;  /* 0x0000000a0b0a7291 */ /* 0x000fd8000f8ec0ff */
.L_x_343:
[C---:B0-----:R-:W-:Y:S01]  /*02a0*/  LEA R5, R2.reuse, UR10, 0x2 ;  /* 0x0000000a02057c11 */ /* 0x041fe2000f8e10ff */
[----:B------:R-:W-:-:S04]  /*02b0*/  VIADD R2, R2, UR8 ;  /* 0x0000000802027c36 */ /* 0x000fc80008000000 */
        /* <DEDUP_REMOVED lines=9> */
.L_x_342:
[----:B------:R-:W1:Y:S01]  /*0350*/  I2F.U32.RP R8, UR8 ;  /* 0x0000000800087d06 */ /* 0x000e620008209000 */
[----:B------:R-:W-:Y:S01]  /*0360*/  IMAD.SHL.U32 R2, R9, 0x4, RZ ;  /* 0x0000000409027824 */ /* 0x000fe200078e00ff */
[----:B------:R-:W-:Y:S01]  /*0370*/  ISETP.NE.U32.AND P2, PT, RZ, UR8, PT ;  /* 0x00000008ff007c0c */ /* 0x000fe2000bf45070 */
[----:B------:R-:W-:Y:S02]  /*0380*/  ULEA UR4, UR11, UR9, 0x18 ;  /* 0x000000090b047291 */ /* 0x000fe4000f8ec0ff */
[----:B0-----:R-:W-:Y:S01]  /*0390*/  VIADD R3, R2, UR8 ;  /* 0x0000000802037c36 */ /* 0x001fe20008000000 */
[----:B------:R-:W0:Y:S04]  /*03a0*/  LDCU.64 UR12, c[0x0][0x358] ;  /* 0x00006b00ff0c77ac */ /* 0x000e280008000a00 */
[C---:B------:R-:W-:Y:S01]  /*03b0*/  ISETP.GE.U32.AND P0, PT, R3.reuse, 0x400, PT ;  /* 0x000004000300780c */ /* 0x040fe20003f06070 */
[----:B------:R-:W-:Y:S01]  /*03c0*/  UPLOP3.LUT UP0, UPT, UPT, UPT, UPT, 0x80, 0x8 ;  /* 0x000000000008789c */ /* 0x000fe20003f0f070 */
[----:B------:R-:W-:-:S02]  /*03d0*/  VIMNMX.U32 R6, PT, PT, R3, 0x400, !PT ;  /* 0x0000040003067848 */ /* 0x000fc40007fe0000 */
[----:B------:R-:W-:Y:S01]  /*03e0*/  SEL R7, RZ, 0x1, P0 ;  /* 0x00000001ff077807 */ /* 0x000fe20000000000 */
[----:B-1----:R-:W1:Y:S03]  /*03f0*/  MUFU.RCP R8, R8 ;  /* 0x0000000800087308 */ /* 0x002e660000001000 */
[----:B------:R-:W-:Y:S02]  /*0400*/  IADD3 R6, PT, PT, R6, -R3, -R7 ;  /* 0x8000000306067210 */ /* 0x000fe40007ffe807 */
[----:B-1----:R-:W-:-:S04]  /*0410*/  IADD3 R4, PT, PT, R8, 0xffffffe, RZ ;  /* 0x0ffffffe08047810 */ /* 0x002fc80007ffe0ff */
[----:B------:R1:W2:Y:S02]  /*0420*/  F2I.FTZ.U32.TRUNC.NTZ R5, R4 ;  /* 0x0000000400057305 */ /* 0x0002a4000021f000 */
[----:B-1----:R-:W-:Y:S01]  /*0430*/  MOV R4, RZ ;  /* 0x000000ff00047202 */ /* 0x002fe20000000f00 */
[----:B--2---:R-:W-:-:S04]  /*0440*/  IMAD.MOV R11, RZ, RZ, -R5 ;  /* 0x000000ffff0b7224 */ /* 0x004fc800078e0a05 */
[----:B------:R-:W-:-:S04]  /*0450*/  IMAD R11, R11, UR8, RZ ;  /* 0x000000080b0b7c24 */ /* 0x000fc8000f8e02ff */
[----:B------:R-:W-:-:S06]  /*0460*/  IMAD.HI.U32 R5, R5, R11, R4 ;  /* 0x0000000b05057227 */ /* 0x000fcc00078e0004 */
[----:B------:R-:W-:Y:S01]  /*0470*/  IMAD.HI.U32 R4, R5, R6, RZ ;  /* 0x0000000605047227 */ /* 0x000fe200078e00ff */
[----:B------:R-:W-:-:S03]  /*0480*/  LOP3.LUT R5, R2, 0x7c, RZ, 0xc0, !PT ;  /* 0x0000007c02057812 */ /* 0x000fc600078ec0ff */
[----:B------:R-:W-:-:S04]  /*0490*/  IMAD.MOV R3, RZ, RZ, -R4 ;  /* 0x000000ffff037224 */ /* 0x000fc800078e0a04 */
[----:B------:R-:W-:Y:S01]  /*04a0*/  IMAD R6, R3, UR8, R6 ;  /* 0x0000000803067c24 */ /* 0x000fe2000f8e0206 */
[----:B------:R-:W-:-:S04]  /*04b0*/  SHF.R.U32.HI R3, RZ, 0x5, R9 ;  /* 0x00000005ff037819 */ /* 0x000fc80000011609 */
[----:B------:R-:W-:-:S13]  /*04c0*/  ISETP.GE.U32.AND P0, PT, R6, UR8, PT ;  /* 0x0000000806007c0c */ /* 0x000fda000bf06070 */
[----:B------:R-:W-:Y:S02]  /*04d0*/  @P0 VIADD R6, R6, -UR8 ;  /* 0x8000000806060c36 */ /* 0x000fe40008000000 */
[----:B------:R-:W-:-:S03]  /*04e0*/  @P0 VIADD R4, R4, 0x1 ;  /* 0x0000000104040836 */ /* 0x000fc60000000000 */
[----:B------:R-:W-:Y:S01]  /*04f0*/  ISETP.GE.U32.AND P1, PT, R6, UR8, PT ;  /* 0x0000000806007c0c */ /* 0x000fe2000bf26070 */
[----:B------:R-:W-:Y:S01]  /*0500*/  VIADD R6, R5, UR4 ;  /* 0x0000000405067c36 */ /* 0x000fe20008000000 */
[----:B------:R-:W-:-:S03]  /*0510*/  LOP3.LUT R5, R9, 0xf, RZ, 0xc0, !PT ;  /* 0x0000000f09057812 */ /* 0x000fc600078ec0ff */
[----:B------:R-:W-:-:S08]  /*0520*/  IMAD R3, R3, 0x84, R6 ;  /* 0x0000008403037824 */ /* 0x000fd000078e0206 */
[----:B------:R-:W-:Y:S02]  /*0530*/  @P1 IADD3 R4, PT, PT, R4, 0x1, RZ ;  /* 0x0000000104041810 */ /* 0x000fe40007ffe0ff */
[----:B------:R-:W-:-:S05]  /*0540*/  @!P2 LOP3.LUT R4, RZ, UR8, RZ, 0x33, !PT ;  /* 0x00000008ff04ac12 */ /* 0x000fca000f8e33ff */
[----:B------:R-:W-:Y:S02]  /*0550*/  IMAD.IADD R4, R7, 0x1, R4 ;  /* 0x0000000107047824 */ /* 0x000fe400078e0204 */
[----:B0-----:R-:W-:-:S07]  /*0560*/  IMAD.MOV.U32 R7, RZ, RZ, RZ ;  /* 0x000000ffff077224 */ /* 0x001fce00078e00ff */
.L_x_352:
[----:B0-----:R-:W0:Y:S01]  /*0570*/  S2R R6, SR_TID.X ;  /* 0x0000000000067919 */ /* 0x001e220000002100 */
[----:B------:R-:W-:Y:S01]  /*0580*/  UPLOP3.LUT UP1, UPT, UPT, UPT, UP0, 0x80, 0x8 ;  /* 0x000000000008789c */ /* 0x000fe20003f2f000 */
        /* <DEDUP_REMOVED lines=9> */
[----:B------:R-:W-:Y:S01]  /*0620*/  IMAD.SHL.U32 R27, R6, 0x4, RZ ;  /* 0x00000004061b7824 */ /* 0x000fe200078e00ff */
[----:B------:R-:W-:Y:S01]  /*0630*/  SHF.L.U32 R24, R0, 0x2, RZ ;  /* 0x0000000200187819 */ /* 0x000fe200000006ff */
[----:B0-----:R-:W-:-:S06]  /*0640*/  UIMAD UR4, UR6, UR8, UR4 ;  /* 0x00000008060472a4 */ /* 0x001fcc000f8e0204 */
[----:B------:R-:W-:-:S04]  /*0650*/  VIADD R25, R7, UR4 ;  /* 0x0000000407197c36 */ /* 0x000fc80008000000 */
[----:B------:R-:W-:Y:S05]  /*0660*/  @!P1 BRA `(.L_x_347) ;  /* 0x0000000000989947 */ /* 0x000fea0003800000 */
[----:B------:R-:W0:Y:S01]  /*0670*/  LDC.64 R8, c[0x0][0x390] ;  /* 0x0000e400ff087b82 */ /* 0x000e220000000a00 */
[----:B------:R-:W-:Y:S01]  /*0680*/  IMAD.SHL.U32 R10, R6, 0x8, RZ ;  /* 0x00000008060a7824 */ /* 0x000fe200078e00ff */
[----:B------:R-:W-:-:S04]  /*0690*/  LOP3.LUT R27, R27, 0x1c, RZ, 0xc0, !PT ;  /* 0x0000001c1b1b7812 */ /* 0x000fc800078ec0ff */
[----:B------:R-:W-:-:S04]  /*06a0*/  LOP3.LUT R10, R27, 0x7c0, R10, 0xf8, !PT ;  /* 0x000007c01b0a7812 */ /* 0x000fc800078ef80a */
[----:B------:R-:W-:-:S05]  /*06b0*/  IADD3 R11, PT, PT, R25, R10, RZ ;  /* 0x0000000a190b7210 */ /* 0x000fca0007ffe0ff */
[----:B0-----:R-:W-:-:S05]  /*06c0*/  IMAD.WIDE.U32 R10, R11, 0x4, R8 ;  /* 0x000000040b0a7825 */ /* 0x001fca00078e0008 */
        /* <DEDUP_REMOVED lines=12> */
[C---:B------:R-:W-:Y:S01]  /*0790*/  IMAD.IADD R17, R27.reuse, 0x1, R24 ;  /* 0x000000011b117824 */ /* 0x040fe200078e0218 */
[C---:B------:R-:W-:Y:S02]  /*07a0*/  LOP3.LUT R10, R27.reuse, 0x1c, RZ, 0xc0, !PT ;  /* 0x0000001c1b0a7812 */ /* 0x040fe400078ec0ff */
[----:B------:R-:W-:-:S04]  /*07b0*/  SHF.L.U32 R11, R27, 0x1, RZ ;  /* 0x000000011b0b7819 */ /* 0x000fc800000006ff */
[----:B------:R-:W-:-:S05]  /*07c0*/  LOP3.LUT R10, R10, 0x7c0, R11, 0xf8, !PT ;  /* 0x000007c00a0a7812 */ /* 0x000fca00078ef80b */
[C---:B0-----:R-:W-:Y:S01]  /*07d0*/  @P1 IMAD.SHL.U32 R13, R17.reuse, 0x2, RZ ;  /* 0x00000002110d1824 */ /* 0x041fe200078e00ff */
        /* <DEDUP_REMOVED lines=15> */
.L_x_347:
[----:B------:R-:W-:Y:S05]  /*08d0*/  BSYNC.RECONVERGENT B1 ;  /* 0x0000000000017941 */ /* 0x000fea0003800200 */
.L_x_346:
[----:B------:R-:W-:Y:S05]  /*08e0*/  @!P0 BRA `(.L_x_345) ;  /* 0x0000000000d88947 */ /* 0x000fea0003800000 */
[----:B------:R-:W2:Y:S01]  /*08f0*/  S2UR UR8, SR_CgaCtaId ;  /* 0x00000000000879c3 */ /* 0x000ea20000008800 */
[----:B------:R-:W-:Y:S01]  /*0900*/  UMOV UR4, 0x400 ;  /* 0x0000040000047882 */ /* 0x000fe20000000000 */
[C---:B------:R-:W-:Y:S01]  /*0910*/  SHF.L.U32 R32, R27.reuse, 0x1, RZ ;  /* 0x000000011b207819 */ /* 0x040fe200000006ff */
[----:B------:R-:W-:Y:S01]  /*0920*/  UIADD3 UR4, UPT, UPT, UR4, 0x2100, URZ ;  /* 0x0000210004047890 */ /* 0x000fe2000fffe0ff */
[----:B------:R-:W-:-:S04]  /*0930*/  IMAD.IADD R31, R27, 0x1, R24 ;  /* 0x000000011b1f7824 */ /* 0x000fc800078e0218 */
[----:B------:R-:W3:Y:S08]  /*0940*/  LDC R33, c[0x0][0x360] ;  /* 0x0000d800ff217b82 */ /* 0x000ef00000000800 */
[----:B-1----:R-:W1:Y:S01]  /*0950*/  LDC R9, c[0x0][0x360] ;  /* 0x0000d800ff097b82 */ /* 0x002e620000000800 */
[----:B--2---:R-:W-:-:S06]  /*0960*/  ULEA UR4, UR8, UR4, 0x18 ;  /* 0x0000000408047291 */ /* 0x004fcc000f8ec0ff */
[----:B------:R-:W-:Y:S01]  /*0970*/  LEA R36, R27, UR4, 0x2 ;  /* 0x000000041b247c11 */ /* 0x000fe2000f8e10ff */
[C-C-:B---3--:R-:W-:Y:S01]  /*0980*/  IMAD R30, R33.reuse, 0xc, R27.reuse ;  /* 0x0000000c211e7824 */ /* 0x148fe200078e021b */
[C---:B------:R-:W-:Y:S01]  /*0990*/  LEA R26, R33.reuse, R32, 0x3 ;  /* 0x00000020211a7211 */ /* 0x040fe200078e18ff */
[C---:B------:R-:W-:Y:S02]  /*09a0*/  IMAD R29, R33.reuse, 0x8, R27 ;  /* 0x00000008211d7824 */ /* 0x040fe400078e021b */
[--C-:B------:R-:W-:Y:S02]  /*09b0*/  IMAD R28, R33, 0x10, R32.reuse ;  /* 0x00000010211c7824 */ /* 0x100fe400078e0220 */
[----:B-1----:R-:W-:-:S07]  /*09c0*/  IMAD R34, R9, 0x18, R32 ;  /* 0x0000001809227824 */ /* 0x002fce00078e0220 */
.L_x_348:
[----:B------:R-:W1:Y:S01]  /*09d0*/  LDC.64 R8, c[0x0][0x390] ;  /* 0x0000e400ff087b82 */ /* 0x000e620000000a00 */
[----:B------:R-:W-:Y:S02]  /*09e0*/  LOP3.LUT R10, R32, 0x7c0, RZ, 0xc0, !PT ;  /* 0x000007c0200a7812 */ /* 0x000fe400078ec0ff */
[----:B------:R-:W-:Y:S02]  /*09f0*/  LOP3.LUT R11, R27, 0x1c, RZ, 0xc0, !PT ;  /* 0x0000001c1b0b7812 */ /* 0x000fe400078ec0ff */
[----:B0-2---:R-:W-:Y:S02]  /*0a00*/  LOP3.LUT R12, R26, 0x7c0, RZ, 0xc0, !PT ;  /* 0x000007c01a0c7812 */ /* 0x005fe400078ec0ff */
        /* <DEDUP_REMOVED lines=10> */
[----:B------:R-:W-:-:S04]  /*0ab0*/  IMAD.WIDE.U32 R12, R13, 0x4, R8 ;  /* 0x000000040d0c7825 */ /* 0x000fc800078e0008 */
[--C-:B------:R-:W-:Y:S02]  /*0ac0*/  IMAD.WIDE.U32 R16, R15, 0x4, R8.reuse ;  /* 0x000000040f107825 */ /* 0x100fe400078e0008 */
[----:B------:R-:W2:Y:S02]  /*0ad0*/  LDG.E.128.CONSTANT R12, desc[UR12][R12.64] ;  /* 0x0000000c0c0c7981 */ /* 0x000ea4000c1e9d00 */
[----:B------:R-:W-:Y:S02]  /*0ae0*/  IMAD.WIDE.U32 R20, R21, 0x4, R8 ;  /* 0x0000000415147825 */ /* 0x000fe400078e0008 */
[----:B------:R-:W3:Y:S04]  /*0af0*/  LDG.E.128.CONSTANT R8, desc[UR12][R10.64] ;  /* 0x0000000c0a087981 */ /* 0x000ee8000c1e9d00 */
        /* <DEDUP_REMOVED lines=15> */
[----:B---3--:R0:W-:Y:S04]  /*0bf0*/  STS.128 [R36], R8 ;  /* 0x0000000824007388 */ /* 0x0081e80000000c00 */
[----:B--2---:R2:W-:Y:S04]  /*0c00*/  STS.128 [R35], R12 ;  /* 0x0000000c23007388 */ /* 0x0045e80000000c00 */
[----:B----4-:R2:W-:Y:S04]  /*0c10*/  STS.128 [R37], R16 ;  /* 0x0000001025007388 */ /* 0x0105e80000000c00 */
[----:B-----5:R2:W-:Y:S01]  /*0c20*/  STS.128 [R38], R20 ;  /* 0x0000001426007388 */ /* 0x0205e20000000c00 */
[----:B0-----:R-:W-:Y:S01]  /*0c30*/  IMAD R36, R33, 0x40, R36 ;  /* 0x0000004021247824 */ /* 0x001fe200078e0224 */
[----:B------:R-:W-:Y:S06]  /*0c40*/  @!P0 BRA `(.L_x_348) ;  /* 0xfffffffc00608947 */ /* 0x000fec000383ffff */
.L_x_345:
[----:B------:R-:W-:Y:S05]  /*0c50*/  BSYNC.RECONVERGENT B0 ;  /* 0x0000000000007941 */ /* 0x000fea0003800200 */
.L_x_344:
[----:B------:R-:W3:Y:S01]  /*0c60*/  S2UR UR8, SR_CgaCtaId ;  /* 0x00000000000879c3 */ /* 0x000ee20000008800 */
[----:B012---:R-:W-:Y:S01]  /*0c70*/  IMAD.SHL.U32 R13, R6, 0x4, RZ ;  /* 0x00000004060d7824 */ /* 0x007fe200078e00ff */
[----:B------:R-:W-:Y:S01]  /*0c80*/  BSSY.RECONVERGENT B0, `(.L_x_349) ;  /* 0x0000014000007945 */ /* 0x000fe20003800200 */
[----:B------:R-:W-:Y:S01]  /*0c90*/  IADD3 R14, PT, PT, R7, UR5, RZ ;  /* 0x00000005070e7c10 */ /* 0x000fe2000fffe0ff */
[----:B------:R-:W-:Y:S01]  /*0ca0*/  UMOV UR4, 0x400 ;  /* 0x0000040000047882 */ /* 0x000fe20000000000 */
[----:B------:R-:W-:Y:S02]  /*0cb0*/  SHF.R.U32.HI R7, RZ, 0x4, R6 ;  /* 0x00000004ff077819 */ /* 0x000fe40000011606 */
[----:B------:R-:W-:Y:S01]  /*0cc0*/  LOP3.LUT R13, R13, 0x3c, RZ, 0xc0, !PT ;  /* 0x0000003c0d0d7812 */ /* 0x000fe200078ec0ff */
[----:B------:R-:W0:Y:S01]  /*0cd0*/  LDC.64 R10, c[0x0][0x398] ;  /* 0x0000e600ff0a7b82 */ /* 0x000e220000000a00 */
[----:B---3--:R-:W-:-:S12]  /*0ce0*/  ULEA UR9, UR8, UR4, 0x18 ;  /* 0x0000000408097291 */ /* 0x008fd8000f8ec0ff */
.L_x_350:
[----:B------:R-:W-:-:S04]  /*0cf0*/  IMAD.IADD R8, R14, 0x1, R7 ;  /* 0x000000010e087824 */ /* 0x000fc800078e0207 */
[----:B------:R-:W-:-:S04]  /*0d00*/  IMAD R9, R8, 0x40, R13 ;  /* 0x0000004008097824 */ /* 0x000fc800078e020d */
[----:B0-----:R-:W-:-:S05]  /*0d10*/  IMAD.WIDE.U32 R8, R9, 0x4, R10 ;  /* 0x0000000409087825 */ /* 0x001fca00078e000a */
[----:B-1----:R-:W2:Y:S01]  /*0d20*/  LDG.E.128.CONSTANT R16, desc[UR12][R8.64] ;  /* 0x0000000c08107981 */ /* 0x002ea2000c1e9d00 */
        /* <DEDUP_REMOVED lines=10> */
.L_x_349:
[----:B------:R-:W-:Y:S01]  /*0dd0*/  BAR.SYNC.DEFER_BLOCKING 0x0 ;  /* 0x0000000000007b1d */ /* 0x000fe20000010000 */
[C---:B------:R-:W-:Y:S01]  /*0de0*/  VIADD R8, R6.reuse, 0x1 ;  /* 0x0000000106087836 */ /* 0x040fe20000000000 */
[----:B------:R-:W-:Y:S01]  /*0df0*/  UIADD3 UR4, UPT, UPT, UR4, 0x2100, URZ ;  /* 0x0000210004047890 */ /* 0x000fe2000fffe0ff */
[C---:B------:R-:W-:Y:S01]  /*0e00*/  VIADD R10, R6.reuse, 0x3 ;  /* 0x00000003060a7836 */ /* 0x040fe20000000000 */
[C---:B------:R-:W-:Y:S01]  /*0e10*/  IADD3 R9, PT, PT, R6.reuse, 0x2, RZ ;  /* 0x0000000206097810 */ /* 0x040fe20007ffe0ff */
[C---:B------:R-:W-:Y:S01]  /*0e20*/  VIADD R11, R6.reuse, 0x4 ;  /* 0x00000004060b7836 */ /* 0x040fe20000000000 */
[C---:B------:R-:W-:Y:S01]  /*0e30*/  IADD3 R13, PT, PT, R6.reuse, 0x6, RZ ;  /* 0x00000006060d7810 */ /* 0x040fe20007ffe0ff */
[C---:B-1----:R-:W-:Y:S01]  /*0e40*/  VIADD R12, R6.reuse, 0x5 ;  /* 0x00000005060c7836 */ /* 0x042fe20000000000 */
[C---:B------:R-:W-:Y:S01]  /*0e50*/  IADD3 R17, PT, PT, R6.reuse, 0xb, RZ ;  /* 0x0000000b06117810 */ /* 0x040fe20007ffe0ff */
[C---:B------:R-:W-:Y:S01]  /*0e60*/  VIADD R14, R6.reuse, 0x7 ;  /* 0x00000007060e7836 */ /* 0x040fe20000000000 */
[C---:B------:R-:W-:Y:S01]  /*0e70*/  IADD3 R21, PT, PT, R6.reuse, -0x1, RZ ;  /* 0xffffffff06157810 */ /* 0x040fe20007ffe0ff */
        /* <DEDUP_REMOVED lines=11> */
[----:B------:R-:W-:Y:S01]  /*0f30*/  LOP3.LUT R13, R13, 0xf, RZ, 0xc0, !PT ;  /* 0x0000000f0d0d7812 */ /* 0x000fe200078ec0ff */
[----:B------:R-:W-:Y:S01]  /*0f40*/  UPLOP3.LUT UP0, UPT, UPT, UPT, UPT, 0x80, 0x8 ;  /* 0x000000000008789c */ /* 0x000fe20003f0f070 */
        /* <DEDUP_REMOVED lines=10> */
.L_x_351:
[C---:B------:R-:W-:Y:S01]  /*0ff0*/  LOP3.LUT R39, R6.reuse, 0x10, RZ, 0xc0, !PT ;  /* 0x0000001006277812 */ /* 0x040fe200078ec0ff */
[----:B------:R-:W-:Y:S01]  /*1000*/  IMAD.SHL.U32 R22, R6, 0x20, RZ ;  /* 0x0000002006167824 */ /* 0x000fe200078e00ff */
[----:B------:R-:W-:Y:S02]  /*1010*/  UPLOP3.LUT UP2, UPT, UPT, UPT, UP0, 0x80, 0x8 ;  /* 0x000000000008789c */ /* 0x000fe40003f4f000 */
[----:B------:R-:W-:Y:S01]  /*1020*/  UPLOP3.LUT UP0, UPT, UPT, UPT, UPT, 0x40, 0x4 ;  /* 0x000000000004789c */ /* 0x000fe20003f0e870 */
        /* <DEDUP_REMOVED lines=8> */
[----:B0-----:R-:W-:Y:S02]  /*10b0*/  LEA R23, R22, UR8, 0x2 ;  /* 0x0000000816177c11 */ /* 0x001fe4000f8e10ff */
[----:B------:R-:W-:-:S02]  /*10c0*/  LEA R22, R24, UR8, 0x2 ;  /* 0x0000000818167c11 */ /* 0x000fc4000f8e10ff */
[C---:B------:R-:W-:Y:S02]  /*10d0*/  LOP3.LUT R24, R45.reuse, R9, RZ, 0xfc, !PT ;  /* 0x000000092d187212 */ /* 0x040fe400078efcff */
[----:B------:R-:W0:Y:S01]  /*10e0*/  LDS R23, [R23] ;  /* 0x0000000017177984 */ /* 0x000e220000000800 */
[----:B------:R-:W-:Y:S02]  /*10f0*/  LOP3.LUT R34, R8, R39, RZ, 0xfc, !PT ;  /* 0x0000002708227212 */ /* 0x000fe400078efcff */
[C---:B------:R-:W-:Y:S01]  /*1100*/  LOP3.LUT R25, R45.reuse, R10, RZ, 0xfc, !PT ;  /* 0x0000000a2d197212 */ /* 0x040fe200078efcff */
[----:B------:R-:W-:Y:S01]  /*1110*/  LDS R22, [R22] ;  /* 0x0000000016167984 */ /* 0x000fe20000000800 */
[----:B------:R-:W-:Y:S02]  /*1120*/  LEA R27, R24, UR8, 0x2 ;  /* 0x00000008181b7c11 */ /* 0x000fe4000f8e10ff */
[----:B------:R-:W-:Y:S01]  /*1130*/  LOP3.LUT R26, R45, R11, RZ, 0xfc, !PT ;  /* 0x0000000b2d1a7212 */ /* 0x000fe200078efcff */
[----:B------:R-:W1:Y:S01]  /*1140*/  SHFL.IDX PT, R37, R7, R34, 0x1f ;  /* 0x00001f2207257589 */ /* 0x000e6200000e0000 */
[----:B------:R-:W-:-:S02]  /*1150*/  LEA R29, R25, UR8, 0x2 ;  /* 0x00000008191d7c11 */ /* 0x000fc4000f8e10ff */
[C---:B------:R-:W-:Y:S01]  /*1160*/  LOP3.LUT R25, R45.reuse, R12, RZ, 0xfc, !PT ;  /* 0x0000000c2d197212 */ /* 0x040fe200078efcff */
[----:B------:R-:W-:Y:S01]  /*1170*/  LDS R27, [R27] ;  /* 0x000000001b1b7984 */ /* 0x000fe20000000800 */
[----:B------:R-:W-:Y:S02]  /*1180*/  LEA R26, R26, UR8, 0x2 ;  /* 0x000000081a1a7c11 */ /* 0x000fe4000f8e10ff */
[----:B------:R-:W-:Y:S01]  /*1190*/  LOP3.LUT R28, R45, R13, RZ, 0xfc, !PT ;  /* 0x0000000d2d1c7212 */ /* 0x000fe200078efcff */
[----:B------:R-:W-:Y:S01]  /*11a0*/  LDS R29, [R29] ;  /* 0x000000001d1d7984 */ /* 0x000fe20000000800 */
[----:B------:R-:W-:Y:S02]  /*11b0*/  LEA R25, R25, UR8, 0x2 ;  /* 0x0000000819197c11 */ /* 0x000fe4000f8e10ff */
[----:B------:R-:W-:Y:S01]  /*11c0*/  LOP3.LUT R31, R45, R14, RZ, 0xfc, !PT ;  /* 0x0000000e2d1f7212 */ /* 0x000fe200078efcff */
[----:B------:R-:W-:Y:S01]  /*11d0*/  LDS R26, [R26] ;  /* 0x000000001a1a7984 */ /* 0x000fe20000000800 */
[----:B------:R-:W-:-:S02]  /*11e0*/  LEA R28, R28, UR8, 0x2 ;  /* 0x000000081c1c7c11 */ /* 0x000fc4000f8e10ff */
[-C--:B------:R-:W-:Y:S01]  /*11f0*/  LOP3.LUT R24, R9, R39.reuse, RZ, 0xfc, !PT ;  /* 0x0000002709187212 */ /* 0x080fe200078efcff */
[----:B------:R-:W-:Y:S01]  /*1200*/  LDS R25, [R25] ;  /* 0x0000000019197984 */ /* 0x000fe20000000800 */
[----:B------:R-:W-:Y:S02]  /*1210*/  LEA R31, R31, UR8, 0x2 ;  /* 0x000000081f1f7c11 */ /* 0x000fe4000f8e10ff */
[-C--:B------:R-:W-:Y:S01]  /*1220*/  LOP3.LUT R30, R10, R39.reuse, RZ, 0xfc, !PT ;  /* 0x000000270a1e7212 */ /* 0x080fe200078efcff */
[----:B------:R-:W2:Y:S01]  /*1230*/  SHFL.IDX PT, R46, R7, R24, 0x1f ;  /* 0x00001f18072e7589 */ /* 0x000ea200000e0000 */
[----:B------:R-:W-:Y:S02]  /*1240*/  LOP3.LUT R33, R45, 0x8, R5, 0xf6, !PT ;  /* 0x000000082d217812 */ /* 0x000fe400078ef605 */
[----:B------:R-:W-:Y:S01]  /*1250*/  LOP3.LUT R38, R12, R39, RZ, 0xfc, !PT ;  /* 0x000000270c267212 */ /* 0x000fe200078efcff */
[----:B------:R-:W-:Y:S01]  /*1260*/  LDS R28, [R28] ;  /* 0x000000001c1c7984 */ /* 0x000fe20000000800 */
[----:B------:R-:W-:-:S02]  /*1270*/  LEA R33, R33, UR8, 0x2 ;  /* 0x0000000821217c11 */ /* 0x000fc4000f8e10ff */
[-C--:B------:R-:W-:Y:S01]  /*1280*/  LOP3.LUT R40, R13, R39.reuse, RZ, 0xfc, !PT ;  /* 0x000000270d287212 */ /* 0x080fe200078efcff */
[----:B------:R-:W3:Y:S01]  /*1290*/  SHFL.IDX PT, R48, R7, R30, 0x1f ;  /* 0x00001f1e07307589 */ /* 0x000ee200000e0000 */
[----:B------:R-:W-:Y:S02]  /*12a0*/  LOP3.LUT R42, R14, R39, RZ, 0xfc, !PT ;  /* 0x000000270e2a7212 */ /* 0x000fe400078efcff */
[----:B------:R-:W-:Y:S01]  /*12b0*/  LOP3.LUT R41, R45, R17, RZ, 0xfc, !PT ;  /* 0x000000112d297212 */ /* 0x000fe200078efcff */
[----:B0-----:R-:W-:Y:S01]  /*12c0*/  IMAD R35, R23, R36, RZ ;  /* 0x0000002417237224 */ /* 0x001fe200078e02ff */
[----:B------:R-:W-:Y:S01]  /*12d0*/  LOP3.LUT R36, R11, R39, RZ, 0xfc, !PT ;  /* 0x000000270b247212 */ /* 0x000fe200078efcff */
[----:B------:R-:W-:Y:S01]  /*12e0*/  LDS R31, [R31] ;  /* 0x000000001f1f7984 */ /* 0x000fe20000000800 */
[C---:B------:R-:W-:Y:S01]  /*12f0*/  LOP3.LUT R43, R45.reuse, R18, RZ, 0xfc, !PT ;  /* 0x000000122d2b7212 */ /* 0x040fe200078efcff */
[----:B-1----:R-:W-:Y:S01]  /*1300*/  IMAD R51, R22, R37, R35 ;  /* 0x0000002516337224 */ /* 0x002fe200078e0223 */
[C---:B------:R-:W-:Y:S01]  /*1310*/  LOP3.LUT R35, R45.reuse, R15, RZ, 0xfc, !PT ;  /* 0x0000000f2d237212 */ /* 0x040fe200078efcff */
[----:B------:R-:W0:Y:S01]  /*1320*/  SHFL.IDX PT, R49, R7, R36, 0x1f ;  /* 0x00001f2407317589 */ /* 0x000e2200000e0000 */
[----:B------:R-:W-:-:S02]  /*1330*/  LOP3.LUT R37, R45, R16, RZ, 0xfc, !PT ;  /* 0x000000102d257212 */ /* 0x000fc400078efcff */
[----:B------:R-:W-:Y:S01]  /*1340*/  LEA R35, R35, UR8, 0x2 ;  /* 0x0000000823237c11 */ /* 0x000fe2000f8e10ff */
[----:B------:R-:W1:Y:S01]  /*1350*/  SHFL.IDX PT, R50, R7, R38, 0x1f ;  /* 0x00001f2607327589 */ /* 0x000e6200000e0000 */
[----:B------:R-:W-:Y:S01]  /*1360*/  LEA R37, R37, UR8, 0x2 ;  /* 0x0000000825257c11 */ /* 0x000fe2000f8e10ff */
[----:B--2---:R-:W-:Y:S01]  /*1370*/  IMAD R46, R27, R46, R51 ;  /* 0x0000002e1b2e7224 */ /* 0x004fe200078e0233 */
[----:B------:R-:W-:Y:S01]  /*1380*/  LEA R41, R41, UR8, 0x2 ;  /* 0x0000000829297c11 */ /* 0x000fe2000f8e10ff */
[----:B------:R-:W-:Y:S01]  /*1390*/  LDS R33, [R33] ;  /* 0x0000000021217984 */ /* 0x000fe20000000800 */
[----:B------:R-:W-:Y:S02]  /*13a0*/  LEA R43, R43, UR8, 0x2 ;  /* 0x000000082b2b7c11 */ /* 0x000fe4000f8e10ff */
[----:B------:R-:W-:Y:S01]  /*13b0*/  LOP3.LUT R44, R39, 0x8, R5, 0xf6, !PT ;  /* 0x00000008272c7812 */ /* 0x000fe200078ef605 */
[----:B------:R-:W2:Y:S01]  /*13c0*/  SHFL.IDX PT, R47, R7, R40, 0x1f ;  /* 0x00001f28072f7589 */ /* 0x000ea200000e0000 */
[----:B---3--:R-:W-:Y:S01]  /*13d0*/  IMAD R48, R29, R48, R46 ;  /* 0x000000301d307224 */ /* 0x008fe200078e022e */
[----:B------:R-:W-:-:S02]  /*13e0*/  LOP3.LUT R46, R15, R39, RZ, 0xfc, !PT ;  /* 0x000000270f2e7212 */ /* 0x000fc400078efcff */
[----:B------:R-:W-:Y:S04]  /*13f0*/  LDS R35, [R35] ;  /* 0x0000000023237984 */ /* 0x000fe80000000800 */
[----:B------:R-:W3:Y:S04]  /*1400*/  SHFL.IDX PT, R54, R7, R42, 0x1f ;  /* 0x00001f2a07367589 */ /* 0x000ee800000e0000 */
[----:B------:R-:W-:Y:S01]  /*1410*/  LDS R37, [R37] ;  /* 0x0000000025257984 */ /* 0x000fe20000000800 */
[----:B0-----:R-:W-:Y:S01]  /*1420*/  IMAD R49, R26, R49, R48 ;  /* 0x000000311a317224 */ /* 0x001fe200078e0230 */
[----:B------:R-:W-:-:S02]  /*1430*/  LOP3.LUT R48, R16, R39, RZ, 0xfc, !PT ;  /* 0x0000002710307212 */ /* 0x000fc400078efcff */
[----:B------:R-:W-:Y:S01]  /*1440*/  LDS R41, [R41] ;  /* 0x0000000029297984 */ /* 0x000fe20000000800 */
[----:B-1----:R-:W-:Y:S01]  /*1450*/  IMAD R52, R25, R50, R49 ;  /* 0x0000003219347224 */ /* 0x002fe200078e0231 */
[----:B------:R-:W-:Y:S02]  /*1460*/  LOP3.LUT R50, R17, R39, RZ, 0xfc, !PT ;  /* 0x0000002711327212 */ /* 0x000fe400078efcff */
[----:B------:R-:W0:Y:S04]  /*1470*/  SHFL.IDX PT, R56, R7, R44, 0x1f ;  /* 0x00001f2c07387589 */ /* 0x000e2800000e0000 */
[----:B------:R-:W-:Y:S01]  /*1480*/  LDS R43, [R43] ;  /* 0x000000002b2b7984 */ /* 0x000fe20000000800 */
[----:B--2---:R-:W-:Y:S01]  /*1490*/  IMAD R47, R28, R47, R52 ;  /* 0x0000002f1c2f7224 */ /* 0x004fe200078e0234 */
[----:B------:R-:W-:-:S02]  /*14a0*/  LOP3.LUT R52, R18, R39, RZ, 0xfc, !PT ;  /* 0x0000002712347212 */ /* 0x000fc400078efcff */
[----:B------:R-:W1:Y:S04]  /*14b0*/  SHFL.IDX PT, R51, R7, R46, 0x1f ;  /* 0x00001f2e07337589 */ /* 0x000e6800000e0000 */
[----:B------:R-:W2:Y:S01]  /*14c0*/  SHFL.IDX PT, R49, R7, R48, 0x1f ;  /* 0x00001f3007317589 */ /* 0x000ea200000e0000 */
[----:B---3--:R-:W-:Y:S01]  /*14d0*/  IMAD R54, R31, R54, R47 ;  /* 0x000000361f367224 */ /* 0x008fe200078e022f */
[----:B------:R-:W-:Y:S02]  /*14e0*/  LOP3.LUT R47, R45, R19, RZ, 0xfc, !PT ;  /* 0x000000132d2f7212 */ /* 0x000fe400078efcff */
[----:B------:R-:W3:Y:S02]  /*14f0*/  SHFL.IDX PT, R60, R7, R50, 0x1f ;  /* 0x00001f32073c7589 */ /* 0x000ee400000e0000 */
[----:B------:R-:W-:-:S02]  /*1500*/  LEA R53, R47, UR8, 0x2 ;  /* 0x000000082f357c11 */ /* 0x000fc4000f8e10ff */
[----:B------:R-:W4:Y:S01]  /*1510*/  SHFL.IDX PT, R58, R7, R52, 0x1f ;  /* 0x00001f34073a7589 */ /* 0x000f2200000e0000 */
[----:B------:R-:W-:Y:S01]  /*1520*/  LOP3.LUT R47, R45, R20, RZ, 0xfc, !PT ;  /* 0x000000142d2f7212 */ /* 0x000fe200078efcff */
[----:B0-----:R-:W-:-:S03]  /*1530*/  IMAD R56, R33, R56, R54 ;  /* 0x0000003821387224 */ /* 0x001fc600078e0236 */
[----:B------:R-:W-:Y:S02]  /*1540*/  LEA R47, R47, UR8, 0x2 ;  /* 0x000000082f2f7c11 */ /* 0x000fe4000f8e10ff */
[----:B------:R-:W-:Y:S02]  /*1550*/  LOP3.LUT R54, R45, R21, RZ, 0xfc, !PT ;  /* 0x000000152d367212 */ /* 0x000fe400078efcff */
[----:B------:R-:W-:Y:S02]  /*1560*/  LDS R45, [R53] ;  /* 0x00000000352d7984 */ /* 0x000fe40000000800 */
[----:B------:R-:W-:Y:S01]  /*1570*/  LEA R55, R54, UR8, 0x2 ;  /* 0x0000000836377c11 */ /* 0x000fe2000f8e10ff */
[----:B-1----:R-:W-:Y:S01]  /*1580*/  IMAD R56, R35, R51, R56 ;  /* 0x0000003323387224 */ /* 0x002fe200078e0238 */
[----:B------:R-:W-:Y:S01]  /*1590*/  LDS R47, [R47] ;  /* 0x000000002f2f7984 */ /* 0x000fe20000000800 */
[----:B------:R-:W-:Y:S02]  /*15a0*/  LOP3.LUT R54, R19, R39, RZ, 0xfc, !PT ;  /* 0x0000002713367212 */ /* 0x000fe400078efcff */
[----:B--2---:R-:W-:Y:S01]  /*15b0*/  IMAD R56, R37, R49, R56 ;  /* 0x0000003125387224 */ /* 0x004fe200078e0238 */
[----:B------:R-:W-:Y:S03]  /*15c0*/  LDS R51, [R2+UR10] ;  /* 0x0000000a02337984 */ /* 0x000fe60008000800 */
[----:B---3--:R-:W-:Y:S01]  /*15d0*/  IMAD R56, R41, R60, R56 ;  /* 0x0000003c29387224 */ /* 0x008fe200078e0238 */
[----:B------:R-:W-:Y:S03]  /*15e0*/  LDS R49, [R55] ;  /* 0x0000000037317984 */ /* 0x000fe60000000800 */
[----:B----4-:R-:W-:Y:S01]  /*15f0*/  IMAD R60, R43, R58, R56 ;  /* 0x0000003a2b3c7224 */ /* 0x010fe200078e0238 */
[-C--:B------:R-:W-:Y:S01]  /*1600*/  LOP3.LUT R56, R20, R39.reuse, RZ, 0xfc, !PT ;  /* 0x0000002714387212 */ /* 0x080fe200078efcff */
[----:B------:R-:W0:Y:S01]  /*1610*/  SHFL.IDX PT, R53, R7, R54, 0x1f ;  /* 0x00001f3607357589 */ /* 0x000e2200000e0000 */
[----:B------:R-:W-:-:S03]  /*1620*/  LOP3.LUT R58, R21, R39, RZ, 0xfc, !PT ;  /* 0x00000027153a7212 */ /* 0x000fc600078efcff */
[----:B------:R-:W1:Y:S04]  /*1630*/  SHFL.IDX PT, R39, R7, R56, 0x1f ;  /* 0x00001f3807277589 */ /* 0x000e6800000e0000 */
[----:B------:R-:W2:Y:S01]  /*1640*/  SHFL.IDX PT, R57, R7, R58, 0x1f ;  /* 0x00001f3a07397589 */ /* 0x000ea200000e0000 */
[----:B0-----:R-:W-:-:S04]  /*1650*/  IMAD R60, R45, R53, R60 ;  /* 0x000000352d3c7224 */ /* 0x001fc800078e023c */
[----:B-1----:R-:W-:-:S04]  /*1660*/  IMAD R60, R47, R39, R60 ;  /* 0x000000272f3c7224 */ /* 0x002fc800078e023c */
[----:B--2---:R-:W-:-:S04]  /*1670*/  IMAD R60, R49, R57, R60 ;  /* 0x00000039313c7224 */ /* 0x004fc800078e023c */
[----:B------:R-:W-:-:S05]  /*1680*/  IMAD.IADD R51, R60, 0x1, R51 ;  /* 0x000000013c337824 */ /* 0x000fca00078e0233 */
[----:B------:R-:W-:Y:S04]  /*1690*/  STS [R2+UR10], R51 ;  /* 0x0000003302007988 */ /* 0x000fe8000800080a */
        /* <DEDUP_REMOVED lines=9> */
[----:B--2---:R-:W-:Y:S02]  /*1730*/  IMAD R60, R27, R57, R60 ;  /* 0x000000391b3c7224 */ /* 0x004fe400078e023c */
[----:B------:R-:W1:Y:S02]  /*1740*/  SHFL.IDX PT, R55, R39, R40, 0x1f ;  /* 0x00001f2827377589 */ /* 0x000e6400000e0000 */
[----:B---3--:R-:W-:Y:S02]  /*1750*/  IMAD R59, R29, R59, R60 ;  /* 0x0000003b1d3b7224 */ /* 0x008fe400078e023c */
[----:B------:R-:W-:Y:S02]  /*1760*/  SHFL.IDX PT, R57, R39, R58, 0x1f ;  /* 0x00001f3a27397589 */ /* 0x000fe400000e0000 */
[----:B0-----:R-:W-:-:S02]  /*1770*/  IMAD R60, R26, R53, R59 ;  /* 0x000000351a3c7224 */ /* 0x001fc400078e023b */
[----:B------:R-:W-:Y:S02]  /*1780*/  SHFL.IDX PT, R53, R39, R44, 0x1f ;  /* 0x00001f2c27357589 */ /* 0x000fe400000e0000 */
[----:B------:R-:W-:-:S04]  /*1790*/  IMAD R51, R25, R51, R60 ;  /* 0x0000003319337224 */ /* 0x000fc800078e023c */
[----:B-1----:R-:W-:Y:S02]  /*17a0*/  IMAD R60, R28, R55, R51 ;  /* 0x000000371c3c7224 */ /* 0x002fe400078e0233 */
[----:B------:R-:W0:Y:S04]  /*17b0*/  SHFL.IDX PT, R51, R39, R42, 0x1f ;  /* 0x00001f2a27337589 */ /* 0x000e2800000e0000 */
[----:B------:R-:W1:Y:S01]  /*17c0*/  SHFL.IDX PT, R55, R39, R46, 0x1f ;  /* 0x00001f2e27377589 */ /* 0x000e6200000e0000 */
[----:B0-----:R-:W-:-:S03]  /*17d0*/  IMAD R60, R31, R51, R60 ;  /* 0x000000331f3c7224 */ /* 0x001fc600078e023c */
[----:B------:R-:W0:Y:S01]  /*17e0*/  SHFL.IDX PT, R51, R39, R48, 0x1f ;  /* 0x00001f3027337589 */ /* 0x000e2200000e0000 */
[----:B------:R-:W-:-:S03]  /*17f0*/  IMAD R60, R33, R53, R60 ;  /* 0x00000035213c7224 */ /* 0x000fc600078e023c */
[----:B------:R-:W2:Y:S01]  /*1800*/  SHFL.IDX PT, R53, R39, R50, 0x1f ;  /* 0x00001f3227357589 */ /* 0x000ea200000e0000 */
[----:B-1----:R-:W-:-:S03]  /*1810*/  IMAD R60, R35, R55, R60 ;  /* 0x00000037233c7224 */ /* 0x002fc600078e023c */
[----:B------:R-:W1:Y:S01]  /*1820*/  SHFL.IDX PT, R55, R39, R52, 0x1f ;  /* 0x00001f3427377589 */ /* 0x000e6200000e0000 */
[----:B0-----:R-:W-:-:S03]  /*1830*/  IMAD R60, R37, R51, R60 ;  /* 0x00000033253c7224 */ /* 0x001fc600078e023c */
[----:B------:R-:W-:Y:S01]  /*1840*/  LDS R51, [R2+UR10+0x800] ;  /* 0x0008000a02337984 */ /* 0x000fe20008000800 */
[----:B--2---:R-:W-:-:S03]  /*1850*/  IMAD R60, R41, R53, R60 ;  /* 0x00000035293c7224 */ /* 0x004fc600078e023c */
[----:B------:R-:W0:Y:S01]  /*1860*/  SHFL.IDX PT, R53, R39, R54, 0x1f ;  /* 0x00001f3627357589 */ /* 0x000e2200000e0000 */
[----:B-1----:R-:W-:-:S03]  /*1870*/  IMAD R60, R43, R55, R60 ;  /* 0x000000372b3c7224 */ /* 0x002fc600078e023c */
[----:B------:R-:W1:Y:S01]  /*1880*/  SHFL.IDX PT, R55, R39, R56, 0x1f ;  /* 0x00001f3827377589 */ /* 0x000e6200000e0000 */
[----:B0-----:R-:W-:-:S04]  /*1890*/  IMAD R60, R45, R53, R60 ;  /* 0x000000352d3c7224 */ /* 0x001fc800078e023c */
[----:B-1----:R-:W-:-:S04]  /*18a0*/  IMAD R60, R47, R55, R60 ;  /* 0x000000372f3c7224 */ /* 0x002fc800078e023c */
        /* <DEDUP_REMOVED lines=17> */
[----:B------:R-:W0:Y:S02]  /*19c0*/  SHFL.IDX PT, R39, R51, R42, 0x1f ;  /* 0x00001f2a33277589 */ /* 0x000e2400000e0000 */
[----:B------:R-:W-:-:S04]  /*19d0*/  IMAD R53, R25, R53, R60 ;  /* 0x0000003519357224 */ /* 0x000fc800078e023c */
[----:B-1----:R-:W-:Y:S02]  /*19e0*/  IMAD R60, R28, R55, R53 ;  /* 0x000000371c3c7224 */ /* 0x002fe400078e0235 */
[----:B------:R-:W1:Y:S04]  /*19f0*/  SHFL.IDX PT, R53, R51, R44, 0x1f ;  /* 0x00001f2c33357589 */ /* 0x000e6800000e0000 */
[----:B------:R-:W2:Y:S01]  /*1a00*/  SHFL.IDX PT, R55, R51, R46, 0x1f ;  /* 0x00001f2e33377589 */ /* 0x000ea200000e0000 */
[----:B0-----:R-:W-:-:S03]  /*1a10*/  IMAD R60, R31, R39, R60 ;  /* 0x000000271f3c7224 */ /* 0x001fc600078e023c */
[----:B------:R-:W0:Y:S01]  /*1a20*/  SHFL.IDX PT, R39, R51, R48, 0x1f ;  /* 0x00001f3033277589 */ /* 0x000e2200000e0000 */
[----:B-1----:R-:W-:-:S03]  /*1a30*/  IMAD R60, R33, R53, R60 ;  /* 0x00000035213c7224 */ /* 0x002fc600078e023c */
[----:B------:R-:W1:Y:S01]  /*1a40*/  SHFL.IDX PT, R53, R51, R50, 0x1f ;  /* 0x00001f3233357589 */ /* 0x000e6200000e0000 */
[----:B--2---:R-:W-:-:S03]  /*1a50*/  IMAD R60, R35, R55, R60 ;  /* 0x00000037233c7224 */ /* 0x004fc600078e023c */
        /* <DEDUP_REMOVED lines=23> */
[----:B--2---:R-:W-:-:S03]  /*1bd0*/  IMAD R22, R27, R24, R22 ;  /* 0x000000181b167224 */ /* 0x004fc600078e0216 */
[----:B------:R-:W1:Y:S01]  /*1be0*/  SHFL.IDX PT, R44, R39, R44, 0x1f ;  /* 0x00001f2c272c7589 */ /* 0x000e6200000e0000 */
[----:B---3--:R-:W-:-:S03]  /*1bf0*/  IMAD R22, R29, R30, R22 ;  /* 0x0000001e1d167224 */ /* 0x008fc600078e0216 */
[----:B------:R-:W2:Y:S01]  /*1c00*/  SHFL.IDX PT, R46, R39, R46, 0x1f ;  /* 0x00001f2e272e7589 */ /* 0x000ea200000e0000 */
[----:B----4-:R-:W-:-:S03]  /*1c10*/  IMAD R22, R26, R51, R22 ;  /* 0x000000331a167224 */ /* 0x010fc600078e0216 */
[----:B------:R-:W3:Y:S01]  /*1c20*/  SHFL.IDX PT, R48, R39, R48, 0x1f ;  /* 0x00001f3027307589 */ /* 0x000ee200000e0000 */
[----:B-----5:R-:W-:-:S03]  /*1c30*/  IMAD R22, R25, R38, R22 ;  /* 0x0000002619167224 */ /* 0x020fc600078e0216 */
[----:B------:R-:W4:Y:S04]  /*1c40*/  SHFL.IDX PT, R50, R39, R50, 0x1f ;  /* 0x00001f3227327589 */ /* 0x000f2800000e0000 */
[----:B------:R-:W5:Y:S01]  /*1c50*/  SHFL.IDX PT, R52, R39, R52, 0x1f ;  /* 0x00001f3427347589 */ /* 0x000f6200000e0000 */
[----:B0-----:R-:W-:-:S03]  /*1c60*/  IMAD R22, R28, R23, R22 ;  /* 0x000000171c167224 */ /* 0x001fc600078e0216 */
[----:B------:R-:W0:Y:S01]  /*1c70*/  SHFL.IDX PT, R54, R39, R54, 0x1f ;  /* 0x00001f3627367589 */ /* 0x000e2200000e0000 */
[----:B------:R-:W-:-:S03]  /*1c80*/  IMAD R22, R31, R42, R22 ;  /* 0x0000002a1f167224 */ /* 0x000fc600078e0216 */
[----:B------:R-:W-:Y:S01]  /*1c90*/  LDS R23, [R2+UR10+0x1800] ;  /* 0x0018000a02177984 */ /* 0x000fe20008000800 */
[----:B-1----:R-:W-:-:S03]  /*1ca0*/  IMAD R22, R33, R44, R22 ;  /* 0x0000002c21167224 */ /* 0x002fc600078e0216 */
[----:B------:R-:W1:Y:S01]  /*1cb0*/  SHFL.IDX PT, R56, R39, R56, 0x1f ;  /* 0x00001f3827387589 */ /* 0x000e6200000e0000 */
[----:B--2---:R-:W-:-:S03]  /*1cc0*/  IMAD R22, R35, R46, R22 ;  /* 0x0000002e23167224 */ /* 0x004fc600078e0216 */
[----:B------:R-:W2:Y:S01]  /*1cd0*/  SHFL.IDX PT, R58, R39, R58, 0x1f ;  /* 0x00001f3a273a7589 */ /* 0x000ea200000e0000 */
[----:B---3--:R-:W-:-:S04]  /*1ce0*/  IMAD R22, R37, R48, R22 ;  /* 0x0000003025167224 */ /* 0x008fc800078e0216 */
[----:B----4-:R-:W-:-:S04]  /*1cf0*/  IMAD R22, R41, R50, R22 ;  /* 0x0000003229167224 */ /* 0x010fc800078e0216 */
[----:B-----5:R-:W-:-:S04]  /*1d00*/  IMAD R22, R43, R52, R22 ;  /* 0x000000342b167224 */ /* 0x020fc800078e0216 */
[----:B0-----:R-:W-:-:S04]  /*1d10*/  IMAD R22, R45, R54, R22 ;  /* 0x000000362d167224 */ /* 0x001fc800078e0216 */
[----:B-1----:R-:W-:-:S04]  /*1d20*/  IMAD R22, R47, R56, R22 ;  /* 0x000000382f167224 */ /* 0x002fc800078e0216 */
[----:B--2---:R-:W-:-:S04]  /*1d30*/  IMAD R22, R49, R58, R22 ;  /* 0x0000003a31167224 */ /* 0x004fc800078e0216 */
[----:B------:R-:W-:-:S05]  /*1d40*/  IMAD.IADD R23, R22, 0x1, R23 ;  /* 0x0000000116177824 */ /* 0x000fca00078e0217 */
[----:B------:R0:W-:Y:S01]  /*1d50*/  STS [R2+UR10+0x1800], R23 ;  /* 0x0018001702007988 */ /* 0x0001e2000800080a */
[----:B------:R-:W-:Y:S05]  /*1d60*/  BRA.U UP2, `(.L_x_351) ;  /* 0xfffffff102a07547 */ /* 0x000fea000b83ffff */
[----:B------:R-:W-:Y:S01]  /*1d70*/  IMAD.MOV.U32 R7, RZ, RZ, 0x20 ;  /* 0x00000020ff077424 */ /* 0x000fe200078e00ff */
[----:B------:R-:W-:Y:S01]  /*1d80*/  UPLOP3.LUT UP0, UPT, UPT, UPT, UPT, 0x40, 0x4 ;  /* 0x000000000004789c */ /* 0x000fe20003f0e870 */
[----:B------:R-:W-:Y:S10]  /*1d90*/  BRA.U UP1, `(.L_x_352) ;  /* 0xffffffe501f47547 */ /* 0x000ff4000b83ffff */
[----:B------:R-:W-:Y:S01]  /*1da0*/  SHF.L.U32 R0, R0, 0x2, RZ ;  /* 0x0000000200007819 */ /* 0x000fe200000006ff */
[----:B------:R-:W1:Y:S01]  /*1db0*/  S2R R8, SR_TID.X ;  /* 0x0000000000087919 */ /* 0x000e620000002100 */
[----:B------:R-:W2:Y:S01]  /*1dc0*/  LDCU UR5, c[0x0][0x384] ;  /* 0x00007080ff0577ac */ /* 0x000ea20008000800 */
[----:B------:R-:W3:Y:S01]  /*1dd0*/  S2UR UR9, SR_CgaCtaId ;  /* 0x00000000000979c3 */ /* 0x000ee20000008800 */
[----:B------:R-:W4:Y:S07]  /*1de0*/  I2F.U32.RP R5, R0 ;  /* 0x0000000000057306 */ /* 0x000f2e0000209000 */
[----:B------:R-:W-:Y:S01]  /*1df0*/  BAR.SYNC.DEFER_BLOCKING 0x0 ;  /* 0x0000000000007b1d */ /* 0x000fe20000010000 */
[----:B------:R-:W-:Y:S01]  /*1e00*/  ISETP.NE.U32.AND P2, PT, R0, RZ, PT ;  /* 0x000000ff0000720c */ /* 0x000fe20003f45070 */
[----:B------:R-:W-:-:S04]  /*1e10*/  USHF.L.U32 UR4, UR7, 0x5, URZ ;  /* 0x0000000507047899 */ /* 0x000fc800080006ff */
[----:B------:R-:W5:Y:S01]  /*1e20*/  LDCU UR8, c[0x0][0x388] ;  /* 0x00007100ff0877ac */ /* 0x000f620008000800 */
[----:B------:R-:W-:Y:S01]  /*1e30*/  BSSY.RECONVERGENT B0, `(.L_x_353) ;  /* 0x0000035000007945 */ /* 0x000fe20003800200 */
[----:B------:R-:W-:Y:S01]  /*1e40*/  UMOV UR7, 0x400 ;  /* 0x0000040000077882 */ /* 0x000fe20000000000 */
[----:B----4-:R-:W0:Y:S01]  /*1e50*/  MUFU.RCP R5, R5 ;  /* 0x0000000500057308 */ /* 0x010e220000001000 */
[----:B--2---:R-:W-:Y:S02]  /*1e60*/  UIMAD UR4, UR6, UR5, UR4 ;  /* 0x00000005060472a4 */ /* 0x004fe4000f8e0204 */
[----:B-----5:R-:W-:Y:S01]  /*1e70*/  USHF.R.U32.HI UR5, URZ, 0x6, UR8 ;  /* 0x00000006ff057899 */ /* 0x020fe20008011608 */
[C---:B-1----:R-:W-:Y:S01]  /*1e80*/  IMAD.SHL.U32 R7, R8.reuse, 0x4, RZ ;  /* 0x0000000408077824 */ /* 0x042fe200078e00ff */
[----:B------:R-:W-:Y:S01]  /*1e90*/  SHF.L.U32 R21, R8, 0x2, RZ ;  /* 0x0000000208157819 */ /* 0x000fe200000006ff */
[----:B0-----:R-:W-:-:S03]  /*1ea0*/  VIADD R2, R5, 0xffffffe ;  /* 0x0ffffffe05027836 */ /* 0x001fc60000000000 */
[----:B------:R-:W-:Y:S01]  /*1eb0*/  IADD3 R9, PT, PT, R7, R0, RZ ;  /* 0x0000000007097210 */ /* 0x000fe20007ffe0ff */
[----:B------:R0:W1:Y:S03]  /*1ec0*/  F2I.FTZ.U32.TRUNC.NTZ R3, R2 ;  /* 0x0000000200037305 */ /* 0x000066000021f000 */
[----:B------:R-:W-:-:S04]  /*1ed0*/  ISETP.GE.U32.AND P0, PT, R9, 0x800, PT ;  /* 0x000008000900780c */ /* 0x000fc80003f06070 */
[----:B------:R-:W-:Y:S01]  /*1ee0*/  SEL R5, RZ, 0x1, P0 ;  /* 0x00000001ff057807 */ /* 0x000fe20000000000 */
[----:B0-----:R-:W-:Y:S02]  /*1ef0*/  IMAD.MOV.U32 R2, RZ, RZ, RZ ;  /* 0x000000ffff027224 */ /* 0x001fe400078e00ff */
[----:B-1----:R-:W-:-:S04]  /*1f00*/  IMAD.MOV R4, RZ, RZ, -R3 ;  /* 0x000000ffff047224 */ /* 0x002fc800078e0a03 */
[----:B------:R-:W-:Y:S01]  /*1f10*/  IMAD.MOV.U32 R7, RZ, RZ, R4 ;  /* 0x000000ffff077224 */ /* 0x000fe200078e0004 */
        /* <DEDUP_REMOVED lines=12> */
[----:B------:R-:W-:-:S05]  /*1fe0*/  @!P2 LOP3.LUT R2, RZ, R0, RZ, 0x33, !PT ;  /* 0x00000000ff02a212 */ /* 0x000fca00078e33ff */
[----:B------:R-:W-:-:S05]  /*1ff0*/  IMAD.IADD R2, R5, 0x1, R2 ;  /* 0x0000000105027824 */ /* 0x000fca00078e0202 */
[C---:B------:R-:W-:Y:S02]  /*2000*/  LOP3.LUT R3, R2.reuse, 0x3, RZ, 0xc0, !PT ;  /* 0x0000000302037812 */ /* 0x040fe400078ec0ff */
[----:B------:R-:W-:Y:S02]  /*2010*/  ISETP.GE.U32.AND P1, PT, R2, 0x3, PT ;  /* 0x000000030200780c */ /* 0x000fe40003f26070 */
[----:B------:R-:W-:-:S13]  /*2020*/  ISETP.NE.AND P0, PT, R3, 0x3, PT ;  /* 0x000000030300780c */ /* 0x000fda0003f05270 */
[----:B---3--:R-:W-:Y:S05]  /*2030*/  @!P0 BRA `(.L_x_354) ;  /* 0x0000000000508947 */ /* 0x008fea0003800000 */
[----:B------:R-:W0:Y:S01]  /*2040*/  LDC.64 R4, c[0x0][0x3a0] ;  /* 0x0000e800ff047b82 */ /* 0x000e220000000a00 */
[----:B------:R-:W-:Y:S01]  /*2050*/  UIADD3 UR6, UPT, UPT, UR7, 0x3100, URZ ;  /* 0x0000310007067890 */ /* 0x000fe2000fffe0ff */
[----:B------:R-:W-:-:S03]  /*2060*/  VIADD R2, R2, 0x1 ;  /* 0x0000000102027836 */ /* 0x000fc60000000000 */
[----:B------:R-:W-:Y:S02]  /*2070*/  ULEA UR6, UR9, UR6, 0x18 ;  /* 0x0000000609067291 */ /* 0x000fe4000f8ec0ff */
[----:B------:R-:W-:-:S04]  /*2080*/  LOP3.LUT R2, R2, 0x3, RZ, 0xc0, !PT ;  /* 0x0000000302027812 */ /* 0x000fc800078ec0ff */
[----:B------:R-:W-:Y:S01]  /*2090*/  LEA R6, R8, UR6, 0x4 ;  /* 0x0000000608067c11 */ /* 0x000fe2000f8e20ff */
[----:B------:R-:W-:-:S07]  /*20a0*/  IMAD.MOV R7, RZ, RZ, -R2 ;  /* 0x000000ffff077224 */ /* 0x000fce00078e0a02 */
.L_x_355:
[----:B-1----:R1:W2:Y:S01]  /*20b0*/  LDS.128 R8, [R6] ;  /* 0x0000000006087984 */ /* 0x0022a20000000c00 */
[C---:B------:R-:W-:Y:S01]  /*20c0*/  LOP3.LUT R3, R21.reuse, 0x1c, RZ, 0xc0, !PT ;  /* 0x0000001c15037812 */ /* 0x040fe200078ec0ff */
[----:B------:R-:W1:Y:S01]  /*20d0*/  LDC R13, c[0x0][0x360] ;  /* 0x0000d800ff0d7b82 */ /* 0x000e620000000800 */
[----:B------:R-:W-:Y:S01]  /*20e0*/  SHF.R.U32.HI R2, RZ, 0x5, R21 ;  /* 0x00000005ff027819 */ /* 0x000fe20000011615 */
[----:B------:R-:W-:Y:S01]  /*20f0*/  IMAD.IADD R21, R21, 0x1, R0 ;  /* 0x0000000115157824 */ /* 0x000fe200078e0200 */
[----:B------:R-:W-:Y:S01]  /*2100*/  IADD3 R7, PT, PT, R7, 0x1, RZ ;  /* 0x0000000107077810 */ /* 0x000fe20007ffe0ff */
[----:B------:R-:W-:-:S03]  /*2110*/  VIADD R3, R3, UR4 ;  /* 0x0000000403037c36 */ /* 0x000fc60008000000 */
[----:B------:R-:W-:Y:S01]  /*2120*/  ISETP.NE.AND P0, PT, R7, RZ, PT ;  /* 0x000000ff0700720c */ /* 0x000fe20003f05270 */
[----:B------:R-:W-:-:S04]  /*2130*/  IMAD R3, R2, UR5, R3 ;  /* 0x0000000502037c24 */ /* 0x000fc8000f8e0203 */
[----:B0-----:R-:W-:-:S04]  /*2140*/  IMAD.WIDE.U32 R2, R3, 0x4, R4 ;  /* 0x0000000403027825 */ /* 0x001fc800078e0004 */
[----:B-1----:R-:W-:Y:S01]  /*2150*/  IMAD R6, R13, 0x10, R6 ;  /* 0x000000100d067824 */ /* 0x002fe200078e0206 */
[----:B--2---:R1:W-:Y:S03]  /*2160*/  STG.E.128 desc[UR12][R2.64], R8 ;  /* 0x0000000802007986 */ /* 0x0043e6000c101d0c */
[----:B------:R-:W-:Y:S05]  /*2170*/  @P0 BRA `(.L_x_355) ;  /* 0xfffffffc00cc0947 */ /* 0x000fea000383ffff */
.L_x_354:
[----:B------:R-:W-:Y:S05]  /*2180*/  BSYNC.RECONVERGENT B0 ;  /* 0x0000000000007941 */ /* 0x000fea0003800200 */
.L_x_353:
[----:B------:R-:W-:Y:S05]  /*2190*/  @!P1 EXIT ;  /* 0x000000000000994d */ /* 0x000fea0003800000 */
[----:B------:R-:W0:Y:S01]  /*21a0*/  LDC R33, c[0x0][0x360] ;  /* 0x0000d800ff217b82 */ /* 0x000e220000000800 */
[----:B------:R-:W-:Y:S01]  /*21b0*/  UIADD3 UR6, UPT, UPT, UR7, 0x3100, URZ ;  /* 0x0000310007067890 */ /* 0x000fe2000fffe0ff */
[----:B------:R-:W-:-:S03]  /*21c0*/  IADD3 R31, PT, PT, R21, R0, RZ ;  /* 0x00000000151f7210 */ /* 0x000fc60007ffe0ff */
[----:B------:R-:W-:-:S03]  /*21d0*/  ULEA UR6, UR9, UR6, 0x18 ;  /* 0x0000000609067291 */ /* 0x000fc6000f8ec0ff */
[----:B-1----:R-:W1:Y:S03]  /*21e0*/  LDC.64 R2, c[0x0][0x3a0] ;  /* 0x0000e800ff027b82 */ /* 0x002e660000000a00 */
[----:B------:R-:W-:Y:S01]  /*21f0*/  LEA R32, R21, UR6, 0x2 ;  /* 0x0000000615207c11 */ /* 0x000fe2000f8e10ff */
[C-C-:B0-----:R-:W-:Y:S02]  /*2200*/  IMAD R20, R33.reuse, 0xc, R21.reuse ;  /* 0x0000000c21147824 */ /* 0x141fe400078e0215 */
[----:B------:R-:W-:-:S07]  /*2210*/  IMAD R30, R33, 0x8, R21 ;  /* 0x00000008211e7824 */ /* 0x000fce00078e0215 */
.L_x_356:
[C-C-:B0-----:R-:W-:Y:S01]  /*2220*/  IMAD R8, R33.reuse, 0x10, R32.reuse ;  /* 0x0000001021087824 */ /* 0x141fe200078e0220 */
[C---:B------:R-:W-:Y:S01]  /*2230*/  LEA R12, R33.reuse, R32, 0x5 ;  /* 0x00000020210c7211 */ /* 0x040fe200078e28ff */
[----:B------:R-:W-:Y:S01]  /*2240*/  IMAD R16, R33, 0x30, R32 ;  /* 0x0000003021107824 */ /* 0x000fe200078e0220 */
[----:B------:R-:W0:Y:S01]  /*2250*/  LDS.128 R4, [R32] ;  /* 0x0000000020047984 */ /* 0x000e220000000c00 */
[----:B------:R-:W-:Y:S02]  /*2260*/  LOP3.LUT R29, R21, 0x1c, RZ, 0xc0, !PT ;  /* 0x0000001c151d7812 */ /* 0x000fe400078ec0ff */
        /* <DEDUP_REMOVED lines=10> */
[----:B------:R-:W-:Y:S01]  /*2310*/  SHF.R.U32.HI R24, RZ, 0x5, R30 ;  /* 0x00000005ff187819 */ /* 0x000fe2000001161e */
[----:B------:R-:W-:Y:S01]  /*2320*/  VIADD R27, R27, UR4 ;  /* 0x000000041b1b7c36 */ /* 0x000fe20008000000 */
[----:B------:R-:W-:Y:S01]  /*2330*/  IADD3 R25, PT, PT, R25, UR4, RZ ;  /* 0x0000000419197c10 */ /* 0x000fe2000fffe0ff */
[----:B------:R-:W-:Y:S01]  /*2340*/  IMAD R29, R28, UR5, R29 ;  /* 0x000000051c1d7c24 */ /* 0x000fe2000f8e021d */
[----:B------:R-:W-:Y:S01]  /*2350*/  SHF.R.U32.HI R26, RZ, 0x5, R20 ;  /* 0x00000005ff1a7819 */ /* 0x000fe20000011614 */
[----:B------:R-:W-:Y:S01]  /*2360*/  IMAD R23, R22, UR5, R23 ;  /* 0x0000000516177c24 */ /* 0x000fe2000f8e0217 */
[--C-:B------:R-:W-:Y:S01]  /*2370*/  IADD3 R21, PT, PT, R0, R21, R0.reuse ;  /* 0x0000001500157210 */ /* 0x100fe20007ffe000 */
[----:B------:R-:W-:Y:S01]  /*2380*/  IMAD R25, R24, UR5, R25 ;  /* 0x0000000518197c24 */ /* 0x000fe2000f8e0219 */
[----:B------:R-:W-:Y:S01]  /*2390*/  LEA R30, R33, R30, 0x4 ;  /* 0x0000001e211e7211 */ /* 0x000fe200078e20ff */
[----:B------:R-:W-:Y:S01]  /*23a0*/  IMAD R27, R26, UR5, R27 ;  /* 0x000000051a1b7c24 */ /* 0x000fe2000f8e021b */
[----:B------:R-:W-:Y:S01]  /*23b0*/  IADD3 R21, PT, PT, R0, R21, R0 ;  /* 0x0000001500157210 */ /* 0x000fe20007ffe000 */
[----:B-1----:R-:W-:-:S03]  /*23c0*/  IMAD.WIDE.U32 R28, R29, 0x4, R2 ;  /* 0x000000041d1c7825 */ /* 0x002fc600078e0002 */
[----:B------:R-:W-:Y:S01]  /*23d0*/  ISETP.GE.U32.AND P0, PT, R21, 0x800, PT ;  /* 0x000008001500780c */ /* 0x000fe20003f06070 */
[----:B------:R-:W-:-:S04]  /*23e0*/  IMAD.WIDE.U32 R22, R23, 0x4, R2 ;  /* 0x0000000417167825 */ /* 0x000fc800078e0002 */
[----:B------:R-:W-:-:S04]  /*23f0*/  IMAD.WIDE.U32 R24, R25, 0x4, R2 ;  /* 0x0000000419187825 */ /* 0x000fc800078e0002 */
[----:B------:R-:W-:Y:S01]  /*2400*/  IMAD.WIDE.U32 R26, R27, 0x4, R2 ;  /* 0x000000041b1a7825 */ /* 0x000fe200078e0002 */
[----:B0-----:R0:W-:Y:S03]  /*2410*/  STG.E.128 desc[UR12][R28.64], R4 ;  /* 0x000000041c007986 */ /* 0x0011e6000c101d0c */
[C---:B------:R-:W-:Y:S02]  /*2420*/  IMAD R20, R33.reuse, 0x10, R20 ;  /* 0x0000001021147824 */ /* 0x040fe400078e0214 */
[C---:B------:R-:W-:Y:S01]  /*2430*/  IMAD R31, R33.reuse, 0x10, R31 ;  /* 0x00000010211f7824 */ /* 0x040fe200078e021f */
[----:B--2---:R0:W-:Y:S01]  /*2440*/  STG.E.128 desc[UR12][R22.64], R8 ;  /* 0x0000000816007986 */ /* 0x0041e2000c101d0c */
[----:B------:R-:W-:-:S03]  /*2450*/  IMAD R32, R33, 0x40, R32 ;  /* 0x0000004021207824 */ /* 0x000fc600078e0220 */
[----:B---3--:R0:W-:Y:S04]  /*2460*/  STG.E.128 desc[UR12][R24.64], R12 ;  /* 0x0000000c18007986 */ /* 0x0081e8000c101d0c */
[----:B----4-:R0:W-:Y:S01]  /*2470*/  STG.E.128 desc[UR12][R26.64], R16 ;  /* 0x000000101a007986 */ /* 0x0101e2000c101d0c */
[----:B------:R-:W-:Y:S05]  /*2480*/  @!P0 BRA `(.L_x_356) ;  /* 0xfffffffc00648947 */ /* 0x000fea000383ffff */
[----:B------:R-:W-:Y:S05]  /*2490*/  EXIT ;  /* 0x000000000000794d */ /* 0x000fea0003800000 */
        .weak           $__internal_17_$__cuda_sm20_div_u16
        .type           $__internal_17_$__cuda_sm20_div_u16,@function
        .size           $__internal_17_$__cuda_sm20_div_u16,(.L_x_2355 - $__internal_17_$__cuda_sm20_div_u16)
$__internal_17_$__cuda_sm20_div_u16:
        /* <DEDUP_REMOVED lines=18> */
[----:B------:R-:W-:Y:S06]  /*25c0*/  RET.REL.NODEC R2 `(_Z9cuda_gemmIiLj512ELj1ELj1ELj2048ELj64ELj64ELj128ELj0ELj1EEvjjjPKT_S2_PS0_jjj) ;  /* 0xffffffd8028c7950 */ /* 0x000fec0003c3ffff */
.L_x_357:
        /* <DEDUP_REMOVED lines=11> */
.L_x_2355:


//--------------------- .text._Z9cuda_gemmIiLj512ELj1ELj1ELj2048ELj32ELj32ELj128ELj1ELj1EEvjjjPKT_S2_PS0_jjj --------------------------
	.section	.text._Z9cuda_gemmIiLj512ELj1ELj1ELj2048ELj32ELj32ELj128ELj1ELj1EEvjjjPKT_S2_PS0_jjj,"ax",@progbits
	.align	128
        .global         _Z9cuda_gemmIiLj512ELj1ELj1ELj2048ELj32ELj32ELj128ELj1ELj1EEvjjjPKT_S2_PS0_jjj
        .type           _Z9cuda_gemmIiLj512ELj1ELj1ELj2048ELj32ELj32ELj128ELj1ELj1EEvjjjPKT_S2_PS0_jjj,@function
        .size           _Z9cuda_gemmIiLj512ELj1ELj1ELj2048ELj32ELj32ELj128ELj1ELj1EEvjjjPKT_S2_PS0_jjj,(.L_x_2356 - _Z9cuda_gemmIiLj512ELj1ELj1ELj2048ELj32ELj32ELj128ELj1ELj1EEvjjjPKT_S2_PS0_jjj)
        .other          _Z9cuda_gemmIiLj512ELj1ELj1ELj2048ELj32ELj32ELj128ELj1ELj1EEvjjjPKT_S2_PS0_jjj,@"STO_CUDA_ENTRY STV_DEFAULT"
_Z9cuda_gemmIiLj512ELj1ELj1ELj2048ELj32ELj32ELj128ELj1ELj1EEvjjjPKT_S2_PS0_jjj:
.text._Z9cuda_gemmIiLj512ELj1ELj1ELj2048ELj32ELj32ELj128ELj1ELj1EEvjjjPKT_S2_PS0_jjj:
        /* <DEDUP_REMOVED lines=19> */
[----:B0-----:R-:W-:-:S06]  /*0130*/  VIADD R2, R7, 0xffffffe ;  /* 0x0ffffffe07027836 */ /* 0x001fcc0000000000 */
[----:B------:R0:W1:Y:S02]  /*0140*/  F2I.FTZ.U32.TRUNC.NTZ R3, R2 ;  /* 0x0000000200037305 */ /* 0x000064000021f000 */
[----:B0-----:R-:W-:Y:S02]  /*0150*/  IMAD.MOV.U32 R2, RZ, RZ, RZ ;  /* 0x000000ffff027224 */ /* 0x001fe400078e00ff */
        /* <DEDUP_REMOVED lines=8> */
[----:B------:R-:W-:Y:S01]  /*01e0*/  ISETP.GE.U32.AND P1, PT, R4, R23, PT ;  /* 0x000000170400720c */ /* 0x000fe20003f26070 */
[----:B------:R-:W-:-:S12]  /*01f0*/  IMAD.MOV.U32 R4, RZ, RZ, R0 ;  /* 0x000000ffff047224 */ /* 0x000fd800078e0000 */
        /* <DEDUP_REMOVED lines=12> */
[----:B------:R-:W-:-:S05]  /*02c0*/  LOP3.LUT R4, R4, 0x3, RZ, 0xc0, !PT ;  /* 0x0000000304047812 */ /* 0x000fca00078ec0ff */
[----:B------:R-:W-:Y:S02]  /*02d0*/  IMAD.MOV R9, RZ, RZ, -R4 ;  /* 0x000000ffff097224 */ /* 0x000fe400078e0a04 */
[----:B-1----:R-:W-:Y:S01]  /*02e0*/  IMAD.WIDE.U32 R2, R20, 0x10, R2 ;  /* 0x0000001014027825 */ /* 0x002fe200078e0002 */
[----:B0-----:R-:W-:-:S07]  /*02f0*/  LEA R12, R12, R5, 0x18 ;  /* 0x000000050c0c7211 */ /* 0x001fce00078ec0ff */
.L_x_363:
        /* <DEDUP_REMOVED lines=10> */
[----:B------:R-:W-:Y:S01]  /*03a0*/  IMAD.IADD R8, R23, 0x1, R8 ;  /* 0x0000000117087824 */ /* 0x000fe200078e0208 */
[----:B------:R-:W-:Y:S01]  /*03b0*/  SHF.R.U32.HI R13, RZ, 0x3, R10 ;  /* 0x00000003ff0d7819 */ /* 0x000fe2000001160a */
[----:B------:R-:W-:Y:S01]  /*03c0*/  IMAD.IADD R16, R15, 0x1, R16 ;  /* 0x000000010f107824 */ /* 0x000fe200078e0210 */
[----:B------:R-:W-:Y:S01]  /*03d0*/  LOP3.LUT R19, R17, 0x1e, RZ, 0xc0, !PT ;  /* 0x0000001e11137812 */ /* 0x000fe200078ec0ff */
[----:B------:R-:W-:Y:S01]  /*03e0*/  IMAD R11, R11, 0x84, R12 ;  /* 0x000000840b0b7824 */ /* 0x000fe200078e020c */
[----:B------:R-:W-:Y:S01]  /*03f0*/  SHF.R.U32.HI R17, RZ, 0x3, R17 ;  /* 0x00000003ff117819 */ /* 0x000fe20000011611 */
[----:B0-----:R-:W-:Y:S01]  /*0400*/  IMAD.WIDE.U32 R2, R21, 0x10, R2 ;  /* 0x0000001015027825 */ /* 0x001fe200078e0002 */
[----:B------:R-:W-:-:S02]  /*0410*/  LOP3.LUT R25, R14, 0x1f, RZ, 0xc0, !PT ;  /* 0x0000001f0e197812 */ /* 0x000fc400078ec0ff */
[----:B------:R-:W-:Y:S01]  /*0420*/  SHF.R.U32.HI R22, RZ, 0x3, R14 ;  /* 0x00000003ff167819 */ /* 0x000fe2000001160e */
[--C-:B------:R-:W-:Y:S01]  /*0430*/  IMAD R19, R19, 0x84, R12.reuse ;  /* 0x0000008413137824 */ /* 0x100fe200078e020c */
[----:B------:R-:W-:Y:S01]  /*0440*/  LOP3.LUT R14, R13, 0x1ffffffc, RZ, 0xc0, !PT ;  /* 0x1ffffffc0d0e7812 */ /* 0x000fe200078ec0ff */
[----:B------:R-:W-:Y:S01]  /*0450*/  IMAD R25, R25, 0x84, R12 ;  /* 0x0000008419197824 */ /* 0x000fe200078e020c */
[----:B------:R-:W-:Y:S02]  /*0460*/  LOP3.LUT R18, R17, 0x1ffffffc, RZ, 0xc0, !PT ;  /* 0x1ffffffc11127812 */ /* 0x000fe400078ec0ff */
[----:B------:R-:W-:Y:S01]  /*0470*/  LOP3.LUT R22, R22, 0x1ffffffc, RZ, 0xc0, !PT ;  /* 0x1ffffffc16167812 */ /* 0x000fe200078ec0ff */
[----:B------:R-:W-:Y:S01]  /*0480*/  IMAD.IADD R11, R11, 0x1, R14 ;  /* 0x000000010b0b7824 */ /* 0x000fe200078e020e */
[----:B------:R-:W-:Y:S02]  /*0490*/  IADD3 R19, PT, PT, R19, R18, RZ ;  /* 0x0000001213137210 */ /* 0x000fe40007ffe0ff */
[----:B------:R-:W-:Y:S01]  /*04a0*/  ISETP.NE.AND P0, PT, R9, RZ, PT ;  /* 0x000000ff0900720c */ /* 0x000fe20003f05270 */
[----:B------:R-:W-:Y:S01]  /*04b0*/  IMAD.IADD R22, R25, 0x1, R22 ;  /* 0x0000000119167824 */ /* 0x000fe200078e0216 */
[----:B--2---:R0:W-:Y:S04]  /*04c0*/  STS [R11], R4 ;  /* 0x000000040b007388 */ /* 0x0041e80000000800 */
[----:B------:R0:W-:Y:S04]  /*04d0*/  STS [R16], R5 ;  /* 0x0000000510007388 */ /* 0x0001e80000000800 */
[----:B------:R0:W-:Y:S04]  /*04e0*/  STS [R19], R6 ;  /* 0x0000000613007388 */ /* 0x0001e80000000800 */
[----:B------:R0:W-:Y:S01]  /*04f0*/  STS [R22], R7 ;  /* 0x0000000716007388 */ /* 0x0001e20000000800 */
[----:B------:R-:W-:Y:S05]  /*0500*/  @P0 BRA `(.L_x_363) ;  /* 0xfffffffc007c0947 */ /* 0x000fea000383ffff */
[----:B------:R-:W-:Y:S05]  /*0510*/  BSYNC.RECONVERGENT B2 ;  /* 0x0000000000027941 */ /* 0x000fea0003800200 */
.L_x_362:
[----:B0-----:R-:W-:-:S07]  /*0520*/  IADD3 R4, PT, PT, R23, R10, RZ ;  /* 0x0000000a17047210 */ /* 0x001fce0007ffe0ff */
.L_x_361:
[----:B------:R-:W-:Y:S05]  /*0530*/  BSYNC.RECONVERGENT B1 ;  /* 0x0000000000017941 */ /* 0x000fea0003800200 */
.L_x_360:
[----:B------:R-:W-:-:S13]  /*0540*/  ISETP.GE.U32.AND P0, PT, R24, 0x3, PT ;  /* 0x000000031800780c */ /* 0x000fda0003f06070 */
[----:B------:R-:W-:Y:S05]  /*0550*/  @!P0 BRA `(.L_x_359) ;  /* 0x00000008000c8947 */ /* 0x000fea0003800000 */
[----:B------:R-:W0:Y:S01]  /*0560*/  LDC.64 R2, c[0x0][0x398] ;  /* 0x0000e600ff027b82 */ /* 0x000e220000000a00 */
[--C-:B------:R-:W-:Y:S02]  /*0570*/  IMAD.IADD R23, R23, 0x1, R4.reuse ;  /* 0x0000000117177824 */ /* 0x100fe400078e0204 */
[----:B------:R-:W-:Y:S02]  /*0580*/  VIADD R26, R4, 0x1 ;  /* 0x00000001041a7836 */ /* 0x000fe40000000000 */
[C-C-:B------:R-:W-:Y:S02]  /*0590*/  IMAD R22, R21.reuse, 0x8, R4.reuse ;  /* 0x0000000815167824 */ /* 0x140fe400078e0204 */
[----:B------:R-:W-:-:S07]  /*05a0*/  IMAD R24, R21, 0xc, R4 ;  /* 0x0000000c15187824 */ /* 0x000fce00078e0204 */
.L_x_364:
        /* <DEDUP_REMOVED lines=11> */
[----:B------:R-:W-:-:S02]  /*0660*/  VIADD R45, R26, 0x2 ;  /* 0x000000021a2d7836 */ /* 0x000fc40000000000 */
[C---:B------:R-:W-:Y:S02]  /*0670*/  VIADD R34, R23.reuse, 0x1 ;  /* 0x0000000117227836 */ /* 0x040fe40000000000 */
[C---:B------:R-:W-:Y:S01]  /*0680*/  VIADD R35, R23.reuse, 0x3 ;  /* 0x0000000317237836 */ /* 0x040fe20000000000 */
[----:B------:R-:W-:Y:S01]  /*0690*/  IADD3 R33, PT, PT, R23, 0x2, RZ ;  /* 0x0000000217217810 */ /* 0x000fe20007ffe0ff */
[----:B------:R-:W-:Y:S01]  /*06a0*/  VIADD R46, R26, 0x1 ;  /* 0x000000011a2e7836 */ /* 0x000fe20000000000 */
[C---:B------:R-:W-:Y:S01]  /*06b0*/  IADD3 R31, PT, PT, R22.reuse, 0x3, RZ ;  /* 0x00000003161f7810 */ /* 0x040fe20007ffe0ff */
[C---:B------:R-:W-:Y:S02]  /*06c0*/  VIADD R30, R22.reuse, 0x1 ;  /* 0x00000001161e7836 */ /* 0x040fe40000000000 */
[----:B------:R-:W-:Y:S02]  /*06d0*/  VIADD R29, R22, 0x2 ;  /* 0x00000002161d7836 */ /* 0x000fe40000000000 */
[----:B------:R-:W-:-:S02]  /*06e0*/  VIADD R27, R24, 0x1 ;  /* 0x00000001181b7836 */ /* 0x000fc40000000000 */
[----:B------:R-:W-:Y:S01]  /*06f0*/  VIADD R25, R24, 0x2 ;  /* 0x0000000218197836 */ /* 0x000fe20000000000 */
[----:B------:R-:W-:Y:S02]  /*0700*/  LOP3.LUT R36, R26, 0x1f, RZ, 0xc0, !PT ;  /* 0x0000001f1a247812 */ /* 0x000fe400078ec0ff */
[----:B------:R-:W-:Y:S02]  /*0710*/  LOP3.LUT R40, R23, 0x1f, RZ, 0xc0, !PT ;  /* 0x0000001f17287812 */ /* 0x000fe400078ec0ff */
[----:B------:R-:W-:Y:S02]  /*0720*/  LOP3.LUT R38, R45, 0x1f, RZ, 0xc0, !PT ;  /* 0x0000001f2d267812 */ /* 0x000fe400078ec0ff */
[----:B------:R-:W-:Y:S02]  /*0730*/  LOP3.LUT R37, R34, 0x1f, RZ, 0xc0, !PT ;  /* 0x0000001f22257812 */ /* 0x000fe400078ec0ff */
[----:B------:R-:W-:Y:S02]  /*0740*/  LOP3.LUT R49, R35, 0x1f, RZ, 0xc0, !PT ;  /* 0x0000001f23317812 */ /* 0x000fe400078ec0ff */
[----:B------:R-:W-:-:S02]  /*0750*/  LOP3.LUT R32, R22, 0x1f, RZ, 0xc0, !PT ;  /* 0x0000001f16207812 */ /* 0x000fc400078ec0ff */
[----:B0-----:R-:W-:Y:S01]  /*0760*/  LEA R53, R28, R53, 0x18 ;  /* 0x000000351c357211 */ /* 0x001fe200078ec0ff */
[C---:B------:R-:W-:Y:S01]  /*0770*/  VIADD R28, R24.reuse, 0x3 ;  /* 0x00000003181c7836 */ /* 0x040fe20000000000 */
        /* <DEDUP_REMOVED lines=24> */
[----:B------:R-:W-:Y:S01]  /*0900*/  IMAD R51, R56, 0x84, R53 ;  /* 0x0000008438337824 */ /* 0x000fe200078e0235 */
[----:B------:R-:W-:Y:S01]  /*0910*/  SHF.R.U32.HI R56, RZ, 0x3, R45 ;  /* 0x00000003ff387819 */ /* 0x000fe2000001162d */
[--C-:B------:R-:W-:Y:S01]  /*0920*/  IMAD R52, R52, 0x84, R53.reuse ;  /* 0x0000008434347824 */ /* 0x100fe200078e0235 */
[----:B------:R-:W-:Y:S01]  /*0930*/  LOP3.LUT R45, R47, 0x1ffffffc, RZ, 0xc0, !PT ;  /* 0x1ffffffc2f2d7812 */ /* 0x000fe200078ec0ff */
[----:B------:R-:W-:Y:S01]  /*0940*/  IMAD R53, R54, 0x84, R53 ;  /* 0x0000008436357824 */ /* 0x000fe200078e0235 */
[----:B------:R-:W-:-:S02]  /*0950*/  SHF.R.U32.HI R54, RZ, 0x3, R26 ;  /* 0x00000003ff367819 */ /* 0x000fc4000001161a */
[----:B------:R-:W-:Y:S02]  /*0960*/  SHF.R.U32.HI R55, RZ, 0x3, R46 ;  /* 0x00000003ff377819 */ /* 0x000fe4000001162e */
[----:B------:R-:W-:Y:S02]  /*0970*/  SHF.R.U32.HI R34, RZ, 0x3, R34 ;  /* 0x00000003ff227819 */ /* 0x000fe40000011622 */
[----:B------:R-:W-:Y:S02]  /*0980*/  SHF.R.U32.HI R47, RZ, 0x3, R33 ;  /* 0x00000003ff2f7819 */ /* 0x000fe40000011621 */
[----:B------:R-:W-:Y:S02]  /*0990*/  LOP3.LUT R46, R54, 0x1ffffffc, RZ, 0xc0, !PT ;  /* 0x1ffffffc362e7812 */ /* 0x000fe400078ec0ff */
[----:B------:R-:W-:Y:S02]  /*09a0*/  IADD3 R45, PT, PT, R48, R45, RZ ;  /* 0x0000002d302d7210 */ /* 0x000fe40007ffe0ff */
[----:B------:R-:W-:-:S02]  /*09b0*/  LOP3.LUT R55, R55, 0x1ffffffc, RZ, 0xc0, !PT ;  /* 0x1ffffffc37377812 */ /* 0x000fc400078ec0ff */
[----:B------:R-:W-:Y:S02]  /*09c0*/  SHF.R.U32.HI R48, RZ, 0x3, R35 ;  /* 0x00000003ff307819 */ /* 0x000fe40000011623 */
[----:B------:R-:W-:Y:S02]  /*09d0*/  LOP3.LUT R56, R56, 0x1ffffffc, RZ, 0xc0, !PT ;  /* 0x1ffffffc38387812 */ /* 0x000fe400078ec0ff */
[----:B------:R-:W-:Y:S02]  /*09e0*/  LOP3.LUT R35, R34, 0x1ffffffc, RZ, 0xc0, !PT ;  /* 0x1ffffffc22237812 */ /* 0x000fe400078ec0ff */
[----:B------:R-:W-:Y:S01]  /*09f0*/  LOP3.LUT R34, R47, 0x1ffffffc, RZ, 0xc0, !PT ;  /* 0x1ffffffc2f227812 */ /* 0x000fe200078ec0ff */
[----:B------:R-:W-:Y:S02]  /*0a00*/  IMAD.IADD R46, R43, 0x1, R46 ;  /* 0x000000012b2e7824 */ /* 0x000fe400078e022e */
[----:B------:R-:W-:Y:S02]  /*0a10*/  IMAD.IADD R43, R42, 0x1, R55 ;  /* 0x000000012a2b7824 */ /* 0x000fe400078e0237 */
[----:B------:R-:W-:Y:S01]  /*0a20*/  IMAD.IADD R42, R41, 0x1, R56 ;  /* 0x00000001292a7824 */ /* 0x000fe200078e0238 */
[----:B------:R-:W-:Y:S01]  /*0a30*/  SHF.R.U32.HI R41, RZ, 0x3, R23 ;  /* 0x00000003ff297819 */ /* 0x000fe20000011617 */
[----:B------:R-:W-:Y:S01]  /*0a40*/  IMAD.IADD R39, R39, 0x1, R34 ;  /* 0x0000000127277824 */ /* 0x000fe200078e0222 */
[----:B------:R-:W-:Y:S01]  /*0a50*/  SHF.R.U32.HI R34, RZ, 0x3, R22 ;  /* 0x00000003ff227819 */ /* 0x000fe20000011616 */
[----:B------:R-:W-:Y:S01]  /*0a60*/  IMAD.IADD R40, R40, 0x1, R35 ;  /* 0x0000000128287824 */ /* 0x000fe200078e0223 */
[----:B------:R-:W-:-:S02]  /*0a70*/  SHF.R.U32.HI R31, RZ, 0x3, R31 ;  /* 0x00000003ff1f7819 */ /* 0x000fc4000001161f */
[----:B------:R-:W-:Y:S02]  /*0a80*/  LOP3.LUT R33, R41, 0x1ffffffc, RZ, 0xc0, !PT ;  /* 0x1ffffffc29217812 */ /* 0x000fe400078ec0ff */
[----:B------:R-:W-:Y:S02]  /*0a90*/  SHF.R.U32.HI R30, RZ, 0x3, R30 ;  /* 0x00000003ff1e7819 */ /* 0x000fe4000001161e */
[----:B------:R-:W-:Y:S02]  /*0aa0*/  SHF.R.U32.HI R35, RZ, 0x3, R29 ;  /* 0x00000003ff237819 */ /* 0x000fe4000001161d */
[----:B------:R-:W-:Y:S02]  /*0ab0*/  LOP3.LUT R29, R34, 0x1ffffffc, RZ, 0xc0, !PT ;  /* 0x1ffffffc221d7812 */ /* 0x000fe400078ec0ff */
[----:B------:R-:W-:Y:S02]  /*0ac0*/  LOP3.LUT R41, R48, 0x1ffffffc, RZ, 0xc0, !PT ;  /* 0x1ffffffc30297812 */ /* 0x000fe400078ec0ff */
[----:B------:R-:W-:-:S02]  /*0ad0*/  LOP3.LUT R34, R31, 0x1ffffffc, RZ, 0xc0, !PT ;  /* 0x1ffffffc1f227812 */ /* 0x000fc400078ec0ff */
[----:B------:R-:W-:Y:S02]  /*0ae0*/  IADD3 R33, PT, PT, R36, R33, RZ ;  /* 0x0000002124217210 */ /* 0x000fe40007ffe0ff */
[----:B------:R-:W-:Y:S02]  /*0af0*/  LOP3.LUT R30, R30, 0x1ffffffc, RZ, 0xc0, !PT ;  /* 0x1ffffffc1e1e7812 */ /* 0x000fe400078ec0ff */
[----:B------:R-:W-:Y:S02]  /*0b00*/  SHF.R.U32.HI R31, RZ, 0x3, R24 ;  /* 0x00000003ff1f7819 */ /* 0x000fe40000011618 */
[----:B------:R-:W-:Y:S02]  /*0b10*/  SHF.R.U32.HI R27, RZ, 0x3, R27 ;  /* 0x00000003ff1b7819 */ /* 0x000fe4000001161b */
[----:B------:R-:W-:Y:S02]  /*0b20*/  LOP3.LUT R35, R35, 0x1ffffffc, RZ, 0xc0, !PT ;  /* 0x1ffffffc23237812 */ /* 0x000fe400078ec0ff */
[----:B------:R-:W-:-:S02]  /*0b30*/  IADD3 R29, PT, PT, R32, R29, RZ ;  /* 0x0000001d201d7210 */ /* 0x000fc40007ffe0ff */
[----:B------:R-:W-:Y:S01]  /*0b40*/  SHF.R.U32.HI R25, RZ, 0x3, R25 ;  /* 0x00000003ff197819 */ /* 0x000fe20000011619 */
[----:B------:R-:W-:Y:S01]  /*0b50*/  IMAD.IADD R38, R38, 0x1, R41 ;  /* 0x0000000126267824 */ /* 0x000fe200078e0229 */
[----:B------:R-:W-:Y:S01]  /*0b60*/  SHF.R.U32.HI R32, RZ, 0x3, R28 ;  /* 0x00000003ff207819 */ /* 0x000fe2000001161c */
[----:B------:R-:W-:Y:S01]  /*0b70*/  IMAD.IADD R30, R37, 0x1, R30 ;  /* 0x00000001251e7824 */ /* 0x000fe200078e021e */
[----:B------:R-:W-:Y:S02]  /*0b80*/  LOP3.LUT R31, R31, 0x1ffffffc, RZ, 0xc0, !PT ;  /* 0x1ffffffc1f1f7812 */ /* 0x000fe400078ec0ff */
[----:B------:R-:W-:Y:S01]  /*0b90*/  LOP3.LUT R28, R27, 0x1ffffffc, RZ, 0xc0, !PT ;  /* 0x1ffffffc1b1c7812 */ /* 0x000fe200078ec0ff */
[----:B------:R-:W-:Y:S01]  /*0ba0*/  IMAD.IADD R35, R44, 0x1, R35 ;  /* 0x000000012c237824 */ /* 0x000fe200078e0223 */
[----:B------:R-:W-:Y:S01]  /*0bb0*/  LOP3.LUT R25, R25, 0x1ffffffc, RZ, 0xc0, !PT ;  /* 0x1ffffffc19197812 */ /* 0x000fe200078ec0ff */
[----:B------:R-:W-:Y:S01]  /*0bc0*/  IMAD.IADD R34, R49, 0x1, R34 ;  /* 0x0000000131227824 */ /* 0x000fe200078e0222 */
[----:B------:R-:W-:Y:S01]  /*0bd0*/  LOP3.LUT R32, R32, 0x1ffffffc, RZ, 0xc0, !PT ;  /* 0x1ffffffc20207812 */ /* 0x000fe200078ec0ff */
[----:B------:R-:W-:Y:S01]  /*0be0*/  IMAD.IADD R28, R51, 0x1, R28 ;  /* 0x00000001331c7824 */ /* 0x000fe200078e021c */
[----:B------:R-:W-:Y:S01]  /*0bf0*/  IADD3 R31, PT, PT, R50, R31, RZ ;  /* 0x0000001f321f7210 */ /* 0x000fe20007ffe0ff */
[----:B------:R-:W-:Y:S01]  /*0c00*/  IMAD.IADD R25, R52, 0x1, R25 ;  /* 0x0000000134197824 */ /* 0x000fe200078e0219 */
[----:B------:R-:W-:Y:S01]  /*0c10*/  LEA R26, R21, R26, 0x4 ;  /* 0x0000001a151a7211 */ /* 0x000fe200078e20ff */
[----:B------:R-:W-:Y:S01]  /*0c20*/  IMAD.IADD R32, R53, 0x1, R32 ;  /* 0x0000000135207824 */ /* 0x000fe200078e0220 */
[C---:B------:R-:W-:Y:S01]  /*0c30*/  LEA R24, R21.reuse, R24, 0x4 ;  /* 0x0000001815187211 */ /* 0x040fe200078e20ff */
[----:B------:R-:W-:-:S02]  /*0c40*/  IMAD R23, R21, 0x10, R23 ;  /* 0x0000001015177824 */ /* 0x000fc400078e0217 */
[----:B------:R-:W-:Y:S01]  /*0c50*/  IMAD R22, R21, 0x10, R22 ;  /* 0x0000001015167824 */ /* 0x000fe200078e0216 */
        /* <DEDUP_REMOVED lines=19> */
.L_x_359:
[----:B------:R-:W-:Y:S05]  /*0d90*/  BSYNC.RECONVERGENT B0 ;  /* 0x0000000000007941 */ /* 0x000fea0003800200 */
.L_x_358:
[----:B------:R-:W0:Y:S01]  /*0da0*/  S2R R3, SR_CTAID.Y ;  /* 0x0000000000037919 */ /* 0x000e220000002600 */
[----:B------:R-:W0:Y:S02]  /*0db0*/  LDCU UR4, c[0x0][0x374] ;  /* 0x00006e80ff0477ac */ /* 0x000e240008000800 */
[----:B0-----:R-:W-:-:S13]  /*0dc0*/  ISETP.GE.U32.AND P0, PT, R3, UR4, PT ;  /* 0x0000000403007c0c */ /* 0x001fda000bf06070 */
[----:B------:R-:W-:Y:S05]  /*0dd0*/  @P0 EXIT ;  /* 0x000000000000094d */ /* 0x000fea0003800000 */
[----:B------:R-:W0:Y:S01]  /*0de0*/  LDC R5, c[0x0][0x360] ;  /* 0x0000d800ff057b82 */ /* 0x000e220000000800 */
[----:B------:R-:W-:Y:S01]  /*0df0*/  MOV R9, 0xe50 ;  /* 0x00000e5000097802 */ /* 0x000fe20000000f00 */
[----:B0-----:R-:W-:Y:S01]  /*0e00*/  IMAD.IADD R2, R20, 0x1, R5 ;  /* 0x0000000114027824 */ /* 0x001fe200078e0205 */
[----:B------:R-:W-:-:S04]  /*0e10*/  LOP3.LUT R4, R5, 0xffff, RZ, 0xc0, !PT ;  /* 0x0000ffff05047812 */ /* 0x000fc800078ec0ff */
[----:B------:R-:W-:-:S04]  /*0e20*/  LOP3.LUT R2, R2, 0x7ff, RZ, 0x3c, !PT ;  /* 0x000007ff02027812 */ /* 0x000fc800078e3cff */
[----:B------:R-:W-:-:S07]  /*0e30*/  LOP3.LUT R2, R2, 0xffff, RZ, 0xc0, !PT ;  /* 0x0000ffff02027812 */ /* 0x000fce00078ec0ff */
[----:B------:R-:W-:Y:S05]  /*0e40*/  CALL.REL.NOINC `($__internal_18_$__cuda_sm20_div_u16) ;  /* 0x0000001800c87944 */ /* 0x000fea0003c00000 */
        /* <DEDUP_REMOVED lines=9> */
[----:B------:R-:W-:Y:S02]  /*0ee0*/  HFMA2 R6, -RZ, RZ, 0, 0 ;  /* 0x00000000ff067431 */ /* 0x000fe400000001ff */
[----:B------:R-:W-:Y:S02]  /*0ef0*/  IMAD.MOV.U32 R2, RZ, RZ, R20 ;  /* 0x000000ffff027224 */ /* 0x000fe400078e0014 */
[----:B------:R-:W-:-:S05]  /*0f00*/  VIADD R4, R4, 0x3080 ;  /* 0x0000308004047836 */ /* 0x000fca0000000000 */
[----:B-1----:R-:W-:-:S07]  /*0f10*/  LEA R7, R7, R4, 0x18 ;  /* 0x0000000407077211 */ /* 0x002fce00078ec0ff */
.L_x_367:
[----:B------:R-:W-:Y:S01]  /*0f20*/  IMAD R4, R2, 0x4, R7 ;  /* 0x0000000402047824 */ /* 0x000fe200078e0207 */
[----:B------:R-:W-:Y:S01]  /*0f30*/  IADD3 R2, PT, PT, R5, R2, RZ ;  /* 0x0000000205027210 */ /* 0x000fe20007ffe0ff */
[----:B------:R-:W-:-:S03]  /*0f40*/  VIADD R6, R6, 0x1 ;  /* 0x0000000106067836 */ /* 0x000fc60000000000 */
[----:B------:R1:W-:Y:S02]  /*0f50*/  STS [R4], RZ ;  /* 0x000000ff04007388 */ /* 0x0003e40000000800 */
[----:B------:R-:W-:-:S04]  /*0f60*/  LOP3.LUT R8, R6, R9, RZ, 0x3c, !PT ;  /* 0x0000000906087212 */ /* 0x000fc800078e3cff */
[----:B------:R-:W-:-:S13]  /*0f70*/  ISETP.NE.AND P0, PT, R8, 0x2, PT ;  /* 0x000000020800780c */ /* 0x000fda0003f05270 */
[----:B-1----:R-:W-:Y:S05]  /*0f80*/  @P0 BRA `(.L_x_367) ;  /* 0xfffffffc00e40947 */ /* 0x002fea000383ffff */
.L_x_366:
[----:B0-----:R-:W-:Y:S05]  /*0f90*/  BSYNC.RECONVERGENT B0 ;  /* 0x0000000000007941 */ /* 0x001fea0003800200 */
.L_x_365:
[----:B------:R-:W-:Y:S01]  /*0fa0*/  UIADD3 UR4, UPT, UPT, UR5, 0x3080, URZ ;  /* 0x0000308005047890 */ /* 0x000fe2000fffe0ff */
[----:B------:R-:W-:Y:S01]  /*0fb0*/  BSSY.RECONVERGENT B0, `(.L_x_368) ;  /* 0x000000f000007945 */ /* 0x000fe20003800200 */
[----:B------:R-:W-:Y:S02]  /*0fc0*/  IMAD.SHL.U32 R7, R5, 0x4, RZ ;  /* 0x0000000405077824 */ /* 0x000fe400078e00ff */
[----:B------:R-:W-:-:S06]  /*0fd0*/  ULEA UR7, UR6, UR4, 0x18 ;  /* 0x0000000406077291 */ /* 0x000fcc000f8ec0ff */
[----:B------:R-:W-:-:S07]  /*0fe0*/  LEA R4, R2, UR7, 0x2 ;  /* 0x0000000702047c11 */ /* 0x000fce000f8e10ff */
.L_x_369:
        /* <DEDUP_REMOVED lines=12> */
.L_x_368:
[----:B-1----:R-:W0:Y:S01]  /*10b0*/  I2F.U32.RP R6, R7 ;  /* 0x0000000700067306 */ /* 0x002e220000209000 */
[----:B------:R-:W-:Y:S01]  /*10c0*/  IADD3 R2, PT, PT, R0, R7, RZ ;  /* 0x0000000700027210 */ /* 0x000fe20007ffe0ff */
[----:B------:R-:W-:Y:S01]  /*10d0*/  BSSY.RECONVERGENT B0, `(.L_x_370) ;  /* 0x000002f000007945 */ /* 0x000fe20003800200 */
[----:B------:R-:W-:Y:S02]  /*10e0*/  ISETP.NE.U32.AND P2, PT, R7, RZ, PT ;  /* 0x000000ff0700720c */ /* 0x000fe40003f45070 */
[C---:B------:R-:W-:Y:S02]  /*10f0*/  ISETP.GE.U32.AND P0, PT, R2.reuse, 0x800, PT ;  /* 0x000008000200780c */ /* 0x040fe40003f06070 */
[----:B------:R-:W-:Y:S02]  /*1100*/  VIMNMX.U32 R11, PT, PT, R2, 0x800, !PT ;  /* 0x00000800020b7848 */ /* 0x000fe40007fe0000 */
[----:B------:R-:W-:Y:S01]  /*1110*/  MOV R28, R0 ;  /* 0x00000000001c7202 */ /* 0x000fe20000000f00 */
[----:B0-----:R-:W0:Y:S02]  /*1120*/  MUFU.RCP R6, R6 ;  /* 0x0000000600067308 */ /* 0x001e240000001000 */
[----:B0-----:R-:W-:-:S06]  /*1130*/  VIADD R8, R6, 0xffffffe ;  /* 0x0ffffffe06087836 */ /* 0x001fcc0000000000 */
[----:B------:R0:W1:Y:S02]  /*1140*/  F2I.FTZ.U32.TRUNC.NTZ R9, R8 ;  /* 0x0000000800097305 */ /* 0x000064000021f000 */
[----:B0-----:R-:W-:Y:S02]  /*1150*/  IMAD.MOV.U32 R8, RZ, RZ, RZ ;  /* 0x000000ffff087224 */ /* 0x001fe400078e00ff */
[----:B-1----:R-:W-:-:S04]  /*1160*/  IMAD.MOV R4, RZ, RZ, -R9 ;  /* 0x000000ffff047224 */ /* 0x002fc800078e0a09 */
        /* <DEDUP_REMOVED lines=13> */
[----:B------:R-:W-:-:S04]  /*1240*/  IMAD.IADD R2, R4, 0x1, R9 ;  /* 0x0000000104027824 */ /* 0x000fc800078e0209 */
[C---:B------:R-:W-:Y:S01]  /*1250*/  VIADD R6, R2.reuse, 0x1 ;  /* 0x0000000102067836 */ /* 0x040fe20000000000 */
[C---:B------:R-:W-:Y:S02]  /*1260*/  LOP3.LUT R4, R2.reuse, 0x3, RZ, 0xc0, !PT ;  /* 0x0000000302047812 */ /* 0x040fe400078ec0ff */
[----:B------:R-:W-:Y:S02]  /*1270*/  ISETP.GE.U32.AND P1, PT, R2, 0x3, PT ;  /* 0x000000030200780c */ /* 0x000fe40003f26070 */
[----:B------:R-:W-:Y:S01]  /*1280*/  ISETP.NE.AND P0, PT, R4, 0x3, PT ;  /* 0x000000030400780c */ /* 0x000fe20003f05270 */
[----:B------:R-:W-:Y:S01]  /*1290*/  IMAD.SHL.U32 R4, R20, 0x4, RZ ;  /* 0x0000000414047824 */ /* 0x000fe200078e00ff */
[----:B------:R-:W-:-:S11]  /*12a0*/  LOP3.LUT R6, R6, 0x3, RZ, 0xc0, !PT ;  /* 0x0000000306067812 */ /* 0x000fd600078ec0ff */
[----:B------:R-:W-:Y:S05]  /*12b0*/  @!P0 BRA `(.L_x_371) ;  /* 0x0000000000408947 */ /* 0x000fea0003800000 */
[----:B------:R-:W0:Y:S01]  /*12c0*/  LDC.64 R8, c[0x0][0x390] ;  /* 0x0000e400ff087b82 */ /* 0x000e220000000a00 */
[----:B------:R-:W-:Y:S01]  /*12d0*/  UIADD3 UR4, UPT, UPT, UR5, 0x1080, URZ ;  /* 0x0000108005047890 */ /* 0x000fe2000fffe0ff */
[----:B------:R-:W-:Y:S01]  /*12e0*/  IMAD R11, R3, 0x800, R0 ;  /* 0x00000800030b7824 */ /* 0x000fe200078e0200 */
[----:B------:R-:W-:Y:S01]  /*12f0*/  MOV R28, R0 ;  /* 0x00000000001c7202 */ /* 0x000fe20000000f00 */
[----:B------:R-:W-:Y:S01]  /*1300*/  IMAD.MOV R10, RZ, RZ, -R6 ;  /* 0x000000ffff0a7224 */ /* 0x000fe200078e0a06 */
[----:B------:R-:W-:-:S06]  /*1310*/  ULEA UR4, UR6, UR4, 0x18 ;  /* 0x0000000406047291 */ /* 0x000fcc000f8ec0ff */
[----:B------:R-:W-:Y:S01]  /*1320*/  LEA R6, R20, UR4, 0x4 ;  /* 0x0000000414067c11 */ /* 0x000fe2000f8e20ff */
[----:B0-----:R-:W-:-:S07]  /*1330*/  IMAD.WIDE.U32 R8, R11, 0x4, R8 ;  /* 0x000000040b087825 */ /* 0x001fce00078e0008 */
.L_x_372:
[----:B------:R0:W2:Y:S01]  /*1340*/  LDG.E.128.CONSTANT R12, desc[UR8][R8.64] ;  /* 0x00000008080c7981 */ /* 0x0000a2000c1e9d00 */
[----:B------:R-:W-:Y:S02]  /*1350*/  VIADD R10, R10, 0x1 ;  /* 0x000000010a0a7836 */ /* 0x000fe40000000000 */
[----:B------:R-:W-:-:S03]  /*1360*/  IMAD.IADD R28, R28, 0x1, R7 ;  /* 0x000000011c1c7824 */ /* 0x000fc600078e0207 */
[----:B------:R-:W-:Y:S01]  /*1370*/  ISETP.NE.AND P0, PT, R10, RZ, PT ;  /* 0x000000ff0a00720c */ /* 0x000fe20003f05270 */
[C---:B0-----:R-:W-:Y:S01]  /*1380*/  IMAD.WIDE.U32 R8, R5.reuse, 0x10, R8 ;  /* 0x0000001005087825 */ /* 0x041fe200078e0008 */
[----:B--2---:R0:W-:Y:S03]  /*1390*/  STS.128 [R6], R12 ;  /* 0x0000000c06007388 */ /* 0x0041e60000000c00 */
[----:B0-----:R-:W-:-:S08]  /*13a0*/  IMAD R6, R5, 0x10, R6 ;  /* 0x0000001005067824 */ /* 0x001fd000078e0206 */
[----:B------:R-:W-:Y:S05]  /*13b0*/  @P0 BRA `(.L_x_372) ;  /* 0xfffffffc00e00947 */ /* 0x000fea000383ffff */
.L_x_371:
[----:B------:R-:W-:Y:S05]  /*13c0*/  BSYNC.RECONVERGENT B0 ;  /* 0x0000000000007941 */ /* 0x000fea0003800200 */
.L_x_370:
[----:B------:R-:W-:Y:S04]  /*13d0*/  BSSY.RECONVERGENT B0, `(.L_x_373) ;  /* 0x0000022000007945 */ /* 0x000fe80003800200 */
[----:B------:R-:W-:Y:S05]  /*13e0*/  @!P1 BRA `(.L_x_374) ;  /* 0x0000000000809947 */ /* 0x000fea0003800000 */
[----:B------:R-:W0:Y:S01]  /*13f0*/  LDC.64 R22, c[0x0][0x390] ;  /* 0x0000e400ff167b82 */ /* 0x000e220000000a00 */
[----:B------:R-:W-:Y:S01]  /*1400*/  UIADD3 UR4, UPT, UPT, UR5, 0x1080, URZ ;  /* 0x0000108005047890 */ /* 0x000fe2000fffe0ff */
[----:B------:R-:W-:-:S03]  /*1410*/  LEA R6, R3, R28, 0xb ;  /* 0x0000001c03067211 */ /* 0x000fc600078e58ff */
[----:B------:R-:W-:Y:S02]  /*1420*/  ULEA UR4, UR6, UR4, 0x18 ;  /* 0x0000000406047291 */ /* 0x000fe4000f8ec0ff */
[C-C-:B------:R-:W-:Y:S02]  /*1430*/  IMAD R21, R5.reuse, 0xc, R6.reuse ;  /* 0x0000000c05157824 */ /* 0x140fe400078e0206 */
[----:B------:R-:W-:Y:S02]  /*1440*/  IMAD R29, R5, 0x8, R6 ;  /* 0x00000008051d7824 */ /* 0x000fe400078e0206 */
[----:B------:R-:W-:Y:S01]  /*1450*/  IMAD.IADD R30, R6, 0x1, R7 ;  /* 0x00000001061e7824 */ /* 0x000fe200078e0207 */
[----:B------:R-:W-:-:S07]  /*1460*/  LEA R32, R28, UR4, 0x2 ;  /* 0x000000041c207c11 */ /* 0x000fce000f8e10ff */
.L_x_375:
[----:B0-----:R-:W-:-:S04]  /*1470*/  IMAD.WIDE.U32 R8, R6, 0x4, R22 ;  /* 0x0000000406087825 */ /* 0x001fc800078e0016 */
        /* <DEDUP_REMOVED lines=23> */
.L_x_374:
[----:B------:R-:W-:Y:S05]  /*15f0*/  BSYNC.RECONVERGENT B0 ;  /* 0x0000000000007941 */ /* 0x000fea0003800200 */
.L_x_373:
[----:B------:R-:W-:Y:S01]  /*1600*/  BAR.SYNC.DEFER_BLOCKING 0x0 ;  /* 0x0000000000007b1d */ /* 0x000fe20000010000 */
[----:B------:R-:W-:Y:S01]  /*1610*/  ULEA UR4, UR6, UR5, 0x18 ;  /* 0x0000000506047291 */ /* 0x000fe2000f8ec0ff */
[----:B------:R-:W-:Y:S01]  /*1620*/  LOP3.LUT R7, R4, 0x7c, RZ, 0xc0, !PT ;  /* 0x0000007c04077812 */ /* 0x000fe200078ec0ff */
[C---:B------:R-:W-:Y:S01]  /*1630*/  VIADD R9, R20.reuse, 0x1 ;  /* 0x0000000114097836 */ /* 0x040fe20000000000 */
[----:B------:R-:W-:Y:S01]  /*1640*/  SHF.R.U32.HI R6, RZ, 0x6, R20 ;  /* 0x00000006ff067819 */ /* 0x000fe20000011614 */
[C---:B------:R-:W-:Y:S01]  /*1650*/  VIADD R11, R20.reuse, 0x3 ;  /* 0x00000003140b7836 */ /* 0x040fe20000000000 */
[C---:B------:R-:W-:Y:S01]  /*1660*/  IADD3 R10, PT, PT, R20.reuse, 0x2, RZ ;  /* 0x00000002140a7810 */ /* 0x040fe20007ffe0ff */
[----:B------:R-:W-:Y:S01]  /*1670*/  VIADD R7, R7, UR4 ;  /* 0x0000000407077c36 */ /* 0x000fe20008000000 */
[C---:B-1----:R-:W-:Y:S01]  /*1680*/  IADD3 R14, PT, PT, R20.reuse, 0x6, RZ ;  /* 0x00000006140e7810 */ /* 0x042fe20007ffe0ff */
[C---:B------:R-:W-:Y:S01]  /*1690*/  VIADD R12, R20.reuse, 0x4 ;  /* 0x00000004140c7836 */ /* 0x040fe20000000000 */
[----:B------:R-:W-:Y:S01]  /*16a0*/  IADD3 R18, PT, PT, R20, 0xb, RZ ;  /* 0x0000000b14127810 */ /* 0x000fe20007ffe0ff */
[----:B------:R-:W-:Y:S01]  /*16b0*/  IMAD R6, R6, 0x84, R7 ;  /* 0x0000008406067824 */ /* 0x000fe200078e0207 */
[C---:B------:R-:W-:Y:S01]  /*16c0*/  IADD3 R23, PT, PT, R20.reuse, -0x1, RZ ;  /* 0xffffffff14177810 */ /* 0x040fe20007ffe0ff */
[C---:B------:R-:W-:Y:S01]  /*16d0*/  VIADD R13, R20.reuse, 0x5 ;  /* 0x00000005140d7836 */ /* 0x040fe20000000000 */
[----:B------:R-:W-:Y:S01]  /*16e0*/  UIADD3 UR5, UPT, UPT, UR5, 0x1080, URZ ;  /* 0x0000108005057890 */ /* 0x000fe2000fffe0ff */
        /* <DEDUP_REMOVED lines=9> */
[----:B------:R0:W1:Y:S01]  /*1780*/  LDS R7, [R6] ;  /* 0x0000000006077984 */ /* 0x0000620000000800 */
[C---:B------:R-:W-:Y:S01]  /*1790*/  VIADD R22, R20.reuse, 0xe ;  /* 0x0000000e14167836 */ /* 0x040fe20000000000 */
[----:B------:R-:W-:Y:S01]  /*17a0*/  LOP3.LUT R13, R13, 0xf, RZ, 0xc0, !PT ;  /* 0x0000000f0d0d7812 */ /* 0x000fe200078ec0ff */
[----:B------:R-:W-:Y:S01]  /*17b0*/  IMAD.SHL.U32 R8, R20, 0x20, RZ ;  /* 0x0000002014087824 */ /* 0x000fe200078e00ff */
        /* <DEDUP_REMOVED lines=10> */
[----:B------:R-:W-:Y:S02]  /*1860*/  LOP3.LUT R22, R22, 0xf, RZ, 0xc0, !PT ;  /* 0x0000000f16167812 */ /* 0x000fe400078ec0ff */
[----:B0-----:R-:W-:-:S07]  /*1870*/  LOP3.LUT R23, R23, 0xf, RZ, 0xc0, !PT ;  /* 0x0000000f17177812 */ /* 0x001fce00078ec0ff */
.L_x_376:
[C---:B------:R-:W-:Y:S01]  /*1880*/  LOP3.LUT R41, R20.reuse, 0x10, RZ, 0xc0, !PT ;  /* 0x0000001014297812 */ /* 0x040fe200078ec0ff */
[----:B------:R-:W-:Y:S01]  /*1890*/  UPLOP3.LUT UP1, UPT, UPT, UPT, UP0, 0x80, 0x8 ;  /* 0x000000000008789c */ /* 0x000fe20003f2f000 */
[----:B------:R-:W-:Y:S01]  /*18a0*/  LOP3.LUT R44, R20, 0xf, RZ, 0xc0, !PT ;  /* 0x0000000f142c7812 */ /* 0x000fe200078ec0ff */
        /* <DEDUP_REMOVED lines=15> */
[----:B------:R-:W-:Y:S01]  /*19a0*/  LDS R25, [R25] ;  /* 0x0000000019197984 */ /* 0x000fe20000000800 */
[----:B------:R-:W-:Y:S02]  /*19b0*/  LEA R30, R28, UR5, 0x2 ;  /* 0x000000051c1e7c11 */ /* 0x000fe4000f8e10ff */
[----:B------:R-:W-:Y:S02]  /*19c0*/  LOP3.LUT R28, R46, R12, RZ, 0xfc, !PT ;  /* 0x0000000c2e1c7212 */ /* 0x000fe400078efcff */
[----:B------:R-:W-:Y:S01]  /*19d0*/  LDS R27, [R27] ;  /* 0x000000001b1b7984 */ /* 0x000fe20000000800 */
[----:B------:R-:W-:-:S02]  /*19e0*/  LOP3.LUT R32, R9, R41, RZ, 0xfc, !PT ;  /* 0x0000002909207212 */ /* 0x000fc400078efcff */
[----:B------:R-:W-:Y:S01]  /*19f0*/  LOP3.LUT R31, R46, R13, RZ, 0xfc, !PT ;  /* 0x0000000d2e1f7212 */ /* 0x000fe200078efcff */
[----:B------:R-:W-:Y:S01]  /*1a00*/  LDS R30, [R30] ;  /* 0x000000001e1e7984 */ /* 0x000fe20000000800 */
[----:B------:R-:W-:Y:S02]  /*1a10*/  LEA R29, R28, UR5, 0x2 ;  /* 0x000000051c1d7c11 */ /* 0x000fe4000f8e10ff */
[-C--:B0-----:R-:W-:Y:S01]  /*1a20*/  LOP3.LUT R24, R10, R41.reuse, RZ, 0xfc, !PT ;  /* 0x000000290a187212 */ /* 0x081fe200078efcff */
[----:B------:R-:W0:Y:S01]  /*1a30*/  SHFL.IDX PT, R47, R7, R32, 0x1f ;  /* 0x00001f20072f7589 */ /* 0x000e2200000e0000 */
[----:B------:R-:W-:Y:S02]  /*1a40*/  LEA R31, R31, UR5, 0x2 ;  /* 0x000000051f1f7c11 */ /* 0x000fe4000f8e10ff */
[----:B------:R-:W-:Y:S01]  /*1a50*/  LOP3.LUT R33, R46, R14, RZ, 0xfc, !PT ;  /* 0x0000000e2e217212 */ /* 0x000fe200078efcff */
[----:B------:R-:W-:Y:S01]  /*1a60*/  LDS R29, [R29] ;  /* 0x000000001d1d7984 */ /* 0x000fe20000000800 */
[----:B------:R-:W-:-:S02]  /*1a70*/  LOP3.LUT R28, R11, R41, RZ, 0xfc, !PT ;  /* 0x000000290b1c7212 */ /* 0x000fc400078efcff */
[C---:B------:R-:W-:Y:S01]  /*1a80*/  LOP3.LUT R35, R46.reuse, R15, RZ, 0xfc, !PT ;  /* 0x0000000f2e237212 */ /* 0x040fe200078efcff */
[----:B------:R-:W2:Y:S01]  /*1a90*/  SHFL.IDX PT, R48, R7, R24, 0x1f ;  /* 0x00001f1807307589 */ /* 0x000ea200000e0000 */
[----:B------:R-:W-:Y:S02]  /*1aa0*/  LEA R33, R33, UR5, 0x2 ;  /* 0x0000000521217c11 */ /* 0x000fe4000f8e10ff */
[----:B------:R-:W-:Y:S01]  /*1ab0*/  LEA R35, R35, UR5, 0x2 ;  /* 0x0000000523237c11 */ /* 0x000fe2000f8e10ff */
[----:B------:R-:W-:Y:S01]  /*1ac0*/  LDS R31, [R31] ;  /* 0x000000001f1f7984 */ /* 0x000fe20000000800 */
[----:B------:R-:W-:Y:S02]  /*1ad0*/  LOP3.LUT R37, R46, 0x8, R44, 0xf6, !PT ;  /* 0x000000082e257812 */ /* 0x000fe400078ef62c */
[----:B------:R-:W-:Y:S01]  /*1ae0*/  LOP3.LUT R36, R12, R41, RZ, 0xfc, !PT ;  /* 0x000000290c247212 */ /* 0x000fe200078efcff */
[----:B------:R-:W3:Y:S01]  /*1af0*/  SHFL.IDX PT, R43, R7, R28, 0x1f ;  /* 0x00001f1c072b7589 */ /* 0x000ee200000e0000 */
[----:B------:R-:W-:-:S02]  /*1b00*/  LEA R37, R37, UR5, 0x2 ;  /* 0x0000000525257c11 */ /* 0x000fc4000f8e10ff */
[----:B------:R-:W-:Y:S01]  /*1b10*/  LOP3.LUT R39, R46, R16, RZ, 0xfc, !PT ;  /* 0x000000102e277212 */ /* 0x000fe200078efcff */
[----:B------:R-:W-:Y:S01]  /*1b20*/  LDS R33, [R33] ;  /* 0x0000000021217984 */ /* 0x000fe20000000800 */
[----:B------:R-:W-:Y:S02]  /*1b30*/  LOP3.LUT R38, R13, R41, RZ, 0xfc, !PT ;  /* 0x000000290d267212 */ /* 0x000fe400078efcff */
[----:B------:R-:W-:Y:S01]  /*1b40*/  LEA R39, R39, UR5, 0x2 ;  /* 0x0000000527277c11 */ /* 0x000fe2000f8e10ff */
[----:B------:R-:W-:Y:S01]  /*1b50*/  LDS R35, [R35] ;  /* 0x0000000023237984 */ /* 0x000fe20000000800 */
[----:B-1----:R-:W-:Y:S01]  /*1b60*/  IMAD R42, R26, R45, RZ ;  /* 0x0000002d1a2a7224 */ /* 0x002fe200078e02ff */
[----:B------:R-:W-:Y:S02]  /*1b70*/  LOP3.LUT R40, R14, R41, RZ, 0xfc, !PT ;  /* 0x000000290e287212 */ /* 0x000fe400078efcff */
[----:B------:R-:W1:Y:S01]  /*1b80*/  SHFL.IDX PT, R52, R7, R36, 0x1f ;  /* 0x00001f2407347589 */ /* 0x000e6200000e0000 */
[----:B0-----:R-:W-:Y:S01]  /*1b90*/  IMAD R47, R25, R47, R42 ;  /* 0x0000002f192f7224 */ /* 0x001fe200078e022a */
[----:B------:R-:W-:-:S02]  /*1ba0*/  LOP3.LUT R42, R15, R41, RZ, 0xfc, !PT ;  /* 0x000000290f2a7212 */ /* 0x000fc400078efcff */
[----:B------:R-:W-:Y:S01]  /*1bb0*/  LDS R37, [R37] ;  /* 0x0000000025257984 */ /* 0x000fe20000000800 */
[----:B--2---:R-:W-:Y:S01]  /*1bc0*/  IMAD R47, R27, R48, R47 ;  /* 0x000000301b2f7224 */ /* 0x004fe200078e022f */
[----:B------:R-:W-:Y:S02]  /*1bd0*/  LOP3.LUT R44, R41, 0x8, R44, 0xf6, !PT ;  /* 0x00000008292c7812 */ /* 0x000fe400078ef62c */
[----:B------:R-:W0:Y:S01]  /*1be0*/  SHFL.IDX PT, R50, R7, R38, 0x1f ;  /* 0x00001f2607327589 */ /* 0x000e2200000e0000 */
[----:B------:R-:W-:Y:S02]  /*1bf0*/  LOP3.LUT R48, R16, R41, RZ, 0xfc, !PT ;  /* 0x0000002910307212 */ /* 0x000fe400078efcff */
[----:B------:R-:W-:Y:S01]  /*1c00*/  LOP3.LUT R45, R46, R18, RZ, 0xfc, !PT ;  /* 0x000000122e2d7212 */ /* 0x000fe200078efcff */
[----:B------:R-:W-:Y:S01]  /*1c10*/  LDS R39, [R39] ;  /* 0x0000000027277984 */ /* 0x000fe20000000800 */
[----:B---3--:R-:W-:Y:S01]  /*1c20*/  IMAD R47, R30, R43, R47 ;  /* 0x0000002b1e2f7224 */ /* 0x008fe200078e022f */
[----:B------:R-:W-:-:S02]  /*1c30*/  LOP3.LUT R43, R46, R17, RZ, 0xfc, !PT ;  /* 0x000000112e2b7212 */ /* 0x000fc400078efcff */
[----:B------:R-:W2:Y:S01]  /*1c40*/  SHFL.IDX PT, R54, R7, R40, 0x1f ;  /* 0x00001f2807367589 */ /* 0x000ea200000e0000 */
[----:B------:R-:W-:Y:S02]  /*1c50*/  LEA R45, R45, UR5, 0x2 ;  /* 0x000000052d2d7c11 */ /* 0x000fe4000f8e10ff */
[----:B------:R-:W-:Y:S01]  /*1c60*/  LEA R43, R43, UR5, 0x2 ;  /* 0x000000052b2b7c11 */ /* 0x000fe2000f8e10ff */
[----:B------:R-:W3:Y:S01]  /*1c70*/  SHFL.IDX PT, R56, R7, R42, 0x1f ;  /* 0x00001f2a07387589 */ /* 0x000ee200000e0000 */
[C---:B------:R-:W-:Y:S02]  /*1c80*/  LOP3.LUT R49, R46.reuse, R21, RZ, 0xfc, !PT ;  /* 0x000000152e317212 */ /* 0x040fe400078efcff */
[----:B------:R-:W-:Y:S01]  /*1c90*/  LOP3.LUT R51, R46, R22, RZ, 0xfc, !PT ;  /* 0x000000162e337212 */ /* 0x000fe200078efcff */
[----:B------:R-:W4:Y:S01]  /*1ca0*/  SHFL.IDX PT, R58, R7, R44, 0x1f ;  /* 0x00001f2c073a7589 */ /* 0x000f2200000e0000 */
[----:B-1----:R-:W-:Y:S01]  /*1cb0*/  IMAD R47, R29, R52, R47 ;  /* 0x000000341d2f7224 */ /* 0x002fe200078e022f */
[----:B------:R-:W-:-:S02]  /*1cc0*/  LOP3.LUT R52, R18, R41, RZ, 0xfc, !PT ;  /* 0x0000002912347212 */ /* 0x000fc400078efcff */
[----:B------:R-:W1:Y:S01]  /*1cd0*/  SHFL.IDX PT, R60, R7, R48, 0x1f ;  /* 0x00001f30073c7589 */ /* 0x000e6200000e0000 */
[----:B------:R-:W-:Y:S02]  /*1ce0*/  LEA R49, R49, UR5, 0x2 ;  /* 0x0000000531317c11 */ /* 0x000fe4000f8e10ff */
[----:B------:R-:W-:Y:S01]  /*1cf0*/  LEA R51, R51, UR5, 0x2 ;  /* 0x0000000533337c11 */ /* 0x000fe2000f8e10ff */
[----:B------:R-:W-:Y:S01]  /*1d00*/  LDS R43, [R43] ;  /* 0x000000002b2b7984 */ /* 0x000fe20000000800 */
[----:B0-----:R-:W-:Y:S01]  /*1d10*/  IMAD R50, R31, R50, R47 ;  /* 0x000000321f327224 */ /* 0x001fe200078e022f */
[C---:B------:R-:W-:Y:S02]  /*1d20*/  LOP3.LUT R47, R46.reuse, R19, RZ, 0xfc, !PT ;  /* 0x000000132e2f7212 */ /* 0x040fe400078efcff */
[----:B------:R-:W-:Y:S01]  /*1d30*/  LDS R45, [R45] ;  /* 0x000000002d2d7984 */ /* 0x000fe20000000800 */
[----:B------:R-:W-:Y:S02]  /*1d40*/  LOP3.LUT R46, R46, R23, RZ, 0xfc, !PT ;  /* 0x000000172e2e7212 */ /* 0x000fe400078efcff */
[----:B------:R-:W-:Y:S01]  /*1d50*/  LEA R47, R47, UR5, 0x2 ;  /* 0x000000052f2f7c11 */ /* 0x000fe2000f8e10ff */
[----:B--2---:R-:W-:Y:S01]  /*1d60*/  IMAD R50, R33, R54, R50 ;  /* 0x0000003621327224 */ /* 0x004fe200078e0232 */
[----:B------:R-:W-:Y:S01]  /*1d70*/  LDS R49, [R49] ;  /* 0x0000000031317984 */ /* 0x000fe20000000800 */
[----:B------:R-:W-:-:S02]  /*1d80*/  LOP3.LUT R54, R19, R41, RZ, 0xfc, !PT ;  /* 0x0000002913367212 */ /* 0x000fc400078efcff */
[----:B---3--:R-:W-:Y:S01]  /*1d90*/  IMAD R56, R35, R56, R50 ;  /* 0x0000003823387224 */ /* 0x008fe200078e0232 */
[-C--:B------:R-:W-:Y:S01]  /*1da0*/  LOP3.LUT R50, R17, R41.reuse, RZ, 0xfc, !PT ;  /* 0x0000002911327212 */ /* 0x080fe200078efcff */
[----:B------:R-:W-:Y:S01]  /*1db0*/  LDS R47, [R47] ;  /* 0x000000002f2f7984 */ /* 0x000fe20000000800 */
[----:B------:R-:W-:Y:S01]  /*1dc0*/  LEA R46, R46, UR5, 0x2 ;  /* 0x000000052e2e7c11 */ /* 0x000fe2000f8e10ff */
[----:B----4-:R-:W-:Y:S02]  /*1dd0*/  IMAD R58, R37, R58, R56 ;  /* 0x0000003a253a7224 */ /* 0x010fe400078e0238 */
[----:B------:R-:W0:Y:S02]  /*1de0*/  SHFL.IDX PT, R56, R7, R50, 0x1f ;  /* 0x00001f3207387589 */ /* 0x000e2400000e0000 */
[----:B-1----:R-:W-:Y:S02]  /*1df0*/  IMAD R53, R39, R60, R58 ;  /* 0x0000003c27357224 */ /* 0x002fe400078e023a */
[----:B------:R-:W1:Y:S04]  /*1e00*/  SHFL.IDX PT, R58, R7, R52, 0x1f ;  /* 0x00001f34073a7589 */ /* 0x000e6800000e0000 */
[----:B------:R-:W2:Y:S04]  /*1e10*/  SHFL.IDX PT, R60, R7, R54, 0x1f ;  /* 0x00001f36073c7589 */ /* 0x000ea800000e0000 */
[----:B------:R-:W-:Y:S04]  /*1e20*/  LDS R51, [R51] ;  /* 0x0000000033337984 */ /* 0x000fe80000000800 */
[----:B------:R-:W-:Y:S01]  /*1e30*/  LDS R46, [R46] ;  /* 0x000000002e2e7984 */ /* 0x000fe20000000800 */
[----:B0-----:R-:W-:Y:S01]  /*1e40*/  IMAD R53, R43, R56, R53 ;  /* 0x000000382b357224 */ /* 0x001fe200078e0235 */
[----:B------:R-:W-:-:S03]  /*1e50*/  LOP3.LUT R56, R21, R41, RZ, 0xfc, !PT ;  /* 0x0000002915387212 */ /* 0x000fc600078efcff */
[----:B-1----:R-:W-:Y:S02]  /*1e60*/  IMAD R58, R45, R58, R53 ;  /* 0x0000003a2d3a7224 */ /* 0x002fe400078e0235 */
[----:B------:R-:W0:Y:S02]  /*1e70*/  SHFL.IDX PT, R53, R7, R56, 0x1f ;  /* 0x00001f3807357589 */ /* 0x000e2400000e0000 */
[----:B--2---:R-:W-:Y:S01]  /*1e80*/  IMAD R60, R47, R60, R58 ;  /* 0x0000003c2f3c7224 */ /* 0x004fe200078e023a */
[----:B------:R-:W-:-:S05]  /*1e90*/  LOP3.LUT R58, R22, R41, RZ, 0xfc, !PT ;  /* 0x00000029163a7212 */ /* 0x000fca00078efcff */
[----:B------:R-:W1:Y:S01]  /*1ea0*/  SHFL.IDX PT, R55, R7, R58, 0x1f ;  /* 0x00001f3a07377589 */ /* 0x000e6200000e0000 */
[----:B0-----:R-:W-:Y:S01]  /*1eb0*/  IMAD R57, R49, R53, R60 ;  /* 0x0000003531397224 */ /* 0x001fe200078e023c */
[----:B------:R-:W-:Y:S02]  /*1ec0*/  LOP3.LUT R60, R23, R41, RZ, 0xfc, !PT ;  /* 0x00000029173c7212 */ /* 0x000fe400078efcff */
[----:B------:R-:W-:Y:S04]  /*1ed0*/  LDS R53, [R4+UR7] ;  /* 0x0000000704357984 */ /* 0x000fe80008000800 */
[----:B------:R-:W0:Y:S01]  /*1ee0*/  SHFL.IDX PT, R41, R7, R60, 0x1f ;  /* 0x00001f3c07297589 */ /* 0x000e2200000e0000 */
[----:B-1----:R-:W-:-:S04]  /*1ef0*/  IMAD R55, R51, R55, R57 ;  /* 0x0000003733377224 */ /* 0x002fc800078e0239 */
[----:B0-----:R-:W-:-:S04]  /*1f00*/  IMAD R41, R46, R41, R55 ;  /* 0x000000292e297224 */ /* 0x001fc800078e0237 */
[----:B------:R-:W-:-:S05]  /*1f10*/  IMAD.IADD R53, R41, 0x1, R53 ;  /* 0x0000000129357824 */ /* 0x000fca00078e0235 */
[----:B------:R-:W-:Y:S04]  /*1f20*/  STS [R4+UR7], R53 ;  /* 0x0000003504007988 */ /* 0x000fe80008000807 */
        /* <DEDUP_REMOVED lines=109> */
[C---:B0-----:R-:W-:Y:S01]  /*2600*/  LOP3.LUT R4, R2.reuse, 0x3, RZ, 0xc0, !PT ;  /* 0x0000000302047812 */ /* 0x041fe200078ec0ff */
[----:B------:R-:W-:Y:S01]  /*2610*/  BAR.SYNC.DEFER_BLOCKING 0x0 ;  /* 0x0000000000007b1d */ /* 0x000fe20000010000 */
[----:B------:R-:W-:Y:S01]  /*2620*/  ISETP.GE.U32.AND P1, PT, R2, 0x3, PT ;  /* 0x000000030200780c */ /* 0x000fe20003f26070 */
[----:B------:R-:W-:Y:S01]  /*2630*/  IMAD.SHL.U32 R33, R5, 0x4, RZ ;  /* 0x0000000405217824 */ /* 0x000fe200078e00ff */
[----:B------:R-:W-:-:S03]  /*2640*/  ISETP.NE.AND P0, PT, R4, 0x3, PT ;  /* 0x000000030400780c */ /* 0x000fc60003f05270 */
[----:B------:R-:W-:Y:S10]  /*2650*/  BSSY.RECONVERGENT B0, `(.L_x_377) ;  /* 0x0000011000007945 */ /* 0x000ff40003800200 */
[----:B------:R-:W-:Y:S05]  /*2660*/  @!P0 BRA `(.L_x_378) ;  /* 0x00000000003c8947 */ /* 0x000fea0003800000 */
[----:B------:R-:W0:Y:S01]  /*2670*/  LDC.64 R6, c[0x0][0x3a0] ;  /* 0x0000e800ff067b82 */ /* 0x000e220000000a00 */
[----:B------:R-:W-:Y:S01]  /*2680*/  IADD3 R2, PT, PT, R2, 0x1, RZ ;  /* 0x0000000102027810 */ /* 0x000fe20007ffe0ff */
[----:B------:R-:W-:Y:S01]  /*2690*/  IMAD R9, R3, 0x800, R0 ;  /* 0x0000080003097824 */ /* 0x000fe200078e0200 */
[----:B------:R-:W-:Y:S02]  /*26a0*/  LEA R20, R20, UR7, 0x4 ;  /* 0x0000000714147c11 */ /* 0x000fe4000f8e20ff */
[----:B------:R-:W-:-:S05]  /*26b0*/  LOP3.LUT R2, R2, 0x3, RZ, 0xc0, !PT ;  /* 0x0000000302027812 */ /* 0x000fca00078ec0ff */
[----:B------:R-:W-:Y:S02]  /*26c0*/  IMAD.MOV R2, RZ, RZ, -R2 ;  /* 0x000000ffff027224 */ /* 0x000fe400078e0a02 */
[----:B0-----:R-:W-:-:S07]  /*26d0*/  IMAD.WIDE.U32 R6, R9, 0x4, R6 ;  /* 0x0000000409067825 */ /* 0x001fce00078e0006 */
.L_x_379:
        /* <DEDUP_REMOVED lines=8> */
.L_x_378:
[----:B------:R-:W-:Y:S05]  /*2760*/  BSYNC.RECONVERGENT B0 ;  /* 0x0000000000007941 */ /* 0x000fea0003800200 */
.L_x_377:
[----:B------:R-:W-:Y:S05]  /*2770*/  @!P1 EXIT ;  /* 0x000000000000994d */ /* 0x000fea0003800000 */
[----:B------:R-:W0:Y:S01]  /*2780*/  LDC.64 R28, c[0x0][0x3a0] ;  /* 0x0000e800ff1c7b82 */ /* 0x000e220000000a00 */
[----:B------:R-:W-:Y:S01]  /*2790*/  IMAD R4, R3, 0x800, R0 ;  /* 0x0000080003047824 */ /* 0x000fe200078e0200 */
[----:B------:R-:W-:-:S03]  /*27a0*/  LEA R34, R0, UR7, 0x2 ;  /* 0x0000000700227c11 */ /* 0x000fc6000f8e10ff */
[C-C-:B------:R-:W-:Y:S01]  /*27b0*/  IMAD R30, R5.reuse, 0xc, R4.reuse ;  /* 0x0000000c051e7824 */ /* 0x140fe200078e0204 */
[----:B------:R-:W-:Y:S01]  /*27c0*/  IADD3 R32, PT, PT, R4, R33, RZ ;  /* 0x0000002104207210 */ /* 0x000fe20007ffe0ff */
[----:B------:R-:W-:-:S07]  /*27d0*/  IMAD R31, R5, 0x8, R4 ;  /* 0x00000008051f7824 */ /* 0x000fce00078e0204 */
.L_x_380:
[C-C-:B-1----:R-:W-:Y:S01]  /*27e0*/  IMAD R12, R5.reuse, 0x10, R34.reuse ;  /* 0x00000010050c7824 */ /* 0x142fe200078e0222 */
[----:B------:R1:W2:Y:S01]  /*27f0*/  LDS.128 R8, [R34] ;  /* 0x0000000022087984 */ /* 0x0002a20000000c00 */
[--C-:B------:R-:W-:Y:S01]  /*2800*/  IMAD R16, R5, 0x20, R34.reuse ;  /* 0x0000002005107824 */ /* 0x100fe200078e0222 */
[----:B------:R-:W-:Y:S01]  /*2810*/  IADD3 R0, PT, PT, R33, R0, R33 ;  /* 0x0000000021007210 */ /* 0x000fe20007ffe021 */
[----:B------:R-:W-:Y:S02]  /*2820*/  IMAD R20, R5, 0x30, R34 ;  /* 0x0000003005147824 */ /* 0x000fe400078e0222 */
[----:B------:R-:W3:Y:S01]  /*2830*/  LDS.128 R12, [R12] ;  /* 0x000000000c0c7984 */ /* 0x000ee20000000c00 */
[----:B0-----:R-:W-:Y:S01]  /*2840*/  IMAD.WIDE.U32 R2, R4, 0x4, R28 ;  /* 0x0000000404027825 */ /* 0x001fe200078e001c */
[----:B------:R-:W-:Y:S02]  /*2850*/  IADD3 R0, PT, PT, R33, R0, R33 ;  /* 0x0000000021007210 */ /* 0x000fe40007ffe021 */
[----:B------:R-:W0:Y:S01]  /*2860*/  LDS.128 R16, [R16] ;  /* 0x0000000010107984 */ /* 0x000e220000000c00 */
[----:B------:R-:W-:Y:S01]  /*2870*/  IMAD.WIDE.U32 R6, R32, 0x4, R28 ;  /* 0x0000000420067825 */ /* 0x000fe200078e001c */
[----:B------:R-:W-:-:S02]  /*2880*/  ISETP.GE.U32.AND P0, PT, R0, 0x800, PT ;  /* 0x000008000000780c */ /* 0x000fc40003f06070 */
[----:B------:R-:W4:Y:S01]  /*2890*/  LDS.128 R20, [R20] ;  /* 0x0000000014147984 */ /* 0x000f220000000c00 */
[----:B------:R-:W-:Y:S01]  /*28a0*/  IMAD.WIDE.U32 R24, R31, 0x4, R28 ;  /* 0x000000041f187825 */ /* 0x000fe200078e001c */
[----:B------:R-:W-:-:S03]  /*28b0*/  LEA R31, R5, R31, 0x4 ;  /* 0x0000001f051f7211 */ /* 0x000fc600078e20ff */
[----:B------:R-:W-:-:S04]  /*28c0*/  IMAD.WIDE.U32 R26, R30, 0x4, R28 ;  /* 0x000000041e1a7825 */ /* 0x000fc800078e001c */
[C---:B------:R-:W-:Y:S02]  /*28d0*/  IMAD R30, R5.reuse, 0x10, R30 ;  /* 0x00000010051e7824 */ /* 0x040fe400078e021e */
[C---:B------:R-:W-:Y:S02]  /*28e0*/  IMAD R32, R5.reuse, 0x10, R32 ;  /* 0x0000001005207824 */ /* 0x040fe400078e0220 */
[C---:B------:R-:W-:Y:S02]  /*28f0*/  IMAD R4, R5.reuse, 0x10, R4 ;  /* 0x0000001005047824 */ /* 0x040fe400078e0204 */
[----:B-1----:R-:W-:Y:S01]  /*2900*/  IMAD R34, R5, 0x40, R34 ;  /* 0x0000004005227824 */ /* 0x002fe200078e0222 */
[----:B--2---:R1:W-:Y:S04]  /*2910*/  STG.E.128 desc[UR8][R2.64], R8 ;  /* 0x0000000802007986 */ /* 0x0043e8000c101d08 */
[----:B---3--:R1:W-:Y:S04]  /*2920*/  STG.E.128 desc[UR8][R6.64], R12 ;  /* 0x0000000c06007986 */ /* 0x0083e8000c101d08 */
[----:B0-----:R1:W-:Y:S04]  /*2930*/  STG.E.128 desc[UR8][R24.64], R16 ;  /* 0x0000001018007986 */ /* 0x0013e8000c101d08 */
[----:B----4-:R1:W-:Y:S01]  /*2940*/  STG.E.128 desc[UR8][R26.64], R20 ;  /* 0x000000141a007986 */ /* 0x0103e2000c101d08 */
[----:B------:R-:W-:Y:S05]  /*2950*/  @!P0 BRA `(.L_x_380) ;  /* 0xfffffffc00a08947 */ /* 0x000fea000383ffff */
[----:B------:R-:W-:Y:S05]  /*2960*/  EXIT ;  /* 0x000000000000794d */ /* 0x000fea0003800000 */
        .weak           $__internal_18_$__cuda_sm20_div_u16
        .type           $__internal_18_$__cuda_sm20_div_u16,@function
        .size           $__internal_18_$__cuda_sm20_div_u16,(.L_x_2356 - $__internal_18_$__cuda_sm20_div_u16)
$__internal_18_$__cuda_sm20_div_u16:
[----:B------:R-:W0:Y:S01]  /*2970*/  I2F.U16 R6, R4 ;  /* 0x0000000400067306 */ /* 0x000e220000101000 */
[----:B------:R-:W-:Y:S01]  /*2980*/  HFMA2 R7, -RZ, RZ, 15, 0 ;  /* 0x4b800000ff077431 */ /* 0x000fe200000001ff */
[----:B------:R-:W-:Y:S02]  /*2990*/  I2FP.F32.U32.RZ R2, R2 ;  /* 0x0000000200027245 */ /* 0x000fe4000020d000 */
[C---:B0-----:R-:W-:Y:S02]  /*29a0*/  FSETP.GEU.AND P1, PT, |R6|.reuse, 1.175494350822287508e-38, PT ;  /* 0x008000000600780b */ /* 0x041fe40003f2e200 */
[----:B------:R-:W-:Y:S02]  /*29b0*/  FSETP.GT.AND P0, PT, |R6|, 8.50705917302346158658e+37, PT ;  /* 0x7e8000000600780b */ /* 0x000fe40003f04200 */
[----:B------:R-:W-:-:S04]  /*29c0*/  FSEL R7, R7, 1, !P1 ;  /* 0x3f80000007077808 */ /* 0x000fc80004800000 */
[----:B------:R-:W-:Y:S02]  /*29d0*/  FSEL R7, R7, 0.25, !P0 ;  /* 0x3e80000007077808 */ /* 0x000fe40004000000 */
[----:B------:R-:W-:-:S03]  /*29e0*/  ISETP.NE.U32.AND P0, PT, R4, RZ, PT ;  /* 0x000000ff0400720c */ /* 0x000fc60003f05070 */
[----:B------:R-:W-:Y:S01]  /*29f0*/  FMUL R8, R6, R7 ;  /* 0x0000000706087220 */ /* 0x000fe20000400000 */
[----:B------:R-:W-:-:S05]  /*2a00*/  MOV R6, R9 ;  /* 0x0000000900067202 */ /* 0x000fca0000000f00 */
[----:B------:R-:W0:Y:S02]  /*2a10*/  MUFU.RCP R8, R8 ;  /* 0x0000000800087308 */ /* 0x000e240000001000 */
[----:B0-----:R-:W-:-:S04]  /*2a20*/  FMUL R7, R7, R8 ;  /* 0x0000000807077220 */ /* 0x001fc80000400000 */
[----:B------:R-:W-:-:S04]  /*2a30*/  VIADD R7, R7, 0x2 ;  /* 0x0000000207077836 */ /* 0x000fc80000000000 */
[----:B------:R-:W-:Y:S01]  /*2a40*/  FMUL.RZ R2, R2, R7 ;  /* 0x0000000702027220 */ /* 0x000fe2000040c000 */
[----:B------:R-:W-:-:S05]  /*2a50*/  IMAD.MOV.U32 R7, RZ, RZ, 0x0 ;  /* 0x00000000ff077424 */ /* 0x000fca00078e00ff */
[----:B------:R-:W0:Y:S02]  /*2a60*/  F2I.U32.TRUNC.NTZ R2, R2 ;  /* 0x0000000200027305 */ /* 0x000e24000020f000 */
[----:B0-----:R-:W-:Y:S01]  /*2a70*/  LOP3.LUT R4, R2, 0xffff, RZ, 0xc0, !PT ;  /* 0x0000ffff02047812 */ /* 0x001fe200078ec0ff */
[----:B------:R-:W-:Y:S01]  /*2a80*/  @!P0 IMAD.MOV.U32 R4, RZ, RZ, -0x1 ;  /* 0xffffffffff048424 */ /* 0x000fe200078e00ff */
[----:B------:R-:W-:Y:S06]  /*2a90*/  RET.REL.NODEC R6 `(_Z9cuda_gemmIiLj512ELj1ELj1ELj2048ELj32ELj32ELj128ELj1ELj1EEvjjjPKT_S2_PS0_jjj) ;  /* 0xffffffd406587950 */ /* 0x000fec0003c3ffff */
.L_x_381:
        /* <DEDUP_REMOVED lines=14> */
.L_x_2356:


//--------------------- .text._Z9cuda_gemmIiLj512ELj1ELj1ELj2048ELj32ELj32ELj128ELj0ELj1EEvjjjPKT_S2_PS0_jjj --------------------------
	.section	.text._Z9cuda_gemmIiLj512ELj1ELj1ELj2048ELj32ELj32ELj128ELj0ELj1EEvjjjPKT_S2_PS0_jjj,"ax",@progbits
	.align	128
        .global         _Z9cuda_gemmIiLj512ELj1ELj1ELj2048ELj32ELj32ELj128ELj0ELj1EEvjjjPKT_S2_PS0_jjj
        .type           _Z9cuda_gemmIiLj512ELj1ELj1ELj2048ELj32ELj32ELj128ELj0ELj1EEvjjjPKT_S2_PS0_jjj,@function
        .size           _Z9cuda_gemmIiLj512ELj1ELj1ELj2048ELj32ELj32ELj128ELj0ELj1EEvjjjPKT_S2_PS0_jjj,(.L_x_2357 - _Z9cuda_gemmIiLj512ELj1ELj1ELj2048ELj32ELj32ELj128ELj0ELj1EEvjjjPKT_S2_PS0_jjj)
        .other          _Z9cuda_gemmIiLj512ELj1ELj1ELj2048ELj32ELj32ELj128ELj0ELj1EEvjjjPKT_S2_PS0_jjj,@"STO_CUDA_ENTRY STV_DEFAULT"
_Z9cuda_gemmIiLj512ELj1ELj1ELj2048ELj32ELj32ELj128ELj0ELj1EEvjjjPKT_S2_PS0_jjj:
.text._Z9cuda_gemmIiLj512ELj1ELj1ELj2048ELj32ELj32ELj128ELj0ELj1EEvjjjPKT_S2_PS0_jjj:
        /* <DEDUP_REMOVED lines=11> */
[----:B------:R-:W-:Y:S01]  /*00b0*/  IMAD.IADD R4, R0, 0x1, R23 ;  /* 0x0000000100047824 */ /* 0x000fe200078e0217 */
[----:B------:R-:W-:Y:S02]  /*00c0*/  IADD3 R9, PT, PT, RZ, -R23, RZ ;  /* 0x80000017ff097210 */ /* 0x000fe40007ffe0ff */
        /* <DEDUP_REMOVED lines=15> */
[----:B------:R-:W-:Y:S01]  /*01c0*/  @P0 IADD3 R4, PT, PT, -R23, R4, RZ ;  /* 0x0000000417040210 */ /* 0x000fe20007ffe1ff */
[----:B------:R-:W-:-:S03]  /*01d0*/  @P0 VIADD R3, R3, 0x1 ;  /* 0x0000000103030836 */ /* 0x000fc60000000000 */
        /* <DEDUP_REMOVED lines=14> */
[----:B------:R-:W-:-:S05]  /*02c0*/  LOP3.LUT R4, R4, 0x3, RZ, 0xc0, !PT ;  /* 0x0000000304047812 */ /* 0x000fca00078ec0ff */
[----:B------:R-:W-:Y:S02]  /*02d0*/  IMAD.MOV R9, RZ, RZ, -R4 ;  /* 0x000000ffff097224 */ /* 0x000fe400078e0a04 */
[----:B-1----:R-:W-:Y:S01]  /*02e0*/  IMAD.WIDE.U32 R2, R20, 0x10, R2 ;  /* 0x0000001014027825 */ /* 0x002fe200078e0002 */
[----:B0-----:R-:W-:-:S07]  /*02f0*/  LEA R12, R12, R5, 0x18 ;  /* 0x000000050c0c7211 */ /* 0x001fce00078ec0ff */
.L_x_387:
[----:B0-----:R0:W2:Y:S01]  /*0300*/  LDG.E.128.CONSTANT R4, desc[UR12][R2.64] ;  /* 0x0000000c02047981 */ /* 0x0010a2000c1e9d00 */
[C---:B------:R-:W-:Y:S01]  /*0310*/  LOP3.LUT R11, R8.reuse, 0x1d, RZ, 0xc0, !PT ;  /* 0x0000001d080b7812 */ /* 0x040fe200078ec0ff */
[C---:B------:R-:W-:Y:S01]  /*0320*/  VIADD R17, R8.reuse, 0x1 ;  /* 0x0000000108117836 */ /* 0x040fe20000000000 */
[----:B------:R-:W-:Y:S01]  /*0330*/  SHF.R.U32.HI R13, RZ, 0x3, R8 ;  /* 0x00000003ff0d7819 */ /* 0x000fe20000011608 */
[C---:B------:R-:W-:Y:S01]  /*0340*/  VIADD R14, R8.reuse, 0x2 ;  /* 0x00000002080e7836 */ /* 0x040fe20000000000 */
[----:B------:R-:W-:Y:S01]  /*0350*/  IADD3 R10, PT, PT, R8, -0x1, RZ ;  /* 0xffffffff080a7810 */ /* 0x000fe20007ffe0ff */
[----:B------:R-:W-:Y:S01]  /*0360*/  IMAD R15, R11, 0x84, R12 ;  /* 0x000000840b0f7824 */ /* 0x000fe200078e020c */
[----:B------:R-:W-:Y:S01]  /*0370*/  LOP3.LUT R16, R13, 0x1ffffffc, RZ, 0xc0, !PT ;  /* 0x1ffffffc0d107812 */ /* 0x000fe200078ec0ff */
[----:B------:R-:W-:Y:S01]  /*0380*/  VIADD R9, R9, 0x1 ;  /* 0x0000000109097836 */ /* 0x000fe20000000000 */
[----:B------:R-:W-:Y:S01]  /*0390*/  LOP3.LUT R11, R10, 0x1c, RZ, 0xc0, !PT ;  /* 0x0000001c0a0b7812 */ /* 0x000fe200078ec0ff */
[----:B0-----:R-:W-:Y:S01]  /*03a0*/  IMAD.WIDE.U32 R2, R21, 0x10, R2 ;  /* 0x0000001015027825 */ /* 0x001fe200078e0002 */
[----:B------:R-:W-:-:S02]  /*03b0*/  SHF.R.U32.HI R13, RZ, 0x3, R10 ;  /* 0x00000003ff0d7819 */ /* 0x000fc4000001160a */
[----:B------:R-:W-:Y:S01]  /*03c0*/  LOP3.LUT R19, R17, 0x1e, RZ, 0xc0, !PT ;  /* 0x0000001e11137812 */ /* 0x000fe200078ec0ff */
[--C-:B------:R-:W-:Y:S01]  /*03d0*/  IMAD R11, R11, 0x84, R12.reuse ;  /* 0x000000840b0b7824 */ /* 0x100fe200078e020c */
[----:B------:R-:W-:Y:S02]  /*03e0*/  SHF.R.U32.HI R17, RZ, 0x3, R17 ;  /* 0x00000003ff117819 */ /* 0x000fe40000011611 */
        /* <DEDUP_REMOVED lines=8> */
[----:B------:R-:W-:Y:S01]  /*0470*/  IADD3 R16, PT, PT, R15, R16, RZ ;  /* 0x000000100f107210 */ /* 0x000fe20007ffe0ff */
[----:B------:R-:W-:Y:S01]  /*0480*/  IMAD.IADD R19, R19, 0x1, R18 ;  /* 0x0000000113137824 */ /* 0x000fe200078e0212 */
        /* <DEDUP_REMOVED lines=9> */
.L_x_386:
[----:B0-----:R-:W-:-:S07]  /*0520*/  IMAD.IADD R4, R23, 0x1, R10 ;  /* 0x0000000117047824 */ /* 0x001fce00078e020a */
.L_x_385:
[----:B------:R-:W-:Y:S05]  /*0530*/  BSYNC.RECONVERGENT B1 ;  /* 0x0000000000017941 */ /* 0x000fea0003800200 */
.L_x_384:
[----:B------:R-:W-:-:S13]  /*0540*/  ISETP.GE.U32.AND P0, PT, R24, 0x3, PT ;  /* 0x000000031800780c */ /* 0x000fda0003f06070 */
[----:B------:R-:W-:Y:S05]  /*0550*/  @!P0 BRA `(.L_x_383) ;  /* 0x00000008000c8947 */ /* 0x000fea0003800000 */
[----:B------:R-:W0:Y:S01]  /*0560*/  LDC.64 R2, c[0x0][0x398] ;  /* 0x0000e600ff027b82 */ /* 0x000e220000000a00 */
[--C-:B------:R-:W-:Y:S01]  /*0570*/  IMAD.IADD R23, R23, 0x1, R4.reuse ;  /* 0x0000000117177824 */ /* 0x100fe200078e0204 */
[C---:B------:R-:W-:Y:S01]  /*0580*/  LEA R22, R21.reuse, R4, 0x3 ;  /* 0x0000000415167211 */ /* 0x040fe200078e18ff */
[----:B------:R-:W-:Y:S02]  /*0590*/  VIADD R26, R4, 0x1 ;  /* 0x00000001041a7836 */ /* 0x000fe40000000000 */
[----:B------:R-:W-:-:S07]  /*05a0*/  IMAD R24, R21, 0xc, R4 ;  /* 0x0000000c15187824 */ /* 0x000fce00078e0204 */
.L_x_388:
[----:B------:R-:W-:Y:S02]  /*05b0*/  VIADD R47, R26, 0xffffffff ;  /* 0xffffffff1a2f7836 */ /* 0x000fe40000000000 */
        /* <DEDUP_REMOVED lines=10> */
[----:B------:R-:W-:Y:S01]  /*0660*/  VIADD R45, R26, 0x2 ;  /* 0x000000021a2d7836 */ /* 0x000fe20000000000 */
[C---:B------:R-:W-:Y:S01]  /*0670*/  IADD3 R34, PT, PT, R23.reuse, 0x1, RZ ;  /* 0x0000000117227810 */ /* 0x040fe20007ffe0ff */
[----:B------:R-:W-:Y:S01]  /*0680*/  VIADD R35, R23, 0x3 ;  /* 0x0000000317237836 */ /* 0x000fe20000000000 */
[----:B------:R-:W-:Y:S01]  /*0690*/  IADD3 R29, PT, PT, R22, 0x2, RZ ;  /* 0x00000002161d7810 */ /* 0x000fe20007ffe0ff */
[----:B------:R-:W-:-:S02]  /*06a0*/  VIADD R46, R26, 0x1 ;  /* 0x000000011a2e7836 */ /* 0x000fc40000000000 */
[C---:B------:R-:W-:Y:S02]  /*06b0*/  VIADD R33, R23.reuse, 0x2 ;  /* 0x0000000217217836 */ /* 0x040fe40000000000 */
[C---:B------:R-:W-:Y:S02]  /*06c0*/  VIADD R30, R22.reuse, 0x1 ;  /* 0x00000001161e7836 */ /* 0x040fe40000000000 */
[----:B------:R-:W-:Y:S02]  /*06d0*/  VIADD R31, R22, 0x3 ;  /* 0x00000003161f7836 */ /* 0x000fe40000000000 */
[C---:B------:R-:W-:Y:S02]  /*06e0*/  VIADD R27, R24.reuse, 0x1 ;  /* 0x00000001181b7836 */ /* 0x040fe40000000000 */
[----:B------:R-:W-:Y:S01]  /*06f0*/  VIADD R25, R24, 0x2 ;  /* 0x0000000218197836 */ /* 0x000fe20000000000 */
[----:B------:R-:W-:Y:S02]  /*0700*/  LOP3.LUT R36, R26, 0x1f, RZ, 0xc0, !PT ;  /* 0x0000001f1a247812 */ /* 0x000fe400078ec0ff */
[----:B------:R-:W-:-:S02]  /*0710*/  LOP3.LUT R40, R23, 0x1f, RZ, 0xc0, !PT ;  /* 0x0000001f17287812 */ /* 0x000fc400078ec0ff */
[----:B------:R-:W-:Y:S02]  /*0720*/  LOP3.LUT R38, R45, 0x1f, RZ, 0xc0, !PT ;  /* 0x0000001f2d267812 */ /* 0x000fe400078ec0ff */
[----:B------:R-:W-:Y:S02]  /*0730*/  LOP3.LUT R37, R34, 0x1f, RZ, 0xc0, !PT ;  /* 0x0000001f22257812 */ /* 0x000fe400078ec0ff */
[----:B------:R-:W-:Y:S02]  /*0740*/  LOP3.LUT R49, R35, 0x1f, RZ, 0xc0, !PT ;  /* 0x0000001f23317812 */ /* 0x000fe400078ec0ff */
[----:B------:R-:W-:Y:S02]  /*0750*/  LOP3.LUT R32, R22, 0x1f, RZ, 0xc0, !PT ;  /* 0x0000001f16207812 */ /* 0x000fe400078ec0ff */
[----:B0-----:R-:W-:Y:S02]  /*0760*/  LEA R53, R28, R53, 0x18 ;  /* 0x000000351c357211 */ /* 0x001fe400078ec0ff */
        /* <DEDUP_REMOVED lines=9> */
[----:B------:R-:W-:Y:S01]  /*0800*/  LOP3.LUT R52, R25, 0x1f, RZ, 0xc0, !PT ;  /* 0x0000001f19347812 */ /* 0x000fe200078ec0ff */
[--C-:B------:R-:W-:Y:S01]  /*0810*/  IMAD R43, R36, 0x84, R53.reuse ;  /* 0x00000084242b7824 */ /* 0x100fe200078e0235 */
[----:B------:R-:W-:Y:S01]  /*0820*/  LOP3.LUT R54, R28, 0x1f, RZ, 0xc0, !PT ;  /* 0x0000001f1c367812 */ /* 0x000fe200078ec0ff */
[----:B------:R-:W-:Y:S01]  /*0830*/  IMAD R41, R38, 0x84, R53 ;  /* 0x0000008426297824 */ /* 0x000fe200078e0235 */
[----:B------:R-:W-:Y:S01]  /*0840*/  SHF.R.U32.HI R47, RZ, 0x3, R47 ;  /* 0x00000003ff2f7819 */ /* 0x000fe2000001162f */
[--C-:B------:R-:W-:Y:S02]  /*0850*/  IMAD R36, R40, 0x84, R53.reuse ;  /* 0x0000008428247824 */ /* 0x100fe400078e0235 */
        /* <DEDUP_REMOVED lines=15> */
[----:B------:R-:W-:Y:S02]  /*0950*/  SHF.R.U32.HI R55, RZ, 0x3, R46 ;  /* 0x00000003ff377819 */ /* 0x000fe4000001162e */
[----:B------:R-:W-:Y:S02]  /*0960*/  LOP3.LUT R45, R47, 0x1ffffffc, RZ, 0xc0, !PT ;  /* 0x1ffffffc2f2d7812 */ /* 0x000fe400078ec0ff */
[----:B------:R-:W-:Y:S02]  /*0970*/  LOP3.LUT R46, R54, 0x1ffffffc, RZ, 0xc0, !PT ;  /* 0x1ffffffc362e7812 */ /* 0x000fe400078ec0ff */
[----:B------:R-:W-:Y:S01]  /*0980*/  SHF.R.U32.HI R34, RZ, 0x3, R34 ;  /* 0x00000003ff227819 */ /* 0x000fe20000011622 */
[----:B------:R-:W-:Y:S01]  /*0990*/  IMAD.IADD R45, R48, 0x1, R45 ;  /* 0x00000001302d7824 */ /* 0x000fe200078e022d */
[----:B------:R-:W-:Y:S02]  /*09a0*/  LOP3.LUT R55, R55, 0x1ffffffc, RZ, 0xc0, !PT ;  /* 0x1ffffffc37377812 */ /* 0x000fe400078ec0ff */
[----:B------:R-:W-:-:S02]  /*09b0*/  SHF.R.U32.HI R47, RZ, 0x3, R33 ;  /* 0x00000003ff2f7819 */ /* 0x000fc40000011621 */
[----:B------:R-:W-:Y:S02]  /*09c0*/  LOP3.LUT R56, R56, 0x1ffffffc, RZ, 0xc0, !PT ;  /* 0x1ffffffc38387812 */ /* 0x000fe400078ec0ff */
[----:B------:R-:W-:Y:S01]  /*09d0*/  SHF.R.U32.HI R48, RZ, 0x3, R35 ;  /* 0x00000003ff307819 */ /* 0x000fe20000011623 */
[----:B------:R-:W-:Y:S01]  /*09e0*/  IMAD.IADD R46, R43, 0x1, R46 ;  /* 0x000000012b2e7824 */ /* 0x000fe200078e022e */
[----:B------:R-:W-:Y:S01]  /*09f0*/  LOP3.LUT R35, R34, 0x1ffffffc, RZ, 0xc0, !PT ;  /* 0x1ffffffc22237812 */ /* 0x000fe200078ec0ff */
[----:B------:R-:W-:Y:S01]  /*0a00*/  IMAD.IADD R43, R42, 0x1, R55 ;  /* 0x000000012a2b7824 */ /* 0x000fe200078e0237 */
[----:B------:R-:W-:Y:S02]  /*0a10*/  LOP3.LUT R34, R47, 0x1ffffffc, RZ, 0xc0, !PT ;  /* 0x1ffffffc2f227812 */ /* 0x000fe400078ec0ff */
[----:B------:R-:W-:Y:S02]  /*0a20*/  IADD3 R42, PT, PT, R41, R56, RZ ;  /* 0x00000038292a7210 */ /* 0x000fe40007ffe0ff */
[----:B------:R-:W-:-:S02]  /*0a30*/  SHF.R.U32.HI R41, RZ, 0x3, R23 ;  /* 0x00000003ff297819 */ /* 0x000fc40000011617 */
[----:B------:R-:W-:Y:S02]  /*0a40*/  IADD3 R39, PT, PT, R39, R34, RZ ;  /* 0x0000002227277210 */ /* 0x000fe40007ffe0ff */
[----:B------:R-:W-:Y:S01]  /*0a50*/  SHF.R.U32.HI R34, RZ, 0x3, R22 ;  /* 0x00000003ff227819 */ /* 0x000fe20000011616 */
[----:B------:R-:W-:Y:S01]  /*0a60*/  IMAD.IADD R40, R40, 0x1, R35 ;  /* 0x0000000128287824 */ /* 0x000fe200078e0223 */
[----:B------:R-:W-:Y:S02]  /*0a70*/  LOP3.LUT R33, R41, 0x1ffffffc, RZ, 0xc0, !PT ;  /* 0x1ffffffc29217812 */ /* 0x000fe400078ec0ff */
[----:B------:R-:W-:Y:S02]  /*0a80*/  SHF.R.U32.HI R31, RZ, 0x3, R31 ;  /* 0x00000003ff1f7819 */ /* 0x000fe4000001161f */
[----:B------:R-:W-:Y:S02]  /*0a90*/  SHF.R.U32.HI R35, RZ, 0x3, R29 ;  /* 0x00000003ff237819 */ /* 0x000fe4000001161d */
[----:B------:R-:W-:-:S02]  /*0aa0*/  SHF.R.U32.HI R30, RZ, 0x3, R30 ;  /* 0x00000003ff1e7819 */ /* 0x000fc4000001161e */
[----:B------:R-:W-:Y:S02]  /*0ab0*/  LOP3.LUT R29, R34, 0x1ffffffc, RZ, 0xc0, !PT ;  /* 0x1ffffffc221d7812 */ /* 0x000fe400078ec0ff */
[----:B------:R-:W-:Y:S01]  /*0ac0*/  LOP3.LUT R41, R48, 0x1ffffffc, RZ, 0xc0, !PT ;  /* 0x1ffffffc30297812 */ /* 0x000fe200078ec0ff */
[----:B------:R-:W-:Y:S01]  /*0ad0*/  IMAD.IADD R33, R36, 0x1, R33 ;  /* 0x0000000124217824 */ /* 0x000fe200078e0221 */
[----:B------:R-:W-:Y:S02]  /*0ae0*/  LOP3.LUT R34, R31, 0x1ffffffc, RZ, 0xc0, !PT ;  /* 0x1ffffffc1f227812 */ /* 0x000fe400078ec0ff */
[----:B------:R-:W-:Y:S02]  /*0af0*/  SHF.R.U32.HI R31, RZ, 0x3, R24 ;  /* 0x00000003ff1f7819 */ /* 0x000fe40000011618 */
[----:B------:R-:W-:Y:S01]  /*0b00*/  SHF.R.U32.HI R27, RZ, 0x3, R27 ;  /* 0x00000003ff1b7819 */ /* 0x000fe2000001161b */
[----:B------:R-:W-:Y:S01]  /*0b10*/  IMAD.IADD R29, R32, 0x1, R29 ;  /* 0x00000001201d7824 */ /* 0x000fe200078e021d */
[----:B------:R-:W-:-:S02]  /*0b20*/  LOP3.LUT R30, R30, 0x1ffffffc, RZ, 0xc0, !PT ;  /* 0x1ffffffc1e1e7812 */ /* 0x000fc400078ec0ff */
[----:B------:R-:W-:Y:S02]  /*0b30*/  LOP3.LUT R35, R35, 0x1ffffffc, RZ, 0xc0, !PT ;  /* 0x1ffffffc23237812 */ /* 0x000fe400078ec0ff */
[----:B------:R-:W-:Y:S01]  /*0b40*/  SHF.R.U32.HI R25, RZ, 0x3, R25 ;  /* 0x00000003ff197819 */ /* 0x000fe20000011619 */
[----:B------:R-:W-:Y:S01]  /*0b50*/  IMAD.IADD R38, R38, 0x1, R41 ;  /* 0x0000000126267824 */ /* 0x000fe200078e0229 */
[----:B------:R-:W-:Y:S02]  /*0b60*/  SHF.R.U32.HI R32, RZ, 0x3, R28 ;  /* 0x00000003ff207819 */ /* 0x000fe4000001161c */
[----:B------:R-:W-:Y:S02]  /*0b70*/  LOP3.LUT R31, R31, 0x1ffffffc, RZ, 0xc0, !PT ;  /* 0x1ffffffc1f1f7812 */ /* 0x000fe400078ec0ff */
[----:B------:R-:W-:Y:S01]  /*0b80*/  LOP3.LUT R28, R27, 0x1ffffffc, RZ, 0xc0, !PT ;  /* 0x1ffffffc1b1c7812 */ /* 0x000fe200078ec0ff */
[----:B------:R-:W-:Y:S01]  /*0b90*/  IMAD.IADD R35, R44, 0x1, R35 ;  /* 0x000000012c237824 */ /* 0x000fe200078e0223 */
[----:B------:R-:W-:-:S02]  /*0ba0*/  IADD3 R30, PT, PT, R37, R30, RZ ;  /* 0x0000001e251e7210 */ /* 0x000fc40007ffe0ff */
[----:B------:R-:W-:Y:S01]  /*0bb0*/  LOP3.LUT R25, R25, 0x1ffffffc, RZ, 0xc0, !PT ;  /* 0x1ffffffc19197812 */ /* 0x000fe200078ec0ff */
[----:B------:R-:W-:Y:S01]  /*0bc0*/  IMAD.IADD R34, R49, 0x1, R34 ;  /* 0x0000000131227824 */ /* 0x000fe200078e0222 */
[----:B------:R-:W-:Y:S01]  /*0bd0*/  LOP3.LUT R32, R32, 0x1ffffffc, RZ, 0xc0, !PT ;  /* 0x1ffffffc20207812 */ /* 0x000fe200078ec0ff */
[----:B------:R-:W-:Y:S01]  /*0be0*/  IMAD.IADD R28, R51, 0x1, R28 ;  /* 0x00000001331c7824 */ /* 0x000fe200078e021c */
[----:B------:R-:W-:Y:S01]  /*0bf0*/  IADD3 R31, PT, PT, R50, R31, RZ ;  /* 0x0000001f321f7210 */ /* 0x000fe20007ffe0ff */
[----:B------:R-:W-:Y:S01]  /*0c00*/  IMAD.IADD R25, R52, 0x1, R25 ;  /* 0x0000000134197824 */ /* 0x000fe200078e0219 */
[----:B------:R-:W-:Y:S01]  /*0c10*/  IADD3 R32, PT, PT, R53, R32, RZ ;  /* 0x0000002035207210 */ /* 0x000fe20007ffe0ff */
[C---:B------:R-:W-:Y:S01]  /*0c20*/  IMAD R26, R21.reuse, 0x10, R26 ;  /* 0x00000010151a7824 */ /* 0x040fe200078e021a */
[C---:B------:R-:W-:Y:S01]  /*0c30*/  LEA R23, R21.reuse, R23, 0x4 ;  /* 0x0000001715177211 */ /* 0x040fe200078e20ff */
[C---:B------:R-:W-:Y:S02]  /*0c40*/  IMAD R22, R21.reuse, 0x10, R22 ;  /* 0x0000001015167824 */ /* 0x040fe400078e0216 */
        /* <DEDUP_REMOVED lines=20> */
.L_x_383:
[----:B------:R-:W-:Y:S05]  /*0d90*/  BSYNC.RECONVERGENT B0 ;  /* 0x0000000000007941 */ /* 0x000fea0003800200 */
.L_x_382:
[----:B------:R-:W0:Y:S08]  /*0da0*/  S2UR UR6, SR_CTAID.Y ;  /* 0x00000000000679c3 */ /* 0x000e300000002600 */
[----:B------:R-:W0:Y:S02]  /*0db0*/  LDC R2, c[0x0][0x374] ;  /* 0x0000dd00ff027b82 */ /* 0x000e240000000800 */
[----:B0-----:R-:W-:-:S13]  /*0dc0*/  ISETP.LE.U32.AND P0, PT, R2, UR6, PT ;  /* 0x0000000602007c0c */ /* 0x001fda000bf03070 */
[----:B------:R-:W-:Y:S05]  /*0dd0*/  @P0 EXIT ;  /* 0x000000000000094d */ /* 0x000fea0003800000 */
[----:B------:R-:W0:Y:S01]  /*0de0*/  LDC R3, c[0x0][0x360] ;  /* 0x0000d800ff037b82 */ /* 0x000e220000000800 */
[----:B------:R-:W-:-:S07]  /*0df0*/  MOV R8, 0xe70 ;  /* 0x00000e7000087802 */ /* 0x000fce0000000f00 */
[----:B------:R-:W1:Y:S01]  /*0e00*/  S2UR UR7, SR_CTAID.X ;  /* 0x00000000000779c3 */ /* 0x000e620000002500 */
[----:B0-----:R-:W-:Y:S02]  /*0e10*/  IADD3 R2, PT, PT, R20, R3, RZ ;  /* 0x0000000314027210 */ /* 0x001fe40007ffe0ff */
[----:B------:R-:W-:Y:S02]  /*0e20*/  LOP3.LUT R4, R3, 0xffff, RZ, 0xc0, !PT ;  /* 0x0000ffff03047812 */ /* 0x000fe400078ec0ff */
[----:B------:R-:W-:-:S04]  /*0e30*/  LOP3.LUT R2, R2, 0x7ff, RZ, 0x3c, !PT ;  /* 0x000007ff02027812 */ /* 0x000fc800078e3cff */
[----:B------:R-:W-:Y:S01]  /*0e40*/  LOP3.LUT R2, R2, 0xffff, RZ, 0xc0, !PT ;  /* 0x0000ffff02027812 */ /* 0x000fe200078ec0ff */
[----:B-1----:R-:W-:-:S12]  /*0e50*/  USHF.L.U32 UR11, UR7, 0xb, URZ ;  /* 0x0000000b070b7899 */ /* 0x002fd800080006ff */
[----:B------:R-:W-:Y:S05]  /*0e60*/  CALL.REL.NOINC `($__internal_19_$__cuda_sm20_div_u16) ;  /* 0x0000001c00347944 */ /* 0x000fea0003c00000 */
        /* <DEDUP_REMOVED lines=13> */
.L_x_391:
[----:B------:R-:W-:Y:S01]  /*0f40*/  IMAD R6, R2, 0x4, R5 ;  /* 0x0000000402067824 */ /* 0x000fe200078e0205 */
[----:B------:R-:W-:Y:S01]  /*0f50*/  IADD3 R4, PT, PT, R4, 0x1, RZ ;  /* 0x0000000104047810 */ /* 0x000fe20007ffe0ff */
[----:B------:R-:W-:-:S03]  /*0f60*/  IMAD.IADD R2, R3, 0x1, R2 ;  /* 0x0000000103027824 */ /* 0x000fc600078e0202 */
[----:B------:R1:W-:Y:S01]  /*0f70*/  STS [R6], RZ ;  /* 0x000000ff06007388 */ /* 0x0003e20000000800 */
[----:B------:R-:W-:-:S04]  /*0f80*/  LOP3.LUT R7, R4, R9, RZ, 0x3c, !PT ;  /* 0x0000000904077212 */ /* 0x000fc800078e3cff */
[----:B------:R-:W-:-:S13]  /*0f90*/  ISETP.NE.AND P0, PT, R7, 0x2, PT ;  /* 0x000000020700780c */ /* 0x000fda0003f05270 */
[----:B-1----:R-:W-:Y:S05]  /*0fa0*/  @P0 BRA `(.L_x_391) ;  /* 0xfffffffc00e40947 */ /* 0x002fea000383ffff */
.L_x_390:
[----:B0-----:R-:W-:Y:S05]  /*0fb0*/  BSYNC.RECONVERGENT B0 ;  /* 0x0000000000007941 */ /* 0x001fea0003800200 */
.L_x_389:
[----:B------:R-:W-:Y:S01]  /*0fc0*/  UIADD3 UR4, UPT, UPT, UR8, 0x3080, URZ ;  /* 0x0000308008047890 */ /* 0x000fe2000fffe0ff */
[----:B------:R-:W-:Y:S01]  /*0fd0*/  BSSY.RECONVERGENT B0, `(.L_x_392) ;  /* 0x000000f000007945 */ /* 0x000fe20003800200 */
[----:B------:R-:W-:Y:S02]  /*0fe0*/  IMAD.SHL.U32 R5, R3, 0x4, RZ ;  /* 0x0000000403057824 */ /* 0x000fe400078e00ff */
[----:B------:R-:W-:-:S06]  /*0ff0*/  ULEA UR10, UR9, UR4, 0x18 ;  /* 0x00000004090a7291 */ /* 0x000fcc000f8ec0ff */
[----:B------:R-:W-:-:S07]  /*1000*/  LEA R4, R2, UR10, 0x2 ;  /* 0x0000000a02047c11 */ /* 0x000fce000f8e10ff */
.L_x_393:
        /* <DEDUP_REMOVED lines=12> */
.L_x_392:
[----:B------:R-:W0:Y:S01]  /*10d0*/  I2F.U32.RP R8, R5 ;  /* 0x0000000500087306 */ /* 0x000e220000209000 */
[----:B------:R-:W-:Y:S01]  /*10e0*/  IADD3 R2, PT, PT, R0, R5, RZ ;  /* 0x0000000500027210 */ /* 0x000fe20007ffe0ff */
[----:B------:R-:W-:Y:S01]  /*10f0*/  BSSY.RECONVERGENT B0, `(.L_x_394) ;  /* 0x0000031000007945 */ /* 0x000fe20003800200 */
[----:B------:R-:W-:Y:S01]  /*1100*/  ISETP.NE.U32.AND P2, PT, R5, RZ, PT ;  /* 0x000000ff0500720c */ /* 0x000fe20003f45070 */
[----:B------:R-:W-:Y:S01]  /*1110*/  IMAD.MOV.U32 R22, RZ, RZ, R0 ;  /* 0x000000ffff167224 */ /* 0x000fe200078e0000 */
[C---:B------:R-:W-:Y:S02]  /*1120*/  ISETP.GE.U32.AND P0, PT, R2.reuse, 0x800, PT ;  /* 0x000008000200780c */ /* 0x040fe40003f06070 */
[----:B------:R-:W-:Y:S01]  /*1130*/  VIMNMX.U32 R9, PT, PT, R2, 0x800, !PT ;  /* 0x0000080002097848 */ /* 0x000fe20007fe0000 */
        /* <DEDUP_REMOVED lines=19> */
[C---:B------:R-:W-:Y:S01]  /*1270*/  LOP3.LUT R4, R2.reuse, 0x3, RZ, 0xc0, !PT ;  /* 0x0000000302047812 */ /* 0x040fe200078ec0ff */
[C---:B------:R-:W-:Y:S01]  /*1280*/  VIADD R6, R2.reuse, 0x1 ;  /* 0x0000000102067836 */ /* 0x040fe20000000000 */
[----:B------:R-:W-:Y:S02]  /*1290*/  ISETP.GE.U32.AND P1, PT, R2, 0x3, PT ;  /* 0x000000030200780c */ /* 0x000fe40003f26070 */
[----:B------:R-:W-:Y:S02]  /*12a0*/  ISETP.NE.AND P0, PT, R4, 0x3, PT ;  /* 0x000000030400780c */ /* 0x000fe40003f05270 */
[----:B------:R-:W-:Y:S02]  /*12b0*/  SHF.L.U32 R4, R20, 0x2, RZ ;  /* 0x0000000214047819 */ /* 0x000fe400000006ff */
[----:B------:R-:W-:-:S09]  /*12c0*/  LOP3.LUT R6, R6, 0x3, RZ, 0xc0, !PT ;  /* 0x0000000306067812 */ /* 0x000fd200078ec0ff */
[----:B------:R-:W-:Y:S05]  /*12d0*/  @!P0 BRA `(.L_x_395) ;  /* 0x0000000000488947 */ /* 0x000fea0003800000 */
[----:B------:R-:W0:Y:S01]  /*12e0*/  LDCU UR5, c[0x0][0x388] ;  /* 0x00007100ff0577ac */ /* 0x000e220008000800 */
[----:B------:R-:W1:Y:S01]  /*12f0*/  LDC.64 R8, c[0x0][0x390] ;  /* 0x0000e400ff087b82 */ /* 0x000e620000000a00 */
[----:B------:R-:W-:Y:S01]  /*1300*/  IMAD.MOV R12, RZ, RZ, -R6 ;  /* 0x000000ffff0c7224 */ /* 0x000fe200078e0a06 */
[----:B------:R-:W-:Y:S01]  /*1310*/  UIADD3 UR4, UPT, UPT, UR8, 0x1080, URZ ;  /* 0x0000108008047890 */ /* 0x000fe2000fffe0ff */
[----:B------:R-:W-:-:S03]  /*1320*/  IMAD.MOV.U32 R22, RZ, RZ, R0 ;  /* 0x000000ffff167224 */ /* 0x000fc600078e0000 */
[----:B------:R-:W-:-:S06]  /*1330*/  ULEA UR4, UR9, UR4, 0x18 ;  /* 0x0000000409047291 */ /* 0x000fcc000f8ec0ff */
[----:B------:R-:W-:Y:S01]  /*1340*/  LEA R10, R20, UR4, 0x4 ;  /* 0x00000004140a7c11 */ /* 0x000fe2000f8e20ff */
[----:B0-----:R-:W-:-:S06]  /*1350*/  UIMAD UR5, UR6, UR5, UR11 ;  /* 0x00000005060572a4 */ /* 0x001fcc000f8e020b */
[----:B------:R-:W-:-:S07]  /*1360*/  IADD3 R11, PT, PT, R0, UR5, RZ ;  /* 0x00000005000b7c10 */ /* 0x000fce000fffe0ff */
.L_x_396:
[----:B-1----:R-:W-:-:S05]  /*1370*/  IMAD.WIDE.U32 R6, R11, 0x4, R8 ;  /* 0x000000040b067825 */ /* 0x002fca00078e0008 */
        /* <DEDUP_REMOVED lines=8> */
.L_x_395:
[----:B------:R-:W-:Y:S05]  /*1400*/  BSYNC.RECONVERGENT B0 ;  /* 0x0000000000007941 */ /* 0x000fea0003800200 */
.L_x_394:
[----:B------:R-:W-:Y:S04]  /*1410*/  BSSY.RECONVERGENT B0, `(.L_x_397) ;  /* 0x0000024000007945 */ /* 0x000fe80003800200 */
[----:B------:R-:W-:Y:S05]  /*1420*/  @!P1 BRA `(.L_x_398) ;  /* 0x0000000000889947 */ /* 0x000fea0003800000 */
[----:B------:R-:W0:Y:S01]  /*1430*/  LDC R9, c[0x0][0x388] ;  /* 0x0000e200ff097b82 */ /* 0x000e220000000800 */
[----:B------:R-:W-:-:S04]  /*1440*/  UIADD3 UR4, UPT, UPT, UR8, 0x1080, URZ ;  /* 0x0000108008047890 */ /* 0x000fc8000fffe0ff */
[----:B------:R-:W-:-:S03]  /*1450*/  ULEA UR4, UR9, UR4, 0x18 ;  /* 0x0000000409047291 */ /* 0x000fc6000f8ec0ff */
[----:B------:R-:W1:Y:S03]  /*1460*/  LDC.64 R6, c[0x0][0x390] ;  /* 0x0000e400ff067b82 */ /* 0x000e660000000a00 */
[----:B------:R-:W-:Y:S01]  /*1470*/  LEA R30, R22, UR4, 0x2 ;  /* 0x00000004161e7c11 */ /* 0x000fe2000f8e10ff */
[----:B0-----:R-:W-:-:S04]  /*1480*/  IMAD R8, R9, UR6, R22 ;  /* 0x0000000609087c24 */ /* 0x001fc8000f8e0216 */
[----:B------:R-:W-:-:S04]  /*1490*/  VIADD R28, R8, UR11 ;  /* 0x0000000b081c7c36 */ /* 0x000fc80008000000 */
[C---:B------:R-:W-:Y:S01]  /*14a0*/  IMAD R21, R3.reuse, 0xc, R28 ;  /* 0x0000000c03157824 */ /* 0x040fe200078e021c */
[----:B------:R-:W-:Y:S01]  /*14b0*/  LEA R23, R3, R28, 0x3 ;  /* 0x0000001c03177211 */ /* 0x000fe200078e18ff */
[----:B-1----:R-:W-:-:S07]  /*14c0*/  IMAD.IADD R29, R28, 0x1, R5 ;  /* 0x000000011c1d7824 */ /* 0x002fce00078e0205 */
.L_x_399:
[----:B------:R-:W-:-:S04]  /*14d0*/  IMAD.WIDE.U32 R8, R28, 0x4, R6 ;  /* 0x000000041c087825 */ /* 0x000fc800078e0006 */
        /* <DEDUP_REMOVED lines=23> */
.L_x_398:
[----:B------:R-:W-:Y:S05]  /*1650*/  BSYNC.RECONVERGENT B0 ;  /* 0x0000000000007941 */ /* 0x000fea0003800200 */
.L_x_397:
[----:B------:R-:W-:Y:S01]  /*1660*/  BAR.SYNC.DEFER_BLOCKING 0x0 ;  /* 0x0000000000007b1d */ /* 0x000fe20000010000 */
[----:B------:R-:W-:Y:S01]  /*1670*/  ULEA UR4, UR9, UR8, 0x18 ;  /* 0x0000000809047291 */ /* 0x000fe2000f8ec0ff */
[----:B------:R-:W-:Y:S01]  /*1680*/  LOP3.LUT R6, R4, 0x7c, RZ, 0xc0, !PT ;  /* 0x0000007c04067812 */ /* 0x000fe200078ec0ff */
[C---:B------:R-:W-:Y:S01]  /*1690*/  VIADD R7, R20.reuse, 0x2 ;  /* 0x0000000214077836 */ /* 0x040fe20000000000 */
[----:B------:R-:W-:Y:S01]  /*16a0*/  SHF.R.U32.HI R5, RZ, 0x6, R20 ;  /* 0x00000006ff057819 */ /* 0x000fe20000011614 */
[C---:B------:R-:W-:Y:S01]  /*16b0*/  VIADD R8, R20.reuse, 0x3 ;  /* 0x0000000314087836 */ /* 0x040fe20000000000 */
[C---:B------:R-:W-:Y:S01]  /*16c0*/  IADD3 R9, PT, PT, R20.reuse, 0x4, RZ ;  /* 0x0000000414097810 */ /* 0x040fe20007ffe0ff */
[----:B------:R-:W-:Y:S01]  /*16d0*/  VIADD R10, R20, 0x5 ;  /* 0x00000005140a7836 */ /* 0x000fe20000000000 */
[----:B------:R-:W-:Y:S01]  /*16e0*/  IADD3 R6, PT, PT, R6, UR4, RZ ;  /* 0x0000000406067c10 */ /* 0x000fe2000fffe0ff */
[C---:B------:R-:W-:Y:S01]  /*16f0*/  VIADD R11, R20.reuse, 0xe ;  /* 0x0000000e140b7836 */ /* 0x040fe20000000000 */
[C---:B-1----:R-:W-:Y:S01]  /*1700*/  IADD3 R12, PT, PT, R20.reuse, -0x1, RZ ;  /* 0xffffffff140c7810 */ /* 0x042fe20007ffe0ff */
[C---:B------:R-:W-:Y:S01]  /*1710*/  IMAD.SHL.U32 R13, R20.reuse, 0x20, RZ ;  /* 0x00000020140d7824 */ /* 0x040fe200078e00ff */
[C---:B------:R-:W-:Y:S01]  /*1720*/  IADD3 R15, PT, PT, R20.reuse, 0x7, RZ ;  /* 0x00000007140f7810 */ /* 0x040fe20007ffe0ff */
[----:B------:R-:W-:Y:S01]  /*1730*/  IMAD R5, R5, 0x84, R6 ;  /* 0x0000008405057824 */ /* 0x000fe200078e0206 */
[C---:B------:R-:W-:Y:S01]  /*1740*/  IADD3 R18, PT, PT, R20.reuse, 0xb, RZ ;  /* 0x0000000b14127810 */ /* 0x040fe20007ffe0ff */
        /* <DEDUP_REMOVED lines=9> */
[----:B------:R0:W1:Y:S01]  /*17e0*/  LDS R6, [R5] ;  /* 0x0000000005067984 */ /* 0x0000620000000800 */
        /* <DEDUP_REMOVED lines=14> */
.L_x_400:
[C---:B------:R-:W-:Y:S01]  /*18d0*/  LOP3.LUT R42, R20.reuse, 0x10, RZ, 0xc0, !PT ;  /* 0x00000010142a7812 */ /* 0x040fe200078ec0ff */
[C---:B------:R-:W-:Y:S01]  /*18e0*/  VIADD R22, R20.reuse, 0x1 ;  /* 0x0000000114167836 */ /* 0x040fe20000000000 */
[----:B------:R-:W-:Y:S01]  /*18f0*/  LOP3.LUT R37, R20, 0xf, RZ, 0xc0, !PT ;  /* 0x0000000f14257812 */ /* 0x000fe200078ec0ff */
[----:B------:R-:W-:Y:S01]  /*1900*/  UPLOP3.LUT UP1, UPT, UPT, UPT, UP0, 0x80, 0x8 ;  /* 0x000000000008789c */ /* 0x000fe20003f2f000 */
[----:B------:R-:W-:Y:S01]  /*1910*/  IADD3 R42, PT, PT, R42, UR4, RZ ;  /* 0x000000042a2a7c10 */ /* 0x000fe2000fffe0ff */
[----:B------:R-:W-:Y:S01]  /*1920*/  UPLOP3.LUT UP0, UPT, UPT, UPT, UPT, 0x40, 0x4 ;  /* 0x000000000004789c */ /* 0x000fe20003f0e870 */
[----:B------:R-:W-:Y:S01]  /*1930*/  LOP3.LUT R35, R22, 0xf, RZ, 0xc0, !PT ;  /* 0x0000000f16237812 */ /* 0x000fe200078ec0ff */
[----:B------:R-:W-:Y:S01]  /*1940*/  UMOV UR4, 0x10 ;  /* 0x0000001000047882 */ /* 0x000fe20000000000 */
[----:B------:R-:W-:Y:S02]  /*1950*/  LOP3.LUT R42, R42, 0x10, RZ, 0xc0, !PT ;  /* 0x000000102a2a7812 */ /* 0x000fe400078ec0ff */
[----:B------:R-:W-:-:S02]  /*1960*/  LOP3.LUT R29, R37, 0x8, RZ, 0x3c, !PT ;  /* 0x00000008251d7812 */ /* 0x000fc400078e3cff */
[----:B------:R-:W-:Y:S01]  /*1970*/  LOP3.LUT R33, R42, 0xf, R20, 0xf8, !PT ;  /* 0x0000000f2a217812 */ /* 0x000fe200078ef814 */
[----:B------:R-:W-:Y:S01]  /*1980*/  IMAD.IADD R46, R13, 0x1, R42 ;  /* 0x000000010d2e7824 */ /* 0x000fe200078e022a */
[-C--:B------:R-:W-:Y:S02]  /*1990*/  LOP3.LUT R31, R8, R42.reuse, RZ, 0xfc, !PT ;  /* 0x0000002a081f7212 */ /* 0x080fe400078efcff */
[----:B------:R-:W-:Y:S01]  /*19a0*/  LOP3.LUT R39, R14, R42, RZ, 0xfc, !PT ;  /* 0x0000002a0e277212 */ /* 0x000fe200078efcff */
[--C-:B------:R-:W-:Y:S01]  /*19b0*/  IMAD.IADD R24, R35, 0x1, R46.reuse ;  /* 0x0000000123187824 */ /* 0x100fe200078e022e */
[----:B------:R-:W-:Y:S01]  /*19c0*/  IADD3 R22, PT, PT, R37, R46, RZ ;  /* 0x0000002e25167210 */ /* 0x000fe20007ffe0ff */
[----:B-1----:R-:W-:Y:S01]  /*19d0*/  SHFL.IDX PT, R36, R6, R33, 0x1f ;  /* 0x00001f2106247589 */ /* 0x002fe200000e0000 */
[----:B------:R-:W-:Y:S01]  /*19e0*/  LOP3.LUT R35, R35, R42, RZ, 0xfc, !PT ;  /* 0x0000002a23237212 */ /* 0x000fe200078efcff */
[--C-:B------:R-:W-:Y:S01]  /*19f0*/  IMAD.IADD R27, R9, 0x1, R46.reuse ;  /* 0x00000001091b7824 */ /* 0x100fe200078e022e */
[----:B------:R-:W-:Y:S01]  /*1a00*/  LEA R23, R22, UR8, 0x2 ;  /* 0x0000000816177c11 */ /* 0x000fe2000f8e10ff */
[--C-:B------:R-:W-:Y:S01]  /*1a10*/  IMAD.IADD R28, R10, 0x1, R46.reuse ;  /* 0x000000010a1c7824 */ /* 0x100fe200078e022e */
[----:B------:R-:W-:Y:S01]  /*1a20*/  LEA R22, R24, UR8, 0x2 ;  /* 0x0000000818167c11 */ /* 0x000fe2000f8e10ff */
[----:B------:R-:W-:Y:S01]  /*1a30*/  IMAD.IADD R24, R7, 0x1, R46 ;  /* 0x0000000107187824 */ /* 0x000fe200078e022e */
[----:B------:R-:W-:Y:S01]  /*1a40*/  SHFL.IDX PT, R38, R6, R35, 0x1f ;  /* 0x00001f2306267589 */ /* 0x000fe200000e0000 */
[----:B------:R-:W-:Y:S01]  /*1a50*/  IADD3 R25, PT, PT, R8, R46, RZ ;  /* 0x0000002e08197210 */ /* 0x000fe20007ffe0ff */
[----:B------:R-:W-:Y:S01]  /*1a60*/  IMAD.IADD R29, R46, 0x1, R29 ;  /* 0x000000012e1d7824 */ /* 0x000fe200078e021d */
[----:B------:R-:W-:Y:S01]  /*1a70*/  LEA R32, R27, UR8, 0x2 ;  /* 0x000000081b207c11 */ /* 0x000fe2000f8e10ff */
[----:B0-----:R-:W0:Y:S01]  /*1a80*/  LDS R23, [R23] ;  /* 0x0000000017177984 */ /* 0x001e220000000800 */
[----:B------:R-:W-:Y:S01]  /*1a90*/  LEA R24, R24, UR8, 0x2 ;  /* 0x0000000818187c11 */ /* 0x000fe2000f8e10ff */
[C---:B------:R-:W-:Y:S01]  /*1aa0*/  IMAD.IADD R40, R46.reuse, 0x1, R17 ;  /* 0x000000012e287824 */ /* 0x040fe200078e0211 */
[----:B------:R-:W-:Y:S01]  /*1ab0*/  LEA R26, R25, UR8, 0x2 ;  /* 0x00000008191a7c11 */ /* 0x000fe2000f8e10ff */
[----:B------:R-:W1:Y:S01]  /*1ac0*/  LDS R22, [R22] ;  /* 0x0000000016167984 */ /* 0x000e620000000800 */
[C---:B------:R-:W-:Y:S01]  /*1ad0*/  IADD3 R27, PT, PT, R46.reuse, R14, RZ ;  /* 0x0000000e2e1b7210 */ /* 0x040fe20007ffe0ff */
[----:B------:R-:W-:Y:S01]  /*1ae0*/  IMAD.IADD R44, R46, 0x1, R18 ;  /* 0x000000012e2c7824 */ /* 0x000fe200078e0212 */
[----:B------:R-:W-:Y:S01]  /*1af0*/  LEA R34, R28, UR8, 0x2 ;  /* 0x000000081c227c11 */ /* 0x000fe2000f8e10ff */
[----:B------:R-:W-:Y:S01]  /*1b00*/  LDS R24, [R24] ;  /* 0x0000000018187984 */ /* 0x000fe20000000800 */
[----:B------:R-:W-:Y:S01]  /*1b10*/  LEA R30, R27, UR8, 0x2 ;  /* 0x000000081b1e7c11 */ /* 0x000fe2000f8e10ff */
[----:B------:R-:W-:Y:S01]  /*1b20*/  IMAD.IADD R28, R46, 0x1, R15 ;  /* 0x000000012e1c7824 */ /* 0x000fe200078e020f */
[----:B------:R-:W-:Y:S01]  /*1b30*/  LOP3.LUT R25, R7, R42, RZ, 0xfc, !PT ;  /* 0x0000002a07197212 */ /* 0x000fe200078efcff */
[----:B------:R-:W-:Y:S01]  /*1b40*/  LDS R26, [R26] ;  /* 0x000000001a1a7984 */ /* 0x000fe20000000800 */
[----:B------:R-:W-:-:S02]  /*1b50*/  LEA R40, R40, UR8, 0x2 ;  /* 0x0000000828287c11 */ /* 0x000fc4000f8e10ff */
[----:B------:R-:W-:Y:S01]  /*1b60*/  LEA R28, R28, UR8, 0x2 ;  /* 0x000000081c1c7c11 */ /* 0x000fe2000f8e10ff */
[----:B------:R-:W-:Y:S01]  /*1b70*/  LDS R32, [R32] ;  /* 0x0000000020207984 */ /* 0x000fe20000000800 */
[----:B------:R-:W-:Y:S02]  /*1b80*/  LOP3.LUT R41, R15, R42, RZ, 0xfc, !PT ;  /* 0x0000002a0f297212 */ /* 0x000fe400078efcff */
[----:B------:R-:W-:Y:S01]  /*1b90*/  IADD3 R50, PT, PT, R46, R19, RZ ;  /* 0x000000132e327210 */ /* 0x000fe20007ffe0ff */
[----:B------:R-:W-:Y:S01]  /*1ba0*/  LDS R34, [R34] ;  /* 0x0000000022227984 */ /* 0x000fe20000000800 */
[----:B------:R-:W-:Y:S02]  /*1bb0*/  LEA R48, R44, UR8, 0x2 ;  /* 0x000000082c307c11 */ /* 0x000fe4000f8e10ff */
[----:B------:R-:W-:Y:S01]  /*1bc0*/  LOP3.LUT R37, R42, 0x8, R37, 0xf6, !PT ;  /* 0x000000082a257812 */ /* 0x000fe200078ef625 */
[----:B------:R-:W2:Y:S01]  /*1bd0*/  SHFL.IDX PT, R43, R6, R25, 0x1f ;  /* 0x00001f19062b7589 */ /* 0x000ea200000e0000 */
[----:B------:R-:W-:-:S03]  /*1be0*/  LEA R44, R50, UR8, 0x2 ;  /* 0x00000008322c7c11 */ /* 0x000fc6000f8e10ff */
[----:B------:R-:W-:Y:S04]  /*1bf0*/  LDS R30, [R30] ;  /* 0x000000001e1e7984 */ /* 0x000fe80000000800 */
[----:B------:R-:W3:Y:S04]  /*1c00*/  SHFL.IDX PT, R45, R6, R31, 0x1f ;  /* 0x00001f1f062d7589 */ /* 0x000ee800000e0000 */
[----:B------:R-:W-:Y:S01]  /*1c10*/  LDS R28, [R28] ;  /* 0x000000001c1c7984 */ /* 0x000fe20000000800 */
[----:B0-----:R-:W-:Y:S01]  /*1c20*/  IMAD R27, R23, R36, RZ ;  /* 0x00000024171b7224 */ /* 0x001fe200078e02ff */
[----:B------:R-:W-:-:S02]  /*1c30*/  LEA R36, R29, UR8, 0x2 ;  /* 0x000000081d247c11 */ /* 0x000fc4000f8e10ff */
[----:B------:R-:W-:Y:S01]  /*1c40*/  SHFL.IDX PT, R51, R6, R39, 0x1f ;  /* 0x00001f2706337589 */ /* 0x000fe200000e0000 */
[----:B------:R-:W-:Y:S01]  /*1c50*/  LOP3.LUT R29, R10, R42, RZ, 0xfc, !PT ;  /* 0x0000002a0a1d7212 */ /* 0x000fe200078efcff */
[----:B-1----:R-:W-:Y:S01]  /*1c60*/  IMAD R52, R22, R38, R27 ;  /* 0x0000002616347224 */ /* 0x002fe200078e021b */
[----:B------:R-:W-:Y:S01]  /*1c70*/  LOP3.LUT R27, R9, R42, RZ, 0xfc, !PT ;  /* 0x0000002a091b7212 */ /* 0x000fe200078efcff */
[----:B------:R-:W-:Y:S01]  /*1c80*/  LDS R40, [R40] ;  /* 0x0000000028287984 */ /* 0x000fe20000000800 */
[----:B------:R-:W-:Y:S01]  /*1c90*/  IADD3 R38, PT, PT, R46, R16, RZ ;  /* 0x000000102e267210 */ /* 0x000fe20007ffe0ff */
[----:B--2---:R-:W-:Y:S02]  /*1ca0*/  IMAD R52, R24, R43, R52 ;  /* 0x0000002b18347224 */ /* 0x004fe400078e0234 */
[----:B------:R-:W0:Y:S01]  /*1cb0*/  SHFL.IDX PT, R47, R6, R27, 0x1f ;  /* 0x00001f1b062f7589 */ /* 0x000e2200000e0000 */
[----:B------:R-:W-:-:S03]  /*1cc0*/  LEA R38, R38, UR8, 0x2 ;  /* 0x0000000826267c11 */ /* 0x000fc6000f8e10ff */
[----:B------:R-:W1:Y:S01]  /*1cd0*/  SHFL.IDX PT, R49, R6, R29, 0x1f ;  /* 0x00001f1d06317589 */ /* 0x000e6200000e0000 */
[----:B---3--:R-:W-:Y:S01]  /*1ce0*/  IMAD R52, R26, R45, R52 ;  /* 0x0000002d1a347224 */ /* 0x008fe200078e0234 */
[-C--:B------:R-:W-:Y:S02]  /*1cf0*/  LOP3.LUT R45, R16, R42.reuse, RZ, 0xfc, !PT ;  /* 0x0000002a102d7212 */ /* 0x080fe400078efcff */
[----:B------:R-:W-:Y:S04]  /*1d00*/  LDS R36, [R36] ;  /* 0x0000000024247984 */ /* 0x000fe80000000800 */
[----:B------:R-:W-:Y:S04]  /*1d10*/  LDS R38, [R38] ;  /* 0x0000000026267984 */ /* 0x000fe80000000800 */
[----:B------:R-:W2:Y:S04]  /*1d20*/  SHFL.IDX PT, R53, R6, R41, 0x1f ;  /* 0x00001f2906357589 */ /* 0x000ea800000e0000 */
[----:B------:R3:W-:Y:S04]  /*1d30*/  LDS R43, [R48] ;  /* 0x00000000302b7984 */ /* 0x0007e80000000800 */
[----:B------:R-:W4:Y:S01]  /*1d40*/  SHFL.IDX PT, R55, R6, R37, 0x1f ;  /* 0x00001f2506377589 */ /* 0x000f2200000e0000 */
[----:B0-----:R-:W-:Y:S01]  /*1d50*/  IMAD R52, R32, R47, R52 ;  /* 0x0000002f20347224 */ /* 0x001fe200078e0234 */
[----:B------:R-:W-:-:S02]  /*1d60*/  LOP3.LUT R47, R17, R42, RZ, 0xfc, !PT ;  /* 0x0000002a112f7212 */ /* 0x000fc400078efcff */
[----:B------:R-:W-:Y:S01]  /*1d70*/  LDS R44, [R44] ;  /* 0x000000002c2c7984 */ /* 0x000fe20000000800 */
[----:B-1----:R-:W-:Y:S01]  /*1d80*/  IMAD R52, R34, R49, R52 ;  /* 0x0000003122347224 */ /* 0x002fe200078e0234 */
[-C--:B------:R-:W-:Y:S01]  /*1d90*/  LOP3.LUT R49, R18, R42.reuse, RZ, 0xfc, !PT ;  /* 0x0000002a12317212 */ /* 0x080fe200078efcff */
[----:B---3--:R-:W-:Y:S01]  /*1da0*/  IMAD.IADD R48, R46, 0x1, R21 ;  /* 0x000000012e307824 */ /* 0x008fe200078e0215 */
[----:B------:R-:W0:Y:S01]  /*1db0*/  SHFL.IDX PT, R61, R6, R45, 0x1f ;  /* 0x00001f2d063d7589 */ /* 0x000e2200000e0000 */
[----:B------:R-:W-:Y:S01]  /*1dc0*/  IMAD R50, R30, R51, R52 ;  /* 0x000000331e327224 */ /* 0x000fe200078e0234 */
[----:B------:R-:W-:Y:S02]  /*1dd0*/  LOP3.LUT R51, R19, R42, RZ, 0xfc, !PT ;  /* 0x0000002a13337212 */ /* 0x000fe400078efcff */
[----:B------:R-:W1:Y:S01]  /*1de0*/  SHFL.IDX PT, R59, R6, R47, 0x1f ;  /* 0x00001f2f063b7589 */ /* 0x000e6200000e0000 */
[----:B------:R-:W-:Y:S01]  /*1df0*/  LEA R54, R48, UR8, 0x2 ;  /* 0x0000000830367c11 */ /* 0x000fe2000f8e10ff */
[----:B------:R-:W-:-:S02]  /*1e00*/  IMAD.IADD R48, R11, 0x1, R46 ;  /* 0x000000010b307824 */ /* 0x000fc400078e022e */
[----:B------:R-:W3:Y:S01]  /*1e10*/  SHFL.IDX PT, R52, R6, R49, 0x1f ;  /* 0x00001f3106347589 */ /* 0x000ee200000e0000 */
[----:B--2---:R-:W-:Y:S01]  /*1e20*/  IMAD R50, R28, R53, R50 ;  /* 0x000000351c327224 */ /* 0x004fe200078e0232 */
[----:B------:R-:W-:Y:S02]  /*1e30*/  LOP3.LUT R53, R21, R42, RZ, 0xfc, !PT ;  /* 0x0000002a15357212 */ /* 0x000fe400078efcff */
[----:B------:R-:W2:Y:S01]  /*1e40*/  SHFL.IDX PT, R57, R6, R51, 0x1f ;  /* 0x00001f3306397589 */ /* 0x000ea200000e0000 */
[----:B------:R-:W-:Y:S01]  /*1e50*/  LEA R48, R48, UR8, 0x2 ;  /* 0x0000000830307c11 */ /* 0x000fe2000f8e10ff */
[----:B----4-:R-:W-:Y:S01]  /*1e60*/  IMAD R55, R36, R55, R50 ;  /* 0x0000003724377224 */ /* 0x010fe200078e0232 */
[----:B------:R-:W-:Y:S02]  /*1e70*/  IADD3 R50, PT, PT, R12, R46, RZ ;  /* 0x0000002e0c327210 */ /* 0x000fe40007ffe0ff */
[----:B------:R-:W-:Y:S02]  /*1e80*/  LDS R46, [R54] ;  /* 0x00000000362e7984 */ /* 0x000fe40000000800 */
[----:B------:R-:W-:-:S02]  /*1e90*/  LEA R50, R50, UR8, 0x2 ;  /* 0x0000000832327c11 */ /* 0x000fc4000f8e10ff */
[----:B------:R-:W-:Y:S01]  /*1ea0*/  LDS R48, [R48] ;  /* 0x0000000030307984 */ /* 0x000fe20000000800 */
[----:B0-----:R-:W-:-:S03]  /*1eb0*/  IMAD R55, R38, R61, R55 ;  /* 0x0000003d26377224 */ /* 0x001fc600078e0237 */
[----:B------:R-:W-:Y:S01]  /*1ec0*/  LDS R50, [R50] ;  /* 0x0000000032327984 */ /* 0x000fe20000000800 */
[----:B-1----:R-:W-:-:S03]  /*1ed0*/  IMAD R55, R40, R59, R55 ;  /* 0x0000003b28377224 */ /* 0x002fc600078e0237 */
[----:B------:R-:W0:Y:S01]  /*1ee0*/  SHFL.IDX PT, R54, R6, R53, 0x1f ;  /* 0x00001f3506367589 */ /* 0x000e2200000e0000 */
[----:B---3--:R-:W-:-:S03]  /*1ef0*/  IMAD R55, R43, R52, R55 ;  /* 0x000000342b377224 */ /* 0x008fc600078e0237 */
[----:B------:R-:W-:Y:S01]  /*1f00*/  LDS R52, [R4+UR10] ;  /* 0x0000000a04347984 */ /* 0x000fe20008000800 */
[----:B--2---:R-:W-:Y:S01]  /*1f10*/  IMAD R59, R44, R57, R55 ;  /* 0x000000392c3b7224 */ /* 0x004fe200078e0237 */
[-C--:B------:R-:W-:Y:S02]  /*1f20*/  LOP3.LUT R55, R11, R42.reuse, RZ, 0xfc, !PT ;  /* 0x0000002a0b377212 */ /* 0x080fe400078efcff */
        /* <DEDUP_REMOVED lines=24> */
[----:B------:R-:W1:Y:S01]  /*20b0*/  SHFL.IDX PT, R54, R42, R37, 0x1f ;  /* 0x00001f252a367589 */ /* 0x000e6200000e0000 */
[----:B--2---:R-:W-:-:S03]  /*20c0*/  IMAD R61, R30, R56, R61 ;  /* 0x000000381e3d7224 */ /* 0x004fc600078e023d */
[----:B------:R-:W2:Y:S01]  /*20d0*/  SHFL.IDX PT, R56, R42, R45, 0x1f ;  /* 0x00001f2d2a387589 */ /* 0x000ea200000e0000 */
[----:B0-----:R-:W-:-:S03]  /*20e0*/  IMAD R61, R28, R52, R61 ;  /* 0x000000341c3d7224 */ /* 0x001fc600078e023d */
[----:B------:R-:W0:Y:S01]  /*20f0*/  SHFL.IDX PT, R52, R42, R47, 0x1f ;  /* 0x00001f2f2a347589 */ /* 0x000e2200000e0000 */
[----:B-1----:R-:W-:-:S03]  /*2100*/  IMAD R61, R36, R54, R61 ;  /* 0x00000036243d7224 */ /* 0x002fc600078e023d */
[----:B------:R-:W1:Y:S01]  /*2110*/  SHFL.IDX PT, R54, R42, R49, 0x1f ;  /* 0x00001f312a367589 */ /* 0x000e6200000e0000 */
[----:B--2---:R-:W-:-:S03]  /*2120*/  IMAD R61, R38, R56, R61 ;  /* 0x00000038263d7224 */ /* 0x004fc600078e023d */
[----:B------:R-:W2:Y:S01]  /*2130*/  SHFL.IDX PT, R56, R42, R51, 0x1f ;  /* 0x00001f332a387589 */ /* 0x000ea200000e0000 */
[----:B0-----:R-:W-:-:S04]  /*2140*/  IMAD R52, R40, R52, R61 ;  /* 0x0000003428347224 */ /* 0x001fc800078e023d */
[----:B-1----:R-:W-:Y:S02]  /*2150*/  IMAD R59, R43, R54, R52 ;  /* 0x000000362b3b7224 */ /* 0x002fe400078e0234 */
[----:B------:R-:W-:Y:S02]  /*2160*/  LDS R52, [R4+UR10+0x800] ;  /* 0x0008000a04347984 */ /* 0x000fe40008000800 */
[----:B--2---:R-:W-:Y:S02]  /*2170*/  IMAD R59, R44, R56, R59 ;  /* 0x000000382c3b7224 */ /* 0x004fe400078e023b */
[----:B------:R-:W0:Y:S04]  /*2180*/  SHFL.IDX PT, R54, R42, R53, 0x1f ;  /* 0x00001f352a367589 */ /* 0x000e2800000e0000 */
        /* <DEDUP_REMOVED lines=11> */
[----:B------:R-:W4:Y:S01]  /*2240*/  SHFL.IDX PT, R42, R52, R27, 0x1f ;  /* 0x00001f1b342a7589 */ /* 0x000f2200000e0000 */
[----:B0-----:R-:W-:-:S03]  /*2250*/  IMAD R61, R23, R54, RZ ;  /* 0x00000036173d7224 */ /* 0x001fc600078e02ff */
[----:B------:R-:W0:Y:S01]  /*2260*/  SHFL.IDX PT, R54, R52, R29, 0x1f ;  /* 0x00001f1d34367589 */ /* 0x000e2200000e0000 */
[----:B-1----:R-:W-:-:S03]  /*2270*/  IMAD R61, R22, R56, R61 ;  /* 0x00000038163d7224 */ /* 0x002fc600078e023d */
[----:B------:R-:W1:Y:S01]  /*2280*/  SHFL.IDX PT, R56, R52, R39, 0x1f ;  /* 0x00001f2734387589 */ /* 0x000e6200000e0000 */
[----:B--2---:R-:W-:-:S03]  /*2290*/  IMAD R61, R24, R58, R61 ;  /* 0x0000003a183d7224 */ /* 0x004fc600078e023d */
[----:B------:R-:W-:Y:S01]  /*22a0*/  SHFL.IDX PT, R58, R52, R57, 0x1f ;  /* 0x00001f39343a7589 */ /* 0x000fe200000e0000 */
[----:B---3--:R-:W-:-:S04]  /*22b0*/  IMAD R61, R26, R60, R61 ;  /* 0x0000003c1a3d7224 */ /* 0x008fc800078e023d */
[----:B----4-:R-:W-:Y:S02]  /*22c0*/  IMAD R61, R32, R42, R61 ;  /* 0x0000002a203d7224 */ /* 0x010fe400078e023d */
[----:B------:R-:W2:Y:S02]  /*22d0*/  SHFL.IDX PT, R42, R52, R41, 0x1f ;  /* 0x00001f29342a7589 */ /* 0x000ea400000e0000 */
[----:B0-----:R-:W-:Y:S02]  /*22e0*/  IMAD R61, R34, R54, R61 ;  /* 0x00000036223d7224 */ /* 0x001fe400078e023d */
[----:B------:R-:W0:Y:S02]  /*22f0*/  SHFL.IDX PT, R54, R52, R37, 0x1f ;  /* 0x00001f2534367589 */ /* 0x000e2400000e0000 */
[----:B-1----:R-:W-:Y:S02]  /*2300*/  IMAD R61, R30, R56, R61 ;  /* 0x000000381e3d7224 */ /* 0x002fe400078e023d */
[----:B------:R-:W1:Y:S02]  /*2310*/  SHFL.IDX PT, R56, R52, R45, 0x1f ;  /* 0x00001f2d34387589 */ /* 0x000e6400000e0000 */
[----:B--2---:R-:W-:-:S02]  /*2320*/  IMAD R61, R28, R42, R61 ;  /* 0x0000002a1c3d7224 */ /* 0x004fc400078e023d */
[----:B------:R-:W2:Y:S02]  /*2330*/  SHFL.IDX PT, R42, R52, R47, 0x1f ;  /* 0x00001f2f342a7589 */ /* 0x000ea400000e0000 */
[----:B0-----:R-:W-:Y:S02]  /*2340*/  IMAD R61, R36, R54, R61 ;  /* 0x00000036243d7224 */ /* 0x001fe400078e023d */
[----:B------:R-:W0:Y:S02]  /*2350*/  SHFL.IDX PT, R54, R52, R49, 0x1f ;  /* 0x00001f3134367589 */ /* 0x000e2400000e0000 */
[----:B-1----:R-:W-:Y:S02]  /*2360*/  IMAD R61, R38, R56, R61 ;  /* 0x00000038263d7224 */ /* 0x002fe400078e023d */
[----:B------:R-:W1:Y:S02]  /*2370*/  SHFL.IDX PT, R56, R52, R51, 0x1f ;  /* 0x00001f3334387589 */ /* 0x000e6400000e0000 */
[----:B--2---:R-:W-:-:S04]  /*2380*/  IMAD R42, R40, R42, R61 ;  /* 0x0000002a282a7224 */ /* 0x004fc800078e023d */
[----:B0-----:R-:W-:Y:S02]  /*2390*/  IMAD R59, R43, R54, R42 ;  /* 0x000000362b3b7224 */ /* 0x001fe400078e022a */
[----:B------:R-:W-:Y:S02]  /*23a0*/  LDS R42, [R4+UR10+0x1000] ;  /* 0x0010000a042a7984 */ /* 0x000fe40008000800 */
[----:B-1----:R-:W-:Y:S02]  /*23b0*/  IMAD R59, R44, R56, R59 ;  /* 0x000000382c3b7224 */ /* 0x002fe400078e023b */
[----:B------:R-:W0:Y:S04]  /*23c0*/  SHFL.IDX PT, R54, R52, R53, 0x1f ;  /* 0x00001f3534367589 */ /* 0x000e2800000e0000 */
        /* <DEDUP_REMOVED lines=44> */
[----:B0-----:R-:W-:Y:S01]  /*2690*/  LOP3.LUT R4, R2, 0x3, RZ, 0xc0, !PT ;  /* 0x0000000302047812 */ /* 0x001fe200078ec0ff */
[----:B------:R-:W-:Y:S01]  /*26a0*/  BSSY.RECONVERGENT B0, `(.L_x_401) ;  /* 0x000001b000007945 */ /* 0x000fe20003800200 */
[----:B------:R-:W-:Y:S01]  /*26b0*/  BAR.SYNC.DEFER_BLOCKING 0x0 ;  /* 0x0000000000007b1d */ /* 0x000fe20000010000 */
[----:B------:R-:W-:Y:S01]  /*26c0*/  USHF.L.U32 UR4, UR7, 0x6, URZ ;  /* 0x0000000607047899 */ /* 0x000fe200080006ff */
[----:B------:R-:W-:Y:S01]  /*26d0*/  ISETP.NE.AND P0, PT, R4, 0x3, PT ;  /* 0x000000030400780c */ /* 0x000fe20003f05270 */
[----:B------:R-:W-:Y:S01]  /*26e0*/  IMAD.SHL.U32 R23, R3, 0x4, RZ ;  /* 0x0000000403177824 */ /* 0x000fe200078e00ff */
[----:B------:R-:W-:Y:S02]  /*26f0*/  ISETP.GE.U32.AND P1, PT, R2, 0x3, PT ;  /* 0x000000030200780c */ /* 0x000fe40003f26070 */
[----:B------:R-:W0:Y:S01]  /*2700*/  LDCU UR8, c[0x0][0x388] ;  /* 0x00007100ff0877ac */ /* 0x000e220008000800 */
[----:B-1----:R-:W-:-:S02]  /*2710*/  UIMAD UR4, UR6, UR5, UR4 ;  /* 0x00000005060472a4 */ /* 0x002fc4000f8e0204 */
[----:B0-----:R-:W-:-:S06]  /*2720*/  USHF.R.U32.HI UR5, URZ, 0x5, UR8 ;  /* 0x00000005ff057899 */ /* 0x001fcc0008011608 */
[----:B------:R-:W-:Y:S06]  /*2730*/  @!P0 BRA `(.L_x_402) ;  /* 0x0000000000448947 */ /* 0x000fec0003800000 */
[----:B------:R-:W0:Y:S01]  /*2740*/  LDC.64 R6, c[0x0][0x3a0] ;  /* 0x0000e800ff067b82 */ /* 0x000e220000000a00 */
[----:B------:R-:W-:Y:S02]  /*2750*/  IADD3 R2, PT, PT, R2, 0x1, RZ ;  /* 0x0000000102027810 */ /* 0x000fe40007ffe0ff */
[----:B------:R-:W-:Y:S02]  /*2760*/  LEA R20, R20, UR10, 0x4 ;  /* 0x0000000a14147c11 */ /* 0x000fe4000f8e20ff */
[----:B------:R-:W-:-:S05]  /*2770*/  LOP3.LUT R2, R2, 0x3, RZ, 0xc0, !PT ;  /* 0x0000000302027812 */ /* 0x000fca00078ec0ff */
[----:B------:R-:W-:-:S07]  /*2780*/  IMAD.MOV R2, RZ, RZ, -R2 ;  /* 0x000000ffff027224 */ /* 0x000fce00078e0a02 */
.L_x_403:
[----:B-1----:R1:W2:Y:S01]  /*2790*/  LDS.128 R8, [R20] ;  /* 0x0000000014087984 */ /* 0x0022a20000000c00 */
[C---:B------:R-:W-:Y:S02]  /*27a0*/  LOP3.LUT R5, R0.reuse, 0x3c, RZ, 0xc0, !PT ;  /* 0x0000003c00057812 */ /* 0x040fe400078ec0ff */
[----:B------:R-:W-:Y:S01]  /*27b0*/  SHF.R.U32.HI R4, RZ, 0x6, R0 ;  /* 0x00000006ff047819 */ /* 0x000fe20000011600 */
[----:B------:R-:W-:Y:S01]  /*27c0*/  IMAD.IADD R0, R0, 0x1, R23 ;  /* 0x0000000100007824 */ /* 0x000fe200078e0217 */
[----:B------:R-:W-:Y:S01]  /*27d0*/  IADD3 R2, PT, PT, R2, 0x1, RZ ;  /* 0x0000000102027810 */ /* 0x000fe20007ffe0ff */
[----:B------:R-:W-:Y:S02]  /*27e0*/  VIADD R5, R5, UR4 ;  /* 0x0000000405057c36 */ /* 0x000fe40008000000 */
[----:B-1----:R-:W-:Y:S01]  /*27f0*/  IMAD R20, R3, 0x10, R20 ;  /* 0x0000001003147824 */ /* 0x002fe200078e0214 */
[----:B------:R-:W-:Y:S01]  /*2800*/  ISETP.NE.AND P0, PT, R2, RZ, PT ;  /* 0x000000ff0200720c */ /* 0x000fe20003f05270 */
[----:B------:R-:W-:-:S04]  /*2810*/  IMAD R5, R4, UR5, R5 ;  /* 0x0000000504057c24 */ /* 0x000fc8000f8e0205 */
[----:B0-----:R-:W-:-:S05]  /*2820*/  IMAD.WIDE.U32 R4, R5, 0x4, R6 ;  /* 0x0000000405047825 */ /* 0x001fca00078e0006 */
[----:B--2---:R1:W-:Y:S03]  /*2830*/  STG.E.128 desc[UR12][R4.64], R8 ;  /* 0x0000000804007986 */ /* 0x0043e6000c101d0c */
[----:B------:R-:W-:Y:S05]  /*2840*/  @P0 BRA `(.L_x_403) ;  /* 0xfffffffc00d00947 */ /* 0x000fea000383ffff */
.L_x_402:
[----:B------:R-:W-:Y:S05]  /*2850*/  BSYNC.RECONVERGENT B0 ;  /* 0x0000000000007941 */ /* 0x000fea0003800200 */
.L_x_401:
[----:B------:R-:W-:Y:S05]  /*2860*/  @!P1 EXIT ;  /* 0x000000000000994d */ /* 0x000fea0003800000 */
[----:B------:R-:W0:Y:S01]  /*2870*/  LDC.64 R20, c[0x0][0x3a0] ;  /* 0x0000e800ff147b82 */ /* 0x000e220000000a00 */
[C---:B------:R-:W-:Y:S01]  /*2880*/  IMAD R2, R3.reuse, 0xc, R0 ;  /* 0x0000000c03027824 */ /* 0x040fe200078e0200 */
[----:B------:R-:W-:Y:S01]  /*2890*/  LEA R22, R3, R0, 0x3 ;  /* 0x0000000003167211 */ /* 0x000fe200078e18ff */
[C---:B------:R-:W-:Y:S01]  /*28a0*/  IMAD.IADD R32, R0.reuse, 0x1, R23 ;  /* 0x0000000100207824 */ /* 0x040fe200078e0217 */
[----:B------:R-:W-:-:S07]  /*28b0*/  LEA R34, R0, UR10, 0x2 ;  /* 0x0000000a00227c11 */ /* 0x000fce000f8e10ff */
.L_x_404:
[C-C-:B01----:R-:W-:Y:S01]  /*28c0*/  IMAD R8, R3.reuse, 0x10, R34.reuse ;  /* 0x0000001003087824 */ /* 0x143fe200078e0222 */
[C---:B------:R-:W-:Y:S01]  /*28d0*/  LEA R12, R3.reuse, R34, 0x5 ;  /* 0x00000022030c7211 */ /* 0x040fe200078e28ff */
[----:B------:R-:W-:Y:S01]  /*28e0*/  IMAD R16, R3, 0x30, R34 ;  /* 0x0000003003107824 */ /* 0x000fe200078e0222 */
[----:B------:R-:W1:Y:S01]  /*28f0*/  LDS.128 R4, [R34] ;  /* 0x0000000022047984 */ /* 0x000e620000000c00 */
        /* <DEDUP_REMOVED lines=22> */
[----:B0-----:R-:W-:-:S03]  /*2a60*/  IMAD.WIDE.U32 R30, R31, 0x4, R20 ;  /* 0x000000041f1e7825 */ /* 0x001fc600078e0014 */
[----:B------:R-:W-:Y:S01]  /*2a70*/  ISETP.GE.U32.AND P0, PT, R0, 0x800, PT ;  /* 0x000008000000780c */ /* 0x000fe20003f06070 */
[----:B------:R-:W-:-:S04]  /*2a80*/  IMAD.WIDE.U32 R24, R25, 0x4, R20 ;  /* 0x0000000419187825 */ /* 0x000fc800078e0014 */
[----:B------:R-:W-:-:S04]  /*2a90*/  IMAD.WIDE.U32 R26, R27, 0x4, R20 ;  /* 0x000000041b1a7825 */ /* 0x000fc800078e0014 */
[----:B------:R-:W-:Y:S01]  /*2aa0*/  IMAD.WIDE.U32 R28, R29, 0x4, R20 ;  /* 0x000000041d1c7825 */ /* 0x000fe200078e0014 */
[----:B-1----:R0:W-:Y:S03]  /*2ab0*/  STG.E.128 desc[UR12][R30.64], R4 ;  /* 0x000000041e007986 */ /* 0x0021e6000c101d0c */
        /* <DEDUP_REMOVED lines=8> */
        .weak           $__internal_19_$__cuda_sm20_div_u16
        .type           $__internal_19_$__cuda_sm20_div_u16,@function
        .size           $__internal_19_$__cuda_sm20_div_u16,(.L_x_2357 - $__internal_19_$__cuda_sm20_div_u16)
$__internal_19_$__cuda_sm20_div_u16:
        /* <DEDUP_REMOVED lines=9> */
[----:B------:R-:W-:-:S06]  /*2bd0*/  FMUL R7, R5, R6 ;  /* 0x0000000605077220 */ /* 0x000fcc0000400000 */
        /* <DEDUP_REMOVED lines=8> */
[----:B------:R-:W-:Y:S06]  /*2c60*/  RET.REL.NODEC R4 `(_Z9cuda_gemmIiLj512ELj1ELj1ELj2048ELj32ELj32ELj128ELj0ELj1EEvjjjPKT_S2_PS0_jjj) ;  /* 0xffffffd004e47950 */ /* 0x000fec0003c3ffff */
.L_x_405:
        /* <DEDUP_REMOVED lines=9> */
.L_x_2357:


//--------------------- .text._Z9cuda_gemmIiLj512ELj1ELj1ELj2048ELj16ELj16ELj128ELj1ELj1EEvjjjPKT_S2_PS0_jjj --------------------------
	.section	.text._Z9cuda_gemmIiLj512ELj1ELj1ELj2048ELj16ELj16ELj128ELj1ELj1EEvjjjPKT_S2_PS0_jjj,"ax",@progbits
	.align	128
        .global         _Z9cuda_gemmIiLj512ELj1ELj1ELj2048ELj16ELj16ELj128ELj1ELj1EEvjjjPKT_S2_PS0_jjj
        .type           _Z9cuda_gemmIiLj512ELj1ELj1ELj2048ELj16ELj16ELj128ELj1ELj1EEvjjjPKT_S2_PS0_jjj,@function
        .size           _Z9cuda_gemmIiLj512ELj1ELj1ELj2048ELj16ELj16ELj128ELj1ELj1EEvjjjPKT_S2_PS0_jjj,(.L_x_2358 - _Z9cuda_gemmIiLj512ELj1ELj1ELj2048ELj16ELj16ELj128ELj1ELj1EEvjjjPKT_S2_PS0_jjj)
        .other          _Z9cuda_gemmIiLj512ELj1ELj1ELj2048ELj16ELj16ELj128ELj1ELj1EEvjjjPKT_S2_PS0_jjj,@"STO_CUDA_ENTRY STV_DEFAULT"
_Z9cuda_gemmIiLj512ELj1ELj1ELj2048ELj16ELj16ELj128ELj1ELj1EEvjjjPKT_S2_PS0_jjj:
.text._Z9cuda_gemmIiLj512ELj1ELj1ELj2048ELj16ELj16ELj128ELj1ELj1EEvjjjPKT_S2_PS0_jjj:
        /* <DEDUP_REMOVED lines=18> */
[----:B0-----:R-:W0:Y:S01]  /*0120*/  MUFU.RCP R8, R8 ;  /* 0x0000000800087308 */ /* 0x001e220000001000 */
[----:B------:R-:W-:Y:S01]  /*0130*/  MOV R7, R0 ;  /* 0x0000000000077202 */ /* 0x000fe20000000f00 */
        /* <DEDUP_REMOVED lines=25> */
[----:B-1----:R-:W-:-:S04]  /*02d0*/  IMAD.WIDE.U32 R8, R13, 0x10, R8 ;  /* 0x000000100d087825 */ /* 0x002fc800078e0008 */
[----:B------:R-:W-:Y:S01]  /*02e0*/  IMAD.MOV R13, RZ, RZ, -R4 ;  /* 0x000000ffff0d7224 */ /* 0x000fe200078e0a04 */
[----:B0-----:R-:W-:-:S07]  /*02f0*/  LEA R11, R6, R11, 0x18 ;  /* 0x0000000b060b7211 */ /* 0x001fce00078ec0ff */
.L_x_411:
        /* <DEDUP_REMOVED lines=34> */
.L_x_410:
[----:B0-----:R-:W-:-:S07]  /*0520*/  IMAD.IADD R7, R3, 0x1, R14 ;  /* 0x0000000103077824 */ /* 0x001fce00078e020e */
.L_x_409:
[----:B------:R-:W-:Y:S05]  /*0530*/  BSYNC.RECONVERGENT B1 ;  /* 0x0000000000017941 */ /* 0x000fea0003800200 */
.L_x_408:
[----:B------:R-:W-:-:S13]  /*0540*/  ISETP.GE.U32.AND P0, PT, R10, 0x3, PT ;  /* 0x000000030a00780c */ /* 0x000fda0003f06070 */
[----:B------:R-:W-:Y:S05]  /*0550*/  @!P0 BRA `(.L_x_407) ;  /* 0x0000000800148947 */ /* 0x000fea0003800000 */
[----:B------:R-:W0:Y:S01]  /*0560*/  S2R R9, SR_CgaCtaId ;  /* 0x0000000000097919 */ /* 0x000e220000008800 */
[--C-:B------:R-:W-:Y:S01]  /*0570*/  IMAD.IADD R5, R3, 0x1, R7.reuse ;  /* 0x0000000103057824 */ /* 0x100fe200078e0207 */
[----:B------:R-:W-:Y:S01]  /*0580*/  MOV R4, 0x400 ;  /* 0x0000040000047802 */ /* 0x000fe20000000f00 */
[C---:B------:R-:W-:Y:S01]  /*0590*/  VIADD R3, R7.reuse, 0x2 ;  /* 0x0000000207037836 */ /* 0x040fe20000000000 */
[C---:B------:R-:W-:Y:S01]  /*05a0*/  IADD3 R6, PT, PT, R7.reuse, 0x3, RZ ;  /* 0x0000000307067810 */ /* 0x040fe20007ffe0ff */
[C---:B------:R-:W-:Y:S01]  /*05b0*/  VIADD R27, R7.reuse, 0x1 ;  /* 0x00000001071b7836 */ /* 0x040fe20000000000 */
[----:B------:R-:W-:Y:S02]  /*05c0*/  LOP3.LUT R13, R7, 0xf, RZ, 0xc0, !PT ;  /* 0x0000000f070d7812 */ /* 0x000fe400078ec0ff */
[----:B------:R-:W-:Y:S01]  /*05d0*/  LOP3.LUT R11, R3, 0xf, RZ, 0xc0, !PT ;  /* 0x0000000f030b7812 */ /* 0x000fe200078ec0ff */
[--C-:B------:R-:W-:Y:S01]  /*05e0*/  IMAD R3, R2, 0x8, R7.reuse ;  /* 0x0000000802037824 */ /* 0x100fe200078e0207 */
[----:B------:R-:W-:Y:S01]  /*05f0*/  LOP3.LUT R25, R6, 0xf, RZ, 0xc0, !PT ;  /* 0x0000000f06197812 */ /* 0x000fe200078ec0ff */
[----:B------:R-:W-:Y:S01]  /*0600*/  IMAD R6, R2, 0xc, R7 ;  /* 0x0000000c02067824 */ /* 0x000fe200078e0207 */
[----:B0-----:R-:W-:-:S02]  /*0610*/  LEA R4, R9, R4, 0x18 ;  /* 0x0000000409047211 */ /* 0x001fc400078ec0ff */
[----:B------:R-:W-:-:S03]  /*0620*/  LOP3.LUT R9, R27, 0xf, RZ, 0xc0, !PT ;  /* 0x0000000f1b097812 */ /* 0x000fc600078ec0ff */
[--C-:B------:R-:W-:Y:S02]  /*0630*/  IMAD R24, R11, 0x44, R4.reuse ;  /* 0x000000440b187824 */ /* 0x100fe400078e0204 */
[--C-:B------:R-:W-:Y:S02]  /*0640*/  IMAD R25, R25, 0x44, R4.reuse ;  /* 0x0000004419197824 */ /* 0x100fe400078e0204 */
[--C-:B------:R-:W-:Y:S02]  /*0650*/  IMAD R26, R13, 0x44, R4.reuse ;  /* 0x000000440d1a7824 */ /* 0x100fe400078e0204 */
[----:B------:R-:W-:-:S07]  /*0660*/  IMAD R7, R9, 0x44, R4 ;  /* 0x0000004409077824 */ /* 0x000fce00078e0204 */
.L_x_412:
[----:B0-----:R-:W0:Y:S01]  /*0670*/  LDC.64 R18, c[0x0][0x398] ;  /* 0x0000e600ff127b82 */ /* 0x001e220000000a00 */
        /* <DEDUP_REMOVED lines=13> */
[----:B------:R-:W-:Y:S02]  /*0750*/  SHF.R.U32.HI R32, RZ, 0x2, R6 ;  /* 0x00000002ff207819 */ /* 0x000fe40000011606 */
[----:B------:R-:W-:Y:S01]  /*0760*/  LOP3.LUT R35, R35, 0x3ffffffc, RZ, 0xc0, !PT ;  /* 0x3ffffffc23237812 */ /* 0x000fe200078ec0ff */
[----:B------:R-:W-:Y:S01]  /*0770*/  IMAD R29, R29, 0x44, R4 ;  /* 0x000000441d1d7824 */ /* 0x000fe200078e0204 */
[----:B------:R-:W-:Y:S02]  /*0780*/  LOP3.LUT R37, R3, 0xf, RZ, 0xc0, !PT ;  /* 0x0000000f03257812 */ /* 0x000fe400078ec0ff */
[----:B------:R-:W-:-:S02]  /*0790*/  SHF.R.U32.HI R31, RZ, 0x2, R3 ;  /* 0x00000002ff1f7819 */ /* 0x000fc40000011603 */
[----:B------:R-:W-:Y:S01]  /*07a0*/  LOP3.LUT R32, R32, 0x3ffffffc, RZ, 0xc0, !PT ;  /* 0x3ffffffc20207812 */ /* 0x000fe200078ec0ff */
[----:B------:R-:W-:Y:S01]  /*07b0*/  IMAD R30, R37, 0x44, R4 ;  /* 0x00000044251e7824 */ /* 0x000fe200078e0204 */
[----:B------:R-:W-:Y:S01]  /*07c0*/  IADD3 R28, PT, PT, R28, R35, RZ ;  /* 0x000000231c1c7210 */ /* 0x000fe20007ffe0ff */
[----:B------:R-:W-:Y:S01]  /*07d0*/  VIADD R35, R5, 0x1 ;  /* 0x0000000105237836 */ /* 0x000fe20000000000 */
[----:B------:R-:W-:Y:S01]  /*07e0*/  SHF.R.U32.HI R33, RZ, 0x2, R33 ;  /* 0x00000002ff217819 */ /* 0x000fe20000011621 */
[----:B------:R-:W-:Y:S01]  /*07f0*/  IMAD.IADD R29, R29, 0x1, R32 ;  /* 0x000000011d1d7824 */ /* 0x000fe200078e0220 */
[----:B------:R-:W-:Y:S01]  /*0800*/  LOP3.LUT R31, R31, 0x3ffffffc, RZ, 0xc0, !PT ;  /* 0x3ffffffc1f1f7812 */ /* 0x000fe200078ec0ff */
[----:B------:R-:W-:Y:S01]  /*0810*/  VIADD R37, R6, 0x2 ;  /* 0x0000000206257836 */ /* 0x000fe20000000000 */
[----:B------:R-:W-:Y:S02]  /*0820*/  LOP3.LUT R33, R33, 0x3ffffffc, RZ, 0xc0, !PT ;  /* 0x3ffffffc21217812 */ /* 0x000fe400078ec0ff */
[----:B------:R-:W-:Y:S01]  /*0830*/  SHF.R.U32.HI R34, RZ, 0x2, R27 ;  /* 0x00000002ff227819 */ /* 0x000fe2000001161b */
[----:B------:R-:W-:Y:S01]  /*0840*/  IMAD.IADD R30, R30, 0x1, R31 ;  /* 0x000000011e1e7824 */ /* 0x000fe200078e021f */
[----:B------:R-:W-:Y:S01]  /*0850*/  IADD3 R36, PT, PT, R5, 0x2, RZ ;  /* 0x0000000205247810 */ /* 0x000fe20007ffe0ff */
[----:B------:R-:W-:Y:S01]  /*0860*/  IMAD.IADD R33, R26, 0x1, R33 ;  /* 0x000000011a217824 */ /* 0x000fe200078e0221 */
[----:B------:R-:W-:-:S02]  /*0870*/  LOP3.LUT R32, R35, 0xf, RZ, 0xc0, !PT ;  /* 0x0000000f23207812 */ /* 0x000fc400078ec0ff */
[----:B------:R-:W-:Y:S02]  /*0880*/  SHF.R.U32.HI R35, RZ, 0x2, R35 ;  /* 0x00000002ff237819 */ /* 0x000fe40000011623 */
[----:B------:R-:W-:Y:S01]  /*0890*/  LOP3.LUT R34, R34, 0x3ffffffc, RZ, 0xc0, !PT ;  /* 0x3ffffffc22227812 */ /* 0x000fe200078ec0ff */
[----:B------:R-:W-:Y:S01]  /*08a0*/  IMAD R32, R32, 0x44, R4 ;  /* 0x0000004420207824 */ /* 0x000fe200078e0204 */
[----:B------:R-:W-:Y:S02]  /*08b0*/  LOP3.LUT R31, R36, 0xf, RZ, 0xc0, !PT ;  /* 0x0000000f241f7812 */ /* 0x000fe400078ec0ff */
[----:B------:R-:W-:Y:S01]  /*08c0*/  SHF.R.U32.HI R36, RZ, 0x2, R36 ;  /* 0x00000002ff247819 */ /* 0x000fe20000011624 */
[----:B------:R-:W-:Y:S01]  /*08d0*/  IMAD.IADD R34, R7, 0x1, R34 ;  /* 0x0000000107227824 */ /* 0x000fe200078e0222 */
[----:B------:R-:W-:Y:S01]  /*08e0*/  LOP3.LUT R35, R35, 0x3ffffffc, RZ, 0xc0, !PT ;  /* 0x3ffffffc23237812 */ /* 0x000fe200078ec0ff */
[----:B------:R-:W-:Y:S01]  /*08f0*/  IMAD R31, R31, 0x44, R4 ;  /* 0x000000441f1f7824 */ /* 0x000fe200078e0204 */
[----:B------:R-:W-:-:S03]  /*0900*/  LOP3.LUT R36, R36, 0x3ffffffc, RZ, 0xc0, !PT ;  /* 0x3ffffffc24247812 */ /* 0x000fc600078ec0ff */
[----:B------:R-:W-:Y:S01]  /*0910*/  IMAD.IADD R32, R32, 0x1, R35 ;  /* 0x0000000120207824 */ /* 0x000fe200078e0223 */
[----:B------:R-:W-:Y:S01]  /*0920*/  IADD3 R35, PT, PT, R5, 0x3, RZ ;  /* 0x0000000305237810 */ /* 0x000fe20007ffe0ff */
[----:B------:R-:W-:Y:S01]  /*0930*/  IMAD.IADD R31, R31, 0x1, R36 ;  /* 0x000000011f1f7824 */ /* 0x000fe200078e0224 */
[----:B------:R-:W-:Y:S01]  /*0940*/  IADD3 R36, PT, PT, R3, 0x1, RZ ;  /* 0x0000000103247810 */ /* 0x000fe20007ffe0ff */
[----:B------:R-:W-:Y:S01]  /*0950*/  IMAD R5, R2, 0x10, R5 ;  /* 0x0000001002057824 */ /* 0x000fe200078e0205 */
[----:B--2---:R0:W-:Y:S04]  /*0960*/  STS [R33], R8 ;  /* 0x0000000821007388 */ /* 0x0041e80000000800 */
[----:B------:R1:W-:Y:S01]  /*0970*/  STS [R34], R9 ;  /* 0x0000000922007388 */ /* 0x0003e20000000800 */
[----:B0-----:R-:W-:Y:S01]  /*0980*/  VIADD R33, R27, 0x1 ;  /* 0x000000011b217836 */ /* 0x001fe20000000000 */
[----:B------:R-:W-:-:S02]  /*0990*/  LOP3.LUT R8, R36, 0xf, RZ, 0xc0, !PT ;  /* 0x0000000f24087812 */ /* 0x000fc400078ec0ff */
[----:B------:R-:W-:Y:S02]  /*09a0*/  SHF.R.U32.HI R36, RZ, 0x2, R36 ;  /* 0x00000002ff247819 */ /* 0x000fe40000011624 */
[----:B-1----:R-:W-:Y:S01]  /*09b0*/  LOP3.LUT R9, R35, 0xf, RZ, 0xc0, !PT ;  /* 0x0000000f23097812 */ /* 0x002fe200078ec0ff */
[--C-:B------:R-:W-:Y:S01]  /*09c0*/  IMAD R8, R8, 0x44, R4.reuse ;  /* 0x0000004408087824 */ /* 0x100fe200078e0204 */
[----:B------:R-:W-:Y:S01]  /*09d0*/  SHF.R.U32.HI R34, RZ, 0x2, R35 ;  /* 0x00000002ff227819 */ /* 0x000fe20000011623 */
[----:B------:R-:W-:Y:S01]  /*09e0*/  VIADD R35, R27, 0x2 ;  /* 0x000000021b237836 */ /* 0x000fe20000000000 */
[----:B------:R-:W-:Y:S01]  /*09f0*/  SHF.R.U32.HI R33, RZ, 0x2, R33 ;  /* 0x00000002ff217819 */ /* 0x000fe20000011621 */
[----:B------:R-:W-:Y:S01]  /*0a00*/  IMAD R9, R9, 0x44, R4 ;  /* 0x0000004409097824 */ /* 0x000fe200078e0204 */
[----:B------:R-:W-:Y:S01]  /*0a10*/  LOP3.LUT R34, R34, 0x3ffffffc, RZ, 0xc0, !PT ;  /* 0x3ffffffc22227812 */ /* 0x000fe200078ec0ff */
[----:B------:R-:W-:Y:S01]  /*0a20*/  IMAD R27, R2, 0x10, R27 ;  /* 0x00000010021b7824 */ /* 0x000fe200078e021b */
[----:B------:R-:W-:-:S02]  /*0a30*/  LOP3.LUT R33, R33, 0x3ffffffc, RZ, 0xc0, !PT ;  /* 0x3ffffffc21217812 */ /* 0x000fc400078ec0ff */
[----:B------:R-:W-:Y:S01]  /*0a40*/  SHF.R.U32.HI R35, RZ, 0x2, R35 ;  /* 0x00000002ff237819 */ /* 0x000fe20000011623 */
[----:B------:R-:W-:Y:S01]  /*0a50*/  IMAD.IADD R9, R9, 0x1, R34 ;  /* 0x0000000109097824 */ /* 0x000fe200078e0222 */
[----:B------:R-:W-:Y:S01]  /*0a60*/  LOP3.LUT R36, R36, 0x3ffffffc, RZ, 0xc0, !PT ;  /* 0x3ffffffc24247812 */ /* 0x000fe200078ec0ff */
[----:B------:R-:W-:Y:S01]  /*0a70*/  IMAD.IADD R33, R24, 0x1, R33 ;  /* 0x0000000118217824 */ /* 0x000fe200078e0221 */
[----:B------:R-:W-:Y:S01]  /*0a80*/  LOP3.LUT R35, R35, 0x3ffffffc, RZ, 0xc0, !PT ;  /* 0x3ffffffc23237812 */ /* 0x000fe200078ec0ff */
[----:B------:R-:W-:Y:S02]  /*0a90*/  VIADD R34, R3, 0x2 ;  /* 0x0000000203227836 */ /* 0x000fe40000000000 */
[----:B------:R-:W-:Y:S01]  /*0aa0*/  IMAD.IADD R8, R8, 0x1, R36 ;  /* 0x0000000108087824 */ /* 0x000fe200078e0224 */
[----:B------:R-:W-:Y:S01]  /*0ab0*/  IADD3 R35, PT, PT, R25, R35, RZ ;  /* 0x0000002319237210 */ /* 0x000fe20007ffe0ff */
[----:B------:R0:W-:Y:S01]  /*0ac0*/  STS [R33], R10 ;  /* 0x0000000a21007388 */ /* 0x0001e20000000800 */
[----:B------:R-:W-:-:S03]  /*0ad0*/  SHF.R.U32.HI R36, RZ, 0x2, R34 ;  /* 0x00000002ff247819 */ /* 0x000fc60000011622 */
[----:B------:R1:W-:Y:S01]  /*0ae0*/  STS [R35], R11 ;  /* 0x0000000b23007388 */ /* 0x0003e20000000800 */
[----:B------:R-:W-:-:S03]  /*0af0*/  LOP3.LUT R36, R36, 0x3ffffffc, RZ, 0xc0, !PT ;  /* 0x3ffffffc24247812 */ /* 0x000fc600078ec0ff */
[----:B---3--:R2:W-:Y:S01]  /*0b00*/  STS [R28], R12 ;  /* 0x0000000c1c007388 */ /* 0x0085e20000000800 */
[----:B0-----:R-:W-:Y:S01]  /*0b10*/  LOP3.LUT R33, R34, 0xf, RZ, 0xc0, !PT ;  /* 0x0000000f22217812 */ /* 0x001fe200078ec0ff */
[----:B------:R-:W-:Y:S02]  /*0b20*/  VIADD R34, R3, 0x3 ;  /* 0x0000000303227836 */ /* 0x000fe40000000000 */
[----:B------:R0:W-:Y:S01]  /*0b30*/  STS [R32], R13 ;  /* 0x0000000d20007388 */ /* 0x0001e20000000800 */
[----:B------:R-:W-:Y:S02]  /*0b40*/  IMAD R3, R2, 0x10, R3 ;  /* 0x0000001002037824 */ /* 0x000fe400078e0203 */
[----:B-1----:R-:W-:Y:S01]  /*0b50*/  VIADD R35, R6, 0x1 ;  /* 0x0000000106237836 */ /* 0x002fe20000000000 */
[----:B------:R-:W-:Y:S01]  /*0b60*/  LOP3.LUT R11, R34, 0xf, RZ, 0xc0, !PT ;  /* 0x0000000f220b7812 */ /* 0x000fe200078ec0ff */
[----:B------:R-:W-:Y:S01]  /*0b70*/  IMAD R33, R33, 0x44, R4 ;  /* 0x0000004421217824 */ /* 0x000fe200078e0204 */
[----:B------:R-:W-:Y:S01]  /*0b80*/  SHF.R.U32.HI R34, RZ, 0x2, R34 ;  /* 0x00000002ff227819 */ /* 0x000fe20000011622 */
[----:B------:R0:W-:Y:S01]  /*0b90*/  STS [R31], R14 ;  /* 0x0000000e1f007388 */ /* 0x0001e20000000800 */
[----:B------:R-:W-:Y:S01]  /*0ba0*/  LOP3.LUT R10, R35, 0xf, RZ, 0xc0, !PT ;  /* 0x0000000f230a7812 */ /* 0x000fe200078ec0ff */
[--C-:B------:R-:W-:Y:S01]  /*0bb0*/  IMAD R11, R11, 0x44, R4.reuse ;  /* 0x000000440b0b7824 */ /* 0x100fe200078e0204 */
[----:B------:R-:W-:Y:S01]  /*0bc0*/  LOP3.LUT R34, R34, 0x3ffffffc, RZ, 0xc0, !PT ;  /* 0x3ffffffc22227812 */ /* 0x000fe200078ec0ff */
[----:B------:R0:W-:Y:S01]  /*0bd0*/  STS [R9], R15 ;  /* 0x0000000f09007388 */ /* 0x0001e20000000800 */
[----:B------:R-:W-:Y:S01]  /*0be0*/  SHF.R.U32.HI R35, RZ, 0x2, R35 ;  /* 0x00000002ff237819 */ /* 0x000fe20000011623 */
[----:B------:R-:W-:Y:S01]  /*0bf0*/  IMAD R10, R10, 0x44, R4 ;  /* 0x000000440a0a7824 */ /* 0x000fe200078e0204 */
[----:B------:R-:W-:Y:S01]  /*0c00*/  IADD3 R33, PT, PT, R33, R36, RZ ;  /* 0x0000002421217210 */ /* 0x000fe20007ffe0ff */
[----:B------:R-:W-:Y:S01]  /*0c10*/  IMAD.IADD R11, R11, 0x1, R34 ;  /* 0x000000010b0b7824 */ /* 0x000fe200078e0222 */
[----:B------:R-:W-:Y:S01]  /*0c20*/  LOP3.LUT R35, R35, 0x3ffffffc, RZ, 0xc0, !PT ;  /* 0x3ffffffc23237812 */ /* 0x000fe200078ec0ff */
[----:B------:R-:W-:Y:S01]  /*0c30*/  VIADD R34, R6, 0x3 ;  /* 0x0000000306227836 */ /* 0x000fe20000000000 */
[----:B----4-:R0:W-:Y:S01]  /*0c40*/  STS [R30], R16 ;  /* 0x000000101e007388 */ /* 0x0101e20000000800 */
[----:B--2---:R-:W-:Y:S01]  /*0c50*/  IADD3 R12, PT, PT, R27, -0x1, RZ ;  /* 0xffffffff1b0c7810 */ /* 0x004fe20007ffe0ff */
[----:B------:R-:W-:Y:S01]  /*0c60*/  IMAD R6, R2, 0x10, R6 ;  /* 0x0000001002067824 */ /* 0x000fe200078e0206 */
[----:B------:R-:W-:Y:S01]  /*0c70*/  IADD3 R10, PT, PT, R10, R35, RZ ;  /* 0x000000230a0a7210 */ /* 0x000fe20007ffe0ff */
[----:B------:R0:W-:Y:S01]  /*0c80*/  STS [R8], R17 ;  /* 0x0000001108007388 */ /* 0x0001e20000000800 */
[----:B------:R-:W-:-:S02]  /*0c90*/  LOP3.LUT R35, R37, 0xf, RZ, 0xc0, !PT ;  /* 0x0000000f25237812 */ /* 0x000fc400078ec0ff */
[----:B------:R-:W-:Y:S01]  /*0ca0*/  SHF.R.U32.HI R37, RZ, 0x2, R37 ;  /* 0x00000002ff257819 */ /* 0x000fe20000011625 */
[----:B------:R0:W-:Y:S01]  /*0cb0*/  STS [R33], R18 ;  /* 0x0000001221007388 */ /* 0x0001e20000000800 */
[----:B------:R-:W-:Y:S01]  /*0cc0*/  LOP3.LUT R36, R34, 0xf, RZ, 0xc0, !PT ;  /* 0x0000000f22247812 */ /* 0x000fe200078ec0ff */
[----:B------:R-:W-:Y:S01]  /*0cd0*/  IMAD R35, R35, 0x44, R4 ;  /* 0x0000004423237824 */ /* 0x000fe200078e0204 */
[----:B------:R-:W-:Y:S01]  /*0ce0*/  SHF.R.U32.HI R34, RZ, 0x2, R34 ;  /* 0x00000002ff227819 */ /* 0x000fe20000011622 */
[----:B------:R0:W-:Y:S01]  /*0cf0*/  STS [R11], R19 ;  /* 0x000000130b007388 */ /* 0x0001e20000000800 */
[----:B------:R-:W-:Y:S01]  /*0d00*/  LOP3.LUT R37, R37, 0x3ffffffc, RZ, 0xc0, !PT ;  /* 0x3ffffffc25257812 */ /* 0x000fe200078ec0ff */
[----:B------:R-:W-:Y:S01]  /*0d10*/  IMAD R36, R36, 0x44, R4 ;  /* 0x0000004424247824 */ /* 0x000fe200078e0204 */
[----:B------:R-:W-:Y:S01]  /*0d20*/  LOP3.LUT R34, R34, 0x3ffffffc, RZ, 0xc0, !PT ;  /* 0x3ffffffc22227812 */ /* 0x000fe200078ec0ff */
[----:B-----5:R0:W-:Y:S01]  /*0d30*/  STS [R29], R20 ;  /* 0x000000141d007388 */ /* 0x0201e20000000800 */
[----:B------:R-:W-:Y:S01]  /*0d40*/  ISETP.GE.U32.AND P0, PT, R12, 0x100, PT ;  /* 0x000001000c00780c */ /* 0x000fe20003f06070 */
[----:B------:R-:W-:-:S02]  /*0d50*/  IMAD.IADD R35, R35, 0x1, R37 ;  /* 0x0000000123237824 */ /* 0x000fc400078e0225 */
[----:B------:R-:W-:Y:S01]  /*0d60*/  IMAD.IADD R34, R36, 0x1, R34 ;  /* 0x0000000124227824 */ /* 0x000fe200078e0222 */
[----:B------:R0:W-:Y:S04]  /*0d70*/  STS [R10], R21 ;  /* 0x000000150a007388 */ /* 0x0001e80000000800 */
[----:B------:R0:W-:Y:S04]  /*0d80*/  STS [R35], R22 ;  /* 0x0000001623007388 */ /* 0x0001e80000000800 */
[----:B------:R0:W-:Y:S01]  /*0d90*/  STS [R34], R23 ;  /* 0x0000001722007388 */ /* 0x0001e20000000800 */
[----:B------:R-:W-:Y:S05]  /*0da0*/  @!P0 BRA `(.L_x_412) ;  /* 0xfffffff800308947 */ /* 0x000fea000383ffff */
.L_x_407:
[----:B------:R-:W-:Y:S05]  /*0db0*/  BSYNC.RECONVERGENT B0 ;  /* 0x0000000000007941 */ /* 0x000fea0003800200 */
.L_x_406:
[----:B0-----:R-:W0:Y:S01]  /*0dc0*/  S2R R13, SR_CTAID.Y ;  /* 0x00000000000d7919 */ /* 0x001e220000002600 */
[----:B------:R-:W0:Y:S02]  /*0dd0*/  LDCU UR4, c[0x0][0x374] ;  /* 0x00006e80ff0477ac */ /* 0x000e240008000800 */
[----:B0-----:R-:W-:-:S13]  /*0de0*/  ISETP.GE.U32.AND P0, PT, R13, UR4, PT ;  /* 0x000000040d007c0c */ /* 0x001fda000bf06070 */
[----:B------:R-:W-:Y:S05]  /*0df0*/  @P0 EXIT ;  /* 0x000000000000094d */ /* 0x000fea0003800000 */
[----:B------:R-:W0:Y:S01]  /*0e00*/  S2R R8, SR_TID.X ;  /* 0x0000000000087919 */ /* 0x000e220000002100 */
[----:B------:R-:W1:Y:S02]  /*0e10*/  LDC R2, c[0x0][0x360] ;  /* 0x0000d800ff027b82 */ /* 0x000e640000000800 */
[----:B-1----:R-:W-:Y:S02]  /*0e20*/  LOP3.LUT R4, R2, 0xffff, RZ, 0xc0, !PT ;  /* 0x0000ffff02047812 */ /* 0x002fe400078ec0ff */
[----:B0-----:R-:W-:Y:S02]  /*0e30*/  IADD3 R3, PT, PT, R8, R2, RZ ;  /* 0x0000000208037210 */ /* 0x001fe40007ffe0ff */
[----:B------:R-:W-:Y:S02]  /*0e40*/  MOV R8, 0xe80 ;  /* 0x00000e8000087802 */ /* 0x000fe40000000f00 */
[----:B------:R-:W-:-:S04]  /*0e50*/  LOP3.LUT R3, R3, 0x7ff, RZ, 0x3c, !PT ;  /* 0x000007ff03037812 */ /* 0x000fc800078e3cff */
[----:B------:R-:W-:-:S07]  /*0e60*/  LOP3.LUT R3, R3, 0xffff, RZ, 0xc0, !PT ;  /* 0x0000ffff03037812 */ /* 0x000fce00078ec0ff */
[----:B------:R-:W-:Y:S05]  /*0e70*/  CALL.REL.NOINC `($__internal_20_$__cuda_sm20_div_u16) ;  /* 0x0000001800f07944 */ /* 0x000fea0003c00000 */
[----:B------:R-:W0:Y:S01]  /*0e80*/  S2R R9, SR_TID.X ;  /* 0x0000000000097919 */ /* 0x000e220000002100 */
[----:B------:R-:W-:Y:S01]  /*0e90*/  LOP3.LUT R8, R6, 0x3, RZ, 0xc0, !PT ;  /* 0x0000000306087812 */ /* 0x000fe200078ec0ff */
[----:B------:R-:W1:Y:S01]  /*0ea0*/  S2UR UR6, SR_CgaCtaId ;  /* 0x00000000000679c3 */ /* 0x000e620000008800 */
[----:B------:R-:W-:Y:S01]  /*0eb0*/  UMOV UR5, 0x400 ;  /* 0x0000040000057882 */ /* 0x000fe20000000000 */
[----:B------:R-:W-:Y:S01]  /*0ec0*/  BSSY.RECONVERGENT B0, `(.L_x_413) ;  /* 0x0000011000007945 */ /* 0x000fe20003800200 */
[----:B------:R-:W-:Y:S01]  /*0ed0*/  ISETP.NE.AND P0, PT, R8, 0x2, PT ;  /* 0x000000020800780c */ /* 0x000fe20003f05270 */
[----:B0-----:R-:W-:-:S12]  /*0ee0*/  IMAD.MOV.U32 R3, RZ, RZ, R9 ;  /* 0x000000ffff037224 */ /* 0x001fd800078e0009 */
[----:B-1----:R-:W-:Y:S05]  /*0ef0*/  @!P0 BRA `(.L_x_414) ;  /* 0x0000000000348947 */ /* 0x002fea0003800000 */
[----:B------:R-:W0:Y:S01]  /*0f00*/  S2R R7, SR_CgaCtaId ;  /* 0x0000000000077919 */ /* 0x000e220000008800 */
[----:B------:R-:W-:Y:S01]  /*0f10*/  MOV R4, 0x400 ;  /* 0x0000040000047802 */ /* 0x000fe20000000f00 */
[----:B------:R-:W-:Y:S01]  /*0f20*/  IMAD.MOV.U32 R5, RZ, RZ, RZ ;  /* 0x000000ffff057224 */ /* 0x000fe200078e00ff */
[----:B------:R-:W-:-:S03]  /*0f30*/  MOV R3, R9 ;  /* 0x0000000900037202 */ /* 0x000fc60000000f00 */
[----:B------:R-:W-:-:S05]  /*0f40*/  VIADD R4, R4, 0x2480 ;  /* 0x0000248004047836 */ /* 0x000fca0000000000 */
[----:B0-----:R-:W-:-:S07]  /*0f50*/  LEA R4, R7, R4, 0x18 ;  /* 0x0000000407047211 */ /* 0x001fce00078ec0ff */
.L_x_415:
[----:B------:R-:W-:Y:S02]  /*0f60*/  IMAD R6, R3, 0x4, R4 ;  /* 0x0000000403067824 */ /* 0x000fe400078e0204 */
[----:B------:R-:W-:Y:S02]  /*0f70*/  VIADD R5, R5, 0x1 ;  /* 0x0000000105057836 */ /* 0x000fe40000000000 */
[----:B------:R-:W-:Y:S01]  /*0f80*/  IMAD.IADD R3, R2, 0x1, R3 ;  /* 0x0000000102037824 */ /* 0x000fe200078e0203 */
[----:B------:R0:W-:Y:S02]  /*0f90*/  STS [R6], RZ ;  /* 0x000000ff06007388 */ /* 0x0001e40000000800 */
[----:B------:R-:W-:-:S04]  /*0fa0*/  LOP3.LUT R7, R5, R8, RZ, 0x3c, !PT ;  /* 0x0000000805077212 */ /* 0x000fc800078e3cff */
[----:B------:R-:W-:-:S13]  /*0fb0*/  ISETP.NE.AND P0, PT, R7, 0x2, PT ;  /* 0x000000020700780c */ /* 0x000fda0003f05270 */
[----:B0-----:R-:W-:Y:S05]  /*0fc0*/  @P0 BRA `(.L_x_415) ;  /* 0xfffffffc00e40947 */ /* 0x001fea000383ffff */
.L_x_414:
[----:B------:R-:W-:Y:S05]  /*0fd0*/  BSYNC.RECONVERGENT B0 ;  /* 0x0000000000007941 */ /* 0x000fea0003800200 */
.L_x_413:
[----:B------:R-:W-:Y:S01]  /*0fe0*/  UIADD3 UR4, UPT, UPT, UR5, 0x2480, URZ ;  /* 0x0000248005047890 */ /* 0x000fe2000fffe0ff */
[----:B------:R-:W-:Y:S01]  /*0ff0*/  BSSY.RECONVERGENT B0, `(.L_x_416) ;  /* 0x000000f000007945 */ /* 0x000fe20003800200 */
[----:B------:R-:W-:Y:S02]  /*1000*/  SHF.L.U32 R5, R2, 0x2, RZ ;  /* 0x0000000202057819 */ /* 0x000fe400000006ff */
[----:B------:R-:W-:-:S06]  /*1010*/  ULEA UR7, UR6, UR4, 0x18 ;  /* 0x0000000406077291 */ /* 0x000fcc000f8ec0ff */
[----:B------:R-:W-:-:S07]  /*1020*/  LEA R7, R3, UR7, 0x2 ;  /* 0x0000000703077c11 */ /* 0x000fce000f8e10ff */
.L_x_417:
[----:B------:R-:W-:Y:S01]  /*1030*/  IMAD.IADD R4, R7, 0x1, R5 ;  /* 0x0000000107047824 */ /* 0x000fe200078e0205 */
[----:B------:R0:W-:Y:S01]  /*1040*/  STS [R7], RZ ;  /* 0x000000ff07007388 */ /* 0x0001e20000000800 */
[C-C-:B------:R-:W-:Y:S02]  /*1050*/  IMAD R6, R2.reuse, 0x8, R7.reuse ;  /* 0x0000000802067824 */ /* 0x140fe400078e0207 */
[----:B------:R-:W-:Y:S01]  /*1060*/  IMAD R8, R2, 0xc, R7 ;  /* 0x0000000c02087824 */ /* 0x000fe200078e0207 */
[----:B------:R1:W-:Y:S01]  /*1070*/  STS [R4], RZ ;  /* 0x000000ff04007388 */ /* 0x0003e20000000800 */
[----:B------:R-:W-:-:S03]  /*1080*/  IMAD.IADD R3, R3, 0x1, R5 ;  /* 0x0000000103037824 */ /* 0x000fc600078e0205 */
[----:B------:R1:W-:Y:S01]  /*1090*/  STS [R6], RZ ;  /* 0x000000ff06007388 */ /* 0x0003e20000000800 */
[----:B0-----:R-:W-:Y:S02]  /*10a0*/  LEA R7, R2, R7, 0x4 ;  /* 0x0000000702077211 */ /* 0x001fe400078e20ff */
[----:B------:R-:W-:Y:S01]  /*10b0*/  ISETP.GE.U32.AND P0, PT, R3, 0x800, PT ;  /* 0x000008000300780c */ /* 0x000fe20003f06070 */
[----:B------:R1:W-:-:S12]  /*10c0*/  STS [R8], RZ ;  /* 0x000000ff08007388 */ /* 0x0003d80000000800 */
[----:B-1----:R-:W-:Y:S05]  /*10d0*/  @!P0 BRA `(.L_x_417) ;  /* 0xfffffffc00d48947 */ /* 0x002fea000383ffff */
[----:B------:R-:W-:Y:S05]  /*10e0*/  BSYNC.RECONVERGENT B0 ;  /* 0x0000000000007941 */ /* 0x000fea0003800200 */
.L_x_416:
[----:B------:R-:W0:Y:S01]  /*10f0*/  I2F.U32.RP R9, R5 ;  /* 0x0000000500097306 */ /* 0x000e220000209000 */
[----:B------:R-:W-:Y:S01]  /*1100*/  IMAD.IADD R3, R0, 0x1, R5 ;  /* 0x0000000100037824 */ /* 0x000fe200078e0205 */
[----:B------:R-:W-:Y:S01]  /*1110*/  ISETP.NE.U32.AND P2, PT, R5, RZ, PT ;  /* 0x000000ff0500720c */ /* 0x000fe20003f45070 */
[----:B------:R-:W1:Y:S01]  /*1120*/  S2R R10, SR_TID.X ;  /* 0x00000000000a7919 */ /* 0x000e620000002100 */
[----:B------:R-:W-:Y:S02]  /*1130*/  BSSY.RECONVERGENT B0, `(.L_x_418) ;  /* 0x000002c000007945 */ /* 0x000fe40003800200 */
[C---:B------:R-:W-:Y:S02]  /*1140*/  ISETP.GE.U32.AND P0, PT, R3.reuse, 0x800, PT ;  /* 0x000008000300780c */ /* 0x040fe40003f06070 */
[----:B------:R-:W-:Y:S01]  /*1150*/  VIMNMX.U32 R4, PT, PT, R3, 0x800, !PT ;  /* 0x0000080003047848 */ /* 0x000fe20007fe0000 */
[----:B0-----:R-:W0:Y:S02]  /*1160*/  MUFU.RCP R9, R9 ;  /* 0x0000000900097308 */ /* 0x001e240000001000 */
[----:B0-----:R-:W-:-:S06]  /*1170*/  VIADD R6, R9, 0xffffffe ;  /* 0x0ffffffe09067836 */ /* 0x001fcc0000000000 */
[----:B------:R0:W2:Y:S02]  /*1180*/  F2I.FTZ.U32.TRUNC.NTZ R7, R6 ;  /* 0x0000000600077305 */ /* 0x0000a4000021f000 */
[----:B0-----:R-:W-:Y:S02]  /*1190*/  HFMA2 R6, -RZ, RZ, 0, 0 ;  /* 0x00000000ff067431 */ /* 0x001fe400000001ff */
[----:B--2---:R-:W-:-:S04]  /*11a0*/  IMAD.MOV R8, RZ, RZ, -R7 ;  /* 0x000000ffff087224 */ /* 0x004fc800078e0a07 */
        /* <DEDUP_REMOVED lines=8> */
[----:B------:R-:W-:Y:S02]  /*1230*/  @P0 IMAD.IADD R4, R4, 0x1, -R5 ;  /* 0x0000000104040824 */ /* 0x000fe400078e0a05 */
[----:B------:R-:W-:-:S03]  /*1240*/  @P0 VIADD R3, R3, 0x1 ;  /* 0x0000000103030836 */ /* 0x000fc60000000000 */
[----:B------:R-:W-:-:S13]  /*1250*/  ISETP.GE.U32.AND P1, PT, R4, R5, PT ;  /* 0x000000050400720c */ /* 0x000fda0003f26070 */
[----:B------:R-:W-:Y:S02]  /*1260*/  @P1 IADD3 R3, PT, PT, R3, 0x1, RZ ;  /* 0x0000000103031810 */ /* 0x000fe40007ffe0ff */
[----:B------:R-:W-:-:S05]  /*1270*/  @!P2 LOP3.LUT R3, RZ, R5, RZ, 0x33, !PT ;  /* 0x00000005ff03a212 */ /* 0x000fca00078e33ff */
[----:B------:R-:W-:-:S05]  /*1280*/  IMAD.IADD R3, R8, 0x1, R3 ;  /* 0x0000000108037824 */ /* 0x000fca00078e0203 */
[C---:B------:R-:W-:Y:S02]  /*1290*/  LOP3.LUT R4, R3.reuse, 0x3, RZ, 0xc0, !PT ;  /* 0x0000000303047812 */ /* 0x040fe400078ec0ff */
[----:B------:R-:W-:Y:S02]  /*12a0*/  ISETP.GE.U32.AND P1, PT, R3, 0x3, PT ;  /* 0x000000030300780c */ /* 0x000fe40003f26070 */
[----:B------:R-:W-:Y:S01]  /*12b0*/  ISETP.NE.AND P0, PT, R4, 0x3, PT ;  /* 0x000000030400780c */ /* 0x000fe20003f05270 */
[----:B-1----:R-:W-:-:S12]  /*12c0*/  IMAD.SHL.U32 R4, R10, 0x4, RZ ;  /* 0x000000040a047824 */ /* 0x002fd800078e00ff */
[----:B------:R-:W-:Y:S05]  /*12d0*/  @!P0 BRA `(.L_x_419) ;  /* 0x0000000000448947 */ /* 0x000fea0003800000 */
[----:B------:R-:W0:Y:S01]  /*12e0*/  LDC.64 R6, c[0x0][0x390] ;  /* 0x0000e400ff067b82 */ /* 0x000e220000000a00 */
[----:B------:R-:W-:Y:S01]  /*12f0*/  UIADD3 UR4, UPT, UPT, UR5, 0x480, URZ ;  /* 0x0000048005047890 */ /* 0x000fe2000fffe0ff */
[----:B------:R-:W-:Y:S01]  /*1300*/  VIADD R8, R3, 0x1 ;  /* 0x0000000103087836 */ /* 0x000fe20000000000 */
[----:B------:R-:W-:Y:S02]  /*1310*/  LEA R9, R13, R0, 0xb ;  /* 0x000000000d097211 */ /* 0x000fe400078e58ff */
[----:B------:R-:W-:Y:S02]  /*1320*/  ULEA UR4, UR6, UR4, 0x18 ;  /* 0x0000000406047291 */ /* 0x000fe4000f8ec0ff */
[----:B------:R-:W-:-:S04]  /*1330*/  LOP3.LUT R8, R8, 0x3, RZ, 0xc0, !PT ;  /* 0x0000000308087812 */ /* 0x000fc800078ec0ff */
[----:B------:R-:W-:Y:S01]  /*1340*/  LEA R15, R10, UR4, 0x4 ;  /* 0x000000040a0f7c11 */ /* 0x000fe2000f8e20ff */
[----:B------:R-:W-:Y:S02]  /*1350*/  IMAD.MOV R12, RZ, RZ, -R8 ;  /* 0x000000ffff0c7224 */ /* 0x000fe400078e0a08 */
[----:B0-----:R-:W-:-:S07]  /*1360*/  IMAD.WIDE.U32 R6, R9, 0x4, R6 ;  /* 0x0000000409067825 */ /* 0x001fce00078e0006 */
.L_x_420:
        /* <DEDUP_REMOVED lines=8> */
.L_x_419:
[----:B------:R-:W-:Y:S05]  /*13f0*/  BSYNC.RECONVERGENT B0 ;  /* 0x0000000000007941 */ /* 0x000fea0003800200 */
.L_x_418:
[----:B------:R-:W-:Y:S04]  /*1400*/  BSSY.RECONVERGENT B0, `(.L_x_421) ;  /* 0x0000022000007945 */ /* 0x000fe80003800200 */
[----:B------:R-:W-:Y:S05]  /*1410*/  @!P1 BRA `(.L_x_422) ;  /* 0x0000000000809947 */ /* 0x000fea0003800000 */
[----:B------:R-:W0:Y:S01]  /*1420*/  LDC.64 R6, c[0x0][0x390] ;  /* 0x0000e400ff067b82 */ /* 0x000e220000000a00 */
[----:B------:R-:W-:Y:S01]  /*1430*/  UIADD3 UR4, UPT, UPT, UR5, 0x480, URZ ;  /* 0x0000048005047890 */ /* 0x000fe2000fffe0ff */
[----:B------:R-:W-:-:S03]  /*1440*/  IMAD R33, R13, 0x800, R0 ;  /* 0x000008000d217824 */ /* 0x000fc600078e0200 */
[----:B------:R-:W-:Y:S01]  /*1450*/  ULEA UR4, UR6, UR4, 0x18 ;  /* 0x0000000406047291 */ /* 0x000fe2000f8ec0ff */
[C-C-:B------:R-:W-:Y:S02]  /*1460*/  IMAD R25, R2.reuse, 0xc, R33.reuse ;  /* 0x0000000c02197824 */ /* 0x140fe400078e0221 */
[----:B------:R-:W-:Y:S02]  /*1470*/  IMAD R29, R2, 0x8, R33 ;  /* 0x00000008021d7824 */ /* 0x000fe400078e0221 */
[----:B------:R-:W-:Y:S01]  /*1480*/  IMAD.IADD R31, R33, 0x1, R5 ;  /* 0x00000001211f7824 */ /* 0x000fe200078e0205 */
[----:B------:R-:W-:-:S07]  /*1490*/  LEA R27, R0, UR4, 0x2 ;  /* 0x00000004001b7c11 */ /* 0x000fce000f8e10ff */
.L_x_423:
        /* <DEDUP_REMOVED lines=22> */
[----:B0-----:R-:W-:Y:S01]  /*1600*/  LEA R27, R2, R27, 0x6 ;  /* 0x0000001b021b7211 */ /* 0x001fe200078e30ff */
[----:B------:R-:W-:Y:S06]  /*1610*/  @!P0 BRA `(.L_x_423) ;  /* 0xfffffffc00a08947 */ /* 0x000fec000383ffff */
.L_x_422:
[----:B------:R-:W-:Y:S05]  /*1620*/  BSYNC.RECONVERGENT B0 ;  /* 0x0000000000007941 */ /* 0x000fea0003800200 */
.L_x_421:
[----:B------:R-:W0:Y:S01]  /*1630*/  S2R R34, SR_TID.X ;  /* 0x0000000000227919 */ /* 0x000e220000002100 */
[----:B------:R-:W-:Y:S01]  /*1640*/  ULEA UR4, UR6, UR5, 0x18 ;  /* 0x0000000506047291 */ /* 0x000fe2000f8ec0ff */
[----:B------:R-:W-:Y:S01]  /*1650*/  LOP3.LUT R0, R4, 0x3c, RZ, 0xc0, !PT ;  /* 0x0000003c04007812 */ /* 0x000fe200078ec0ff */
[----:B------:R-:W-:Y:S01]  /*1660*/  UIADD3 UR5, UPT, UPT, UR5, 0x480, URZ ;  /* 0x0000048005057890 */ /* 0x000fe2000fffe0ff */
[----:B------:R-:W-:Y:S01]  /*1670*/  BAR.SYNC.DEFER_BLOCKING 0x0 ;  /* 0x0000000000007b1d */ /* 0x000fe20000010000 */
[----:B------:R-:W-:Y:S02]  /*1680*/  ISETP.GE.U32.AND P1, PT, R3, 0x3, PT ;  /* 0x000000030300780c */ /* 0x000fe40003f26070 */
[----:B------:R-:W-:Y:S01]  /*1690*/  VIADD R5, R0, UR4 ;  /* 0x0000000400057c36 */ /* 0x000fe20008000000 */
[----:B------:R-:W-:Y:S02]  /*16a0*/  ULEA UR5, UR6, UR5, 0x18 ;  /* 0x0000000506057291 */ /* 0x000fe4000f8ec0ff */
[----:B------:R-:W-:Y:S01]  /*16b0*/  BSSY.RECONVERGENT B0, `(.L_x_424) ;  /* 0x0000116000007945 */ /* 0x000fe20003800200 */
[--C-:B0-----:R-:W-:Y:S01]  /*16c0*/  SHF.R.U32.HI R32, RZ, 0x7, R34.reuse ;  /* 0x00000007ff207819 */ /* 0x101fe20000011622 */
[C---:B------:R-:W-:Y:S01]  /*16d0*/  IMAD.SHL.U32 R0, R34.reuse, 0x10, RZ ;  /* 0x0000001022007824 */ /* 0x040fe200078e00ff */
[C---:B------:R-:W-:Y:S01]  /*16e0*/  IADD3 R6, PT, PT, R34.reuse, 0x1, RZ ;  /* 0x0000000122067810 */ /* 0x040fe20007ffe0ff */
[C---:B------:R-:W-:Y:S01]  /*16f0*/  VIADD R8, R34.reuse, 0x2 ;  /* 0x0000000222087836 */ /* 0x040fe20000000000 */
[----:B-1----:R-:W-:Y:S01]  /*1700*/  IADD3 R28, PT, PT, R34, 0x4, RZ ;  /* 0x00000004221c7810 */ /* 0x002fe20007ffe0ff */
[----:B------:R-:W-:Y:S01]  /*1710*/  IMAD R32, R32, 0x44, R5 ;  /* 0x0000004420207824 */ /* 0x000fe200078e0205 */
[----:B------:R-:W-:Y:S01]  /*1720*/  LOP3.LUT R5, R0, 0x7f0, RZ, 0xc0, !PT ;  /* 0x000007f000057812 */ /* 0x000fe200078ec0ff */
[----:B------:R-:W-:Y:S01]  /*1730*/  VIADD R9, R34, 0x3 ;  /* 0x0000000322097836 */ /* 0x000fe20000000000 */
[----:B------:R-:W-:Y:S01]  /*1740*/  LOP3.LUT R11, R6, 0xf, RZ, 0xc0, !PT ;  /* 0x0000000f060b7812 */ /* 0x000fe200078ec0ff */
[C---:B------:R-:W-:Y:S01]  /*1750*/  VIADD R26, R34.reuse, 0x5 ;  /* 0x00000005221a7836 */ /* 0x040fe20000000000 */
[----:B------:R-:W0:Y:S01]  /*1760*/  LDS R37, [R32] ;  /* 0x0000000020257984 */ /* 0x000e220000000800 */
[----:B------:R-:W-:Y:S01]  /*1770*/  LOP3.LUT R6, R5, 0xf, R34, 0xf8, !PT ;  /* 0x0000000f05067812 */ /* 0x000fe200078ef822 */
[C---:B------:R-:W-:Y:S01]  /*1780*/  VIADD R23, R34.reuse, 0x6 ;  /* 0x0000000622177836 */ /* 0x040fe20000000000 */
[----:B------:R-:W-:Y:S01]  /*1790*/  LOP3.LUT R7, R11, 0x7f0, R0, 0xf8, !PT ;  /* 0x000007f00b077812 */ /* 0x000fe200078ef800 */
[----:B------:R-:W-:Y:S01]  /*17a0*/  VIADD R19, R34, 0x9 ;  /* 0x0000000922137836 */ /* 0x000fe20000000000 */
[----:B------:R-:W-:Y:S01]  /*17b0*/  LEA R6, R6, UR5, 0x2 ;  /* 0x0000000506067c11 */ /* 0x000fe2000f8e10ff */
[----:B------:R-:W-:Y:S01]  /*17c0*/  VIADD R17, R34, 0xa ;  /* 0x0000000a22117836 */ /* 0x000fe20000000000 */
[----:B------:R-:W-:-:S02]  /*17d0*/  LOP3.LUT R16, R8, 0xf, RZ, 0xc0, !PT ;  /* 0x0000000f08107812 */ /* 0x000fc400078ec0ff */
[----:B------:R-:W-:Y:S01]  /*17e0*/  LOP3.LUT R15, R9, 0xf, RZ, 0xc0, !PT ;  /* 0x0000000f090f7812 */ /* 0x000fe200078ec0ff */
[----:B------:R-:W-:Y:S01]  /*17f0*/  LDS R31, [R6] ;  /* 0x00000000061f7984 */ /* 0x000fe20000000800 */
[----:B------:R-:W-:Y:S02]  /*1800*/  LEA R7, R7, UR5, 0x2 ;  /* 0x0000000507077c11 */ /* 0x000fe4000f8e10ff */
[--C-:B------:R-:W-:Y:S02]  /*1810*/  LOP3.LUT R8, R16, 0x7f0, R0.reuse, 0xf8, !PT ;  /* 0x000007f010087812 */ /* 0x100fe400078ef800 */
[----:B------:R-:W-:Y:S01]  /*1820*/  LOP3.LUT R9, R15, 0x7f0, R0, 0xf8, !PT ;  /* 0x000007f00f097812 */ /* 0x000fe200078ef800 */
[----:B------:R1:W-:Y:S01]  /*1830*/  LDS R30, [R7] ;  /* 0x00000000071e7984 */ /* 0x0003e20000000800 */
[----:B------:R-:W-:Y:S02]  /*1840*/  LEA R8, R8, UR5, 0x2 ;  /* 0x0000000508087c11 */ /* 0x000fe4000f8e10ff */
[----:B------:R-:W-:-:S02]  /*1850*/  LOP3.LUT R28, R28, 0xf, RZ, 0xc0, !PT ;  /* 0x0000000f1c1c7812 */ /* 0x000fc400078ec0ff */
[----:B------:R-:W-:Y:S01]  /*1860*/  LEA R27, R9, UR5, 0x2 ;  /* 0x00000005091b7c11 */ /* 0x000fe2000f8e10ff */
[----:B------:R2:W-:Y:S01]  /*1870*/  LDS R29, [R8] ;  /* 0x00000000081d7984 */ /* 0x0005e20000000800 */
[----:B------:R-:W-:Y:S02]  /*1880*/  LOP3.LUT R26, R26, 0xf, RZ, 0xc0, !PT ;  /* 0x0000000f1a1a7812 */ /* 0x000fe400078ec0ff */
[--C-:B------:R-:W-:Y:S02]  /*1890*/  LOP3.LUT R10, R28, 0x7f0, R0.reuse, 0xf8, !PT ;  /* 0x000007f01c0a7812 */ /* 0x100fe400078ef800 */
[C---:B------:R-:W-:Y:S01]  /*18a0*/  LOP3.LUT R14, R34.reuse, 0xf, RZ, 0xc0, !PT ;  /* 0x0000000f220e7812 */ /* 0x040fe200078ec0ff */
[----:B------:R-:W-:Y:S01]  /*18b0*/  LDS R27, [R27] ;  /* 0x000000001b1b7984 */ /* 0x000fe20000000800 */
[----:B------:R-:W-:Y:S02]  /*18c0*/  IADD3 R13, PT, PT, R34, 0x7, RZ ;  /* 0x00000007220d7810 */ /* 0x000fe40007ffe0ff */
[----:B-1----:R-:W-:-:S02]  /*18d0*/  LOP3.LUT R7, R26, 0x7f0, R0, 0xf8, !PT ;  /* 0x000007f01a077812 */ /* 0x002fc400078ef800 */
[----:B------:R-:W-:Y:S02]  /*18e0*/  LEA R10, R10, UR5, 0x2 ;  /* 0x000000050a0a7c11 */ /* 0x000fe4000f8e10ff */
[----:B------:R-:W-:Y:S02]  /*18f0*/  LOP3.LUT R23, R23, 0xf, RZ, 0xc0, !PT ;  /* 0x0000000f17177812 */ /* 0x000fe400078ec0ff */
[----:B------:R-:W-:Y:S01]  /*1900*/  LOP3.LUT R13, R13, 0xf, RZ, 0xc0, !PT ;  /* 0x0000000f0d0d7812 */ /* 0x000fe200078ec0ff */
[----:B------:R-:W-:Y:S01]  /*1910*/  LDS R25, [R10] ;  /* 0x000000000a197984 */ /* 0x000fe20000000800 */
[----:B------:R-:W-:Y:S02]  /*1920*/  LEA R24, R7, UR5, 0x2 ;  /* 0x0000000507187c11 */ /* 0x000fe4000f8e10ff */
[----:B------:R-:W-:Y:S01]  /*1930*/  LOP3.LUT R7, R13, 0x7f0, R0, 0xf8, !PT ;  /* 0x000007f00d077812 */ /* 0x000fe200078ef800 */
[----:B0-----:R-:W0:Y:S01]  /*1940*/  SHFL.IDX PT, R6, R37, R14, 0x101f ;  /* 0x00101f0e25067589 */ /* 0x001e2200000e0000 */
[----:B------:R-:W-:-:S02]  /*1950*/  LOP3.LUT R12, R5, 0x8, R14, 0xf6, !PT ;  /* 0x00000008050c7812 */ /* 0x000fc400078ef60e */
[----:B------:R-:W-:Y:S01]  /*1960*/  LOP3.LUT R19, R19, 0xf, RZ, 0xc0, !PT ;  /* 0x0000000f13137812 */ /* 0x000fe200078ec0ff */
[----:B------:R1:W3:Y:S01]  /*1970*/  SHFL.IDX PT, R9, R37, R11, 0x101f ;  /* 0x00101f0b25097589 */ /* 0x0002e200000e0000 */
[----:B------:R-:W-:Y:S02]  /*1980*/  LEA R21, R7, UR5, 0x2 ;  /* 0x0000000507157c11 */ /* 0x000fe4000f8e10ff */
[----:B------:R-:W-:Y:S01]  /*1990*/  LOP3.LUT R17, R17, 0xf, RZ, 0xc0, !PT ;  /* 0x0000000f11117812 */ /* 0x000fe200078ec0ff */
[----:B------:R-:W-:Y:S01]  /*19a0*/  LDS R24, [R24] ;  /* 0x0000000018187984 */ /* 0x000fe20000000800 */
[--C-:B------:R-:W-:Y:S02]  /*19b0*/  LOP3.LUT R18, R19, 0x7f0, R0.reuse, 0xf8, !PT ;  /* 0x000007f013127812 */ /* 0x100fe400078ef800 */
[----:B------:R-:W-:Y:S01]  /*19c0*/  LEA R20, R12, UR5, 0x2 ;  /* 0x000000050c147c11 */ /* 0x000fe2000f8e10ff */
[----:B------:R4:W5:Y:S01]  /*19d0*/  SHFL.IDX PT, R5, R37, R16, 0x101f ;  /* 0x00101f1025057589 */ /* 0x00096200000e0000 */
[----:B--2---:R-:W-:-:S02]  /*19e0*/  LOP3.LUT R8, R17, 0x7f0, R0, 0xf8, !PT ;  /* 0x000007f011087812 */ /* 0x004fc400078ef800 */
[----:B-1----:R-:W-:Y:S01]  /*19f0*/  LOP3.LUT R11, R23, 0x7f0, R0, 0xf8, !PT ;  /* 0x000007f0170b7812 */ /* 0x002fe200078ef800 */
[----:B------:R1:W2:Y:S01]  /*1a00*/  SHFL.IDX PT, R7, R37, R15, 0x101f ;  /* 0x00101f0f25077589 */ /* 0x0002a200000e0000 */
[----:B------:R-:W-:Y:S02]  /*1a10*/  LEA R18, R18, UR5, 0x2 ;  /* 0x0000000512127c11 */ /* 0x000fe4000f8e10ff */
[----:B------:R-:W-:Y:S01]  /*1a20*/  LEA R11, R11, UR5, 0x2 ;  /* 0x000000050b0b7c11 */ /* 0x000fe2000f8e10ff */
[----:B------:R-:W-:Y:S01]  /*1a30*/  LDS R21, [R21] ;  /* 0x0000000015157984 */ /* 0x000fe20000000800 */
[----:B------:R-:W-:Y:S02]  /*1a40*/  LOP3.LUT R33, R14, 0x8, RZ, 0x3c, !PT ;  /* 0x000000080e217812 */ /* 0x000fe400078e3cff */
[----:B----4-:R-:W-:Y:S01]  /*1a50*/  LEA R16, R8, UR5, 0x2 ;  /* 0x0000000508107c11 */ /* 0x010fe2000f8e10ff */
[----:B------:R-:W-:Y:S01]  /*1a60*/  LDS R22, [R11] ;  /* 0x000000000b167984 */ /* 0x000fe20000000800 */
[----:B0-----:R-:W-:Y:S01]  /*1a70*/  IMAD R6, R31, R6, RZ ;  /* 0x000000061f067224 */ /* 0x001fe200078e02ff */
[C---:B-1----:R-:W-:Y:S01]  /*1a80*/  IADD3 R15, PT, PT, R34.reuse, 0xb, RZ ;  /* 0x0000000b220f7810 */ /* 0x042fe20007ffe0ff */
[----:B------:R-:W-:Y:S01]  /*1a90*/  VIADD R8, R34, 0xc ;  /* 0x0000000c22087836 */ /* 0x000fe20000000000 */
[----:B------:R-:W0:Y:S01]  /*1aa0*/  SHFL.IDX PT, R12, R37, R28, 0x101f ;  /* 0x00101f1c250c7589 */ /* 0x000e2200000e0000 */
[----:B---3--:R-:W-:Y:S01]  /*1ab0*/  IMAD R6, R30, R9, R6 ;  /* 0x000000091e067224 */ /* 0x008fe200078e0206 */
[----:B------:R-:W-:-:S02]  /*1ac0*/  LOP3.LUT R15, R15, 0xf, RZ, 0xc0, !PT ;  /* 0x0000000f0f0f7812 */ /* 0x000fc400078ec0ff */
[----:B------:R-:W-:Y:S02]  /*1ad0*/  LDS R20, [R20] ;  /* 0x0000000014147984 */ /* 0x000fe40000000800 */
[----:B------:R-:W-:Y:S02]  /*1ae0*/  LOP3.LUT R14, R15, 0x7f0, R0, 0xf8, !PT ;  /* 0x000007f00f0e7812 */ /* 0x000fe400078ef800 */
[----:B------:R-:W1:Y:S01]  /*1af0*/  SHFL.IDX PT, R11, R37, R26, 0x101f ;  /* 0x00101f1a250b7589 */ /* 0x000e6200000e0000 */
[----:B-----5:R-:W-:Y:S01]  /*1b00*/  IMAD R6, R29, R5, R6 ;  /* 0x000000051d067224 */ /* 0x020fe200078e0206 */
[----:B------:R-:W-:Y:S02]  /*1b10*/  LOP3.LUT R5, R8, 0xf, RZ, 0xc0, !PT ;  /* 0x0000000f08057812 */ /* 0x000fe400078ec0ff */
[----:B------:R-:W-:Y:S01]  /*1b20*/  LDS R18, [R18] ;  /* 0x0000000012127984 */ /* 0x000fe20000000800 */
[----:B--2---:R-:W-:Y:S01]  /*1b30*/  IMAD R7, R27, R7, R6 ;  /* 0x000000071b077224 */ /* 0x004fe200078e0206 */
[----:B------:R-:W-:-:S02]  /*1b40*/  LEA R14, R14, UR5, 0x2 ;  /* 0x000000050e0e7c11 */ /* 0x000fc4000f8e10ff */
[----:B------:R-:W2:Y:S04]  /*1b50*/  SHFL.IDX PT, R10, R37, R23, 0x101f ;  /* 0x00101f17250a7589 */ /* 0x000ea800000e0000 */
[----:B------:R-:W-:Y:S04]  /*1b60*/  LDS R16, [R16] ;  /* 0x0000000010107984 */ /* 0x000fe80000000800 */
[----:B------:R-:W3:Y:S01]  /*1b70*/  SHFL.IDX PT, R9, R37, R13, 0x101f ;  /* 0x00101f0d25097589 */ /* 0x000ee200000e0000 */
[----:B0-----:R-:W-:-:S03]  /*1b80*/  IMAD R12, R25, R12, R7 ;  /* 0x0000000c190c7224 */ /* 0x001fc600078e0207 */
[----:B------:R0:W4:Y:S04]  /*1b90*/  SHFL.IDX PT, R8, R37, R33, 0x101f ;  /* 0x00101f2125087589 */ /* 0x00012800000e0000 */
[----:B------:R-:W5:Y:S01]  /*1ba0*/  SHFL.IDX PT, R6, R37, R19, 0x101f ;  /* 0x00101f1325067589 */ /* 0x000f6200000e0000 */
[----:B-1----:R-:W-:-:S03]  /*1bb0*/  IMAD R11, R24, R11, R12 ;  /* 0x0000000b180b7224 */ /* 0x002fc600078e020c */
[----:B------:R-:W1:Y:S01]  /*1bc0*/  SHFL.IDX PT, R7, R37, R17, 0x101f ;  /* 0x00101f1125077589 */ /* 0x000e6200000e0000 */
[----:B0-----:R-:W-:-:S03]  /*1bd0*/  LOP3.LUT R33, R5, 0x7f0, R0, 0xf8, !PT ;  /* 0x000007f005217812 */ /* 0x001fc600078ef800 */
[----:B------:R-:W-:Y:S01]  /*1be0*/  LDS R14, [R14] ;  /* 0x000000000e0e7984 */ /* 0x000fe20000000800 */
[----:B--2---:R-:W-:Y:S01]  /*1bf0*/  IMAD R10, R22, R10, R11 ;  /* 0x0000000a160a7224 */ /* 0x004fe200078e020b */
[----:B------:R-:W-:Y:S01]  /*1c00*/  LEA R33, R33, UR5, 0x2 ;  /* 0x0000000521217c11 */ /* 0x000fe2000f8e10ff */
[----:B------:R-:W-:Y:S01]  /*1c10*/  VIADD R11, R34, 0xd ;  /* 0x0000000d220b7836 */ /* 0x000fe20000000000 */
[----:B------:R-:W-:Y:S04]  /*1c20*/  SHFL.IDX PT, R36, R37, R5, 0x101f ;  /* 0x00101f0525247589 */ /* 0x000fe800000e0000 */
[----:B------:R-:W-:Y:S01]  /*1c30*/  LDS R12, [R33] ;  /* 0x00000000210c7984 */ /* 0x000fe20000000800 */
[----:B---3--:R-:W-:Y:S01]  /*1c40*/  IMAD R9, R21, R9, R10 ;  /* 0x0000000915097224 */ /* 0x008fe200078e020a */
[----:B------:R-:W-:-:S02]  /*1c50*/  LOP3.LUT R11, R11, 0xf, RZ, 0xc0, !PT ;  /* 0x0000000f0b0b7812 */ /* 0x000fc400078ec0ff */
[----:B------:R-:W0:Y:S01]  /*1c60*/  SHFL.IDX PT, R33, R37, R15, 0x101f ;  /* 0x00101f0f25217589 */ /* 0x000e2200000e0000 */
[----:B----4-:R-:W-:Y:S01]  /*1c70*/  IMAD R8, R20, R8, R9 ;  /* 0x0000000814087224 */ /* 0x010fe200078e0209 */
[----:B------:R-:W-:Y:S02]  /*1c80*/  IADD3 R10, PT, PT, R34, 0xe, RZ ;  /* 0x0000000e220a7810 */ /* 0x000fe40007ffe0ff */
[----:B------:R-:W-:Y:S01]  /*1c90*/  SHFL.IDX PT, R35, R37, R11, 0x101f ;  /* 0x00101f0b25237589 */ /* 0x000fe200000e0000 */
[----:B-----5:R-:W-:Y:S01]  /*1ca0*/  IMAD R9, R18, R6, R8 ;  /* 0x0000000612097224 */ /* 0x020fe200078e0208 */
[--C-:B------:R-:W-:Y:S02]  /*1cb0*/  LOP3.LUT R8, R11, 0x7f0, R0.reuse, 0xf8, !PT ;  /* 0x000007f00b087812 */ /* 0x100fe400078ef800 */
[----:B------:R-:W-:Y:S01]  /*1cc0*/  LOP3.LUT R6, R10, 0xf, RZ, 0xc0, !PT ;  /* 0x0000000f0a067812 */ /* 0x000fe200078ec0ff */
[----:B-1----:R-:W-:Y:S01]  /*1cd0*/  IMAD R7, R16, R7, R9 ;  /* 0x0000000710077224 */ /* 0x002fe200078e0209 */
[----:B------:R-:W-:Y:S01]  /*1ce0*/  LEA R10, R8, UR5, 0x2 ;  /* 0x00000005080a7c11 */ /* 0x000fe2000f8e10ff */
[----:B------:R-:W-:Y:S01]  /*1cf0*/  VIADD R9, R34, 0xffffffff ;  /* 0xffffffff22097836 */ /* 0x000fe20000000000 */
[----:B------:R-:W-:-:S04]  /*1d00*/  LOP3.LUT R8, R6, 0x7f0, R0, 0xf8, !PT ;  /* 0x000007f006087812 */ /* 0x000fc800078ef800 */
[----:B------:R-:W-:Y:S01]  /*1d10*/  LOP3.LUT R9, R9, 0xf, RZ, 0xc0, !PT ;  /* 0x0000000f09097812 */ /* 0x000fe200078ec0ff */
[----:B------:R-:W1:Y:S01]  /*1d20*/  LDS R10, [R10] ;  /* 0x000000000a0a7984 */ /* 0x000e620000000800 */
[----:B------:R-:W-:Y:S02]  /*1d30*/  LEA R8, R8, UR5, 0x2 ;  /* 0x0000000508087c11 */ /* 0x000fe4000f8e10ff */
        /* <DEDUP_REMOVED lines=9> */
[----:B-1----:R-:W-:-:S04]  /*1dd0*/  IMAD R35, R10, R35, R36 ;  /* 0x000000230a237224 */ /* 0x002fc800078e0224 */
[----:B0-----:R-:W-:-:S04]  /*1de0*/  IMAD R34, R8, R34, R35 ;  /* 0x0000002208227224 */ /* 0x001fc800078e0223 */
[----:B--2---:R-:W-:Y:S02]  /*1df0*/  IMAD R34, R7, R37, R34 ;  /* 0x0000002507227224 */ /* 0x004fe400078e0222 */
[----:B------:R-:W0:Y:S02]  /*1e00*/  S2R R37, SR_TID.X ;  /* 0x0000000000257919 */ /* 0x000e240000002100 */
[----:B------:R-:W-:-:S05]  /*1e10*/  IMAD.IADD R33, R34, 0x1, R33 ;  /* 0x0000000122217824 */ /* 0x000fca00078e0221 */
        /* <DEDUP_REMOVED lines=98> */
[C---:B------:R-:W-:Y:S01]  /*2440*/  IADD3 R36, PT, PT, R35.reuse, 0x2, RZ ;  /* 0x0000000223247810 */ /* 0x040fe20007ffe0ff */
[----:B------:R-:W-:-:S03]  /*2450*/  VIADD R35, R35, 0x1 ;  /* 0x0000000123237836 */ /* 0x000fc60000000000 */
[----:B------:R-:W-:Y:S02]  /*2460*/  LOP3.LUT R36, R36, 0xf, RZ, 0xc0, !PT ;  /* 0x0000000f24247812 */ /* 0x000fe400078ec0ff */
        /* <DEDUP_REMOVED lines=23> */
[----:B------:R-:W-:Y:S01]  /*25e0*/  LDS R13, [R4+UR7+0x1800] ;  /* 0x00180007040d7984 */ /* 0x000fe20008000800 */
[----:B--2---:R-:W-:-:S03]  /*25f0*/  IMAD R23, R21, R30, R23 ;  /* 0x0000001e15177224 */ /* 0x004fc600078e0217 */
[----:B------:R-:W2:Y:S01]  /*2600*/  SHFL.IDX PT, R11, R32, R11, 0x101f ;  /* 0x00101f0b200b7589 */ /* 0x000ea200000e0000 */
[----:B0-----:R-:W-:-:S03]  /*2610*/  IMAD R23, R20, R29, R23 ;  /* 0x0000001d14177224 */ /* 0x001fc600078e0217 */
[----:B------:R-:W0:Y:S01]  /*2620*/  SHFL.IDX PT, R6, R32, R6, 0x101f ;  /* 0x00101f0620067589 */ /* 0x000e2200000e0000 */
[----:B------:R-:W-:-:S03]  /*2630*/  IMAD R19, R18, R19, R23 ;  /* 0x0000001312137224 */ /* 0x000fc600078e0217 */
[----:B------:R-:W5:Y:S01]  /*2640*/  SHFL.IDX PT, R9, R32, R9, 0x101f ;  /* 0x00101f0920097589 */ /* 0x000f6200000e0000 */
[----:B---3--:R-:W-:Y:S01]  /*2650*/  IMAD R17, R16, R17, R19 ;  /* 0x0000001110117224 */ /* 0x008fe200078e0213 */
[----:B------:R-:W3:Y:S03]  /*2660*/  S2R R33, SR_CTAID.Y ;  /* 0x0000000000217919 */ /* 0x000ee60000002600 */
[----:B----4-:R-:W-:-:S04]  /*2670*/  IMAD R15, R14, R15, R17 ;  /* 0x0000000f0e0f7224 */ /* 0x010fc800078e0211 */
[----:B-1----:R-:W-:Y:S01]  /*2680*/  IMAD R15, R12, R5, R15 ;  /* 0x000000050c0f7224 */ /* 0x002fe200078e020f */
[----:B------:R-:W-:-:S03]  /*2690*/  LOP3.LUT R5, R3, 0x3, RZ, 0xc0, !PT ;  /* 0x0000000303057812 */ /* 0x000fc600078ec0ff */
[----:B--2---:R-:W-:Y:S01]  /*26a0*/  IMAD R15, R10, R11, R15 ;  /* 0x0000000b0a0f7224 */ /* 0x004fe200078e020f */
[----:B------:R-:W-:-:S03]  /*26b0*/  ISETP.NE.AND P0, PT, R5, 0x3, PT ;  /* 0x000000030500780c */ /* 0x000fc60003f05270 */
[----:B0-----:R-:W-:-:S04]  /*26c0*/  IMAD R8, R8, R6, R15 ;  /* 0x0000000608087224 */ /* 0x001fc800078e020f */
[----:B-----5:R-:W-:-:S04]  /*26d0*/  IMAD R8, R7, R9, R8 ;  /* 0x0000000907087224 */ /* 0x020fc800078e0208 */
[----:B------:R-:W-:-:S05]  /*26e0*/  IMAD.IADD R13, R8, 0x1, R13 ;  /* 0x00000001080d7824 */ /* 0x000fca00078e020d */
[----:B------:R0:W-:Y:S01]  /*26f0*/  STS [R4+UR7+0x1800], R13 ;  /* 0x0018000d04007988 */ /* 0x0001e20008000807 */
[----:B------:R-:W-:Y:S06]  /*2700*/  BAR.SYNC.DEFER_BLOCKING 0x0 ;  /* 0x0000000000007b1d */ /* 0x000fec0000010000 */
[----:B---3--:R-:W-:Y:S05]  /*2710*/  @!P0 BRA `(.L_x_425) ;  /* 0x00000000003c8947 */ /* 0x008fea0003800000 */
[----:B------:R-:W1:Y:S01]  /*2720*/  LDC.64 R6, c[0x0][0x3a0] ;  /* 0x0000e800ff067b82 */ /* 0x000e620000000a00 */
[----:B------:R-:W-:Y:S01]  /*2730*/  IADD3 R5, PT, PT, R3, 0x1, RZ ;  /* 0x0000000103057810 */ /* 0x000fe20007ffe0ff */
[----:B------:R-:W-:-:S03]  /*2740*/  IMAD R3, R33, 0x800, R4 ;  /* 0x0000080021037824 */ /* 0x000fc600078e0204 */
[----:B------:R-:W-:Y:S01]  /*2750*/  LOP3.LUT R8, R5, 0x3, RZ, 0xc0, !PT ;  /* 0x0000000305087812 */ /* 0x000fe200078ec0ff */
[----:B------:R-:W-:-:S03]  /*2760*/  VIADD R5, R0, UR7 ;  /* 0x0000000700057c36 */ /* 0x000fc60008000000 */
[----:B------:R-:W-:Y:S01]  /*2770*/  IADD3 R0, PT, PT, -R8, RZ, RZ ;  /* 0x000000ff08007210 */ /* 0x000fe20007ffe1ff */
[----:B-1----:R-:W-:-:S07]  /*2780*/  IMAD.WIDE.U32 R6, R3, 0x4, R6 ;  /* 0x0000000403067825 */ /* 0x002fce00078e0006 */
.L_x_426:
[----:B------:R1:W2:Y:S01]  /*2790*/  LDS.128 R8, [R5] ;  /* 0x0000000005087984 */ /* 0x0002a20000000c00 */
[----:B------:R-:W-:Y:S02]  /*27a0*/  VIADD R0, R0, 0x1 ;  /* 0x0000000100007836 */ /* 0x000fe40000000000 */
[----:B0-----:R-:W-:-:S03]  /*27b0*/  IMAD R4, R2, 0x4, R4 ;  /* 0x0000000402047824 */ /* 0x001fc600078e0204 */
[----:B------:R-:W-:Y:S02]  /*27c0*/  ISETP.NE.AND P0, PT, R0, RZ, PT ;  /* 0x000000ff0000720c */ /* 0x000fe40003f05270 */
[C---:B-1----:R-:W-:Y:S01]  /*27d0*/  LEA R5, R2.reuse, R5, 0x4 ;  /* 0x0000000502057211 */ /* 0x042fe200078e20ff */
[----:B--2---:R0:W-:Y:S02]  /*27e0*/  STG.E.128 desc[UR8][R6.64], R8 ;  /* 0x0000000806007986 */ /* 0x0041e4000c101d08 */
[----:B0-----:R-:W-:-:S08]  /*27f0*/  IMAD.WIDE.U32 R6, R2, 0x10, R6 ;  /* 0x0000001002067825 */ /* 0x001fd000078e0006 */
[----:B------:R-:W-:Y:S05]  /*2800*/  @P0 BRA `(.L_x_426) ;  /* 0xfffffffc00e00947 */ /* 0x000fea000383ffff */
.L_x_425:
[----:B------:R-:W-:Y:S05]  /*2810*/  BSYNC.RECONVERGENT B0 ;  /* 0x0000000000007941 */ /* 0x000fea0003800200 */
.L_x_424:
[----:B------:R-:W-:Y:S05]  /*2820*/  @!P1 EXIT ;  /* 0x000000000000994d */ /* 0x000fea0003800000 */
[----:B------:R-:W1:Y:S01]  /*2830*/  LDC.64 R6, c[0x0][0x3a0] ;  /* 0x0000e800ff067b82 */ /* 0x000e620000000a00 */
[----:B------:R-:W-:Y:S01]  /*2840*/  IMAD R33, R33, 0x800, R4 ;  /* 0x0000080021217824 */ /* 0x000fe200078e0204 */
[----:B------:R-:W-:-:S03]  /*2850*/  LEA R5, R4, UR7, 0x2 ;  /* 0x0000000704057c11 */ /* 0x000fc6000f8e10ff */
[C-C-:B------:R-:W-:Y:S01]  /*2860*/  IMAD R3, R2.reuse, 0xc, R33.reuse ;  /* 0x0000000c02037824 */ /* 0x140fe200078e0221 */
[C---:B------:R-:W-:Y:S01]  /*2870*/  LEA R37, R2.reuse, R33, 0x2 ;  /* 0x0000002102257211 */ /* 0x040fe200078e10ff */
[----:B------:R-:W-:-:S07]  /*2880*/  IMAD R35, R2, 0x8, R33 ;  /* 0x0000000802237824 */ /* 0x000fce00078e0221 */
.L_x_427:
[C-C-:B--2---:R-:W-:Y:S01]  /*2890*/  IMAD R16, R2.reuse, 0x10, R5.reuse ;  /* 0x0000001002107824 */ /* 0x144fe200078e0205 */
[----:B------:R2:W3:Y:S01]  /*28a0*/  LDS.128 R20, [R5] ;  /* 0x0000000005147984 */ /* 0x0004e20000000c00 */
[C-C-:B------:R-:W-:Y:S01]  /*28b0*/  IMAD R12, R2.reuse, 0x20, R5.reuse ;  /* 0x00000020020c7824 */ /* 0x140fe200078e0205 */
[C---:B------:R-:W-:Y:S01]  /*28c0*/  LEA R0, R2.reuse, R4, 0x2 ;  /* 0x0000000402007211 */ /* 0x040fe200078e10ff */
[----:B------:R-:W-:Y:S02]  /*28d0*/  IMAD R8, R2, 0x30, R5 ;  /* 0x0000003002087824 */ /* 0x000fe400078e0205 */
[----:B------:R-:W4:Y:S01]  /*28e0*/  LDS.128 R16, [R16] ;  /* 0x0000000010107984 */ /* 0x000f220000000c00 */
[----:B-1----:R-:W-:-:S03]  /*28f0*/  IMAD.WIDE.U32 R24, R33, 0x4, R6 ;  /* 0x0000000421187825 */ /* 0x002fc600078e0006 */
[----:B0-----:R-:W0:Y:S01]  /*2900*/  LDS.128 R12, [R12] ;  /* 0x000000000c0c7984 */ /* 0x001e220000000c00 */
[C---:B------:R-:W-:Y:S02]  /*2910*/  IMAD R0, R2.reuse, 0x4, R0 ;  /* 0x0000000402007824 */ /* 0x040fe400078e0200 */
[--C-:B------:R-:W-:Y:S01]  /*2920*/  IMAD.WIDE.U32 R26, R37, 0x4, R6.reuse ;  /* 0x00000004251a7825 */ /* 0x100fe200078e0006 */
[----:B------:R-:W1:Y:S01]  /*2930*/  LDS.128 R8, [R8] ;  /* 0x0000000008087984 */ /* 0x000e620000000c00 */
[----:B------:R-:W-:Y:S02]  /*2940*/  LEA R37, R2, R37, 0x4 ;  /* 0x0000002502257211 */ /* 0x000fe400078e20ff */
[----:B------:R-:W-:-:S04]  /*2950*/  IMAD.WIDE.U32 R28, R35, 0x4, R6 ;  /* 0x00000004231c7825 */ /* 0x000fc800078e0006 */
[----:B------:R-:W-:-:S04]  /*2960*/  IMAD.WIDE.U32 R30, R3, 0x4, R6 ;  /* 0x00000004031e7825 */ /* 0x000fc800078e0006 */
[C---:B------:R-:W-:Y:S02]  /*2970*/  IMAD R0, R2.reuse, 0x4, R0 ;  /* 0x0000000402007824 */ /* 0x040fe400078e0200 */
[C---:B------:R-:W-:Y:S02]  /*2980*/  IMAD R3, R2.reuse, 0x10, R3 ;  /* 0x0000001002037824 */ /* 0x040fe400078e0203 */
[C---:B------:R-:W-:Y:S01]  /*2990*/  IMAD R35, R2.reuse, 0x10, R35 ;  /* 0x0000001002237824 */ /* 0x040fe200078e0223 */
[C---:B------:R-:W-:Y:S01]  /*29a0*/  LEA R4, R2.reuse, R0, 0x2 ;  /* 0x0000000002047211 */ /* 0x040fe200078e10ff */
[C---:B------:R-:W-:Y:S02]  /*29b0*/  IMAD R33, R2.reuse, 0x10, R33 ;  /* 0x0000001002217824 */ /* 0x040fe400078e0221 */
[----:B--2---:R-:W-:Y:S01]  /*29c0*/  IMAD R5, R2, 0x40, R5 ;  /* 0x0000004002057824 */ /* 0x004fe200078e0205 */
[----:B------:R-:W-:Y:S01]  /*29d0*/  ISETP.GE.U32.AND P0, PT, R4, 0x800, PT ;  /* 0x000008000400780c */ /* 0x000fe20003f06070 */
[----:B---3--:R2:W-:Y:S04]  /*29e0*/  STG.E.128 desc[UR8][R24.64], R20 ;  /* 0x0000001418007986 */ /* 0x0085e8000c101d08 */
[----:B----4-:R2:W-:Y:S04]  /*29f0*/  STG.E.128 desc[UR8][R26.64], R16 ;  /* 0x000000101a007986 */ /* 0x0105e8000c101d08 */
[----:B0-----:R2:W-:Y:S04]  /*2a00*/  STG.E.128 desc[UR8][R28.64], R12 ;  /* 0x0000000c1c007986 */ /* 0x0015e8000c101d08 */
[----:B-1----:R2:W-:Y:S01]  /*2a10*/  STG.E.128 desc[UR8][R30.64], R8 ;  /* 0x000000081e007986 */ /* 0x0025e2000c101d08 */
[----:B------:R-:W-:Y:S05]  /*2a20*/  @!P0 BRA `(.L_x_427) ;  /* 0xfffffffc00988947 */ /* 0x000fea000383ffff */
[----:B------:R-:W-:Y:S05]  /*2a30*/  EXIT ;  /* 0x000000000000794d */ /* 0x000fea0003800000 */
        .weak           $__internal_20_$__cuda_sm20_div_u16
        .type           $__internal_20_$__cuda_sm20_div_u16,@function
        .size           $__internal_20_$__cuda_sm20_div_u16,(.L_x_2358 - $__internal_20_$__cuda_sm20_div_u16)
$__internal_20_$__cuda_sm20_div_u16:
[----:B------:R-:W0:Y:S01]  /*2a40*/  I2F.U16 R5, R4 ;  /* 0x0000000400057306 */ /* 0x000e220000101000 */
[----:B------:R-:W-:Y:S02]  /*2a50*/  MOV R6, 0x4b800000 ;  /* 0x4b80000000067802 */ /* 0x000fe40000000f00 */
        /* <DEDUP_REMOVED lines=16> */
[----:B------:R-:W-:Y:S06]  /*2b60*/  RET.REL.NODEC R4 `(_Z9cuda_gemmIiLj512ELj1ELj1ELj2048ELj16ELj16ELj128ELj1ELj1EEvjjjPKT_S2_PS0_jjj) ;  /* 0xffffffd404247950 */ /* 0x000fec0003c3ffff */
.L_x_428:
        /* <DEDUP_REMOVED lines=9> */
.L_x_2358:


//--------------------- .text._Z9cuda_gemmIiLj512ELj1ELj1ELj2048ELj16ELj16ELj128ELj0ELj1EEvjjjPKT_S2_PS0_jjj --------------------------
	.section	.text._Z9cuda_gemmIiLj512ELj1ELj1ELj2048ELj16ELj16ELj128ELj0ELj1EEvjjjPKT_S2_PS0_jjj,"ax",@progbits
	.align	128
        .global         _Z9cuda_gemmIiLj512ELj1ELj1ELj2048ELj16ELj16ELj128ELj0ELj1EEvjjjPKT_S2_PS0_jjj
        .type           _Z9cuda_gemmIiLj512ELj1ELj1ELj2048ELj16ELj16ELj128ELj0ELj1EEvjjjPKT_S2_PS0_jjj,@function
        .size           _Z9cuda_gemmIiLj512ELj1ELj1ELj2048ELj16ELj16ELj128ELj0ELj1EEvjjjPKT_S2_PS0_jjj,(.L_x_2359 - _Z9cuda_gemmIiLj512ELj1ELj1ELj2048ELj16ELj16ELj128ELj0ELj1EEvjjjPKT_S2_PS0_jjj)
        .other          _Z9cuda_gemmIiLj512ELj1ELj1ELj2048ELj16ELj16ELj128ELj0ELj1EEvjjjPKT_S2_PS0_jjj,@"STO_CUDA_ENTRY STV_DEFAULT"
_Z9cuda_gemmIiLj512ELj1ELj1ELj2048ELj16ELj16ELj128ELj0ELj1EEvjjjPKT_S2_PS0_jjj:
.text._Z9cuda_gemmIiLj512ELj1ELj1ELj2048ELj16ELj16ELj128ELj0ELj1EEvjjjPKT_S2_PS0_jjj:
        /* <DEDUP_REMOVED lines=48> */
.L_x_434:
        /* <DEDUP_REMOVED lines=34> */
.L_x_433:
[----:B0-----:R-:W-:-:S07]  /*0520*/  IMAD.IADD R7, R3, 0x1, R14 ;  /* 0x0000000103077824 */ /* 0x001fce00078e020e */
.L_x_432:
[----:B------:R-:W-:Y:S05]  /*0530*/  BSYNC.RECONVERGENT B1 ;  /* 0x0000000000017941 */ /* 0x000fea0003800200 */
.L_x_431:
        /* <DEDUP_REMOVED lines=19> */
.L_x_435:
        /* <DEDUP_REMOVED lines=116> */
.L_x_430:
[----:B------:R-:W-:Y:S05]  /*0db0*/  BSYNC.RECONVERGENT B0 ;  /* 0x0000000000007941 */ /* 0x000fea0003800200 */
.L_x_429:
[----:B------:R-:W1:Y:S08]  /*0dc0*/  S2UR UR12, SR_CTAID.Y ;  /* 0x00000000000c79c3 */ /* 0x000e700000002600 */
[----:B------:R-:W1:Y:S02]  /*0dd0*/  LDC R2, c[0x0][0x374] ;  /* 0x0000dd00ff027b82 */ /* 0x000e640000000800 */
[----:B-1----:R-:W-:-:S13]  /*0de0*/  ISETP.LE.U32.AND P0, PT, R2, UR12, PT ;  /* 0x0000000c02007c0c */ /* 0x002fda000bf03070 */
[----:B------:R-:W-:Y:S05]  /*0df0*/  @P0 EXIT ;  /* 0x000000000000094d */ /* 0x000fea0003800000 */
[----:B0-----:R-:W0:Y:S01]  /*0e00*/  S2R R8, SR_TID.X ;  /* 0x0000000000087919 */ /* 0x001e220000002100 */
[----:B------:R-:W1:Y:S08]  /*0e10*/  LDC R2, c[0x0][0x360] ;  /* 0x0000d800ff027b82 */ /* 0x000e700000000800 */
[----:B------:R-:W2:Y:S01]  /*0e20*/  S2UR UR4, SR_CTAID.X ;  /* 0x00000000000479c3 */ /* 0x000ea20000002500 */
[----:B-1----:R-:W-:-:S02]  /*0e30*/  LOP3.LUT R4, R2, 0xffff, RZ, 0xc0, !PT ;  /* 0x0000ffff02047812 */ /* 0x002fc400078ec0ff */
[----:B0-----:R-:W-:Y:S01]  /*0e40*/  IADD3 R3, PT, PT, R8, R2, RZ ;  /* 0x0000000208037210 */ /* 0x001fe20007ffe0ff */
[----:B--2---:R-:W-:Y:S01]  /*0e50*/  USHF.L.U32 UR4, UR4, 0xb, URZ ;  /* 0x0000000b04047899 */ /* 0x004fe200080006ff */
[----:B------:R-:W-:Y:S02]  /*0e60*/  MOV R8, 0xea0 ;  /* 0x00000ea000087802 */ /* 0x000fe40000000f00 */
[----:B------:R-:W-:-:S04]  /*0e70*/  LOP3.LUT R3, R3, 0x7ff, RZ, 0x3c, !PT ;  /* 0x000007ff03037812 */ /* 0x000fc800078e3cff */
[----:B------:R-:W-:-:S07]  /*0e80*/  LOP3.LUT R3, R3, 0xffff, RZ, 0xc0, !PT ;  /* 0x0000ffff03037812 */ /* 0x000fce00078ec0ff */
[----:B------:R-:W-:Y:S05]  /*0e90*/  CALL.REL.NOINC `($__internal_21_$__cuda_sm20_div_u16) ;  /* 0x0000001c00587944 */ /* 0x000fea0003c00000 */
        /* <DEDUP_REMOVED lines=14> */
.L_x_438:
[----:B------:R-:W-:Y:S02]  /*0f80*/  IMAD R5, R3, 0x4, R6 ;  /* 0x0000000403057824 */ /* 0x000fe400078e0206 */
[----:B------:R-:W-:Y:S02]  /*0f90*/  VIADD R4, R4, 0x1 ;  /* 0x0000000104047836 */ /* 0x000fe40000000000 */
[----:B------:R-:W-:Y:S01]  /*0fa0*/  IMAD.IADD R3, R2, 0x1, R3 ;  /* 0x0000000102037824 */ /* 0x000fe200078e0203 */
[----:B------:R0:W-:Y:S02]  /*0fb0*/  STS [R5], RZ ;  /* 0x000000ff05007388 */ /* 0x0001e40000000800 */
[----:B------:R-:W-:-:S04]  /*0fc0*/  LOP3.LUT R7, R4, R9, RZ, 0x3c, !PT ;  /* 0x0000000904077212 */ /* 0x000fc800078e3cff */
[----:B------:R-:W-:-:S13]  /*0fd0*/  ISETP.NE.AND P0, PT, R7, 0x2, PT ;  /* 0x000000020700780c */ /* 0x000fda0003f05270 */
[----:B0-----:R-:W-:Y:S05]  /*0fe0*/  @P0 BRA `(.L_x_438) ;  /* 0xfffffffc00e40947 */ /* 0x001fea000383ffff */
.L_x_437:
[----:B------:R-:W-:Y:S05]  /*0ff0*/  BSYNC.RECONVERGENT B0 ;  /* 0x0000000000007941 */ /* 0x000fea0003800200 */
.L_x_436:
[----:B------:R-:W-:Y:S01]  /*1000*/  UIADD3 UR5, UPT, UPT, UR7, 0x2480, URZ ;  /* 0x0000248007057890 */ /* 0x000fe2000fffe0ff */
[----:B------:R-:W-:Y:S01]  /*1010*/  BSSY.RECONVERGENT B0, `(.L_x_439) ;  /* 0x000000f000007945 */ /* 0x000fe20003800200 */
[----:B------:R-:W-:Y:S02]  /*1020*/  SHF.L.U32 R5, R2, 0x2, RZ ;  /* 0x0000000202057819 */ /* 0x000fe400000006ff */
[----:B------:R-:W-:-:S06]  /*1030*/  ULEA UR9, UR8, UR5, 0x18 ;  /* 0x0000000508097291 */ /* 0x000fcc000f8ec0ff */
[----:B------:R-:W-:-:S07]  /*1040*/  LEA R7, R3, UR9, 0x2 ;  /* 0x0000000903077c11 */ /* 0x000fce000f8e10ff */
.L_x_440:
        /* <DEDUP_REMOVED lines=12> */
.L_x_439:
        /* <DEDUP_REMOVED lines=31> */
[----:B------:R-:W0:Y:S01]  /*1300*/  LDCU UR6, c[0x0][0x388] ;  /* 0x00007100ff0677ac */ /* 0x000e220008000800 */
[----:B------:R-:W1:Y:S01]  /*1310*/  LDC.64 R6, c[0x0][0x390] ;  /* 0x0000e400ff067b82 */ /* 0x000e620000000a00 */
[----:B------:R-:W-:Y:S01]  /*1320*/  VIADD R8, R3, 0x1 ;  /* 0x0000000103087836 */ /* 0x000fe20000000000 */
[----:B------:R-:W-:-:S04]  /*1330*/  UIADD3 UR5, UPT, UPT, UR7, 0x480, URZ ;  /* 0x0000048007057890 */ /* 0x000fc8000fffe0ff */
[----:B------:R-:W-:Y:S01]  /*1340*/  LOP3.LUT R8, R8, 0x3, RZ, 0xc0, !PT ;  /* 0x0000000308087812 */ /* 0x000fe200078ec0ff */
[----:B------:R-:W-:-:S03]  /*1350*/  ULEA UR5, UR8, UR5, 0x18 ;  /* 0x0000000508057291 */ /* 0x000fc6000f8ec0ff */
[----:B------:R-:W-:-:S03]  /*1360*/  IADD3 R14, PT, PT, -R8, RZ, RZ ;  /* 0x000000ff080e7210 */ /* 0x000fc60007ffe1ff */
[----:B------:R-:W-:Y:S01]  /*1370*/  LEA R13, R10, UR5, 0x4 ;  /* 0x000000050a0d7c11 */ /* 0x000fe2000f8e20ff */
[----:B0-----:R-:W-:-:S06]  /*1380*/  UIMAD UR6, UR12, UR6, UR4 ;  /* 0x000000060c0672a4 */ /* 0x001fcc000f8e0204 */
[----:B------:R-:W-:-:S07]  /*1390*/  VIADD R12, R0, UR6 ;  /* 0x00000006000c7c36 */ /* 0x000fce0008000000 */
.L_x_443:
[----:B-1----:R-:W-:-:S06]  /*13a0*/  IMAD.WIDE.U32 R8, R12, 0x4, R6 ;  /* 0x000000040c087825 */ /* 0x002fcc00078e0006 */
        /* <DEDUP_REMOVED lines=8> */
.L_x_442:
[----:B------:R-:W-:Y:S05]  /*1430*/  BSYNC.RECONVERGENT B0 ;  /* 0x0000000000007941 */ /* 0x000fea0003800200 */
.L_x_441:
        /* <DEDUP_REMOVED lines=9> */
[C-C-:B------:R-:W-:Y:S01]  /*14d0*/  IMAD R25, R2.reuse, 0xc, R29.reuse ;  /* 0x0000000c02197824 */ /* 0x140fe200078e021d */
[----:B------:R-:W-:Y:S01]  /*14e0*/  IADD3 R33, PT, PT, R29, R5, RZ ;  /* 0x000000051d217210 */ /* 0x000fe20007ffe0ff */
[----:B-1----:R-:W-:-:S07]  /*14f0*/  IMAD R31, R2, 0x8, R29 ;  /* 0x00000008021f7824 */ /* 0x002fce00078e021d */
.L_x_446:
        /* <DEDUP_REMOVED lines=24> */
.L_x_445:
[----:B------:R-:W-:Y:S05]  /*1680*/  BSYNC.RECONVERGENT B0 ;  /* 0x0000000000007941 */ /* 0x000fea0003800200 */
.L_x_444:
[----:B------:R-:W0:Y:S01]  /*1690*/  S2R R34, SR_TID.X ;  /* 0x0000000000227919 */ /* 0x000e220000002100 */
[----:B------:R-:W-:Y:S01]  /*16a0*/  ULEA UR4, UR8, UR7, 0x18 ;  /* 0x0000000708047291 */ /* 0x000fe2000f8ec0ff */
[----:B------:R-:W-:Y:S01]  /*16b0*/  LOP3.LUT R0, R4, 0x3c, RZ, 0xc0, !PT ;  /* 0x0000003c04007812 */ /* 0x000fe200078ec0ff */
[----:B------:R-:W-:Y:S01]  /*16c0*/  UIADD3 UR7, UPT, UPT, UR7, 0x480, URZ ;  /* 0x0000048007077890 */ /* 0x000fe2000fffe0ff */
[----:B------:R-:W-:Y:S01]  /*16d0*/  BAR.SYNC.DEFER_BLOCKING 0x0 ;  /* 0x0000000000007b1d */ /* 0x000fe20000010000 */
[----:B------:R-:W-:Y:S02]  /*16e0*/  ISETP.GE.U32.AND P1, PT, R3, 0x3, PT ;  /* 0x000000030300780c */ /* 0x000fe40003f26070 */
[----:B------:R-:W-:Y:S01]  /*16f0*/  IADD3 R5, PT, PT, R0, UR4, RZ ;  /* 0x0000000400057c10 */ /* 0x000fe2000fffe0ff */
[----:B------:R-:W-:-:S04]  /*1700*/  ULEA UR7, UR8, UR7, 0x18 ;  /* 0x0000000708077291 */ /* 0x000fc8000f8ec0ff */
[----:B------:R-:W2:Y:S01]  /*1710*/  S2UR UR5, SR_CTAID.X ;  /* 0x00000000000579c3 */ /* 0x000ea20000002500 */
[----:B------:R-:W3:Y:S01]  /*1720*/  LDCU UR6, c[0x0][0x384] ;  /* 0x00007080ff0677ac */ /* 0x000ee20008000800 */
[----:B------:R-:W-:Y:S01]  /*1730*/  BSSY.RECONVERGENT B0, `(.L_x_447) ;  /* 0x000011c000007945 */ /* 0x000fe20003800200 */
[----:B------:R-:W4:Y:S01]  /*1740*/  LDCU UR4, c[0x0][0x388] ;  /* 0x00007100ff0477ac */ /* 0x000f220008000800 */
[--C-:B0-----:R-:W-:Y:S01]  /*1750*/  SHF.R.U32.HI R32, RZ, 0x7, R34.reuse ;  /* 0x00000007ff207819 */ /* 0x101fe20000011622 */
[C---:B------:R-:W-:Y:S01]  /*1760*/  IMAD.SHL.U32 R0, R34.reuse, 0x10, RZ ;  /* 0x0000001022007824 */ /* 0x040fe200078e00ff */
[C---:B------:R-:W-:Y:S01]  /*1770*/  IADD3 R9, PT, PT, R34.reuse, 0x3, RZ ;  /* 0x0000000322097810 */ /* 0x040fe20007ffe0ff */
[C---:B------:R-:W-:Y:S01]  /*1780*/  VIADD R6, R34.reuse, 0x1 ;  /* 0x0000000122067836 */ /* 0x040fe20000000000 */
[----:B------:R-:W-:Y:S01]  /*1790*/  LOP3.LUT R33, R34, 0xf, RZ, 0xc0, !PT ;  /* 0x0000000f22217812 */ /* 0x000fe200078ec0ff */
[----:B------:R-:W-:Y:S01]  /*17a0*/  IMAD R32, R32, 0x44, R5 ;  /* 0x0000004420207824 */ /* 0x000fe200078e0205 */
[----:B------:R-:W-:Y:S01]  /*17b0*/  LOP3.LUT R5, R0, 0x7f0, RZ, 0xc0, !PT ;  /* 0x000007f000057812 */ /* 0x000fe200078ec0ff */
[----:B------:R-:W-:Y:S01]  /*17c0*/  VIADD R8, R34, 0x2 ;  /* 0x0000000222087836 */ /* 0x000fe20000000000 */
[----:B------:R-:W-:Y:S01]  /*17d0*/  LOP3.LUT R11, R6, 0xf, RZ, 0xc0, !PT ;  /* 0x0000000f060b7812 */ /* 0x000fe200078ec0ff */
[C---:B-1----:R-:W-:Y:S01]  /*17e0*/  VIADD R28, R34.reuse, 0x4 ;  /* 0x00000004221c7836 */ /* 0x042fe20000000000 */
[----:B------:R-:W0:Y:S01]  /*17f0*/  LDS R37, [R32] ;  /* 0x0000000020257984 */ /* 0x000e220000000800 */
[----:B------:R-:W-:Y:S01]  /*1800*/  LOP3.LUT R6, R5, 0xf, R34, 0xf8, !PT ;  /* 0x0000000f05067812 */ /* 0x000fe200078ef822 */
[C---:B------:R-:W-:Y:S01]  /*1810*/  VIADD R26, R34.reuse, 0x5 ;  /* 0x00000005221a7836 */ /* 0x040fe20000000000 */
[--C-:B------:R-:W-:Y:S01]  /*1820*/  LOP3.LUT R7, R11, 0x7f0, R0.reuse, 0xf8, !PT ;  /* 0x000007f00b077812 */ /* 0x100fe200078ef800 */
[----:B------:R-:W-:Y:S01]  /*1830*/  VIADD R23, R34, 0x6 ;  /* 0x0000000622177836 */ /* 0x000fe20000000000 */
[----:B------:R-:W-:Y:S01]  /*1840*/  LEA R6, R6, UR7, 0x2 ;  /* 0x0000000706067c11 */ /* 0x000fe2000f8e10ff */
[----:B------:R-:W-:Y:S01]  /*1850*/  VIADD R19, R34, 0x9 ;  /* 0x0000000922137836 */ /* 0x000fe20000000000 */
[----:B------:R-:W-:Y:S01]  /*1860*/  LOP3.LUT R16, R8, 0xf, RZ, 0xc0, !PT ;  /* 0x0000000f08107812 */ /* 0x000fe200078ec0ff */
[----:B------:R-:W-:Y:S01]  /*1870*/  VIADD R17, R34, 0xa ;  /* 0x0000000a22117836 */ /* 0x000fe20000000000 */
[----:B------:R-:W-:Y:S01]  /*1880*/  LEA R7, R7, UR7, 0x2 ;  /* 0x0000000707077c11 */ /* 0x000fe2000f8e10ff */
[----:B------:R1:W-:Y:S01]  /*1890*/  LDS R31, [R6] ;  /* 0x00000000061f7984 */ /* 0x0003e20000000800 */
[--C-:B------:R-:W-:Y:S01]  /*18a0*/  LOP3.LUT R8, R16, 0x7f0, R0.reuse, 0xf8, !PT ;  /* 0x000007f010087812 */ /* 0x100fe200078ef800 */
[----:B--2---:R-:W-:Y:S01]  /*18b0*/  USHF.L.U32 UR5, UR5, 0x7, URZ ;  /* 0x0000000705057899 */ /* 0x004fe200080006ff */
[----:B------:R-:W-:Y:S01]  /*18c0*/  LOP3.LUT R15, R9, 0xf, RZ, 0xc0, !PT ;  /* 0x0000000f090f7812 */ /* 0x000fe200078ec0ff */
[----:B------:R-:W-:Y:S01]  /*18d0*/  LDS R30, [R7] ;  /* 0x00000000071e7984 */ /* 0x000fe20000000800 */
[----:B------:R-:W-:Y:S01]  /*18e0*/  LEA R29, R8, UR7, 0x2 ;  /* 0x00000007081d7c11 */ /* 0x000fe2000f8e10ff */
[----:B----4-:R-:W-:Y:S01]  /*18f0*/  USHF.R.U32.HI UR4, URZ, 0x4, UR4 ;  /* 0x00000004ff047899 */ /* 0x010fe20008011604 */
[----:B------:R-:W-:-:S02]  /*1900*/  LOP3.LUT R9, R15, 0x7f0, R0, 0xf8, !PT ;  /* 0x000007f00f097812 */ /* 0x000fc400078ef800 */
[----:B------:R-:W-:Y:S02]  /*1910*/  LOP3.LUT R28, R28, 0xf, RZ, 0xc0, !PT ;  /* 0x0000000f1c1c7812 */ /* 0x000fe400078ec0ff */
[----:B------:R-:W-:Y:S01]  /*1920*/  LEA R9, R9, UR7, 0x2 ;  /* 0x0000000709097c11 */ /* 0x000fe2000f8e10ff */
[----:B------:R-:W-:Y:S01]  /*1930*/  LDS R29, [R29] ;  /* 0x000000001d1d7984 */ /* 0x000fe20000000800 */
[----:B-1----:R-:W-:Y:S02]  /*1940*/  LOP3.LUT R6, R28, 0x7f0, R0, 0xf8, !PT ;  /* 0x000007f01c067812 */ /* 0x002fe400078ef800 */
[----:B------:R-:W-:Y:S01]  /*1950*/  LOP3.LUT R26, R26, 0xf, RZ, 0xc0, !PT ;  /* 0x0000000f1a1a7812 */ /* 0x000fe200078ec0ff */
[----:B------:R1:W-:Y:S01]  /*1960*/  LDS R27, [R9] ;  /* 0x00000000091b7984 */ /* 0x0003e20000000800 */
[----:B------:R-:W-:Y:S02]  /*1970*/  IADD3 R13, PT, PT, R34, 0x7, RZ ;  /* 0x00000007220d7810 */ /* 0x000fe40007ffe0ff */
[----:B------:R-:W-:-:S02]  /*1980*/  LEA R6, R6, UR7, 0x2 ;  /* 0x0000000706067c11 */ /* 0x000fc4000f8e10ff */
[----:B------:R-:W-:Y:S02]  /*1990*/  LOP3.LUT R23, R23, 0xf, RZ, 0xc0, !PT ;  /* 0x0000000f17177812 */ /* 0x000fe400078ec0ff */
[--C-:B------:R-:W-:Y:S01]  /*19a0*/  LOP3.LUT R10, R26, 0x7f0, R0.reuse, 0xf8, !PT ;  /* 0x000007f01a0a7812 */ /* 0x100fe200078ef800 */
[----:B------:R-:W-:Y:S01]  /*19b0*/  LDS R25, [R6] ;  /* 0x0000000006197984 */ /* 0x000fe20000000800 */
[----:B------:R-:W-:Y:S02]  /*19c0*/  LOP3.LUT R13, R13, 0xf, RZ, 0xc0, !PT ;  /* 0x0000000f0d0d7812 */ /* 0x000fe400078ec0ff */
[----:B------:R-:W-:Y:S02]  /*19d0*/  LEA R10, R10, UR7, 0x2 ;  /* 0x000000070a0a7c11 */ /* 0x000fe4000f8e10ff */
[----:B------:R-:W-:Y:S01]  /*19e0*/  LOP3.LUT R12, R13, 0x7f0, R0, 0xf8, !PT ;  /* 0x000007f00d0c7812 */ /* 0x000fe200078ef800 */
[----:B0-----:R-:W0:Y:S01]  /*19f0*/  SHFL.IDX PT, R8, R37, R33, 0x101f ;  /* 0x00101f2125087589 */ /* 0x001e2200000e0000 */
[----:B------:R-:W-:-:S02]  /*1a00*/  LOP3.LUT R14, R5, 0x8, R33, 0xf6, !PT ;  /* 0x00000008050e7812 */ /* 0x000fc400078ef621 */
[----:B------:R-:W-:Y:S01]  /*1a10*/  LOP3.LUT R19, R19, 0xf, RZ, 0xc0, !PT ;  /* 0x0000000f13137812 */ /* 0x000fe200078ec0ff */
[----:B------:R2:W4:Y:S01]  /*1a20*/  SHFL.IDX PT, R7, R37, R11, 0x101f ;  /* 0x00101f0b25077589 */ /* 0x00052200000e0000 */
[----:B------:R-:W-:Y:S02]  /*1a30*/  LEA R21, R12, UR7, 0x2 ;  /* 0x000000070c157c11 */ /* 0x000fe4000f8e10ff */
[----:B------:R-:W-:Y:S01]  /*1a40*/  LOP3.LUT R17, R17, 0xf, RZ, 0xc0, !PT ;  /* 0x0000000f11117812 */ /* 0x000fe200078ec0ff */
[----:B------:R-:W-:Y:S01]  /*1a50*/  LDS R24, [R10] ;  /* 0x000000000a187984 */ /* 0x000fe20000000800 */
[--C-:B------:R-:W-:Y:S02]  /*1a60*/  LOP3.LUT R18, R19, 0x7f0, R0.reuse, 0xf8, !PT ;  /* 0x000007f013127812 */ /* 0x100fe400078ef800 */
[----:B------:R-:W-:Y:S01]  /*1a70*/  LEA R14, R14, UR7, 0x2 ;  /* 0x000000070e0e7c11 */ /* 0x000fe2000f8e10ff */
[----:B------:R5:W3:Y:S01]  /*1a80*/  SHFL.IDX PT, R5, R37, R16, 0x101f ;  /* 0x00101f1025057589 */ /* 0x000ae200000e0000 */
[----:B-1----:R-:W-:-:S02]  /*1a90*/  LOP3.LUT R9, R17, 0x7f0, R0, 0xf8, !PT ;  /* 0x000007f011097812 */ /* 0x002fc400078ef800 */
[----:B--2---:R-:W-:Y:S01]  /*1aa0*/  LOP3.LUT R11, R23, 0x7f0, R0, 0xf8, !PT ;  /* 0x000007f0170b7812 */ /* 0x004fe200078ef800 */
[----:B------:R1:W2:Y:S01]  /*1ab0*/  SHFL.IDX PT, R6, R37, R15, 0x101f ;  /* 0x00101f0f25067589 */ /* 0x0002a200000e0000 */
[----:B------:R-:W-:Y:S02]  /*1ac0*/  LEA R18, R18, UR7, 0x2 ;  /* 0x0000000712127c11 */ /* 0x000fe4000f8e10ff */
[----:B------:R-:W-:Y:S01]  /*1ad0*/  LEA R11, R11, UR7, 0x2 ;  /* 0x000000070b0b7c11 */ /* 0x000fe2000f8e10ff */
[----:B------:R-:W-:Y:S01]  /*1ae0*/  LDS R21, [R21] ;  /* 0x0000000015157984 */ /* 0x000fe20000000800 */
[----:B------:R-:W-:Y:S02]  /*1af0*/  LOP3.LUT R33, R33, 0x8, RZ, 0x3c, !PT ;  /* 0x0000000821217812 */ /* 0x000fe400078e3cff */
[----:B-----5:R-:W-:Y:S01]  /*1b00*/  LEA R16, R9, UR7, 0x2 ;  /* 0x0000000709107c11 */ /* 0x020fe2000f8e10ff */
[----:B------:R-:W-:Y:S01]  /*1b10*/  LDS R22, [R11] ;  /* 0x000000000b167984 */ /* 0x000fe20000000800 */
[----:B0-----:R-:W-:-:S02]  /*1b20*/  IMAD R8, R31, R8, RZ ;  /* 0x000000081f087224 */ /* 0x001fc400078e02ff */
[----:B-1----:R-:W-:Y:S01]  /*1b30*/  VIADD R15, R34, 0xb ;  /* 0x0000000b220f7836 */ /* 0x002fe20000000000 */
[----:B------:R-:W0:Y:S01]  /*1b40*/  SHFL.IDX PT, R12, R37, R28, 0x101f ;  /* 0x00101f1c250c7589 */ /* 0x000e2200000e0000 */
[----:B----4-:R-:W-:Y:S01]  /*1b50*/  IMAD R7, R30, R7, R8 ;  /* 0x000000071e077224 */ /* 0x010fe200078e0208 */
[----:B------:R-:W-:Y:S02]  /*1b60*/  IADD3 R8, PT, PT, R34, 0xc, RZ ;  /* 0x0000000c22087810 */ /* 0x000fe40007ffe0ff */
[----:B------:R1:W-:Y:S01]  /*1b70*/  LDS R20, [R14] ;  /* 0x000000000e147984 */ /* 0x0003e20000000800 */
[----:B------:R-:W-:-:S03]  /*1b80*/  LOP3.LUT R15, R15, 0xf, RZ, 0xc0, !PT ;  /* 0x0000000f0f0f7812 */ /* 0x000fc600078ec0ff */
[----:B------:R-:W4:Y:S01]  /*1b90*/  SHFL.IDX PT, R11, R37, R26, 0x101f ;  /* 0x00101f1a250b7589 */ /* 0x000f2200000e0000 */
[----:B---3--:R-:W-:Y:S01]  /*1ba0*/  IMAD R7, R29, R5, R7 ;  /* 0x000000051d077224 */ /* 0x008fe200078e0207 */
[----:B------:R-:W-:Y:S02]  /*1bb0*/  LOP3.LUT R5, R8, 0xf, RZ, 0xc0, !PT ;  /* 0x0000000f08057812 */ /* 0x000fe400078ec0ff */
[----:B------:R-:W-:Y:S01]  /*1bc0*/  LDS R18, [R18] ;  /* 0x0000000012127984 */ /* 0x000fe20000000800 */
[----:B-1----:R-:W-:Y:S01]  /*1bd0*/  LOP3.LUT R14, R15, 0x7f0, R0, 0xf8, !PT ;  /* 0x000007f00f0e7812 */ /* 0x002fe200078ef800 */
[----:B--2---:R-:W-:Y:S02]  /*1be0*/  IMAD R6, R27, R6, R7 ;  /* 0x000000061b067224 */ /* 0x004fe400078e0207 */
[----:B------:R-:W1:Y:S01]  /*1bf0*/  SHFL.IDX PT, R10, R37, R23, 0x101f ;  /* 0x00101f17250a7589 */ /* 0x000e6200000e0000 */
[----:B------:R-:W-:-:S03]  /*1c00*/  LEA R14, R14, UR7, 0x2 ;  /* 0x000000070e0e7c11 */ /* 0x000fc6000f8e10ff */
[----:B------:R-:W-:Y:S04]  /*1c10*/  LDS R16, [R16] ;  /* 0x0000000010107984 */ /* 0x000fe80000000800 */
[----:B------:R-:W2:Y:S01]  /*1c20*/  SHFL.IDX PT, R9, R37, R13, 0x101f ;  /* 0x00101f0d25097589 */ /* 0x000ea200000e0000 */
[----:B0-----:R-:W-:-:S03]  /*1c30*/  IMAD R12, R25, R12, R6 ;  /* 0x0000000c190c7224 */ /* 0x001fc600078e0206 */
[----:B------:R0:W3:Y:S04]  /*1c40*/  SHFL.IDX PT, R8, R37, R33, 0x101f ;  /* 0x00101f2125087589 */ /* 0x0000e800000e0000 */
[----:B------:R-:W5:Y:S01]  /*1c50*/  SHFL.IDX PT, R7, R37, R19, 0x101f ;  /* 0x00101f1325077589 */ /* 0x000f6200000e0000 */
[----:B----4-:R-:W-:-:S03]  /*1c60*/  IMAD R11, R24, R11, R12 ;  /* 0x0000000b180b7224 */ /* 0x010fc600078e020c */
[----:B------:R-:W4:Y:S01]  /*1c70*/  SHFL.IDX PT, R6, R37, R17, 0x101f ;  /* 0x00101f1125067589 */ /* 0x000f2200000e0000 */
[----:B0-----:R-:W-:-:S03]  /*1c80*/  LOP3.LUT R33, R5, 0x7f0, R0, 0xf8, !PT ;  /* 0x000007f005217812 */ /* 0x001fc600078ef800 */
[----:B------:R-:W-:Y:S01]  /*1c90*/  LDS R14, [R14] ;  /* 0x000000000e0e7984 */ /* 0x000fe20000000800 */
[----:B-1----:R-:W-:Y:S01]  /*1ca0*/  IMAD R10, R22, R10, R11 ;  /* 0x0000000a160a7224 */ /* 0x002fe200078e020b */
[----:B------:R-:W-:Y:S01]  /*1cb0*/  LEA R33, R33, UR7, 0x2 ;  /* 0x0000000721217c11 */ /* 0x000fe2000f8e10ff */
[C---:B------:R-:W-:Y:S01]  /*1cc0*/  VIADD R11, R34.reuse, 0xd ;  /* 0x0000000d220b7836 */ /* 0x040fe20000000000 */
[----:B------:R-:W-:Y:S04]  /*1cd0*/  SHFL.IDX PT, R36, R37, R5, 0x101f ;  /* 0x00101f0525247589 */ /* 0x000fe800000e0000 */
[----:B------:R-:W-:Y:S01]  /*1ce0*/  LDS R12, [R33] ;  /* 0x00000000210c7984 */ /* 0x000fe20000000800 */
[----:B--2---:R-:W-:Y:S01]  /*1cf0*/  IMAD R9, R21, R9, R10 ;  /* 0x0000000915097224 */ /* 0x004fe200078e020a */
[----:B------:R-:W-:Y:S01]  /*1d00*/  LOP3.LUT R11, R11, 0xf, RZ, 0xc0, !PT ;  /* 0x0000000f0b0b7812 */ /* 0x000fe200078ec0ff */
[----:B------:R-:W-:Y:S01]  /*1d10*/  VIADD R10, R34, 0xe ;  /* 0x0000000e220a7836 */ /* 0x000fe20000000000 */
[----:B------:R-:W0:Y:S01]  /*1d20*/  SHFL.IDX PT, R33, R37, R15, 0x101f ;  /* 0x00101f0f25217589 */ /* 0x000e2200000e0000 */
[----:B---3--:R-:W-:-:S03]  /*1d30*/  IMAD R8, R20, R8, R9 ;  /* 0x0000000814087224 */ /* 0x008fc600078e0209 */
[----:B------:R-:W-:Y:S01]  /*1d40*/  SHFL.IDX PT, R35, R37, R11, 0x101f ;  /* 0x00101f0b25237589 */ /* 0x000fe200000e0000 */
[----:B-----5:R-:W-:Y:S01]  /*1d50*/  IMAD R9, R18, R7, R8 ;  /* 0x0000000712097224 */ /* 0x020fe200078e0208 */
[--C-:B------:R-:W-:Y:S02]  /*1d60*/  LOP3.LUT R8, R11, 0x7f0, R0.reuse, 0xf8, !PT ;  /* 0x000007f00b087812 */ /* 0x100fe400078ef800 */
[----:B------:R-:W-:Y:S01]  /*1d70*/  LOP3.LUT R7, R10, 0xf, RZ, 0xc0, !PT ;  /* 0x0000000f0a077812 */ /* 0x000fe200078ec0ff */
[----:B----4-:R-:W-:Y:S01]  /*1d80*/  IMAD R6, R16, R6, R9 ;  /* 0x0000000610067224 */ /* 0x010fe200078e0209 */
        /* <DEDUP_REMOVED lines=9> */
[----:B------:R-:W2:Y:S01]  /*1e20*/  S2UR UR7, SR_CTAID.Y ;  /* 0x00000000000779c3 */ /* 0x000ea20000002600 */
[----:B0-----:R-:W-:Y:S02]  /*1e30*/  IMAD R33, R14, R33, R6 ;  /* 0x000000210e217224 */ /* 0x001fe400078e0206 */
[----:B------:R-:W-:Y:S04]  /*1e40*/  LDS R6, [R34] ;  /* 0x0000000022067984 */ /* 0x000fe80000000800 */
[----:B------:R-:W0:Y:S01]  /*1e50*/  SHFL.IDX PT, R34, R37, R7, 0x101f ;  /* 0x00101f0725227589 */ /* 0x000e2200000e0000 */
[----:B------:R-:W-:-:S03]  /*1e60*/  IMAD R36, R12, R36, R33 ;  /* 0x000000240c247224 */ /* 0x000fc600078e0221 */
[----:B------:R-:W-:Y:S04]  /*1e70*/  LDS R33, [R4+UR9] ;  /* 0x0000000904217984 */ /* 0x000fe80008000800 */
[----:B------:R-:W3:Y:S01]  /*1e80*/  SHFL.IDX PT, R37, R37, R9, 0x101f ;  /* 0x00101f0925257589 */ /* 0x000ee200000e0000 */
[----:B--2---:R-:W-:Y:S01]  /*1e90*/  UIMAD UR5, UR7, UR6, UR5 ;  /* 0x00000006070572a4 */ /* 0x004fe2000f8e0205 */
[----:B-1----:R-:W-:-:S04]  /*1ea0*/  IMAD R35, R10, R35, R36 ;  /* 0x000000230a237224 */ /* 0x002fc800078e0224 */
[----:B0-----:R-:W-:-:S04]  /*1eb0*/  IMAD R34, R8, R34, R35 ;  /* 0x0000002208227224 */ /* 0x001fc800078e0223 */
[----:B---3--:R-:W-:Y:S02]  /*1ec0*/  IMAD R34, R6, R37, R34 ;  /* 0x0000002506227224 */ /* 0x008fe400078e0222 */
[----:B------:R-:W0:Y:S03]  /*1ed0*/  S2R R37, SR_TID.X ;  /* 0x0000000000257919 */ /* 0x000e260000002100 */
[----:B------:R-:W-:-:S05]  /*1ee0*/  IADD3 R33, PT, PT, R34, R33, RZ ;  /* 0x0000002122217210 */ /* 0x000fca0007ffe0ff */
[----:B------:R-:W-:Y:S04]  /*1ef0*/  STS [R4+UR9], R33 ;  /* 0x0000002104007988 */ /* 0x000fe80008000809 */
[----:B------:R-:W1:Y:S01]  /*1f00*/  LDS R33, [R32+0x110] ;  /* 0x0001100020217984 */ /* 0x000e620000000800 */
[C---:B0-----:R-:W-:Y:S02]  /*1f10*/  VIADD R34, R37.reuse, 0x3 ;  /* 0x0000000325227836 */ /* 0x041fe40000000000 */
[C---:B------:R-:W-:Y:S02]  /*1f20*/  VIADD R35, R37.reuse, 0x2 ;  /* 0x0000000225237836 */ /* 0x040fe40000000000 */
[C---:B------:R-:W-:Y:S01]  /*1f30*/  VIADD R36, R37.reuse, 0x1 ;  /* 0x0000000125247836 */ /* 0x040fe20000000000 */
[----:B------:R-:W-:-:S02]  /*1f40*/  LOP3.LUT R37, R37, 0xf, RZ, 0xc0, !PT ;  /* 0x0000000f25257812 */ /* 0x000fc400078ec0ff */
[----:B------:R-:W-:Y:S02]  /*1f50*/  LOP3.LUT R35, R35, 0xf, RZ, 0xc0, !PT ;  /* 0x0000000f23237812 */ /* 0x000fe400078ec0ff */
        /* <DEDUP_REMOVED lines=85> */
[----:B------:R-:W0:Y:S03]  /*24b0*/  S2R R35, SR_TID.X ;  /* 0x0000000000237919 */ /* 0x000e260000002100 */
[----:B------:R-:W-:-:S05]  /*24c0*/  IADD3 R33, PT, PT, R33, R34, RZ ;  /* 0x0000002221217210 */ /* 0x000fca0007ffe0ff */
[----:B------:R0:W-:Y:S04]  /*24d0*/  STS [R4+UR9+0x1000], R33 ;  /* 0x0010002104007988 */ /* 0x0001e80008000809 */
[----:B------:R-:W1:Y:S01]  /*24e0*/  LDS R32, [R32+0x330] ;  /* 0x0003300020207984 */ /* 0x000e620000000800 */
[C---:B0-----:R-:W-:Y:S01]  /*24f0*/  LOP3.LUT R33, R35.reuse, 0xf, RZ, 0xc0, !PT ;  /* 0x0000000f23217812 */ /* 0x041fe200078ec0ff */
[C---:B------:R-:W-:Y:S02]  /*2500*/  VIADD R37, R35.reuse, 0x3 ;  /* 0x0000000323257836 */ /* 0x040fe40000000000 */
[C---:B------:R-:W-:Y:S02]  /*2510*/  VIADD R36, R35.reuse, 0x2 ;  /* 0x0000000223247836 */ /* 0x040fe40000000000 */
[----:B------:R-:W-:Y:S01]  /*2520*/  VIADD R35, R35, 0x1 ;  /* 0x0000000123237836 */ /* 0x000fe20000000000 */
[----:B------:R-:W-:-:S02]  /*2530*/  LOP3.LUT R37, R37, 0xf, RZ, 0xc0, !PT ;  /* 0x0000000f25257812 */ /* 0x000fc400078ec0ff */
[----:B------:R-:W-:Y:S02]  /*2540*/  LOP3.LUT R36, R36, 0xf, RZ, 0xc0, !PT ;  /* 0x0000000f24247812 */ /* 0x000fe400078ec0ff */
[----:B------:R-:W-:Y:S01]  /*2550*/  LOP3.LUT R35, R35, 0xf, RZ, 0xc0, !PT ;  /* 0x0000000f23237812 */ /* 0x000fe200078ec0ff */
[----:B-1----:R0:W1:Y:S05]  /*2560*/  SHFL.IDX PT, R34, R32, R33, 0x101f ;  /* 0x00101f2120227589 */ /* 0x00206a00000e0000 */
        /* <DEDUP_REMOVED lines=29> */
[----:B-1----:R-:W-:-:S04]  /*2740*/  IMAD R5, R12, R5, R15 ;  /* 0x000000050c057224 */ /* 0x002fc800078e020f */
[----:B-----5:R-:W-:-:S04]  /*2750*/  IMAD R5, R10, R11, R5 ;  /* 0x0000000b0a057224 */ /* 0x020fc800078e0205 */
[----:B0-----:R-:W-:-:S04]  /*2760*/  IMAD R5, R8, R7, R5 ;  /* 0x0000000708057224 */ /* 0x001fc800078e0205 */
[----:B--2---:R-:W-:Y:S01]  /*2770*/  IMAD R6, R6, R9, R5 ;  /* 0x0000000906067224 */ /* 0x004fe200078e0205 */
[----:B------:R-:W-:-:S04]  /*2780*/  LOP3.LUT R5, R3, 0x3, RZ, 0xc0, !PT ;  /* 0x0000000303057812 */ /* 0x000fc800078ec0ff */
[----:B------:R-:W-:Y:S02]  /*2790*/  ISETP.NE.AND P0, PT, R5, 0x3, PT ;  /* 0x000000030500780c */ /* 0x000fe40003f05270 */
[----:B------:R-:W-:-:S05]  /*27a0*/  IADD3 R13, PT, PT, R6, R13, RZ ;  /* 0x0000000d060d7210 */ /* 0x000fca0007ffe0ff */
[----:B------:R0:W-:Y:S01]  /*27b0*/  STS [R4+UR9+0x1800], R13 ;  /* 0x0018000d04007988 */ /* 0x0001e20008000809 */
[----:B------:R-:W-:Y:S06]  /*27c0*/  BAR.SYNC.DEFER_BLOCKING 0x0 ;  /* 0x0000000000007b1d */ /* 0x000fec0000010000 */
[----:B------:R-:W-:Y:S05]  /*27d0*/  @!P0 BRA `(.L_x_448) ;  /* 0x0000000000448947 */ /* 0x000fea0003800000 */
[----:B0-----:R-:W0:Y:S01]  /*27e0*/  LDC.64 R12, c[0x0][0x3a0] ;  /* 0x0000e800ff0c7b82 */ /* 0x001e220000000a00 */
[----:B------:R-:W-:-:S05]  /*27f0*/  VIADD R3, R3, 0x1 ;  /* 0x0000000103037836 */ /* 0x000fca0000000000 */
[----:B------:R-:W-:Y:S01]  /*2800*/  LOP3.LUT R5, R3, 0x3, RZ, 0xc0, !PT ;  /* 0x0000000303057812 */ /* 0x000fe200078ec0ff */
[----:B------:R-:W-:-:S03]  /*2810*/  VIADD R3, R0, UR9 ;  /* 0x0000000900037c36 */ /* 0x000fc60008000000 */
[----:B------:R-:W-:-:S07]  /*2820*/  IADD3 R0, PT, PT, -R5, RZ, RZ ;  /* 0x000000ff05007210 */ /* 0x000fce0007ffe1ff */
.L_x_449:
[----:B-1----:R1:W2:Y:S01]  /*2830*/  LDS.128 R8, [R3] ;  /* 0x0000000003087984 */ /* 0x0022a20000000c00 */
[----:B------:R-:W-:Y:S01]  /*2840*/  LOP3.LUT R6, R4, 0x7c, RZ, 0xc0, !PT ;  /* 0x0000007c04067812 */ /* 0x000fe200078ec0ff */
[----:B------:R-:W-:Y:S01]  /*2850*/  VIADD R0, R0, 0x1 ;  /* 0x0000000100007836 */ /* 0x000fe20000000000 */
[----:B------:R-:W-:Y:S02]  /*2860*/  SHF.R.U32.HI R5, RZ, 0x7, R4 ;  /* 0x00000007ff057819 */ /* 0x000fe40000011604 */
[----:B------:R-:W-:Y:S01]  /*2870*/  LEA R4, R2, R4, 0x2 ;  /* 0x0000000402047211 */ /* 0x000fe200078e10ff */
[----:B------:R-:W-:Y:S01]  /*2880*/  VIADD R6, R6, UR5 ;  /* 0x0000000506067c36 */ /* 0x000fe20008000000 */
[----:B------:R-:W-:Y:S01]  /*2890*/  ISETP.NE.AND P0, PT, R0, RZ, PT ;  /* 0x000000ff0000720c */ /* 0x000fe20003f05270 */
[----:B-1----:R-:W-:Y:S02]  /*28a0*/  IMAD R3, R2, 0x10, R3 ;  /* 0x0000001002037824 */ /* 0x002fe400078e0203 */
[----:B------:R-:W-:-:S04]  /*28b0*/  IMAD R5, R5, UR4, R6 ;  /* 0x0000000405057c24 */ /* 0x000fc8000f8e0206 */
[----:B0-----:R-:W-:-:S05]  /*28c0*/  IMAD.WIDE.U32 R6, R5, 0x4, R12 ;  /* 0x0000000405067825 */ /* 0x001fca00078e000c */
[----:B--2---:R1:W-:Y:S01]  /*28d0*/  STG.E.128 desc[UR10][R6.64], R8 ;  /* 0x0000000806007986 */ /* 0x0043e2000c101d0a */
[----:B------:R-:W-:Y:S05]  /*28e0*/  @P0 BRA `(.L_x_449) ;  /* 0xfffffffc00d00947 */ /* 0x000fea000383ffff */
.L_x_448:
[----:B------:R-:W-:Y:S05]  /*28f0*/  BSYNC.RECONVERGENT B0 ;  /* 0x0000000000007941 */ /* 0x000fea0003800200 */
.L_x_447:
[----:B------:R-:W-:Y:S05]  /*2900*/  @!P1 EXIT ;  /* 0x000000000000994d */ /* 0x000fea0003800000 */
[----:B-1----:R-:W1:Y:S01]  /*2910*/  LDC.64 R6, c[0x0][0x3a0] ;  /* 0x0000e800ff067b82 */ /* 0x002e620000000a00 */
[C-C-:B------:R-:W-:Y:S01]  /*2920*/  IMAD R3, R2.reuse, 0xc, R4.reuse ;  /* 0x0000000c02037824 */ /* 0x140fe200078e0204 */
[C---:B------:R-:W-:Y:S01]  /*2930*/  LEA R31, R2.reuse, R4, 0x2 ;  /* 0x00000004021f7211 */ /* 0x040fe200078e10ff */
[----:B------:R-:W-:Y:S01]  /*2940*/  IMAD R5, R2, 0x8, R4 ;  /* 0x0000000802057824 */ /* 0x000fe200078e0204 */
[----:B------:R-:W-:-:S07]  /*2950*/  LEA R33, R4, UR9, 0x2 ;  /* 0x0000000904217c11 */ /* 0x000fce000f8e10ff */
.L_x_450:
[C-C-:B--2---:R-:W-:Y:S01]  /*2960*/  IMAD R16, R2.reuse, 0x10, R33.reuse ;  /* 0x0000001002107824 */ /* 0x144fe200078e0221 */
[----:B------:R-:W2:Y:S01]  /*2970*/  LDS.128 R20, [R33] ;  /* 0x0000000021147984 */ /* 0x000ea20000000c00 */
[--C-:B------:R-:W-:Y:S01]  /*2980*/  IMAD R12, R2, 0x20, R33.reuse ;  /* 0x00000020020c7824 */ /* 0x100fe200078e0221 */
[----:B------:R-:W-:Y:S01]  /*2990*/  LOP3.LUT R29, R4, 0x7c, RZ, 0xc0, !PT ;  /* 0x0000007c041d7812 */ /* 0x000fe200078ec0ff */
[----:B------:R-:W-:Y:S01]  /*29a0*/  IMAD R8, R2, 0x30, R33 ;  /* 0x0000003002087824 */ /* 0x000fe200078e0221 */
[----:B------:R-:W-:Y:S01]  /*29b0*/  LOP3.LUT R26, R31, 0x7c, RZ, 0xc0, !PT ;  /* 0x0000007c1f1a7812 */ /* 0x000fe200078ec0ff */
[----:B------:R-:W3:Y:S01]  /*29c0*/  LDS.128 R16, [R16] ;  /* 0x0000000010107984 */ /* 0x000ee20000000c00 */
[----:B------:R-:W-:Y:S02]  /*29d0*/  LOP3.LUT R27, R5, 0x7c, RZ, 0xc0, !PT ;  /* 0x0000007c051b7812 */ /* 0x000fe400078ec0ff */
[----:B------:R-:W-:Y:S01]  /*29e0*/  LOP3.LUT R28, R3, 0x7c, RZ, 0xc0, !PT ;  /* 0x0000007c031c7812 */ /* 0x000fe200078ec0ff */
[----:B0-----:R-:W0:Y:S01]  /*29f0*/  LDS.128 R12, [R12] ;  /* 0x000000000c0c7984 */ /* 0x001e220000000c00 */
        /* <DEDUP_REMOVED lines=9> */
[----:B------:R-:W-:Y:S01]  /*2a90*/  IMAD R4, R2, 0x4, R4 ;  /* 0x0000000402047824 */ /* 0x000fe200078e0204 */
[----:B------:R-:W-:Y:S01]  /*2aa0*/  IADD3 R29, PT, PT, R28, UR5, RZ ;  /* 0x000000051c1d7c10 */ /* 0x000fe2000fffe0ff */
[----:B------:R-:W-:Y:S01]  /*2ab0*/  IMAD R28, R30, UR4, R35 ;  /* 0x000000041e1c7c24 */ /* 0x000fe2000f8e0223 */
[----:B------:R-:W-:Y:S01]  /*2ac0*/  LEA R5, R2, R5, 0x4 ;  /* 0x0000000502057211 */ /* 0x000fe200078e20ff */
[----:B------:R-:W-:-:S02]  /*2ad0*/  IMAD R35, R24, UR4, R27 ;  /* 0x0000000418237c24 */ /* 0x000fc4000f8e021b */
[----:B------:R-:W-:Y:S02]  /*2ae0*/  IMAD R37, R0, UR4, R29 ;  /* 0x0000000400257c24 */ /* 0x000fe4000f8e021d */
[----:B-1----:R-:W-:-:S04]  /*2af0*/  IMAD.WIDE.U32 R26, R25, 0x4, R6 ;  /* 0x00000004191a7825 */ /* 0x002fc800078e0006 */
[----:B------:R-:W-:-:S04]  /*2b00*/  IMAD.WIDE.U32 R24, R35, 0x4, R6 ;  /* 0x0000000423187825 */ /* 0x000fc800078e0006 */
[----:B------:R-:W-:-:S04]  /*2b10*/  IMAD.WIDE.U32 R34, R37, 0x4, R6 ;  /* 0x0000000425227825 */ /* 0x000fc800078e0006 */
[----:B------:R-:W-:Y:S02]  /*2b20*/  IMAD R37, R2, 0x4, R4 ;  /* 0x0000000402257824 */ /* 0x000fe400078e0204 */
[----:B------:R-:W-:-:S03]  /*2b30*/  IMAD.WIDE.U32 R28, R28, 0x4, R6 ;  /* 0x000000041c1c7825 */ /* 0x000fc600078e0006 */
[C---:B------:R-:W-:Y:S01]  /*2b40*/  LEA R37, R2.reuse, R37, 0x2 ;  /* 0x0000002502257211 */ /* 0x040fe200078e10ff */
[C---:B------:R-:W-:Y:S01]  /*2b50*/  IMAD R3, R2.reuse, 0x10, R3 ;  /* 0x0000001002037824 */ /* 0x040fe200078e0203 */
[----:B--2---:R2:W-:Y:S01]  /*2b60*/  STG.E.128 desc[UR10][R28.64], R20 ;  /* 0x000000141c007986 */ /* 0x0045e2000c101d0a */
[C---:B------:R-:W-:Y:S02]  /*2b70*/  IMAD R31, R2.reuse, 0x10, R31 ;  /* 0x00000010021f7824 */ /* 0x040fe400078e021f */
[C---:B------:R-:W-:Y:S01]  /*2b80*/  IMAD R4, R2.reuse, 0x4, R37 ;  /* 0x0000000402047824 */ /* 0x040fe200078e0225 */
[----:B---3--:R2:W-:Y:S01]  /*2b90*/  STG.E.128 desc[UR10][R26.64], R16 ;  /* 0x000000101a007986 */ /* 0x0085e2000c101d0a */
[----:B------:R-:W-:-:S03]  /*2ba0*/  IMAD R33, R2, 0x40, R33 ;  /* 0x0000004002217824 */ /* 0x000fc600078e0221 */
[----:B0-----:R2:W-:Y:S01]  /*2bb0*/  STG.E.128 desc[UR10][R24.64], R12 ;  /* 0x0000000c18007986 */ /* 0x0015e2000c101d0a */
[----:B------:R-:W-:-:S03]  /*2bc0*/  ISETP.GE.U32.AND P0, PT, R4, 0x800, PT ;  /* 0x000008000400780c */ /* 0x000fc60003f06070 */
[----:B----4-:R2:W-:Y:S10]  /*2bd0*/  STG.E.128 desc[UR10][R34.64], R8 ;  /* 0x0000000822007986 */ /* 0x0105f4000c101d0a */
[----:B------:R-:W-:Y:S05]  /*2be0*/  @!P0 BRA `(.L_x_450) ;  /* 0xfffffffc005c8947 */ /* 0x000fea000383ffff */
[----:B------:R-:W-:Y:S05]  /*2bf0*/  EXIT ;  /* 0x000000000000794d */ /* 0x000fea0003800000 */
        .weak           $__internal_21_$__cuda_sm20_div_u16
        .type           $__internal_21_$__cuda_sm20_div_u16,@function
        .size           $__internal_21_$__cuda_sm20_div_u16,(.L_x_2359 - $__internal_21_$__cuda_sm20_div_u16)
$__internal_21_$__cuda_sm20_div_u16:
        /* <DEDUP_REMOVED lines=18> */
[----:B------:R-:W-:Y:S06]  /*2d20*/  RET.REL.NODEC R4 `(_Z9cuda_gemmIiLj512ELj1ELj1ELj2048ELj16ELj16ELj128ELj0ELj1EEvjjjPKT_S2_PS0_jjj) ;  /* 0xffffffd004b47950 */ /* 0x000fec0003c3ffff */
.L_x_451:
        /* <DEDUP_REMOVED lines=13> */
.L_x_2359:


//--------------------- .text._Z9cuda_gemmIiLj512ELj1ELj1ELj2048ELj8ELj8ELj128ELj1ELj1EEvjjjPKT_S2_PS0_jjj --------------------------
	.section	.text._Z9cuda_gemmIiLj512ELj1ELj1ELj2048ELj8ELj8ELj128ELj1ELj1EEvjjjPKT_S2_PS0_jjj,"ax",@progbits
	.align	128
        .global         _Z9cuda_gemmIiLj512ELj1ELj1ELj2048ELj8ELj8ELj128ELj1ELj1EEvjjjPKT_S2_PS0_jjj
        .type           _Z9cuda_gemmIiLj512ELj1ELj1ELj2048ELj8ELj8ELj128ELj1ELj1EEvjjjPKT_S2_PS0_jjj,@function
        .size           _Z9cuda_gemmIiLj512ELj1ELj1ELj2048ELj8ELj8ELj128ELj1ELj1EEvjjjPKT_S2_PS0_jjj,(.L_x_2360 - _Z9cuda_gemmIiLj512ELj1ELj1ELj2048ELj8ELj8ELj128ELj1ELj1EEvjjjPKT_S2_PS0_jjj)
        .other          _Z9cuda_gemmIiLj512ELj1ELj1ELj2048ELj8ELj8ELj128ELj1ELj1EEvjjjPKT_S2_PS0_jjj,@"STO_CUDA_ENTRY STV_DEFAULT"
_Z9cuda_gemmIiLj512ELj1ELj1ELj2048ELj8ELj8ELj128ELj1ELj1EEvjjjPKT_S2_PS0_jjj:
.text._Z9cuda_gemmIiLj512ELj1ELj1ELj2048ELj8ELj8ELj128ELj1ELj1EEvjjjPKT_S2_PS0_jjj:
        /* <DEDUP_REMOVED lines=16> */
.L_x_454:
        /* <DEDUP_REMOVED lines=8> */
[----:B------:R-:W-:Y:S01]  /*0180*/  IMAD R11, R17, 0x24, R0 ;  /* 0x00000024110b7824 */ /* 0x000fe200078e0200 */
[----:B------:R-:W-:Y:S01]  /*0190*/  SHF.R.U32.HI R12, RZ, 0x1, R8 ;  /* 0x00000001ff0c7819 */ /* 0x000fe20000011608 */
[----:B------:R-:W-:Y:S01]  /*01a0*/  IMAD R13, R13, 0x24, R0 ;  /* 0x000000240d0d7824 */ /* 0x000fe200078e0200 */
[----:B------:R-:W-:Y:S01]  /*01b0*/  LOP3.LUT R17, R16, 0x6, RZ, 0xc0, !PT ;  /* 0x0000000610117812 */ /* 0x000fe200078ec0ff */
[----:B0-----:R-:W-:Y:S01]  /*01c0*/  IMAD.WIDE.U32 R2, R9, 0x10, R2 ;  /* 0x0000001009027825 */ /* 0x001fe200078e0002 */
[----:B------:R-:W-:-:S02]  /*01d0*/  LOP3.LUT R21, R15, 0x7, RZ, 0xc0, !PT ;  /* 0x000000070f157812 */ /* 0x000fc400078ec0ff */
[----:B------:R-:W-:Y:S01]  /*01e0*/  SHF.R.U32.HI R16, RZ, 0x1, R16 ;  /* 0x00000001ff107819 */ /* 0x000fe20000011610 */
[--C-:B------:R-:W-:Y:S01]  /*01f0*/  IMAD R17, R17, 0x24, R0.reuse ;  /* 0x0000002411117824 */ /* 0x100fe200078e0200 */
[----:B------:R-:W-:Y:S01]  /*0200*/  SHF.R.U32.HI R15, RZ, 0x1, R15 ;  /* 0x00000001ff0f7819 */ /* 0x000fe2000001160f */
[----:B------:R-:W-:Y:S01]  /*0210*/  IMAD R21, R21, 0x24, R0 ;  /* 0x0000002415157824 */ /* 0x000fe200078e0200 */
[----:B------:R-:W-:Y:S02]  /*0220*/  LOP3.LUT R14, R14, 0x7ffffffc, RZ, 0xc0, !PT ;  /* 0x7ffffffc0e0e7812 */ /* 0x000fe400078ec0ff */
[----:B------:R-:W-:Y:S02]  /*0230*/  LOP3.LUT R12, R12, 0x7ffffffc, RZ, 0xc0, !PT ;  /* 0x7ffffffc0c0c7812 */ /* 0x000fe400078ec0ff */
[----:B------:R-:W-:Y:S01]  /*0240*/  LOP3.LUT R16, R16, 0x7ffffffc, RZ, 0xc0, !PT ;  /* 0x7ffffffc10107812 */ /* 0x000fe200078ec0ff */
[----:B------:R-:W-:Y:S01]  /*0250*/  IMAD.IADD R13, R13, 0x1, R14 ;  /* 0x000000010d0d7824 */ /* 0x000fe200078e020e */
[----:B------:R-:W-:Y:S01]  /*0260*/  LOP3.LUT R22, R15, 0x7ffffffc, RZ, 0xc0, !PT ;  /* 0x7ffffffc0f167812 */ /* 0x000fe200078ec0ff */
[----:B------:R-:W-:Y:S01]  /*0270*/  IMAD.IADD R12, R11, 0x1, R12 ;  /* 0x000000010b0c7824 */ /* 0x000fe200078e020c */
[----:B------:R-:W-:-:S02]  /*0280*/  IADD3 R17, PT, PT, R17, R16, RZ ;  /* 0x0000001011117210 */ /* 0x000fc40007ffe0ff */
[----:B------:R-:W-:Y:S01]  /*0290*/  ISETP.GE.U32.AND P0, PT, R10, 0x40, PT ;  /* 0x000000400a00780c */ /* 0x000fe20003f06070 */
[----:B------:R-:W-:Y:S01]  /*02a0*/  IMAD.IADD R22, R21, 0x1, R22 ;  /* 0x0000000115167824 */ /* 0x000fe200078e0216 */
[----:B------:R-:W-:Y:S01]  /*02b0*/  LEA R8, R9, R8, 0x2 ;  /* 0x0000000809087211 */ /* 0x000fe200078e10ff */
[----:B---3--:R0:W-:Y:S04]  /*02c0*/  STS [R13], R4 ;  /* 0x000000040d007388 */ /* 0x0081e80000000800 */
[----:B------:R0:W-:Y:S04]  /*02d0*/  STS [R12], R5 ;  /* 0x000000050c007388 */ /* 0x0001e80000000800 */
[----:B------:R0:W-:Y:S04]  /*02e0*/  STS [R17], R6 ;  /* 0x0000000611007388 */ /* 0x0001e80000000800 */
[----:B------:R0:W-:Y:S01]  /*02f0*/  STS [R22], R7 ;  /* 0x0000000716007388 */ /* 0x0001e20000000800 */
[----:B------:R-:W-:Y:S05]  /*0300*/  @!P0 BRA `(.L_x_454) ;  /* 0xfffffffc007c8947 */ /* 0x000fea000383ffff */
.L_x_453:
[----:B------:R-:W-:Y:S05]  /*0310*/  BSYNC.RECONVERGENT B0 ;  /* 0x0000000000007941 */ /* 0x000fea0003800200 */
.L_x_452:
[----:B------:R-:W1:Y:S02]  /*0320*/  LDCU UR4, c[0x0][0x374] ;  /* 0x00006e80ff0477ac */ /* 0x000e640008000800 */
[----:B-1----:R-:W-:-:S13]  /*0330*/  ISETP.GE.U32.AND P0, PT, R19, UR4, PT ;  /* 0x0000000413007c0c */ /* 0x002fda000bf06070 */
[----:B------:R-:W-:Y:S05]  /*0340*/  @P0 EXIT ;  /* 0x000000000000094d */ /* 0x000fea0003800000 */
[----:B0-----:R-:W0:Y:S01]  /*0350*/  LDC R17, c[0x0][0x360] ;  /* 0x0000d800ff117b82 */ /* 0x001e220000000800 */
[----:B------:R-:W-:Y:S01]  /*0360*/  MOV R6, 0x3c0 ;  /* 0x000003c000067802 */ /* 0x000fe20000000f00 */
[----:B0-----:R-:W-:Y:S01]  /*0370*/  IMAD.IADD R0, R20, 0x1, R17 ;  /* 0x0000000114007824 */ /* 0x001fe200078e0211 */
[----:B------:R-:W-:-:S04]  /*0380*/  LOP3.LUT R2, R17, 0xffff, RZ, 0xc0, !PT ;  /* 0x0000ffff11027812 */ /* 0x000fc800078ec0ff */
[----:B------:R-:W-:-:S04]  /*0390*/  LOP3.LUT R0, R0, 0x7ff, RZ, 0x3c, !PT ;  /* 0x000007ff00007812 */ /* 0x000fc800078e3cff */
[----:B------:R-:W-:-:S07]  /*03a0*/  LOP3.LUT R0, R0, 0xffff, RZ, 0xc0, !PT ;  /* 0x0000ffff00007812 */ /* 0x000fce00078ec0ff */
[----:B------:R-:W-:Y:S05]  /*03b0*/  CALL.REL.NOINC `($__internal_22_$__cuda_sm20_div_u16) ;  /* 0x0000001000c07944 */ /* 0x000fea0003c00000 */
        /* <DEDUP_REMOVED lines=9> */
[----:B------:R-:W-:Y:S02]  /*0450*/  IMAD.MOV.U32 R4, RZ, RZ, RZ ;  /* 0x000000ffff047224 */ /* 0x000fe400078e00ff */
[----:B------:R-:W-:Y:S01]  /*0460*/  IMAD.MOV.U32 R0, RZ, RZ, R20 ;  /* 0x000000ffff007224 */ /* 0x000fe200078e0014 */
[----:B------:R-:W-:-:S04]  /*0470*/  IADD3 R2, PT, PT, R2, 0x2180, RZ ;  /* 0x0000218002027810 */ /* 0x000fc80007ffe0ff */
[----:B-1----:R-:W-:-:S07]  /*0480*/  LEA R3, R3, R2, 0x18 ;  /* 0x0000000203037211 */ /* 0x002fce00078ec0ff */
.L_x_457:
[----:B------:R-:W-:Y:S01]  /*0490*/  LEA R2, R0, R3, 0x2 ;  /* 0x0000000300027211 */ /* 0x000fe200078e10ff */
[----:B------:R-:W-:Y:S02]  /*04a0*/  VIADD R4, R4, 0x1 ;  /* 0x0000000104047836 */ /* 0x000fe40000000000 */
[----:B------:R-:W-:Y:S02]  /*04b0*/  IMAD.IADD R0, R17, 0x1, R0 ;  /* 0x0000000111007824 */ /* 0x000fe400078e0200 */
[----:B------:R1:W-:Y:S01]  /*04c0*/  STS [R2], RZ ;  /* 0x000000ff02007388 */ /* 0x0003e20000000800 */
[----:B------:R-:W-:-:S04]  /*04d0*/  LOP3.LUT R5, R4, R7, RZ, 0x3c, !PT ;  /* 0x0000000704057212 */ /* 0x000fc800078e3cff */
[----:B------:R-:W-:-:S13]  /*04e0*/  ISETP.NE.AND P0, PT, R5, 0x2, PT ;  /* 0x000000020500780c */ /* 0x000fda0003f05270 */
[----:B-1----:R-:W-:Y:S05]  /*04f0*/  @P0 BRA `(.L_x_457) ;  /* 0xfffffffc00e40947 */ /* 0x002fea000383ffff */
.L_x_456:
[----:B0-----:R-:W-:Y:S05]  /*0500*/  BSYNC.RECONVERGENT B0 ;  /* 0x0000000000007941 */ /* 0x001fea0003800200 */
.L_x_455:
[----:B------:R-:W-:Y:S01]  /*0510*/  UIADD3 UR4, UPT, UPT, UR5, 0x2180, URZ ;  /* 0x0000218005047890 */ /* 0x000fe2000fffe0ff */
[----:B------:R-:W-:Y:S01]  /*0520*/  BSSY.RECONVERGENT B0, `(.L_x_458) ;  /* 0x000000f000007945 */ /* 0x000fe20003800200 */
[----:B------:R-:W-:Y:S02]  /*0530*/  SHF.L.U32 R16, R17, 0x2, RZ ;  /* 0x0000000211107819 */ /* 0x000fe400000006ff */
[----:B------:R-:W-:-:S06]  /*0540*/  ULEA UR7, UR6, UR4, 0x18 ;  /* 0x0000000406077291 */ /* 0x000fcc000f8ec0ff */
[----:B------:R-:W-:-:S07]  /*0550*/  LEA R2, R0, UR7, 0x2 ;  /* 0x0000000700027c11 */ /* 0x000fce000f8e10ff */
.L_x_459:
        /* <DEDUP_REMOVED lines=12> */
.L_x_458:
[----:B------:R-:W0:Y:S01]  /*0620*/  I2F.U32.RP R6, R16 ;  /* 0x0000001000067306 */ /* 0x000e220000209000 */
[----:B------:R-:W-:Y:S01]  /*0630*/  IMAD.IADD R0, R18, 0x1, R16 ;  /* 0x0000000112007824 */ /* 0x000fe200078e0210 */
[----:B------:R-:W-:Y:S01]  /*0640*/  ISETP.NE.U32.AND P2, PT, R16, RZ, PT ;  /* 0x000000ff1000720c */ /* 0x000fe20003f45070 */
[----:B------:R-:W-:Y:S03]  /*0650*/  BSSY.RECONVERGENT B0, `(.L_x_460) ;  /* 0x000002d000007945 */ /* 0x000fe60003800200 */
[C---:B------:R-:W-:Y:S02]  /*0660*/  ISETP.GE.U32.AND P0, PT, R0.reuse, 0x800, PT ;  /* 0x000008000000780c */ /* 0x040fe40003f06070 */
[----:B-1----:R-:W-:Y:S02]  /*0670*/  VIMNMX.U32 R5, PT, PT, R0, 0x800, !PT ;  /* 0x0000080000057848 */ /* 0x002fe40007fe0000 */
[----:B------:R-:W-:-:S04]  /*0680*/  SEL R4, RZ, 0x1, P0 ;  /* 0x00000001ff047807 */ /* 0x000fc80000000000 */
[----:B------:R-:W-:Y:S01]  /*0690*/  IADD3 R5, PT, PT, R5, -R0, -R4 ;  /* 0x8000000005057210 */ /* 0x000fe20007ffe804 */
[----:B0-----:R-:W0:Y:S02]  /*06a0*/  MUFU.RCP R6, R6 ;  /* 0x0000000600067308 */ /* 0x001e240000001000 */
[----:B0-----:R-:W-:-:S06]  /*06b0*/  VIADD R2, R6, 0xffffffe ;  /* 0x0ffffffe06027836 */ /* 0x001fcc0000000000 */
[----:B------:R0:W1:Y:S02]  /*06c0*/  F2I.FTZ.U32.TRUNC.NTZ R3, R2 ;  /* 0x0000000200037305 */ /* 0x000064000021f000 */
[----:B0-----:R-:W-:Y:S01]  /*06d0*/  IMAD.MOV.U32 R2, RZ, RZ, RZ ;  /* 0x000000ffff027224 */ /* 0x001fe200078e00ff */
[----:B-1----:R-:W-:-:S05]  /*06e0*/  IADD3 R7, PT, PT, RZ, -R3, RZ ;  /* 0x80000003ff077210 */ /* 0x002fca0007ffe0ff */
[----:B------:R-:W-:-:S04]  /*06f0*/  IMAD R7, R7, R16, RZ ;  /* 0x0000001007077224 */ /* 0x000fc800078e02ff */
[----:B------:R-:W-:-:S06]  /*0700*/  IMAD.HI.U32 R6, R3, R7, R2 ;  /* 0x0000000703067227 */ /* 0x000fcc00078e0002 */
[----:B------:R-:W-:-:S05]  /*0710*/  IMAD.HI.U32 R3, R6, R5, RZ ;  /* 0x0000000506037227 */ /* 0x000fca00078e00ff */
[----:B------:R-:W-:-:S05]  /*0720*/  IADD3 R0, PT, PT, -R3, RZ, RZ ;  /* 0x000000ff03007210 */ /* 0x000fca0007ffe1ff */
[----:B------:R-:W-:Y:S02]  /*0730*/  IMAD R5, R16, R0, R5 ;  /* 0x0000000010057224 */ /* 0x000fe400078e0205 */
[----:B------:R-:W-:-:S03]  /*0740*/  IMAD.MOV.U32 R0, RZ, RZ, R18 ;  /* 0x000000ffff007224 */ /* 0x000fc600078e0012 */
        /* <DEDUP_REMOVED lines=9> */
[----:B------:R-:W-:-:S13]  /*07e0*/  ISETP.NE.AND P0, PT, R2, 0x3, PT ;  /* 0x000000030200780c */ /* 0x000fda0003f05270 */
[----:B------:R-:W-:Y:S05]  /*07f0*/  @!P0 BRA `(.L_x_461) ;  /* 0x0000000000488947 */ /* 0x000fea0003800000 */
[----:B------:R-:W0:Y:S01]  /*0800*/  LDC.64 R8, c[0x0][0x390] ;  /* 0x0000e400ff087b82 */ /* 0x000e220000000a00 */
[----:B------:R-:W-:Y:S01]  /*0810*/  UIADD3 UR4, UPT, UPT, UR5, 0x180, URZ ;  /* 0x0000018005047890 */ /* 0x000fe2000fffe0ff */
[----:B------:R-:W-:Y:S01]  /*0820*/  IADD3 R0, PT, PT, R3, 0x1, RZ ;  /* 0x0000000103007810 */ /* 0x000fe20007ffe0ff */
[--C-:B------:R-:W-:Y:S02]  /*0830*/  IMAD R5, R19, 0x800, R18.reuse ;  /* 0x0000080013057824 */ /* 0x100fe400078e0212 */
[----:B------:R-:W-:Y:S01]  /*0840*/  ULEA UR4, UR6, UR4, 0x18 ;  /* 0x0000000406047291 */ /* 0x000fe2000f8ec0ff */
[----:B------:R-:W-:Y:S01]  /*0850*/  LOP3.LUT R11, R0, 0x3, RZ, 0xc0, !PT ;  /* 0x00000003000b7812 */ /* 0x000fe200078ec0ff */
[----:B------:R-:W-:-:S03]  /*0860*/  IMAD.MOV.U32 R0, RZ, RZ, R18 ;  /* 0x000000ffff007224 */ /* 0x000fc600078e0012 */
[----:B------:R-:W-:Y:S02]  /*0870*/  IADD3 R11, PT, PT, -R11, RZ, RZ ;  /* 0x000000ff0b0b7210 */ /* 0x000fe40007ffe1ff */
[----:B------:R-:W-:Y:S01]  /*0880*/  LEA R10, R20, UR4, 0x4 ;  /* 0x00000004140a7c11 */ /* 0x000fe2000f8e20ff */
[----:B0-----:R-:W-:-:S07]  /*0890*/  IMAD.WIDE.U32 R8, R5, 0x4, R8 ;  /* 0x0000000405087825 */ /* 0x001fce00078e0008 */
.L_x_462:
        /* <DEDUP_REMOVED lines=8> */
.L_x_461:
[----:B------:R-:W-:Y:S05]  /*0920*/  BSYNC.RECONVERGENT B0 ;  /* 0x0000000000007941 */ /* 0x000fea0003800200 */
.L_x_460:
[----:B------:R-:W-:Y:S04]  /*0930*/  BSSY.RECONVERGENT B0, `(.L_x_463) ;  /* 0x0000022000007945 */ /* 0x000fe80003800200 */
[----:B------:R-:W-:Y:S05]  /*0940*/  @!P1 BRA `(.L_x_464) ;  /* 0x0000000000809947 */ /* 0x000fea0003800000 */
[----:B------:R-:W0:Y:S01]  /*0950*/  LDC.64 R26, c[0x0][0x390] ;  /* 0x0000e400ff1a7b82 */ /* 0x000e220000000a00 */
[----:B------:R-:W-:Y:S01]  /*0960*/  UIADD3 UR4, UPT, UPT, UR5, 0x180, URZ ;  /* 0x0000018005047890 */ /* 0x000fe2000fffe0ff */
[----:B------:R-:W-:-:S03]  /*0970*/  IMAD R21, R19, 0x800, R0 ;  /* 0x0000080013157824 */ /* 0x000fc600078e0200 */
[----:B------:R-:W-:Y:S01]  /*0980*/  ULEA UR4, UR6, UR4, 0x18 ;  /* 0x0000000406047291 */ /* 0x000fe2000f8ec0ff */
[--C-:B------:R-:W-:Y:S01]  /*0990*/  IMAD R22, R17, 0xc, R21.reuse ;  /* 0x0000000c11167824 */ /* 0x100fe200078e0215 */
[----:B------:R-:W-:Y:S01]  /*09a0*/  IADD3 R24, PT, PT, R21, R16, RZ ;  /* 0x0000001015187210 */ /* 0x000fe20007ffe0ff */
[----:B------:R-:W-:-:S03]  /*09b0*/  IMAD R23, R17, 0x8, R21 ;  /* 0x0000000811177824 */ /* 0x000fc600078e0215 */
[----:B------:R-:W-:-:S07]  /*09c0*/  LEA R25, R0, UR4, 0x2 ;  /* 0x0000000400197c11 */ /* 0x000fce000f8e10ff */
.L_x_465:
[----:B0-----:R-:W-:-:S05]  /*09d0*/  IMAD.WIDE.U32 R28, R21, 0x4, R26 ;  /* 0x00000004151c7825 */ /* 0x001fca00078e001a */
[----:B-1----:R-:W2:Y:S01]  /*09e0*/  LDG.E.128.CONSTANT R8, desc[UR8][R28.64] ;  /* 0x000000081c087981 */ /* 0x002ea2000c1e9d00 */
        /* <DEDUP_REMOVED lines=22> */
.L_x_464:
[----:B------:R-:W-:Y:S05]  /*0b50*/  BSYNC.RECONVERGENT B0 ;  /* 0x0000000000007941 */ /* 0x000fea0003800200 */
.L_x_463:
[----:B------:R-:W-:Y:S01]  /*0b60*/  BAR.SYNC.DEFER_BLOCKING 0x0 ;  /* 0x0000000000007b1d */ /* 0x000fe20000010000 */
[C---:B------:R-:W-:Y:S01]  /*0b70*/  IMAD.SHL.U32 R0, R20.reuse, 0x4, RZ ;  /* 0x0000000414007824 */ /* 0x040fe200078e00ff */
[----:B------:R-:W-:Y:S01]  /*0b80*/  ULEA UR4, UR6, UR5, 0x18 ;  /* 0x0000000506047291 */ /* 0x000fe2000f8ec0ff */
[--C-:B-1----:R-:W-:Y:S01]  /*0b90*/  SHF.R.U32.HI R14, RZ, 0x8, R20.reuse ;  /* 0x00000008ff0e7819 */ /* 0x102fe20000011614 */
[----:B------:R-:W-:Y:S01]  /*0ba0*/  IMAD.SHL.U32 R23, R20, 0x8, RZ ;  /* 0x0000000814177824 */ /* 0x000fe200078e00ff */
[----:B------:R-:W-:Y:S01]  /*0bb0*/  UIADD3 UR5, UPT, UPT, UR5, 0x180, URZ ;  /* 0x0000018005057890 */ /* 0x000fe2000fffe0ff */
[----:B------:R-:W-:Y:S01]  /*0bc0*/  LOP3.LUT R4, R0, 0x1c, RZ, 0xc0, !PT ;  /* 0x0000001c00047812 */ /* 0x000fe200078ec0ff */
[C---:B------:R-:W-:Y:S01]  /*0bd0*/  VIADD R11, R20.reuse, 0x1 ;  /* 0x00000001140b7836 */ /* 0x040fe20000000000 */
[----:B------:R-:W-:Y:S01]  /*0be0*/  IADD3 R10, PT, PT, R20, 0x2, RZ ;  /* 0x00000002140a7810 */ /* 0x000fe20007ffe0ff */
[----:B------:R-:W-:Y:S01]  /*0bf0*/  ULEA UR5, UR6, UR5, 0x18 ;  /* 0x0000000506057291 */ /* 0x000fe2000f8ec0ff */
[----:B------:R-:W-:Y:S01]  /*0c00*/  IADD3 R5, PT, PT, R4, UR4, RZ ;  /* 0x0000000404057c10 */ /* 0x000fe2000fffe0ff */
[----:B------:R-:W-:Y:S01]  /*0c10*/  VIADD R8, R20, 0x3 ;  /* 0x0000000314087836 */ /* 0x000fe20000000000 */
[----:B------:R-:W-:Y:S01]  /*0c20*/  LOP3.LUT R23, R23, 0x7f8, RZ, 0xc0, !PT ;  /* 0x000007f817177812 */ /* 0x000fe200078ec0ff */
[----:B------:R-:W-:Y:S01]  /*0c30*/  BSSY.RECONVERGENT B0, `(.L_x_466) ;  /* 0x0000088000007945 */ /* 0x000fe20003800200 */
[----:B------:R-:W-:Y:S01]  /*0c40*/  LOP3.LUT R11, R11, 0x7, RZ, 0xc0, !PT ;  /* 0x000000070b0b7812 */ /* 0x000fe200078ec0ff */
[----:B------:R-:W-:Y:S01]  /*0c50*/  IMAD R14, R14, 0x24, R5 ;  /* 0x000000240e0e7824 */ /* 0x000fe200078e0205 */
[----:B------:R-:W-:-:S02]  /*0c60*/  LOP3.LUT R4, R23, 0x7, R20, 0xf8, !PT ;  /* 0x0000000717047812 */ /* 0x000fc400078ef814 */
[----:B------:R-:W-:Y:S02]  /*0c70*/  LOP3.LUT R5, R23, R11, RZ, 0xfc, !PT ;  /* 0x0000000b17057212 */ /* 0x000fe400078efcff */
[----:B------:R-:W-:Y:S02]  /*0c80*/  LEA R4, R4, UR5, 0x2 ;  /* 0x0000000504047c11 */ /* 0x000fe4000f8e10ff */
[----:B------:R-:W-:Y:S01]  /*0c90*/  LEA R9, R5, UR5, 0x2 ;  /* 0x0000000505097c11 */ /* 0x000fe2000f8e10ff */
[----:B------:R-:W0:Y:S01]  /*0ca0*/  LDS R15, [R14] ;  /* 0x000000000e0f7984 */ /* 0x000e220000000800 */
[----:B------:R-:W-:Y:S02]  /*0cb0*/  LOP3.LUT R13, R20, 0x7, RZ, 0xc0, !PT ;  /* 0x00000007140d7812 */ /* 0x000fe400078ec0ff */
[----:B------:R-:W-:Y:S01]  /*0cc0*/  LOP3.LUT R10, R10, 0x7, RZ, 0xc0, !PT ;  /* 0x000000070a0a7812 */ /* 0x000fe200078ec0ff */
[----:B------:R1:W-:Y:S01]  /*0cd0*/  LDS R5, [R4] ;  /* 0x0000000004057984 */ /* 0x0003e20000000800 */
[----:B------:R-:W-:-:S02]  /*0ce0*/  LOP3.LUT R8, R8, 0x7, RZ, 0xc0, !PT ;  /* 0x0000000708087812 */ /* 0x000fc400078ec0ff */
[C---:B------:R-:W-:Y:S01]  /*0cf0*/  LOP3.LUT R6, R23.reuse, R10, RZ, 0xfc, !PT ;  /* 0x0000000a17067212 */ /* 0x040fe200078efcff */
[----:B------:R-:W-:Y:S01]  /*0d00*/  LDS R9, [R9] ;  /* 0x0000000009097984 */ /* 0x000fe20000000800 */
[----:B------:R-:W-:Y:S02]  /*0d10*/  LOP3.LUT R21, R23, R8, RZ, 0xfc, !PT ;  /* 0x0000000817157212 */ /* 0x000fe400078efcff */
[----:B------:R-:W-:Y:S02]  /*0d20*/  LEA R7, R6, UR5, 0x2 ;  /* 0x0000000506077c11 */ /* 0x000fe4000f8e10ff */
[----:B------:R-:W-:Y:S01]  /*0d30*/  LEA R6, R21, UR5, 0x2 ;  /* 0x0000000515067c11 */ /* 0x000fe2000f8e10ff */
[----:B------:R-:W-:Y:S01]  /*0d40*/  VIADD R21, R20, 0x5 ;  /* 0x0000000514157836 */ /* 0x000fe20000000000 */
[----:B-1----:R-:W-:Y:S02]  /*0d50*/  LOP3.LUT R4, R23, 0x4, R13, 0xf6, !PT ;  /* 0x0000000417047812 */ /* 0x002fe400078ef60d */
[----:B------:R-:W-:Y:S01]  /*0d60*/  LDS R7, [R7] ;  /* 0x0000000007077984 */ /* 0x000fe20000000800 */
[----:B------:R-:W-:-:S02]  /*0d70*/  ISETP.NE.AND P0, PT, R2, 0x3, PT ;  /* 0x000000030200780c */ /* 0x000fc40003f05270 */
[----:B------:R-:W-:Y:S01]  /*0d80*/  LEA R4, R4, UR5, 0x2 ;  /* 0x0000000504047c11 */ /* 0x000fe2000f8e10ff */
[----:B------:R-:W-:Y:S01]  /*0d90*/  LDS R6, [R6] ;  /* 0x0000000006067984 */ /* 0x000fe20000000800 */
[----:B------:R-:W-:Y:S02]  /*0da0*/  LOP3.LUT R2, R13, 0x4, RZ, 0x3c, !PT ;  /* 0x000000040d027812 */ /* 0x000fe400078e3cff */
[----:B------:R-:W-:Y:S02]  /*0db0*/  ISETP.GE.U32.AND P1, PT, R3, 0x3, PT ;  /* 0x000000030300780c */ /* 0x000fe40003f26070 */
[----:B------:R-:W-:Y:S04]  /*0dc0*/  LDS R4, [R4] ;  /* 0x0000000004047984 */ /* 0x000fe80000000800 */
[----:B0-----:R-:W0:Y:S04]  /*0dd0*/  SHFL.IDX PT, R12, R15, R13, 0x181f ;  /* 0x00181f0d0f0c7589 */ /* 0x001e2800000e0000 */
[----:B------:R-:W1:Y:S04]  /*0de0*/  SHFL.IDX PT, R22, R15, R11, 0x181f ;  /* 0x00181f0b0f167589 */ /* 0x000e6800000e0000 */
[----:B------:R-:W2:Y:S04]  /*0df0*/  SHFL.IDX PT, R24, R15, R10, 0x181f ;  /* 0x00181f0a0f187589 */ /* 0x000ea800000e0000 */
[----:B------:R-:W3:Y:S04]  /*0e00*/  SHFL.IDX PT, R25, R15, R8, 0x181f ;  /* 0x00181f080f197589 */ /* 0x000ee800000e0000 */
[----:B------:R-:W4:Y:S01]  /*0e10*/  SHFL.IDX PT, R27, R15, R2, 0x181f ;  /* 0x00181f020f1b7589 */ /* 0x000f2200000e0000 */
[----:B0-----:R-:W-:Y:S01]  /*0e20*/  IMAD R26, R5, R12, RZ ;  /* 0x0000000c051a7224 */ /* 0x001fe200078e02ff */
[----:B------:R-:W-:-:S03]  /*0e30*/  LOP3.LUT R12, R21, 0x7, RZ, 0xc0, !PT ;  /* 0x00000007150c7812 */ /* 0x000fc600078ec0ff */
[----:B-1----:R-:W-:Y:S01]  /*0e40*/  IMAD R22, R9, R22, R26 ;  /* 0x0000001609167224 */ /* 0x002fe200078e021a */
[----:B------:R-:W-:-:S03]  /*0e50*/  LOP3.LUT R21, R23, R12, RZ, 0xfc, !PT ;  /* 0x0000000c17157212 */ /* 0x000fc600078efcff */
[----:B--2---:R-:W-:Y:S01]  /*0e60*/  IMAD R24, R7, R24, R22 ;  /* 0x0000001807187224 */ /* 0x004fe200078e0216 */
[----:B------:R-:W-:Y:S02]  /*0e70*/  LEA R21, R21, UR5, 0x2 ;  /* 0x0000000515157c11 */ /* 0x000fe4000f8e10ff */
[----:B------:R-:W-:Y:S01]  /*0e80*/  IADD3 R22, PT, PT, R20, 0x6, RZ ;  /* 0x0000000614167810 */ /* 0x000fe20007ffe0ff */
        /* <DEDUP_REMOVED lines=9> */
[----:B0-----:R-:W-:Y:S02]  /*0f20*/  IMAD R25, R21, R25, R26 ;  /* 0x0000001915197224 */ /* 0x001fe400078e021a */
[----:B------:R-:W-:-:S05]  /*0f30*/  VIADD R26, R20, 0xffffffff ;  /* 0xffffffff141a7836 */ /* 0x000fca0000000000 */
[----:B------:R-:W-:-:S04]  /*0f40*/  LOP3.LUT R26, R26, 0x7, RZ, 0xc0, !PT ;  /* 0x000000071a1a7812 */ /* 0x000fc800078ec0ff */
[----:B------:R-:W-:Y:S01]  /*0f50*/  LOP3.LUT R23, R23, R26, RZ, 0xfc, !PT ;  /* 0x0000001a17177212 */ /* 0x000fe200078efcff */
[----:B-1----:R-:W-:Y:S02]  /*0f60*/  IMAD R28, R24, R28, R25 ;  /* 0x0000001c181c7224 */ /* 0x002fe400078e0219 */
[----:B------:R-:W-:Y:S01]  /*0f70*/  SHFL.IDX PT, R25, R15, R26, 0x181f ;  /* 0x00181f1a0f197589 */ /* 0x000fe200000e0000 */
[----:B------:R-:W-:-:S06]  /*0f80*/  LEA R23, R23, UR5, 0x2 ;  /* 0x0000000517177c11 */ /* 0x000fcc000f8e10ff */
[----:B------:R-:W0:Y:S02]  /*0f90*/  LDS R23, [R23] ;  /* 0x0000000017177984 */ /* 0x000e240000000800 */
[----:B0-----:R-:W-:Y:S02]  /*0fa0*/  IMAD R25, R23, R25, R28 ;  /* 0x0000001917197224 */ /* 0x001fe400078e021c */
[----:B------:R-:W0:Y:S02]  /*0fb0*/  LDS R28, [R0+UR7] ;  /* 0x00000007001c7984 */ /* 0x000e240008000800 */
[----:B0-----:R-:W-:-:S05]  /*0fc0*/  IMAD.IADD R27, R25, 0x1, R28 ;  /* 0x00000001191b7824 */ /* 0x001fca00078e021c */
[----:B------:R-:W-:Y:S04]  /*0fd0*/  STS [R0+UR7], R27 ;  /* 0x0000001b00007988 */ /* 0x000fe80008000807 */
        /* <DEDUP_REMOVED lines=8> */
[----:B0-----:R-:W-:Y:S02]  /*1060*/  IMAD R29, R7, R29, R28 ;  /* 0x0000001d071d7224 */ /* 0x001fe400078e021c */
[----:B------:R-:W0:Y:S02]  /*1070*/  SHFL.IDX PT, R28, R25, R2, 0x181f ;  /* 0x00181f02191c7589 */ /* 0x000e2400000e0000 */
[----:B------:R-:W-:-:S04]  /*1080*/  IMAD R15, R6, R15, R29 ;  /* 0x0000000f060f7224 */ /* 0x000fc800078e021d */
[----:B0-----:R-:W-:Y:S02]  /*1090*/  IMAD R28, R4, R28, R15 ;  /* 0x0000001c041c7224 */ /* 0x001fe400078e020f */
[----:B------:R-:W0:Y:S02]  /*10a0*/  SHFL.IDX PT, R15, R25, R12, 0x181f ;  /* 0x00181f0c190f7589 */ /* 0x000e2400000e0000 */
[----:B0-----:R-:W-:-:S04]  /*10b0*/  IMAD R15, R21, R15, R28 ;  /* 0x0000000f150f7224 */ /* 0x001fc800078e021c */
[----:B------:R-:W-:Y:S02]  /*10c0*/  IMAD R28, R24, R27, R15 ;  /* 0x0000001b181c7224 */ /* 0x000fe400078e020f */
[----:B------:R-:W0:Y:S02]  /*10d0*/  SHFL.IDX PT, R15, R25, R26, 0x181f ;  /* 0x00181f1a190f7589 */ /* 0x000e2400000e0000 */
[----:B0-----:R-:W-:Y:S02]  /*10e0*/  IMAD R15, R23, R15, R28 ;  /* 0x0000000f170f7224 */ /* 0x001fe400078e021c */
[----:B------:R-:W0:Y:S03]  /*10f0*/  LDS R28, [R0+UR7+0x800] ;  /* 0x00080007001c7984 */ /* 0x000e260008000800 */
[----:B0-----:R-:W-:-:S05]  /*1100*/  IADD3 R15, PT, PT, R15, R28, RZ ;  /* 0x0000001c0f0f7210 */ /* 0x001fca0007ffe0ff */
[----:B------:R-:W-:Y:S04]  /*1110*/  STS [R0+UR7+0x800], R15 ;  /* 0x0008000f00007988 */ /* 0x000fe80008000807 */
        /* <DEDUP_REMOVED lines=13> */
[----:B------:R-:W-:-:S04]  /*11f0*/  IMAD R15, R21, R15, R28 ;  /* 0x0000000f150f7224 */ /* 0x000fc800078e021c */
[----:B0-----:R-:W-:Y:S02]  /*1200*/  IMAD R28, R24, R25, R15 ;  /* 0x00000019181c7224 */ /* 0x001fe400078e020f */
[----:B------:R-:W0:Y:S04]  /*1210*/  SHFL.IDX PT, R15, R27, R26, 0x181f ;  /* 0x00181f1a1b0f7589 */ /* 0x000e2800000e0000 */
[----:B------:R-:W-:Y:S01]  /*1220*/  LDS R27, [R0+UR7+0x1800] ;  /* 0x00180007001b7984 */ /* 0x000fe20008000800 */
[----:B0-----:R-:W-:-:S03]  /*1230*/  IMAD R15, R23, R15, R28 ;  /* 0x0000000f170f7224 */ /* 0x001fc600078e021c */
[----:B------:R-:W0:Y:S02]  /*1240*/  LDS R28, [R0+UR7+0x1000] ;  /* 0x00100007001c7984 */ /* 0x000e240008000800 */
[----:B0-----:R-:W-:-:S05]  /*1250*/  IMAD.IADD R15, R15, 0x1, R28 ;  /* 0x000000010f0f7824 */ /* 0x001fca00078e021c */
        /* <DEDUP_REMOVED lines=15> */
[----:B-----5:R-:W-:-:S04]  /*1350*/  IMAD R25, R21, R12, R25 ;  /* 0x0000000c15197224 */ /* 0x020fc800078e0219 */
[----:B0-----:R-:W-:-:S04]  /*1360*/  IMAD R24, R24, R5, R25 ;  /* 0x0000000518187224 */ /* 0x001fc800078e0219 */
[----:B------:R-:W-:-:S04]  /*1370*/  IMAD R24, R23, R26, R24 ;  /* 0x0000001a17187224 */ /* 0x000fc800078e0218 */
[----:B------:R-:W-:-:S05]  /*1380*/  IMAD.IADD R27, R24, 0x1, R27 ;  /* 0x00000001181b7824 */ /* 0x000fca00078e021b */
[----:B------:R0:W-:Y:S01]  /*1390*/  STS [R0+UR7+0x1800], R27 ;  /* 0x0018001b00007988 */ /* 0x0001e20008000807 */
[----:B------:R-:W-:Y:S06]  /*13a0*/  BAR.SYNC.DEFER_BLOCKING 0x0 ;  /* 0x0000000000007b1d */ /* 0x000fec0000010000 */
[----:B------:R-:W-:Y:S05]  /*13b0*/  @!P0 BRA `(.L_x_467) ;  /* 0x00000000003c8947 */ /* 0x000fea0003800000 */
[----:B------:R-:W1:Y:S01]  /*13c0*/  LDC.64 R4, c[0x0][0x3a0] ;  /* 0x0000e800ff047b82 */ /* 0x000e620000000a00 */
[----:B0-----:R-:W-:Y:S01]  /*13d0*/  IADD3 R0, PT, PT, R3, 0x1, RZ ;  /* 0x0000000103007810 */ /* 0x001fe20007ffe0ff */
[----:B------:R-:W-:Y:S01]  /*13e0*/  IMAD R3, R19, 0x800, R18 ;  /* 0x0000080013037824 */ /* 0x000fe200078e0212 */
[----:B------:R-:W-:Y:S02]  /*13f0*/  LEA R20, R20, UR7, 0x4 ;  /* 0x0000000714147c11 */ /* 0x000fe4000f8e20ff */
[----:B------:R-:W-:-:S05]  /*1400*/  LOP3.LUT R0, R0, 0x3, RZ, 0xc0, !PT ;  /* 0x0000000300007812 */ /* 0x000fca00078ec0ff */
[----:B------:R-:W-:Y:S02]  /*1410*/  IMAD.MOV R0, RZ, RZ, -R0 ;  /* 0x000000ffff007224 */ /* 0x000fe400078e0a00 */
[----:B-1----:R-:W-:-:S07]  /*1420*/  IMAD.WIDE.U32 R2, R3, 0x4, R4 ;  /* 0x0000000403027825 */ /* 0x002fce00078e0004 */
.L_x_468:
[----:B------:R0:W1:Y:S01]  /*1430*/  LDS.128 R4, [R20] ;  /* 0x0000000014047984 */ /* 0x0000620000000c00 */
[----:B------:R-:W-:Y:S01]  /*1440*/  IADD3 R0, PT, PT, R0, 0x1, RZ ;  /* 0x0000000100007810 */ /* 0x000fe20007ffe0ff */
[----:B------:R-:W-:-:S03]  /*1450*/  IMAD.IADD R18, R18, 0x1, R16 ;  /* 0x0000000112127824 */ /* 0x000fc600078e0210 */
[----:B------:R-:W-:Y:S01]  /*1460*/  ISETP.NE.AND P0, PT, R0, RZ, PT ;  /* 0x000000ff0000720c */ /* 0x000fe20003f05270 */
[C---:B0-----:R-:W-:Y:S01]  /*1470*/  IMAD R20, R17.reuse, 0x10, R20 ;  /* 0x0000001011147824 */ /* 0x041fe200078e0214 */
[----:B-1----:R0:W-:Y:S02]  /*1480*/  STG.E.128 desc[UR8][R2.64], R4 ;  /* 0x0000000402007986 */ /* 0x0021e4000c101d08 */
[----:B0-----:R-:W-:-:S09]  /*1490*/  IMAD.WIDE.U32 R2, R17, 0x10, R2 ;  /* 0x0000001011027825 */ /* 0x001fd200078e0002 */
[----:B------:R-:W-:Y:S05]  /*14a0*/  @P0 BRA `(.L_x_468) ;  /* 0xfffffffc00e00947 */ /* 0x000fea000383ffff */
.L_x_467:
[----:B------:R-:W-:Y:S05]  /*14b0*/  BSYNC.RECONVERGENT B0 ;  /* 0x0000000000007941 */ /* 0x000fea0003800200 */
.L_x_466:
[----:B------:R-:W-:Y:S05]  /*14c0*/  @!P1 EXIT ;  /* 0x000000000000994d */ /* 0x000fea0003800000 */
[----:B------:R-:W1:Y:S01]  /*14d0*/  LDC.64 R2, c[0x0][0x3a0] ;  /* 0x0000e800ff027b82 */ /* 0x000e620000000a00 */
[----:B------:R-:W-:Y:S02]  /*14e0*/  LEA R20, R19, R18, 0xb ;  /* 0x0000001213147211 */ /* 0x000fe400078e58ff */
[----:B------:R-:W-:Y:S02]  /*14f0*/  LEA R19, R18, UR7, 0x2 ;  /* 0x0000000712137c11 */ /* 0x000fe4000f8e10ff */
[----:B------:R-:W-:Y:S01]  /*1500*/  IADD3 R24, PT, PT, R20, R16, RZ ;  /* 0x0000001014187210 */ /* 0x000fe20007ffe0ff */
[C-C-:B0-----:R-:W-:Y:S02]  /*1510*/  IMAD R0, R17.reuse, 0xc, R20.reuse ;  /* 0x0000000c11007824 */ /* 0x141fe400078e0214 */
[----:B------:R-:W-:-:S07]  /*1520*/  IMAD R21, R17, 0x8, R20 ;  /* 0x0000000811157824 */ /* 0x000fce00078e0214 */
.L_x_469:
[----:B0-----:R-:W0:Y:S01]  /*1530*/  LDS.128 R8, [R19] ;  /* 0x0000000013087984 */ /* 0x001e220000000c00 */
[C---:B------:R-:W-:Y:S01]  /*1540*/  IMAD R25, R17.reuse, 0x10, R19 ;  /* 0x0000001011197824 */ /* 0x040fe200078e0213 */
[C---:B------:R-:W-:Y:S01]  /*1550*/  LEA R28, R17.reuse, R19, 0x5 ;  /* 0x00000013111c7211 */ /* 0x040fe200078e28ff */
[----:B-1----:R-:W-:Y:S01]  /*1560*/  IMAD.WIDE.U32 R26, R20, 0x4, R2 ;  /* 0x00000004141a7825 */ /* 0x002fe200078e0002 */
[C---:B------:R-:W-:Y:S02]  /*1570*/  LEA R20, R17.reuse, R20, 0x4 ;  /* 0x0000001411147211 */ /* 0x040fe400078e20ff */
[----:B------:R1:W2:Y:S01]  /*1580*/  LDS.128 R4, [R25] ;  /* 0x0000000019047984 */ /* 0x0002a20000000c00 */
[----:B------:R-:W-:Y:S02]  /*1590*/  IMAD R12, R17, 0x30, R19 ;  /* 0x00000030110c7824 */ /* 0x000fe400078e0213 */
[----:B------:R-:W-:-:S04]  /*15a0*/  IMAD.WIDE.U32 R22, R24, 0x4, R2 ;  /* 0x0000000418167825 */ /* 0x000fc800078e0002 */
[----:B------:R-:W-:Y:S01]  /*15b0*/  LDS.128 R12, [R12] ;  /* 0x000000000c0c7984 */ /* 0x000fe20000000c00 */
[C---:B-1----:R-:W-:Y:S01]  /*15c0*/  IADD3 R25, PT, PT, R16.reuse, R18, R16 ;  /* 0x0000001210197210 */ /* 0x042fe20007ffe010 */
[C---:B------:R-:W-:Y:S02]  /*15d0*/  IMAD R24, R17.reuse, 0x10, R24 ;  /* 0x0000001011187824 */ /* 0x040fe400078e0218 */
[----:B------:R-:W-:Y:S01]  /*15e0*/  IMAD R19, R17, 0x40, R19 ;  /* 0x0000004011137824 */ /* 0x000fe200078e0213 */
[----:B------:R-:W-:-:S04]  /*15f0*/  IADD3 R18, PT, PT, R16, R25, R16 ;  /* 0x0000001910127210 */ /* 0x000fc80007ffe010 */
[----:B------:R-:W-:Y:S01]  /*1600*/  ISETP.GE.U32.AND P0, PT, R18, 0x800, PT ;  /* 0x000008001200780c */ /* 0x000fe20003f06070 */
[----:B0-----:R-:W-:Y:S04]  /*1610*/  STG.E.128 desc[UR8][R26.64], R8 ;  /* 0x000000081a007986 */ /* 0x001fe8000c101d08 */
[----:B------:R-:W0:Y:S04]  /*1620*/  LDS.128 R8, [R28] ;  /* 0x000000001c087984 */ /* 0x000e280000000c00 */
[----:B--2---:R1:W-:Y:S02]  /*1630*/  STG.E.128 desc[UR8][R22.64], R4 ;  /* 0x0000000416007986 */ /* 0x0043e4000c101d08 */
[----:B-1----:R-:W-:Y:S01]  /*1640*/  IMAD.WIDE.U32 R6, R21, 0x4, R2 ;  /* 0x0000000415067825 */ /* 0x002fe200078e0002 */
[----:B------:R-:W-:-:S03]  /*1650*/  LEA R21, R17, R21, 0x4 ;  /* 0x0000001511157211 */ /* 0x000fc600078e20ff */
[----:B------:R-:W-:-:S04]  /*1660*/  IMAD.WIDE.U32 R4, R0, 0x4, R2 ;  /* 0x0000000400047825 */ /* 0x000fc800078e0002 */
[----:B------:R-:W-:Y:S01]  /*1670*/  IMAD R0, R17, 0x10, R0 ;  /* 0x0000001011007824 */ /* 0x000fe200078e0200 */
[----:B0-----:R0:W-:Y:S04]  /*1680*/  STG.E.128 desc[UR8][R6.64], R8 ;  /* 0x0000000806007986 */ /* 0x0011e8000c101d08 */
[----:B------:R0:W-:Y:S01]  /*1690*/  STG.E.128 desc[UR8][R4.64], R12 ;  /* 0x0000000c04007986 */ /* 0x0001e2000c101d08 */
[----:B------:R-:W-:Y:S05]  /*16a0*/  @!P0 BRA `(.L_x_469) ;  /* 0xfffffffc00a08947 */ /* 0x000fea000383ffff */
[----:B------:R-:W-:Y:S05]  /*16b0*/  EXIT ;  /* 0x000000000000794d */ /* 0x000fea0003800000 */
        .weak           $__internal_22_$__cuda_sm20_div_u16
        .type           $__internal_22_$__cuda_sm20_div_u16,@function
        .size           $__internal_22_$__cuda_sm20_div_u16,(.L_x_2360 - $__internal_22_$__cuda_sm20_div_u16)
$__internal_22_$__cuda_sm20_div_u16:
        /* <DEDUP_REMOVED lines=8> */
[----:B------:R-:W-:Y:S02]  /*1740*/  IMAD.MOV.U32 R2, RZ, RZ, R6 ;  /* 0x000000ffff027224 */ /* 0x000fe400078e0006 */
[----:B------:R-:W-:-:S06]  /*1750*/  FMUL R5, R3, R4 ;  /* 0x0000000403057220 */ /* 0x000fcc0000400000 */
        /* <DEDUP_REMOVED lines=8> */
[----:B------:R-:W-:Y:S06]  /*17e0*/  RET.REL.NODEC R2 `(_Z9cuda_gemmIiLj512ELj1ELj1ELj2048ELj8ELj8ELj128ELj1ELj1EEvjjjPKT_S2_PS0_jjj) ;  /* 0xffffffe802047950 */ /* 0x000fec0003c3ffff */
.L_x_470:
        /* <DEDUP_REMOVED lines=9> */
.L_x_2360:


//--------------------- .text._Z9cuda_gemmIiLj512ELj1ELj1ELj2048ELj8ELj8ELj128ELj0ELj1EEvjjjPKT_S2_PS0_jjj --------------------------
	.section	.text._Z9cuda_gemmIiLj512ELj1ELj1ELj2048ELj8ELj8ELj128ELj0ELj1EEvjjjPKT_S2_PS0_jjj,"ax",@progbits
	.align	128
        .global         _Z9cuda_gemmIiLj512ELj1ELj1ELj2048ELj8ELj8ELj128ELj0ELj1EEvjjjPKT_S2_PS0_jjj
        .type           _Z9cuda_gemmIiLj512ELj1ELj1ELj2048ELj8ELj8ELj128ELj0ELj1EEvjjjPKT_S2_PS0_jjj,@function
        .size           _Z9cuda_gemmIiLj512ELj1ELj1ELj2048ELj8ELj8ELj128ELj0ELj1EEvjjjPKT_S2_PS0_jjj,(.L_x_2361 - _Z9cuda_gemmIiLj512ELj1ELj1ELj2048ELj8ELj8ELj128ELj0ELj1EEvjjjPKT_S2_PS0_jjj)
        .other          _Z9cuda_gemmIiLj512ELj1ELj1ELj2048ELj8ELj8ELj128ELj0ELj1EEvjjjPKT_S2_PS0_jjj,@"STO_CUDA_ENTRY STV_DEFAULT"
_Z9cuda_gemmIiLj512ELj1ELj1ELj2048ELj8ELj8ELj128ELj0ELj1EEvjjjPKT_S2_PS0_jjj:
.text._Z9cuda_gemmIiLj512ELj1ELj1ELj2048ELj8ELj8ELj128ELj0ELj1EEvjjjPKT_S2_PS0_jjj:
        /* <DEDUP_REMOVED lines=11> */
[----:B------:R-:W-:Y:S02]  /*00b0*/  VIADD R8, R22, 0x1 ;  /* 0x0000000116087836 */ /* 0x000fe40000000000 */
[----:B------:R-:W-:-:S04]  /*00c0*/  IMAD.MOV.U32 R10, RZ, RZ, R22 ;  /* 0x000000ffff0a7224 */ /* 0x000fc800078e0016 */
[----:B------:R-:W2:Y:S01]  /*00d0*/  LDC R9, c[0x0][0x360] ;  /* 0x0000d800ff097b82 */ /* 0x000ea20000000800 */
[----:B-1----:R-:W-:Y:S01]  /*00e0*/  IMAD.WIDE.U32 R2, R21, 0x10, R2 ;  /* 0x0000001015027825 */ /* 0x002fe200078e0002 */
[----:B0-----:R-:W-:-:S07]  /*00f0*/  LEA R0, R5, R0, 0x18 ;  /* 0x0000000005007211 */ /* 0x001fce00078ec0ff */
.L_x_473:
[----:B0-----:R0:W3:Y:S01]  /*0100*/  LDG.E.128.CONSTANT R4, desc[UR12][R2.64] ;  /* 0x0000000c02047981 */ /* 0x0010e2000c1e9d00 */
[C---:B------:R-:W-:Y:S01]  /*0110*/  IADD3 R11, PT, PT, R8.reuse, -0x1, RZ ;  /* 0xffffffff080b7810 */ /* 0x040fe20007ffe0ff */
[C---:B------:R-:W-:Y:S01]  /*0120*/  VIADD R17, R8.reuse, 0x1 ;  /* 0x0000000108117836 */ /* 0x040fe20000000000 */
[C---:B------:R-:W-:Y:S01]  /*0130*/  LOP3.LUT R15, R8.reuse, 0x5, RZ, 0xc0, !PT ;  /* 0x00000005080f7812 */ /* 0x040fe200078ec0ff */
[----:B------:R-:W-:Y:S01]  /*0140*/  VIADD R14, R8, 0x2 ;  /* 0x00000002080e7836 */ /* 0x000fe20000000000 */
[----:B------:R-:W-:Y:S01]  /*0150*/  LOP3.LUT R13, R11, 0x4, RZ, 0xc0, !PT ;  /* 0x000000040b0d7812 */ /* 0x000fe200078ec0ff */
[----:B--2---:R-:W-:Y:S01]  /*0160*/  IMAD R10, R9, 0x4, R10 ;  /* 0x00000004090a7824 */ /* 0x004fe200078e020a */
[----:B------:R-:W-:Y:S01]  /*0170*/  SHF.R.U32.HI R12, RZ, 0x1, R11 ;  /* 0x00000001ff0c7819 */ /* 0x000fe2000001160b */
[----:B------:R-:W-:Y:S01]  /*0180*/  IMAD R11, R15, 0x24, R0 ;  /* 0x000000240f0b7824 */ /* 0x000fe200078e0200 */
[----:B------:R-:W-:Y:S01]  /*0190*/  SHF.R.U32.HI R16, RZ, 0x1, R8 ;  /* 0x00000001ff107819 */ /* 0x000fe20000011608 */
[----:B------:R-:W-:Y:S01]  /*01a0*/  IMAD R13, R13, 0x24, R0 ;  /* 0x000000240d0d7824 */ /* 0x000fe200078e0200 */
[----:B------:R-:W-:Y:S01]  /*01b0*/  LOP3.LUT R15, R17, 0x6, RZ, 0xc0, !PT ;  /* 0x00000006110f7812 */ /* 0x000fe200078ec0ff */
[C---:B------:R-:W-:Y:S01]  /*01c0*/  IMAD R8, R9.reuse, 0x4, R8 ;  /* 0x0000000409087824 */ /* 0x040fe200078e0208 */
        /* <DEDUP_REMOVED lines=11> */
[----:B------:R-:W-:Y:S01]  /*0280*/  IADD3 R13, PT, PT, R13, R12, RZ ;  /* 0x0000000c0d0d7210 */ /* 0x000fe20007ffe0ff */
[----:B------:R-:W-:Y:S01]  /*0290*/  IMAD.IADD R15, R15, 0x1, R14 ;  /* 0x000000010f0f7824 */ /* 0x000fe200078e020e */
[----:B------:R-:W-:-:S02]  /*02a0*/  IADD3 R18, PT, PT, R19, R18, RZ ;  /* 0x0000001213127210 */ /* 0x000fc40007ffe0ff */
[----:B------:R-:W-:Y:S01]  /*02b0*/  ISETP.GE.U32.AND P0, PT, R10, 0x40, PT ;  /* 0x000000400a00780c */ /* 0x000fe20003f06070 */
[----:B---3--:R0:W-:Y:S04]  /*02c0*/  STS [R13], R4 ;  /* 0x000000040d007388 */ /* 0x0081e80000000800 */
[----:B------:R0:W-:Y:S04]  /*02d0*/  STS [R16], R5 ;  /* 0x0000000510007388 */ /* 0x0001e80000000800 */
[----:B------:R0:W-:Y:S04]  /*02e0*/  STS [R15], R6 ;  /* 0x000000060f007388 */ /* 0x0001e80000000800 */
[----:B------:R0:W-:Y:S01]  /*02f0*/  STS [R18], R7 ;  /* 0x0000000712007388 */ /* 0x0001e20000000800 */
[----:B------:R-:W-:Y:S05]  /*0300*/  @!P0 BRA `(.L_x_473) ;  /* 0xfffffffc007c8947 */ /* 0x000fea000383ffff */
.L_x_472:
[----:B------:R-:W-:Y:S05]  /*0310*/  BSYNC.RECONVERGENT B0 ;  /* 0x0000000000007941 */ /* 0x000fea0003800200 */
.L_x_471:
[----:B------:R-:W1:Y:S02]  /*0320*/  LDC R0, c[0x0][0x374] ;  /* 0x0000dd00ff007b82 */ /* 0x000e640000000800 */
[----:B-1----:R-:W-:-:S13]  /*0330*/  ISETP.LE.U32.AND P0, PT, R0, UR6, PT ;  /* 0x0000000600007c0c */ /* 0x002fda000bf03070 */
[----:B------:R-:W-:Y:S05]  /*0340*/  @P0 EXIT ;  /* 0x000000000000094d */ /* 0x000fea0003800000 */
[----:B------:R-:W1:Y:S01]  /*0350*/  LDC R20, c[0x0][0x360] ;  /* 0x0000d800ff147b82 */ /* 0x000e620000000800 */
[----:B0-----:R-:W-:-:S07]  /*0360*/  MOV R6, 0x3e0 ;  /* 0x000003e000067802 */ /* 0x001fce0000000f00 */
[----:B------:R-:W0:Y:S01]  /*0370*/  S2UR UR7, SR_CTAID.X ;  /* 0x00000000000779c3 */ /* 0x000e220000002500 */
[----:B-1----:R-:W-:Y:S02]  /*0380*/  IADD3 R0, PT, PT, R21, R20, RZ ;  /* 0x0000001415007210 */ /* 0x002fe40007ffe0ff */
[----:B------:R-:W-:Y:S02]  /*0390*/  LOP3.LUT R2, R20, 0xffff, RZ, 0xc0, !PT ;  /* 0x0000ffff14027812 */ /* 0x000fe400078ec0ff */
[----:B------:R-:W-:-:S04]  /*03a0*/  LOP3.LUT R0, R0, 0x7ff, RZ, 0x3c, !PT ;  /* 0x000007ff00007812 */ /* 0x000fc800078e3cff */
[----:B------:R-:W-:Y:S01]  /*03b0*/  LOP3.LUT R0, R0, 0xffff, RZ, 0xc0, !PT ;  /* 0x0000ffff00007812 */ /* 0x000fe200078ec0ff */
[----:B0-----:R-:W-:-:S12]  /*03c0*/  USHF.L.U32 UR11, UR7, 0xb, URZ ;  /* 0x0000000b070b7899 */ /* 0x001fd800080006ff */
[----:B------:R-:W-:Y:S05]  /*03d0*/  CALL.REL.NOINC `($__internal_23_$__cuda_sm20_div_u16) ;  /* 0x0000001400207944 */ /* 0x000fea0003c00000 */
        /* <DEDUP_REMOVED lines=13> */
.L_x_476:
[----:B------:R-:W-:Y:S01]  /*04b0*/  IMAD R4, R0, 0x4, R3 ;  /* 0x0000000400047824 */ /* 0x000fe200078e0203 */
[----:B------:R-:W-:Y:S01]  /*04c0*/  IADD3 R2, PT, PT, R2, 0x1, RZ ;  /* 0x0000000102027810 */ /* 0x000fe20007ffe0ff */
[----:B------:R-:W-:-:S03]  /*04d0*/  IMAD.IADD R0, R20, 0x1, R0 ;  /* 0x0000000114007824 */ /* 0x000fc600078e0200 */
[----:B------:R1:W-:Y:S01]  /*04e0*/  STS [R4], RZ ;  /* 0x000000ff04007388 */ /* 0x0003e20000000800 */
[----:B------:R-:W-:-:S04]  /*04f0*/  LOP3.LUT R5, R2, R7, RZ, 0x3c, !PT ;  /* 0x0000000702057212 */ /* 0x000fc800078e3cff */
[----:B------:R-:W-:-:S13]  /*0500*/  ISETP.NE.AND P0, PT, R5, 0x2, PT ;  /* 0x000000020500780c */ /* 0x000fda0003f05270 */
[----:B-1----:R-:W-:Y:S05]  /*0510*/  @P0 BRA `(.L_x_476) ;  /* 0xfffffffc00e40947 */ /* 0x002fea000383ffff */
.L_x_475:
[----:B0-----:R-:W-:Y:S05]  /*0520*/  BSYNC.RECONVERGENT B0 ;  /* 0x0000000000007941 */ /* 0x001fea0003800200 */
.L_x_474:
[----:B------:R-:W-:Y:S01]  /*0530*/  UIADD3 UR4, UPT, UPT, UR8, 0x2180, URZ ;  /* 0x0000218008047890 */ /* 0x000fe2000fffe0ff */
[----:B------:R-:W-:Y:S01]  /*0540*/  BSSY.RECONVERGENT B0, `(.L_x_477) ;  /* 0x000000f000007945 */ /* 0x000fe20003800200 */
[----:B------:R-:W-:Y:S02]  /*0550*/  IMAD.SHL.U32 R3, R20, 0x4, RZ ;  /* 0x0000000414037824 */ /* 0x000fe400078e00ff */
[----:B------:R-:W-:-:S06]  /*0560*/  ULEA UR10, UR9, UR4, 0x18 ;  /* 0x00000004090a7291 */ /* 0x000fcc000f8ec0ff */
[----:B------:R-:W-:-:S07]  /*0570*/  LEA R5, R0, UR10, 0x2 ;  /* 0x0000000a00057c11 */ /* 0x000fce000f8e10ff */
.L_x_478:
        /* <DEDUP_REMOVED lines=12> */
.L_x_477:
[----:B------:R-:W0:Y:S01]  /*0640*/  I2F.U32.RP R6, R3 ;  /* 0x0000000300067306 */ /* 0x000e220000209000 */
[----:B------:R-:W-:Y:S01]  /*0650*/  IADD3 R0, PT, PT, R22, R3, RZ ;  /* 0x0000000316007210 */ /* 0x000fe20007ffe0ff */
[----:B------:R-:W-:Y:S01]  /*0660*/  BSSY.RECONVERGENT B0, `(.L_x_479) ;  /* 0x000002e000007945 */ /* 0x000fe20003800200 */
[----:B------:R-:W-:Y:S02]  /*0670*/  ISETP.NE.U32.AND P2, PT, R3, RZ, PT ;  /* 0x000000ff0300720c */ /* 0x000fe40003f45070 */
        /* <DEDUP_REMOVED lines=24> */
[----:B------:R-:W-:Y:S05]  /*0800*/  @!P0 BRA `(.L_x_480) ;  /* 0x00000000004c8947 */ /* 0x000fea0003800000 */
[----:B------:R-:W0:Y:S01]  /*0810*/  LDCU UR5, c[0x0][0x388] ;  /* 0x00007100ff0577ac */ /* 0x000e220008000800 */
[----:B------:R-:W1:Y:S01]  /*0820*/  LDC.64 R8, c[0x0][0x390] ;  /* 0x0000e400ff087b82 */ /* 0x000e620000000a00 */
[----:B------:R-:W-:Y:S01]  /*0830*/  VIADD R4, R2, 0x1 ;  /* 0x0000000102047836 */ /* 0x000fe20000000000 */
[----:B------:R-:W-:-:S04]  /*0840*/  UIADD3 UR4, UPT, UPT, UR8, 0x180, URZ ;  /* 0x0000018008047890 */ /* 0x000fc8000fffe0ff */
[----:B------:R-:W-:Y:S01]  /*0850*/  LOP3.LUT R4, R4, 0x3, RZ, 0xc0, !PT ;  /* 0x0000000304047812 */ /* 0x000fe200078ec0ff */
[----:B------:R-:W-:-:S04]  /*0860*/  ULEA UR4, UR9, UR4, 0x18 ;  /* 0x0000000409047291 */ /* 0x000fc8000f8ec0ff */
[----:B------:R-:W-:Y:S02]  /*0870*/  IMAD.MOV R12, RZ, RZ, -R4 ;  /* 0x000000ffff0c7224 */ /* 0x000fe400078e0a04 */
[----:B------:R-:W-:Y:S01]  /*0880*/  LEA R11, R21, UR4, 0x4 ;  /* 0x00000004150b7c11 */ /* 0x000fe2000f8e20ff */
[----:B0-----:R-:W-:-:S06]  /*0890*/  UIMAD UR5, UR6, UR5, UR11 ;  /* 0x00000005060572a4 */ /* 0x001fcc000f8e020b */
[----:B------:R-:W-:-:S07]  /*08a0*/  IADD3 R10, PT, PT, R22, UR5, RZ ;  /* 0x00000005160a7c10 */ /* 0x000fce000fffe0ff */
.L_x_481:
        /* <DEDUP_REMOVED lines=9> */
.L_x_480:
[----:B------:R-:W-:Y:S05]  /*0940*/  BSYNC.RECONVERGENT B0 ;  /* 0x0000000000007941 */ /* 0x000fea0003800200 */
.L_x_479:
        /* <DEDUP_REMOVED lines=12> */
.L_x_484:
        /* <DEDUP_REMOVED lines=8> */
[C---:B------:R-:W-:Y:S01]  /*0a90*/  IADD3 R22, PT, PT, R3.reuse, R22, R3 ;  /* 0x0000001603167210 */ /* 0x040fe20007ffe003 */
[C---:B------:R-:W-:Y:S01]  /*0aa0*/  IMAD R23, R20.reuse, 0x10, R23 ;  /* 0x0000001014177824 */ /* 0x040fe200078e0217 */
[C---:B------:R-:W-:Y:S01]  /*0ab0*/  LEA R28, R20.reuse, R28, 0x4 ;  /* 0x0000001c141c7211 */ /* 0x040fe200078e20ff */
[C---:B------:R-:W-:Y:S01]  /*0ac0*/  IMAD R26, R20.reuse, 0x10, R26 ;  /* 0x00000010141a7824 */ /* 0x040fe200078e021a */
[----:B------:R-:W-:Y:S01]  /*0ad0*/  IADD3 R22, PT, PT, R3, R22, R3 ;  /* 0x0000001603167210 */ /* 0x000fe20007ffe003 */
[----:B------:R-:W-:-:S03]  /*0ae0*/  IMAD R29, R20, 0x10, R29 ;  /* 0x00000010141d7824 */ /* 0x000fc600078e021d */
[----:B------:R-:W-:Y:S01]  /*0af0*/  ISETP.GE.U32.AND P0, PT, R22, 0x800, PT ;  /* 0x000008001600780c */ /* 0x000fe20003f06070 */
[----:B--2---:R0:W-:Y:S02]  /*0b00*/  STS.128 [R27], R4 ;  /* 0x000000041b007388 */ /* 0x0041e40000000c00 */
[C-C-:B0-----:R-:W-:Y:S01]  /*0b10*/  IMAD R6, R20.reuse, 0x10, R27.reuse ;  /* 0x0000001014067824 */ /* 0x141fe200078e021b */
[C---:B------:R-:W-:Y:S01]  /*0b20*/  LEA R7, R20.reuse, R27, 0x5 ;  /* 0x0000001b14077211 */ /* 0x040fe200078e28ff */
[C-C-:B------:R-:W-:Y:S02]  /*0b30*/  IMAD R4, R20.reuse, 0x30, R27.reuse ;  /* 0x0000003014047824 */ /* 0x140fe400078e021b */
[----:B------:R-:W-:Y:S01]  /*0b40*/  IMAD R27, R20, 0x40, R27 ;  /* 0x00000040141b7824 */ /* 0x000fe200078e021b */
[----:B---3--:R0:W-:Y:S04]  /*0b50*/  STS.128 [R6], R8 ;  /* 0x0000000806007388 */ /* 0x0081e80000000c00 */
[----:B----4-:R0:W-:Y:S04]  /*0b60*/  STS.128 [R7], R12 ;  /* 0x0000000c07007388 */ /* 0x0101e80000000c00 */
[----:B-----5:R0:W-:Y:S01]  /*0b70*/  STS.128 [R4], R16 ;  /* 0x0000001004007388 */ /* 0x0201e20000000c00 */
[----:B------:R-:W-:Y:S05]  /*0b80*/  @!P0 BRA `(.L_x_484) ;  /* 0xfffffffc00a08947 */ /* 0x000fea000383ffff */
.L_x_483:
[----:B------:R-:W-:Y:S05]  /*0b90*/  BSYNC.RECONVERGENT B0 ;  /* 0x0000000000007941 */ /* 0x000fea0003800200 */
.L_x_482:
[----:B------:R-:W-:Y:S01]  /*0ba0*/  BAR.SYNC.DEFER_BLOCKING 0x0 ;  /* 0x0000000000007b1d */ /* 0x000fe20000010000 */
[C---:B------:R-:W-:Y:S01]  /*0bb0*/  SHF.L.U32 R3, R21.reuse, 0x2, RZ ;  /* 0x0000000215037819 */ /* 0x040fe200000006ff */
[----:B------:R-:W-:Y:S01]  /*0bc0*/  ULEA UR4, UR9, UR8, 0x18 ;  /* 0x0000000809047291 */ /* 0x000fe2000f8ec0ff */
[--C-:B0-----:R-:W-:Y:S01]  /*0bd0*/  SHF.R.U32.HI R16, RZ, 0x8, R21.reuse ;  /* 0x00000008ff107819 */ /* 0x101fe20000011615 */
[----:B------:R-:W-:Y:S01]  /*0be0*/  IMAD.SHL.U32 R19, R21, 0x8, RZ ;  /* 0x0000000815137824 */ /* 0x000fe200078e00ff */
[----:B------:R-:W-:Y:S01]  /*0bf0*/  LOP3.LUT R4, R3, 0x1c, RZ, 0xc0, !PT ;  /* 0x0000001c03047812 */ /* 0x000fe200078ec0ff */
[----:B------:R-:W-:Y:S01]  /*0c00*/  UIADD3 UR8, UPT, UPT, UR8, 0x180, URZ ;  /* 0x0000018008087890 */ /* 0x000fe2000fffe0ff */
[C---:B------:R-:W-:Y:S01]  /*0c10*/  IADD3 R6, PT, PT, R21.reuse, 0x1, RZ ;  /* 0x0000000115067810 */ /* 0x040fe20007ffe0ff */
[----:B------:R-:W-:Y:S01]  /*0c20*/  VIADD R14, R21, 0x2 ;  /* 0x00000002150e7836 */ /* 0x000fe20000000000 */
[----:B------:R-:W-:Y:S01]  /*0c30*/  LOP3.LUT R19, R19, 0x7f8, RZ, 0xc0, !PT ;  /* 0x000007f813137812 */ /* 0x000fe200078ec0ff */
[----:B------:R-:W-:Y:S01]  /*0c40*/  VIADD R5, R4, UR4 ;  /* 0x0000000404057c36 */ /* 0x000fe20008000000 */
[----:B------:R-:W-:Y:S01]  /*0c50*/  ULEA UR8, UR9, UR8, 0x18 ;  /* 0x0000000809087291 */ /* 0x000fe2000f8ec0ff */
[----:B------:R-:W-:Y:S01]  /*0c60*/  LOP3.LUT R6, R6, 0x7, RZ, 0xc0, !PT ;  /* 0x0000000706067812 */ /* 0x000fe200078ec0ff */
[----:B------:R-:W-:Y:S01]  /*0c70*/  VIADD R12, R21, 0x3 ;  /* 0x00000003150c7836 */ /* 0x000fe20000000000 */
[C---:B------:R-:W-:Y:S01]  /*0c80*/  LOP3.LUT R4, R19.reuse, 0x7, R21, 0xf8, !PT ;  /* 0x0000000713047812 */ /* 0x040fe200078ef815 */
[----:B------:R-:W-:Y:S01]  /*0c90*/  IMAD R16, R16, 0x24, R5 ;  /* 0x0000002410107824 */ /* 0x000fe200078e0205 */
[----:B------:R-:W-:Y:S01]  /*0ca0*/  LOP3.LUT R5, R19, R6, RZ, 0xfc, !PT ;  /* 0x0000000613057212 */ /* 0x000fe200078efcff */
[----:B------:R-:W-:Y:S01]  /*0cb0*/  VIADD R26, R21, 0xffffffff ;  /* 0xffffffff151a7836 */ /* 0x000fe20000000000 */
[----:B------:R-:W-:Y:S01]  /*0cc0*/  LEA R4, R4, UR8, 0x2 ;  /* 0x0000000804047c11 */ /* 0x000fe2000f8e10ff */
[----:B------:R-:W0:Y:S01]  /*0cd0*/  LDCU UR5, c[0x0][0x384] ;  /* 0x00007080ff0577ac */ /* 0x000e220008000800 */
[----:B------:R-:W-:Y:S01]  /*0ce0*/  LOP3.LUT R14, R14, 0x7, RZ, 0xc0, !PT ;  /* 0x000000070e0e7812 */ /* 0x000fe200078ec0ff */
[----:B------:R-:W-:Y:S01]  /*0cf0*/  BSSY.RECONVERGENT B0, `(.L_x_485) ;  /* 0x0000088000007945 */ /* 0x000fe20003800200 */
[----:B------:R-:W-:Y:S01]  /*0d00*/  LEA R5, R5, UR8, 0x2 ;  /* 0x0000000805057c11 */ /* 0x000fe2000f8e10ff */
[----:B------:R-:W-:Y:S01]  /*0d10*/  USHF.L.U32 UR4, UR7, 0x8, URZ ;  /* 0x0000000807047899 */ /* 0x000fe200080006ff */
[----:B------:R-:W1:Y:S01]  /*0d20*/  LDS R17, [R16] ;  /* 0x0000000010117984 */ /* 0x000e620000000800 */
[----:B------:R-:W-:-:S02]  /*0d30*/  LOP3.LUT R7, R19, R14, RZ, 0xfc, !PT ;  /* 0x0000000e13077212 */ /* 0x000fc400078efcff */
[----:B------:R-:W-:Y:S01]  /*0d40*/  LOP3.LUT R12, R12, 0x7, RZ, 0xc0, !PT ;  /* 0x000000070c0c7812 */ /* 0x000fe200078ec0ff */
[----:B------:R2:W-:Y:S01]  /*0d50*/  LDS R8, [R4] ;  /* 0x0000000004087984 */ /* 0x0005e20000000800 */
[----:B------:R-:W-:Y:S02]  /*0d60*/  LEA R7, R7, UR8, 0x2 ;  /* 0x0000000807077c11 */ /* 0x000fe4000f8e10ff */
[----:B------:R-:W-:Y:S01]  /*0d70*/  LOP3.LUT R9, R19, R12, RZ, 0xfc, !PT ;  /* 0x0000000c13097212 */ /* 0x000fe200078efcff */
[----:B------:R3:W-:Y:S01]  /*0d80*/  LDS R13, [R5] ;  /* 0x00000000050d7984 */ /* 0x0007e20000000800 */
[----:B------:R-:W-:Y:S02]  /*0d90*/  LOP3.LUT R15, R21, 0x7, RZ, 0xc0, !PT ;  /* 0x00000007150f7812 */ /* 0x000fe400078ec0ff */
[----:B------:R-:W-:Y:S01]  /*0da0*/  LEA R9, R9, UR8, 0x2 ;  /* 0x0000000809097c11 */ /* 0x000fe2000f8e10ff */
[----:B------:R-:W-:Y:S01]  /*0db0*/  LDS R11, [R7] ;  /* 0x00000000070b7984 */ /* 0x000fe20000000800 */
[----:B------:R-:W-:Y:S01]  /*0dc0*/  IADD3 R22, PT, PT, R21, 0x5, RZ ;  /* 0x0000000515167810 */ /* 0x000fe20007ffe0ff */
[----:B0-----:R-:W-:Y:S01]  /*0dd0*/  UIMAD UR4, UR6, UR5, UR4 ;  /* 0x00000005060472a4 */ /* 0x001fe2000f8e0204 */
[----:B------:R-:W-:-:S02]  /*0de0*/  LOP3.LUT R10, R19, 0x4, R15, 0xf6, !PT ;  /* 0x00000004130a7812 */ /* 0x000fc400078ef60f */
[----:B------:R-:W-:Y:S01]  /*0df0*/  LDS R9, [R9] ;  /* 0x0000000009097984 */ /* 0x000fe20000000800 */
[----:B--2---:R-:W-:Y:S02]  /*0e00*/  LOP3.LUT R4, R22, 0x7, RZ, 0xc0, !PT ;  /* 0x0000000716047812 */ /* 0x004fe400078ec0ff */
[----:B------:R-:W-:Y:S02]  /*0e10*/  LEA R23, R10, UR8, 0x2 ;  /* 0x000000080a177c11 */ /* 0x000fe4000f8e10ff */
[----:B---3--:R-:W-:Y:S02]  /*0e20*/  LOP3.LUT R5, R19, R4, RZ, 0xfc, !PT ;  /* 0x0000000413057212 */ /* 0x008fe400078efcff */
[----:B------:R-:W-:Y:S01]  /*0e30*/  ISETP.NE.AND P0, PT, R0, 0x3, PT ;  /* 0x000000030000780c */ /* 0x000fe20003f05270 */
[----:B------:R-:W-:Y:S01]  /*0e40*/  LDS R7, [R23] ;  /* 0x0000000017077984 */ /* 0x000fe20000000800 */
[----:B------:R-:W-:Y:S01]  /*0e50*/  LEA R5, R5, UR8, 0x2 ;  /* 0x0000000805057c11 */ /* 0x000fe2000f8e10ff */
[----:B------:R-:W-:Y:S01]  /*0e60*/  IMAD.SHL.U32 R0, R20, 0x4, RZ ;  /* 0x0000000414007824 */ /* 0x000fe200078e00ff */
[----:B------:R-:W-:-:S04]  /*0e70*/  ISETP.GE.U32.AND P1, PT, R2, 0x3, PT ;  /* 0x000000030200780c */ /* 0x000fc80003f26070 */
[----:B------:R-:W-:Y:S04]  /*0e80*/  LDS R5, [R5] ;  /* 0x0000000005057984 */ /* 0x000fe80000000800 */
[----:B-1----:R-:W0:Y:S04]  /*0e90*/  SHFL.IDX PT, R25, R17, R15, 0x181f ;  /* 0x00181f0f11197589 */ /* 0x002e2800000e0000 */
[----:B------:R-:W1:Y:S04]  /*0ea0*/  SHFL.IDX PT, R24, R17, R6, 0x181f ;  /* 0x00181f0611187589 */ /* 0x000e6800000e0000 */
[----:B------:R-:W2:Y:S04]  /*0eb0*/  SHFL.IDX PT, R18, R17, R14, 0x181f ;  /* 0x00181f0e11127589 */ /* 0x000ea800000e0000 */
[----:B------:R-:W3:Y:S01]  /*0ec0*/  SHFL.IDX PT, R22, R17, R12, 0x181f ;  /* 0x00181f0c11167589 */ /* 0x000ee200000e0000 */
[----:B0-----:R-:W-:-:S02]  /*0ed0*/  IMAD R10, R8, R25, RZ ;  /* 0x00000019080a7224 */ /* 0x001fc400078e02ff */
[----:B------:R-:W-:Y:S02]  /*0ee0*/  VIADD R25, R21, 0x6 ;  /* 0x0000000615197836 */ /* 0x000fe40000000000 */
[----:B-1----:R-:W-:Y:S01]  /*0ef0*/  IMAD R24, R13, R24, R10 ;  /* 0x000000180d187224 */ /* 0x002fe200078e020a */
[----:B------:R-:W-:-:S03]  /*0f00*/  LOP3.LUT R10, R15, 0x4, RZ, 0x3c, !PT ;  /* 0x000000040f0a7812 */ /* 0x000fc600078e3cff */
[----:B--2---:R-:W-:Y:S01]  /*0f10*/  IMAD R27, R11, R18, R24 ;  /* 0x000000120b1b7224 */ /* 0x004fe200078e0218 */
[----:B------:R-:W-:Y:S01]  /*0f20*/  LOP3.LUT R18, R25, 0x7, RZ, 0xc0, !PT ;  /* 0x0000000719127812 */ /* 0x000fe200078ec0ff */
[----:B------:R-:W0:Y:S02]  /*0f30*/  SHFL.IDX PT, R24, R17, R10, 0x181f ;  /* 0x00181f0a11187589 */ /* 0x000e2400000e0000 */
[----:B---3--:R-:W-:Y:S01]  /*0f40*/  IMAD R25, R9, R22, R27 ;  /* 0x0000001609197224 */ /* 0x008fe200078e021b */
[----:B------:R-:W-:Y:S02]  /*0f50*/  LOP3.LUT R22, R26, 0x7, RZ, 0xc0, !PT ;  /* 0x000000071a167812 */ /* 0x000fe400078ec0ff */
[C---:B------:R-:W-:Y:S01]  /*0f60*/  LOP3.LUT R23, R19.reuse, R18, RZ, 0xfc, !PT ;  /* 0x0000001213177212 */ /* 0x040fe200078efcff */
[----:B------:R-:W1:Y:S01]  /*0f70*/  SHFL.IDX PT, R26, R17, R4, 0x181f ;  /* 0x00181f04111a7589 */ /* 0x000e6200000e0000 */
[----:B------:R-:W-:Y:S02]  /*0f80*/  LOP3.LUT R19, R19, R22, RZ, 0xfc, !PT ;  /* 0x0000001613137212 */ /* 0x000fe400078efcff */
[----:B------:R-:W-:Y:S01]  /*0f90*/  LEA R23, R23, UR8, 0x2 ;  /* 0x0000000817177c11 */ /* 0x000fe2000f8e10ff */
[----:B------:R-:W-:Y:S01]  /*0fa0*/  SHFL.IDX PT, R27, R17, R22, 0x181f ;  /* 0x00181f16111b7589 */ /* 0x000fe200000e0000 */
[----:B------:R-:W-:Y:S01]  /*0fb0*/  LEA R19, R19, UR8, 0x2 ;  /* 0x0000000813137c11 */ /* 0x000fe2000f8e10ff */
[----:B------:R-:W2:Y:S03]  /*0fc0*/  LDCU UR8, c[0x0][0x388] ;  /* 0x00007100ff0877ac */ /* 0x000ea60008000800 */
[----:B------:R-:W-:Y:S04]  /*0fd0*/  LDS R23, [R23] ;  /* 0x0000000017177984 */ /* 0x000fe80000000800 */
[----:B------:R-:W-:Y:S01]  /*0fe0*/  LDS R19, [R19] ;  /* 0x0000000013137984 */ /* 0x000fe20000000800 */
[----:B0-----:R-:W-:-:S03]  /*0ff0*/  IMAD R25, R7, R24, R25 ;  /* 0x0000001807197224 */ /* 0x001fc600078e0219 */
[----:B------:R-:W-:Y:S01]  /*1000*/  LDS R24, [R3+UR10] ;  /* 0x0000000a03187984 */ /* 0x000fe20008000800 */
[----:B-1----:R-:W-:Y:S01]  /*1010*/  IMAD R26, R5, R26, R25 ;  /* 0x0000001a051a7224 */ /* 0x002fe200078e0219 */
[----:B--2---:R-:W-:Y:S02]  /*1020*/  USHF.R.U32.HI UR5, URZ, 0x3, UR8 ;  /* 0x00000003ff057899 */ /* 0x004fe40008011608 */
        /* <DEDUP_REMOVED lines=16> */
[----:B------:R-:W-:Y:S02]  /*1130*/  LDS R17, [R3+UR10+0x800] ;  /* 0x0008000a03117984 */ /* 0x000fe40008000800 */
[----:B0-----:R-:W-:Y:S02]  /*1140*/  IMAD R26, R7, R27, R26 ;  /* 0x0000001b071a7224 */ /* 0x001fe400078e021a */
[----:B------:R-:W-:Y:S02]  /*1150*/  SHFL.IDX PT, R27, R25, R22, 0x181f ;  /* 0x00181f16191b7589 */ /* 0x000fe400000e0000 */
[----:B------:R-:W-:Y:S02]  /*1160*/  IMAD R24, R5, R24, R26 ;  /* 0x0000001805187224 */ /* 0x000fe400078e021a */
[----:B------:R-:W0:Y:S02]  /*1170*/  SHFL.IDX PT, R26, R25, R18, 0x181f ;  /* 0x00181f12191a7589 */ /* 0x000e2400000e0000 */
[----:B0-----:R-:W-:-:S04]  /*1180*/  IMAD R24, R23, R26, R24 ;  /* 0x0000001a17187224 */ /* 0x001fc800078e0218 */
[----:B------:R-:W-:-:S04]  /*1190*/  IMAD R24, R19, R27, R24 ;  /* 0x0000001b13187224 */ /* 0x000fc800078e0218 */
[----:B------:R-:W-:-:S05]  /*11a0*/  IMAD.IADD R24, R24, 0x1, R17 ;  /* 0x0000000118187824 */ /* 0x000fca00078e0211 */
[----:B------:R-:W-:Y:S04]  /*11b0*/  STS [R3+UR10+0x800], R24 ;  /* 0x0008001803007988 */ /* 0x000fe8000800080a */
[----:B------:R-:W0:Y:S04]  /*11c0*/  LDS R17, [R16+0x90] ;  /* 0x0000900010117984 */ /* 0x000e280000000800 */
[----:B------:R-:W-:Y:S04]  /*11d0*/  LDS R24, [R3+UR10+0x1000] ;  /* 0x0010000a03187984 */ /* 0x000fe80008000800 */
[----:B0-----:R-:W0:Y:S04]  /*11e0*/  SHFL.IDX PT, R27, R17, R15, 0x181f ;  /* 0x00181f0f111b7589 */ /* 0x001e2800000e0000 */
[----:B------:R-:W1:Y:S04]  /*11f0*/  SHFL.IDX PT, R28, R17, R6, 0x181f ;  /* 0x00181f06111c7589 */ /* 0x000e6800000e0000 */
[----:B------:R-:W2:Y:S04]  /*1200*/  SHFL.IDX PT, R29, R17, R14, 0x181f ;  /* 0x00181f0e111d7589 */ /* 0x000ea800000e0000 */
[----:B------:R-:W3:Y:S01]  /*1210*/  SHFL.IDX PT, R25, R17, R12, 0x181f ;  /* 0x00181f0c11197589 */ /* 0x000ee200000e0000 */
        /* <DEDUP_REMOVED lines=9> */
[----:B------:R-:W0:Y:S04]  /*12b0*/  SHFL.IDX PT, R25, R17, R18, 0x181f ;  /* 0x00181f1211197589 */ /* 0x000e2800000e0000 */
[----:B------:R-:W-:Y:S01]  /*12c0*/  LDS R17, [R3+UR10+0x1800] ;  /* 0x0018000a03117984 */ /* 0x000fe20008000800 */
        /* <DEDUP_REMOVED lines=18> */
[----:B-----5:R-:W-:-:S04]  /*13f0*/  IMAD R8, R5, R4, R8 ;  /* 0x0000000405087224 */ /* 0x020fc800078e0208 */
[----:B0-----:R-:W-:-:S04]  /*1400*/  IMAD R8, R23, R18, R8 ;  /* 0x0000001217087224 */ /* 0x001fc800078e0208 */
[----:B-1----:R-:W-:-:S05]  /*1410*/  IMAD R8, R19, R22, R8 ;  /* 0x0000001613087224 */ /* 0x002fca00078e0208 */
[----:B------:R-:W-:-:S05]  /*1420*/  IADD3 R8, PT, PT, R8, R17, RZ ;  /* 0x0000001108087210 */ /* 0x000fca0007ffe0ff */
[----:B------:R0:W-:Y:S01]  /*1430*/  STS [R3+UR10+0x1800], R8 ;  /* 0x0018000803007988 */ /* 0x0001e2000800080a */
[----:B------:R-:W-:Y:S06]  /*1440*/  BAR.SYNC.DEFER_BLOCKING 0x0 ;  /* 0x0000000000007b1d */ /* 0x000fec0000010000 */
[----:B------:R-:W-:Y:S05]  /*1450*/  @!P0 BRA `(.L_x_486) ;  /* 0x0000000000448947 */ /* 0x000fea0003800000 */
[----:B0-----:R-:W0:Y:S01]  /*1460*/  LDC.64 R8, c[0x0][0x3a0] ;  /* 0x0000e800ff087b82 */ /* 0x001e220000000a00 */
[----:B------:R-:W-:Y:S01]  /*1470*/  VIADD R2, R2, 0x1 ;  /* 0x0000000102027836 */ /* 0x000fe20000000000 */
[----:B------:R-:W-:-:S04]  /*1480*/  LEA R21, R21, UR10, 0x4 ;  /* 0x0000000a15157c11 */ /* 0x000fc8000f8e20ff */
[----:B------:R-:W-:-:S04]  /*1490*/  LOP3.LUT R2, R2, 0x3, RZ, 0xc0, !PT ;  /* 0x0000000302027812 */ /* 0x000fc800078ec0ff */
[----:B------:R-:W-:-:S07]  /*14a0*/  IADD3 R2, PT, PT, -R2, RZ, RZ ;  /* 0x000000ff02027210 */ /* 0x000fce0007ffe1ff */
.L_x_487:
[----:B-1----:R1:W2:Y:S01]  /*14b0*/  LDS.128 R4, [R21] ;  /* 0x0000000015047984 */ /* 0x0022a20000000c00 */
[C---:B------:R-:W-:Y:S01]  /*14c0*/  LOP3.LUT R11, R3.reuse, 0xfc, RZ, 0xc0, !PT ;  /* 0x000000fc030b7812 */ /* 0x040fe200078ec0ff */
        /* <DEDUP_REMOVED lines=10> */
.L_x_486:
[----:B------:R-:W-:Y:S05]  /*1570*/  BSYNC.RECONVERGENT B0 ;  /* 0x0000000000007941 */ /* 0x000fea0003800200 */
.L_x_485:
[----:B------:R-:W-:Y:S05]  /*1580*/  @!P1 EXIT ;  /* 0x000000000000994d */ /* 0x000fea0003800000 */
[----:B------:R-:W2:Y:S01]  /*1590*/  LDC.64 R22, c[0x0][0x3a0] ;  /* 0x0000e800ff167b82 */ /* 0x000ea20000000a00 */
[C-C-:B------:R-:W-:Y:S01]  /*15a0*/  IMAD R21, R20.reuse, 0xc, R3.reuse ;  /* 0x0000000c14157824 */ /* 0x140fe200078e0203 */
[C---:B------:R-:W-:Y:S01]  /*15b0*/  IADD3 R27, PT, PT, R3.reuse, R0, RZ ;  /* 0x00000000031b7210 */ /* 0x040fe20007ffe0ff */
[----:B------:R-:W-:Y:S01]  /*15c0*/  IMAD R25, R20, 0x8, R3 ;  /* 0x0000000814197824 */ /* 0x000fe200078e0203 */
[----:B------:R-:W-:-:S07]  /*15d0*/  LEA R29, R3, UR10, 0x2 ;  /* 0x0000000a031d7c11 */ /* 0x000fce000f8e10ff */
.L_x_488:
[----:B---3--:R3:W4:Y:S01]  /*15e0*/  LDS.128 R16, [R29] ;  /* 0x000000001d107984 */ /* 0x0087220000000c00 */
[----:B-1----:R-:W-:Y:S01]  /*15f0*/  LOP3.LUT R4, R3, 0xfc, RZ, 0xc0, !PT ;  /* 0x000000fc03047812 */ /* 0x002fe200078ec0ff */
[C---:B------:R-:W-:Y:S01]  /*1600*/  IMAD R10, R20.reuse, 0x30, R29 ;  /* 0x00000030140a7824 */ /* 0x040fe200078e021d */
[----:B------:R-:W-:Y:S02]  /*1610*/  SHF.R.U32.HI R2, RZ, 0x8, R3 ;  /* 0x00000008ff027819 */ /* 0x000fe40000011603 */
[----:B------:R-:W-:Y:S01]  /*1620*/  LEA R12, R20, R29, 0x5 ;  /* 0x0000001d140c7211 */ /* 0x000fe200078e28ff */
[----:B------:R-:W-:Y:S01]  /*1630*/  VIADD R5, R4, UR4 ;  /* 0x0000000404057c36 */ /* 0x000fe20008000000 */
[----:B------:R-:W-:Y:S01]  /*1640*/  LOP3.LUT R24, R27, 0xfc, RZ, 0xc0, !PT ;  /* 0x000000fc1b187812 */ /* 0x000fe200078ec0ff */
[----:B------:R-:W-:Y:S01]  /*1650*/  IMAD R4, R20, 0x10, R29 ;  /* 0x0000001014047824 */ /* 0x000fe200078e021d */
[----:B------:R-:W-:Y:S01]  /*1660*/  LOP3.LUT R26, R25, 0xfc, RZ, 0xc0, !PT ;  /* 0x000000fc191a7812 */ /* 0x000fe200078ec0ff */
[----:B------:R-:W-:Y:S01]  /*1670*/  IMAD R9, R2, UR5, R5 ;  /* 0x0000000502097c24 */ /* 0x000fe2000f8e0205 */
[----:B------:R-:W-:Y:S01]  /*1680*/  LDS.128 R12, [R12] ;  /* 0x000000000c0c7984 */ /* 0x000fe20000000c00 */
[----:B------:R-:W-:Y:S01]  /*1690*/  SHF.R.U32.HI R2, RZ, 0x8, R27 ;  /* 0x00000008ff027819 */ /* 0x000fe2000001161b */
[----:B------:R-:W-:Y:S01]  /*16a0*/  VIADD R24, R24, UR4 ;  /* 0x0000000418187c36 */ /* 0x000fe20008000000 */
[----:B0-----:R-:W-:Y:S01]  /*16b0*/  IADD3 R3, PT, PT, R0, R3, R0 ;  /* 0x0000000300037210 */ /* 0x001fe20007ffe000 */
[----:B------:R-:W0:Y:S01]  /*16c0*/  LDS.128 R4, [R4] ;  /* 0x0000000004047984 */ /* 0x000e220000000c00 */
[----:B--2---:R-:W-:Y:S01]  /*16d0*/  IMAD.WIDE.U32 R8, R9, 0x4, R22 ;  /* 0x0000000409087825 */ /* 0x004fe200078e0016 */
[----:B------:R-:W-:-:S02]  /*16e0*/  LEA R27, R20, R27, 0x4 ;  /* 0x0000001b141b7211 */ /* 0x000fc400078e20ff */
[----:B------:R-:W-:Y:S01]  /*16f0*/  IADD3 R3, PT, PT, R0, R3, R0 ;  /* 0x0000000300037210 */ /* 0x000fe20007ffe000 */
[----:B------:R-:W-:Y:S01]  /*1700*/  IMAD R2, R2, UR5, R24 ;  /* 0x0000000502027c24 */ /* 0x000fe2000f8e0218 */
[----:B------:R-:W-:Y:S01]  /*1710*/  LOP3.LUT R24, R21, 0xfc, RZ, 0xc0, !PT ;  /* 0x000000fc15187812 */ /* 0x000fe200078ec0ff */
[----:B------:R-:W-:Y:S01]  /*1720*/  VIADD R28, R26, UR4 ;  /* 0x000000041a1c7c36 */ /* 0x000fe20008000000 */
[--C-:B------:R-:W-:Y:S01]  /*1730*/  SHF.R.U32.HI R26, RZ, 0x8, R25.reuse ;  /* 0x00000008ff1a7819 */ /* 0x100fe20000011619 */
[----:B------:R-:W-:Y:S01]  /*1740*/  IMAD R25, R20, 0x10, R25 ;  /* 0x0000001014197824 */ /* 0x000fe200078e0219 */
[----:B------:R-:W-:Y:S01]  /*1750*/  IADD3 R24, PT, PT, R24, UR4, RZ ;  /* 0x0000000418187c10 */ /* 0x000fe2000fffe0ff */
[----:B---3--:R-:W-:Y:S01]  /*1760*/  IMAD R29, R20, 0x40, R29 ;  /* 0x00000040141d7824 */ /* 0x008fe200078e021d */
[----:B------:R-:W-:Y:S01]  /*1770*/  ISETP.GE.U32.AND P0, PT, R3, 0x800, PT ;  /* 0x000008000300780c */ /* 0x000fe20003f06070 */
[----:B----4-:R1:W-:Y:S04]  /*1780*/  STG.E.128 desc[UR12][R8.64], R16 ;  /* 0x0000001008007986 */ /* 0x0103e8000c101d0c */
[----:B------:R-:W2:Y:S01]  /*1790*/  LDS.128 R8, [R10] ;  /* 0x000000000a087984 */ /* 0x000ea20000000c00 */
[----:B-1----:R-:W-:Y:S01]  /*17a0*/  SHF.R.U32.HI R18, RZ, 0x8, R21 ;  /* 0x00000008ff127819 */ /* 0x002fe20000011615 */
[----:B------:R-:W-:-:S04]  /*17b0*/  IMAD.WIDE.U32 R16, R2, 0x4, R22 ;  /* 0x0000000402107825 */ /* 0x000fc800078e0016 */
[----:B------:R-:W-:Y:S01]  /*17c0*/  IMAD R19, R26, UR5, R28 ;  /* 0x000000051a137c24 */ /* 0x000fe2000f8e021c */
[----:B0-----:R0:W-:Y:S01]  /*17d0*/  STG.E.128 desc[UR12][R16.64], R4 ;  /* 0x0000000410007986 */ /* 0x0011e2000c101d0c */
[----:B------:R-:W-:Y:S02]  /*17e0*/  IMAD R24, R18, UR5, R24 ;  /* 0x0000000512187c24 */ /* 0x000fe4000f8e0218 */
[----:B------:R-:W-:-:S04]  /*17f0*/  IMAD.WIDE.U32 R18, R19, 0x4, R22 ;  /* 0x0000000413127825 */ /* 0x000fc800078e0016 */
[----:B------:R-:W-:Y:S01]  /*1800*/  IMAD R21, R20, 0x10, R21 ;  /* 0x0000001014157824 */ /* 0x000fe200078e0215 */
[----:B------:R3:W-:Y:S01]  /*1810*/  STG.E.128 desc[UR12][R18.64], R12 ;  /* 0x0000000c12007986 */ /* 0x0007e2000c101d0c */
[----:B0-----:R-:W-:-:S05]  /*1820*/  IMAD.WIDE.U32 R16, R24, 0x4, R22 ;  /* 0x0000000418107825 */ /* 0x001fca00078e0016 */
[----:B--2---:R3:W-:Y:S01]  /*1830*/  STG.E.128 desc[UR12][R16.64], R8 ;  /* 0x0000000810007986 */ /* 0x0047e2000c101d0c */
[----:B------:R-:W-:Y:S05]  /*1840*/  @!P0 BRA `(.L_x_488) ;  /* 0xfffffffc00648947 */ /* 0x000fea000383ffff */
[----:B------:R-:W-:Y:S05]  /*1850*/  EXIT ;  /* 0x000000000000794d */ /* 0x000fea0003800000 */
        .weak           $__internal_23_$__cuda_sm20_div_u16
        .type           $__internal_23_$__cuda_sm20_div_u16,@function
        .size           $__internal_23_$__cuda_sm20_div_u16,(.L_x_2361 - $__internal_23_$__cuda_sm20_div_u16)
$__internal_23_$__cuda_sm20_div_u16:
[----:B------:R-:W0:Y:S01]  /*1860*/  I2F.U16 R3, R2 ;  /* 0x0000000200037306 */ /* 0x000e220000101000 */
[----:B------:R-:W-:Y:S01]  /*1870*/  IMAD.MOV.U32 R4, RZ, RZ, 0x4b800000 ;  /* 0x4b800000ff047424 */ /* 0x000fe200078e00ff */
        /* <DEDUP_REMOVED lines=9> */
[----:B0-----:R-:W-:-:S05]  /*1910*/  FMUL R4, R4, R5 ;  /* 0x0000000504047220 */ /* 0x001fca0000400000 */
[----:B------:R-:W-:-:S05]  /*1920*/  IADD3 R3, PT, PT, R4, 0x2, RZ ;  /* 0x0000000204037810 */ /* 0x000fca0007ffe0ff */
[----:B------:R-:W-:Y:S01]  /*1930*/  FMUL.RZ R0, R0, R3 ;  /* 0x0000000300007220 */ /* 0x000fe2000040c000 */
[----:B------:R-:W-:-:S05]  /*1940*/  MOV R3, 0x0 ;  /* 0x0000000000037802 */ /* 0x000fca0000000f00 */
[----:B------:R-:W0:Y:S02]  /*1950*/  F2I.U32.TRUNC.NTZ R0, R0 ;  /* 0x0000000000007305 */ /* 0x000e24000020f000 */
[----:B0-----:R-:W-:Y:S01]  /*1960*/  LOP3.LUT R4, R0, 0xffff, RZ, 0xc0, !PT ;  /* 0x0000ffff00047812 */ /* 0x001fe200078ec0ff */
[----:B------:R-:W-:Y:S01]  /*1970*/  @!P0 IMAD.MOV.U32 R4, RZ, RZ, -0x1 ;  /* 0xffffffffff048424 */ /* 0x000fe200078e00ff */
[----:B------:R-:W-:Y:S06]  /*1980*/  RET.REL.NODEC R2 `(_Z9cuda_gemmIiLj512ELj1ELj1ELj2048ELj8ELj8ELj128ELj0ELj1EEvjjjPKT_S2_PS0_jjj) ;  /* 0xffffffe4029c7950 */ /* 0x000fec0003c3ffff */
.L_x_489:
        /* <DEDUP_REMOVED lines=15> */
.L_x_2361:


//--------------------- .text._Z9cuda_gemmIiLj512ELj1ELj1ELj2048ELj4ELj4ELj128ELj1ELj1EEvjjjPKT_S2_PS0_jjj --------------------------
	.section	.text._Z9cuda_gemmIiLj512ELj1ELj1ELj2048ELj4ELj4ELj128ELj1ELj1EEvjjjPKT_S2_PS0_jjj,"ax",@progbits
	.align	128
        .global         _Z9cuda_gemmIiLj512ELj1ELj1ELj2048ELj4ELj4ELj128ELj1ELj1EEvjjjPKT_S2_PS0_jjj
        .type           _Z9cuda_gemmIiLj512ELj1ELj1ELj2048ELj4ELj4ELj128ELj1ELj1EEvjjjPKT_S2_PS0_jjj,@function
        .size           _Z9cuda_gemmIiLj512ELj1ELj1ELj2048ELj4ELj4ELj128ELj1ELj1EEvjjjPKT_S2_PS0_jjj,(.L_x_2362 - _Z9cuda_gemmIiLj512ELj1ELj1ELj2048ELj4ELj4ELj128ELj1ELj1EEvjjjPKT_S2_PS0_jjj)
        .other          _Z9cuda_gemmIiLj512ELj1ELj1ELj2048ELj4ELj4ELj128ELj1ELj1EEvjjjPKT_S2_PS0_jjj,@"STO_CUDA_ENTRY STV_DEFAULT"
_Z9cuda_gemmIiLj512ELj1ELj1ELj2048ELj4ELj4ELj128ELj1ELj1EEvjjjPKT_S2_PS0_jjj:
.text._Z9cuda_gemmIiLj512ELj1ELj1ELj2048ELj4ELj4ELj128ELj1ELj1EEvjjjPKT_S2_PS0_jjj:
        /* <DEDUP_REMOVED lines=16> */
.L_x_492:
        /* <DEDUP_REMOVED lines=19> */
.L_x_491:
[----:B------:R-:W-:Y:S05]  /*0230*/  BSYNC.RECONVERGENT B0 ;  /* 0x0000000000007941 */ /* 0x000fea0003800200 */
.L_x_490:
[----:B------:R-:W1:Y:S02]  /*0240*/  LDCU UR4, c[0x0][0x374] ;  /* 0x00006e80ff0477ac */ /* 0x000e640008000800 */
[----:B-1----:R-:W-:-:S13]  /*0250*/  ISETP.GE.U32.AND P0, PT, R20, UR4, PT ;  /* 0x0000000414007c0c */ /* 0x002fda000bf06070 */
[----:B------:R-:W-:Y:S05]  /*0260*/  @P0 EXIT ;  /* 0x000000000000094d */ /* 0x000fea0003800000 */
[----:B------:R-:W1:Y:S01]  /*0270*/  LDC R18, c[0x0][0x360] ;  /* 0x0000d800ff127b82 */ /* 0x000e620000000800 */
[----:B0-----:R-:W-:Y:S02]  /*0280*/  MOV R6, 0x2e0 ;  /* 0x000002e000067802 */ /* 0x001fe40000000f00 */
[----:B-1----:R-:W-:Y:S02]  /*0290*/  IADD3 R0, PT, PT, R21, R18, RZ ;  /* 0x0000001215007210 */ /* 0x002fe40007ffe0ff */
[----:B------:R-:W-:Y:S02]  /*02a0*/  LOP3.LUT R2, R18, 0xffff, RZ, 0xc0, !PT ;  /* 0x0000ffff12027812 */ /* 0x000fe400078ec0ff */
[----:B------:R-:W-:-:S04]  /*02b0*/  LOP3.LUT R0, R0, 0x7ff, RZ, 0x3c, !PT ;  /* 0x000007ff00007812 */ /* 0x000fc800078e3cff */
[----:B------:R-:W-:-:S07]  /*02c0*/  LOP3.LUT R0, R0, 0xffff, RZ, 0xc0, !PT ;  /* 0x0000ffff00007812 */ /* 0x000fce00078ec0ff */
[----:B------:R-:W-:Y:S05]  /*02d0*/  CALL.REL.NOINC `($__internal_24_$__cuda_sm20_div_u16) ;  /* 0x0000000c00d47944 */ /* 0x000fea0003c00000 */
        /* <DEDUP_REMOVED lines=13> */
.L_x_495:
[----:B------:R-:W-:Y:S01]  /*03b0*/  IMAD R2, R0, 0x4, R3 ;  /* 0x0000000400027824 */ /* 0x000fe200078e0203 */
[----:B------:R-:W-:Y:S01]  /*03c0*/  IADD3 R4, PT, PT, R4, 0x1, RZ ;  /* 0x0000000104047810 */ /* 0x000fe20007ffe0ff */
[----:B------:R-:W-:-:S03]  /*03d0*/  IMAD.IADD R0, R18, 0x1, R0 ;  /* 0x0000000112007824 */ /* 0x000fc600078e0200 */
[----:B------:R1:W-:Y:S01]  /*03e0*/  STS [R2], RZ ;  /* 0x000000ff02007388 */ /* 0x0003e20000000800 */
[----:B------:R-:W-:-:S04]  /*03f0*/  LOP3.LUT R5, R4, R7, RZ, 0x3c, !PT ;  /* 0x0000000704057212 */ /* 0x000fc800078e3cff */
[----:B------:R-:W-:-:S13]  /*0400*/  ISETP.NE.AND P0, PT, R5, 0x2, PT ;  /* 0x000000020500780c */ /* 0x000fda0003f05270 */
[----:B-1----:R-:W-:Y:S05]  /*0410*/  @P0 BRA `(.L_x_495) ;  /* 0xfffffffc00e40947 */ /* 0x002fea000383ffff */
.L_x_494:
[----:B0-----:R-:W-:Y:S05]  /*0420*/  BSYNC.RECONVERGENT B0 ;  /* 0x0000000000007941 */ /* 0x001fea0003800200 */
.L_x_493:
[----:B------:R-:W-:Y:S01]  /*0430*/  UIADD3 UR4, UPT, UPT, UR5, 0x2080, URZ ;  /* 0x0000208005047890 */ /* 0x000fe2000fffe0ff */
[----:B------:R-:W-:Y:S01]  /*0440*/  BSSY.RECONVERGENT B0, `(.L_x_496) ;  /* 0x000000f000007945 */ /* 0x000fe20003800200 */
[----:B------:R-:W-:Y:S02]  /*0450*/  IMAD.SHL.U32 R17, R18, 0x4, RZ ;  /* 0x0000000412117824 */ /* 0x000fe400078e00ff */
[----:B------:R-:W-:-:S06]  /*0460*/  ULEA UR7, UR6, UR4, 0x18 ;  /* 0x0000000406077291 */ /* 0x000fcc000f8ec0ff */
[----:B------:R-:W-:-:S07]  /*0470*/  LEA R3, R0, UR7, 0x2 ;  /* 0x0000000700037c11 */ /* 0x000fce000f8e10ff */
.L_x_497:
        /* <DEDUP_REMOVED lines=12> */
.L_x_496:
[----:B------:R-:W0:Y:S01]  /*0540*/  I2F.U32.RP R4, R17 ;  /* 0x0000001100047306 */ /* 0x000e220000209000 */
[----:B------:R-:W-:Y:S01]  /*0550*/  IADD3 R0, PT, PT, R19, R17, RZ ;  /* 0x0000001113007210 */ /* 0x000fe20007ffe0ff */
[----:B------:R-:W-:Y:S01]  /*0560*/  BSSY.RECONVERGENT B0, `(.L_x_498) ;  /* 0x000002e000007945 */ /* 0x000fe20003800200 */
        /* <DEDUP_REMOVED lines=9> */
[----:B-1----:R-:W-:-:S04]  /*0600*/  IMAD.MOV R6, RZ, RZ, -R3 ;  /* 0x000000ffff067224 */ /* 0x002fc800078e0a03 */
[----:B------:R-:W-:-:S04]  /*0610*/  IMAD R7, R6, R17, RZ ;  /* 0x0000001106077224 */ /* 0x000fc800078e02ff */
[----:B------:R-:W-:-:S06]  /*0620*/  IMAD.HI.U32 R3, R3, R7, R2 ;  /* 0x0000000703037227 */ /* 0x000fcc00078e0002 */
[----:B------:R-:W-:-:S04]  /*0630*/  IMAD.HI.U32 R3, R3, R0, RZ ;  /* 0x0000000003037227 */ /* 0x000fc800078e00ff */
[----:B------:R-:W-:-:S04]  /*0640*/  IMAD.MOV R2, RZ, RZ, -R3 ;  /* 0x000000ffff027224 */ /* 0x000fc800078e0a03 */
[----:B------:R-:W-:Y:S02]  /*0650*/  IMAD R0, R17, R2, R0 ;  /* 0x0000000211007224 */ /* 0x000fe400078e0200 */
[----:B------:R-:W-:-:S03]  /*0660*/  IMAD.MOV.U32 R2, RZ, RZ, R19 ;  /* 0x000000ffff027224 */ /* 0x000fc600078e0013 */
        /* <DEDUP_REMOVED lines=11> */
[----:B------:R-:W-:-:S11]  /*0720*/  LOP3.LUT R0, R0, 0x3, RZ, 0xc0, !PT ;  /* 0x0000000300007812 */ /* 0x000fd600078ec0ff */
[----:B------:R-:W-:Y:S05]  /*0730*/  @!P0 BRA `(.L_x_499) ;  /* 0x0000000000408947 */ /* 0x000fea0003800000 */
[----:B------:R-:W0:Y:S01]  /*0740*/  LDC.64 R8, c[0x0][0x390] ;  /* 0x0000e400ff087b82 */ /* 0x000e220000000a00 */
[----:B------:R-:W-:Y:S01]  /*0750*/  UIADD3 UR4, UPT, UPT, UR5, 0x80, URZ ;  /* 0x0000008005047890 */ /* 0x000fe2000fffe0ff */
[----:B------:R-:W-:Y:S01]  /*0760*/  LEA R5, R20, R19, 0xb ;  /* 0x0000001314057211 */ /* 0x000fe200078e58ff */
[----:B------:R-:W-:Y:S02]  /*0770*/  IMAD.MOV R10, RZ, RZ, -R0 ;  /* 0x000000ffff0a7224 */ /* 0x000fe400078e0a00 */
[----:B------:R-:W-:Y:S01]  /*0780*/  ULEA UR4, UR6, UR4, 0x18 ;  /* 0x0000000406047291 */ /* 0x000fe2000f8ec0ff */
[----:B------:R-:W-:-:S05]  /*0790*/  IMAD.MOV.U32 R2, RZ, RZ, R19 ;  /* 0x000000ffff027224 */ /* 0x000fca00078e0013 */
[----:B------:R-:W-:Y:S01]  /*07a0*/  LEA R11, R21, UR4, 0x4 ;  /* 0x00000004150b7c11 */ /* 0x000fe2000f8e20ff */
[----:B0-----:R-:W-:-:S07]  /*07b0*/  IMAD.WIDE.U32 R8, R5, 0x4, R8 ;  /* 0x0000000405087825 */ /* 0x001fce00078e0008 */
.L_x_500:
        /* <DEDUP_REMOVED lines=8> */
.L_x_499:
[----:B------:R-:W-:Y:S05]  /*0840*/  BSYNC.RECONVERGENT B0 ;  /* 0x0000000000007941 */ /* 0x000fea0003800200 */
.L_x_498:
        /* <DEDUP_REMOVED lines=10> */
.L_x_503:
        /* <DEDUP_REMOVED lines=24> */
.L_x_502:
[----:B------:R-:W-:Y:S05]  /*0a70*/  BSYNC.RECONVERGENT B0 ;  /* 0x0000000000007941 */ /* 0x000fea0003800200 */
.L_x_501:
[----:B------:R-:W-:Y:S01]  /*0a80*/  BAR.SYNC.DEFER_BLOCKING 0x0 ;  /* 0x0000000000007b1d */ /* 0x000fe20000010000 */
[C---:B------:R-:W-:Y:S01]  /*0a90*/  IMAD.SHL.U32 R2, R21.reuse, 0x4, RZ ;  /* 0x0000000415027824 */ /* 0x040fe200078e00ff */
[----:B------:R-:W-:Y:S01]  /*0aa0*/  ULEA UR4, UR6, UR5, 0x18 ;  /* 0x0000000506047291 */ /* 0x000fe2000f8ec0ff */
[C---:B-1----:R-:W-:Y:S01]  /*0ab0*/  VIADD R6, R21.reuse, 0x1 ;  /* 0x0000000115067836 */ /* 0x042fe20000000000 */
[----:B------:R-:W-:Y:S01]  /*0ac0*/  UIADD3 UR5, UPT, UPT, UR5, 0x80, URZ ;  /* 0x0000008005057890 */ /* 0x000fe2000fffe0ff */
[C---:B------:R-:W-:Y:S01]  /*0ad0*/  LOP3.LUT R4, R21.reuse, 0x3, RZ, 0xc0, !PT ;  /* 0x0000000315047812 */ /* 0x040fe200078ec0ff */
[----:B------:R-:W-:Y:S01]  /*0ae0*/  VIADD R10, R21, 0xffffffff ;  /* 0xffffffff150a7836 */ /* 0x000fe20000000000 */
[----:B------:R-:W-:Y:S01]  /*0af0*/  LOP3.LUT R5, R2, 0xc, RZ, 0xc0, !PT ;  /* 0x0000000c02057812 */ /* 0x000fe200078ec0ff */
[----:B------:R-:W-:Y:S01]  /*0b00*/  ULEA UR5, UR6, UR5, 0x18 ;  /* 0x0000000506057291 */ /* 0x000fe2000f8ec0ff */
[----:B------:R-:W-:Y:S01]  /*0b10*/  LOP3.LUT R6, R6, 0x3, RZ, 0xc0, !PT ;  /* 0x0000000306067812 */ /* 0x000fe200078ec0ff */
[----:B------:R-:W-:Y:S01]  /*0b20*/  BSSY.RECONVERGENT B0, `(.L_x_504) ;  /* 0x0000050000007945 */ /* 0x000fe20003800200 */
[----:B------:R-:W-:-:S02]  /*0b30*/  IADD3 R9, PT, PT, R19, R4, RZ ;  /* 0x0000000413097210 */ /* 0x000fc40007ffe0ff */
[----:B------:R-:W-:Y:S02]  /*0b40*/  LOP3.LUT R8, R4, 0x2, RZ, 0x3c, !PT ;  /* 0x0000000204087812 */ /* 0x000fe400078e3cff */
[----:B------:R-:W-:Y:S02]  /*0b50*/  IADD3 R11, PT, PT, R19, R6, RZ ;  /* 0x00000006130b7210 */ /* 0x000fe40007ffe0ff */
[----:B------:R-:W-:Y:S01]  /*0b60*/  LEA R9, R9, UR5, 0x2 ;  /* 0x0000000509097c11 */ /* 0x000fe2000f8e10ff */
[----:B------:R-:W-:Y:S01]  /*0b70*/  IMAD.IADD R12, R19, 0x1, R8 ;  /* 0x00000001130c7824 */ /* 0x000fe200078e0208 */
[----:B------:R-:W-:Y:S02]  /*0b80*/  LOP3.LUT R10, R10, 0x3, RZ, 0xc0, !PT ;  /* 0x000000030a0a7812 */ /* 0x000fe400078ec0ff */
[----:B------:R-:W-:Y:S02]  /*0b90*/  LEA R11, R11, UR5, 0x2 ;  /* 0x000000050b0b7c11 */ /* 0x000fe4000f8e10ff */
[----:B------:R-:W-:Y:S01]  /*0ba0*/  IADD3 R13, PT, PT, R19, R10, RZ ;  /* 0x0000000a130d7210 */ /* 0x000fe20007ffe0ff */
[----:B------:R-:W0:Y:S01]  /*0bb0*/  LDS R7, [R5+UR4] ;  /* 0x0000000405077984 */ /* 0x000e220008000800 */
[----:B------:R-:W-:-:S02]  /*0bc0*/  LEA R12, R12, UR5, 0x2 ;  /* 0x000000050c0c7c11 */ /* 0x000fc4000f8e10ff */
[----:B------:R-:W-:Y:S01]  /*0bd0*/  LEA R13, R13, UR5, 0x2 ;  /* 0x000000050d0d7c11 */ /* 0x000fe2000f8e10ff */
[----:B------:R-:W-:Y:S01]  /*0be0*/  LDS R9, [R9] ;  /* 0x0000000009097984 */ /* 0x000fe20000000800 */
[----:B------:R-:W-:Y:S02]  /*0bf0*/  ISETP.NE.AND P0, PT, R3, 0x3, PT ;  /* 0x000000030300780c */ /* 0x000fe40003f05270 */
[----:B------:R-:W-:Y:S01]  /*0c00*/  ISETP.GE.U32.AND P1, PT, R16, 0x3, PT ;  /* 0x000000031000780c */ /* 0x000fe20003f26070 */
[----:B------:R-:W-:Y:S04]  /*0c10*/  LDS R11, [R11] ;  /* 0x000000000b0b7984 */ /* 0x000fe80000000800 */
[----:B------:R-:W-:Y:S04]  /*0c20*/  LDS R12, [R12] ;  /* 0x000000000c0c7984 */ /* 0x000fe80000000800 */
[----:B------:R-:W-:Y:S04]  /*0c30*/  LDS R13, [R13] ;  /* 0x000000000d0d7984 */ /* 0x000fe80000000800 */
[----:B------:R-:W-:Y:S04]  /*0c40*/  LDS R25, [R2+UR7] ;  /* 0x0000000702197984 */ /* 0x000fe80008000800 */
        /* <DEDUP_REMOVED lines=10> */
[----:B------:R-:W-:Y:S04]  /*0cf0*/  STS [R2+UR7], R25 ;  /* 0x0000001902007988 */ /* 0x000fe80008000807 */
[----:B------:R-:W0:Y:S04]  /*0d00*/  LDS R15, [R5+UR4+0x14] ;  /* 0x00001404050f7984 */ /* 0x000e280008000800 */
        /* <DEDUP_REMOVED lines=19> */
[----:B------:R-:W-:Y:S02]  /*0e40*/  LDS R15, [R2+UR7+0x1800] ;  /* 0x00180007020f7984 */ /* 0x000fe40008000800 */
        /* <DEDUP_REMOVED lines=21> */
.L_x_506:
        /* <DEDUP_REMOVED lines=8> */
.L_x_505:
[----:B------:R-:W-:Y:S05]  /*1020*/  BSYNC.RECONVERGENT B0 ;  /* 0x0000000000007941 */ /* 0x000fea0003800200 */
.L_x_504:
[----:B------:R-:W-:Y:S05]  /*1030*/  @!P1 EXIT ;  /* 0x000000000000994d */ /* 0x000fea0003800000 */
[----:B0-----:R-:W0:Y:S01]  /*1040*/  LDC.64 R2, c[0x0][0x3a0] ;  /* 0x0000e800ff027b82 */ /* 0x001e220000000a00 */
[----:B------:R-:W-:Y:S02]  /*1050*/  LEA R22, R20, R19, 0xb ;  /* 0x0000001314167211 */ /* 0x000fe400078e58ff */
[----:B------:R-:W-:Y:S02]  /*1060*/  LEA R16, R19, UR7, 0x2 ;  /* 0x0000000713107c11 */ /* 0x000fe4000f8e10ff */
[----:B------:R-:W-:Y:S01]  /*1070*/  IADD3 R24, PT, PT, R22, R17, RZ ;  /* 0x0000001116187210 */ /* 0x000fe20007ffe0ff */
[C-C-:B------:R-:W-:Y:S02]  /*1080*/  IMAD R0, R18.reuse, 0xc, R22.reuse ;  /* 0x0000000c12007824 */ /* 0x140fe400078e0216 */
[----:B------:R-:W-:-:S07]  /*1090*/  IMAD R23, R18, 0x8, R22 ;  /* 0x0000000812177824 */ /* 0x000fce00078e0216 */
.L_x_507:
[----:B-1----:R1:W2:Y:S01]  /*10a0*/  LDS.128 R8, [R16] ;  /* 0x0000000010087984 */ /* 0x0022a20000000c00 */
[C---:B------:R-:W-:Y:S01]  /*10b0*/  IMAD R6, R18.reuse, 0x10, R16 ;  /* 0x0000001012067824 */ /* 0x040fe200078e0210 */
[----:B------:R-:W-:Y:S01]  /*10c0*/  LEA R25, R18, R16, 0x5 ;  /* 0x0000001012197211 */ /* 0x000fe200078e28ff */
        /* <DEDUP_REMOVED lines=8> */
[----:B------:R-:W-:Y:S01]  /*1150*/  LDS.128 R12, [R12] ;  /* 0x000000000c0c7984 */ /* 0x000fe20000000c00 */
[----:B------:R-:W-:Y:S01]  /*1160*/  IMAD.WIDE.U32 R26, R23, 0x4, R2 ;  /* 0x00000004171a7825 */ /* 0x000fe200078e0002 */
[----:B------:R-:W-:-:S03]  /*1170*/  LEA R23, R18, R23, 0x4 ;  /* 0x0000001712177211 */ /* 0x000fc600078e20ff */
[C---:B------:R-:W-:Y:S02]  /*1180*/  IMAD R24, R18.reuse, 0x10, R24 ;  /* 0x0000001012187824 */ /* 0x040fe400078e0218 */
[----:B-1----:R-:W-:Y:S01]  /*1190*/  IMAD R16, R18, 0x40, R16 ;  /* 0x0000004012107824 */ /* 0x002fe200078e0210 */
[----:B--2---:R-:W-:Y:S04]  /*11a0*/  STG.E.128 desc[UR8][R28.64], R8 ;  /* 0x000000081c007986 */ /* 0x004fe8000c101d08 */
[----:B------:R-:W1:Y:S04]  /*11b0*/  LDS.128 R8, [R25] ;  /* 0x0000000019087984 */ /* 0x000e680000000c00 */
[----:B0-----:R0:W-:Y:S02]  /*11c0*/  STG.E.128 desc[UR8][R20.64], R4 ;  /* 0x0000000414007986 */ /* 0x0011e4000c101d08 */
[----:B0-----:R-:W-:-:S04]  /*11d0*/  IMAD.WIDE.U32 R4, R0, 0x4, R2 ;  /* 0x0000000400047825 */ /* 0x001fc800078e0002 */
[----:B------:R-:W-:Y:S01]  /*11e0*/  IMAD R0, R18, 0x10, R0 ;  /* 0x0000001012007824 */ /* 0x000fe200078e0200 */
[----:B-1----:R1:W-:Y:S04]  /*11f0*/  STG.E.128 desc[UR8][R26.64], R8 ;  /* 0x000000081a007986 */ /* 0x0023e8000c101d08 */
[----:B------:R1:W-:Y:S01]  /*1200*/  STG.E.128 desc[UR8][R4.64], R12 ;  /* 0x0000000c04007986 */ /* 0x0003e2000c101d08 */
[----:B------:R-:W-:Y:S05]  /*1210*/  @!P0 BRA `(.L_x_507) ;  /* 0xfffffffc00a08947 */ /* 0x000fea000383ffff */
[----:B------:R-:W-:Y:S05]  /*1220*/  EXIT ;  /* 0x000000000000794d */ /* 0x000fea0003800000 */
        .weak           $__internal_24_$__cuda_sm20_div_u16
        .type           $__internal_24_$__cuda_sm20_div_u16,@function
        .size           $__internal_24_$__cuda_sm20_div_u16,(.L_x_2362 - $__internal_24_$__cuda_sm20_div_u16)
$__internal_24_$__cuda_sm20_div_u16:
        /* <DEDUP_REMOVED lines=18> */
[----:B------:R-:W-:Y:S06]  /*1350*/  RET.REL.NODEC R2 `(_Z9cuda_gemmIiLj512ELj1ELj1ELj2048ELj4ELj4ELj128ELj1ELj1EEvjjjPKT_S2_PS0_jjj) ;  /* 0xffffffec02287950 */ /* 0x000fec0003c3ffff */
.L_x_508:
        /* <DEDUP_REMOVED lines=10> */
.L_x_2362:


//--------------------- .text._Z9cuda_gemmIiLj512ELj1ELj1ELj2048ELj4ELj4ELj128ELj0ELj1EEvjjjPKT_S2_PS0_jjj --------------------------
	.section	.text._Z9cuda_gemmIiLj512ELj1ELj1ELj2048ELj4ELj4ELj128ELj0ELj1EEvjjjPKT_S2_PS0_jjj,"ax",@progbits
	.align	128
        .global         _Z9cuda_gemmIiLj512ELj1ELj1ELj2048ELj4ELj4ELj128ELj0ELj1EEvjjjPKT_S2_PS0_jjj
        .type           _Z9cuda_gemmIiLj512ELj1ELj1ELj2048ELj4ELj4ELj128ELj0ELj1EEvjjjPKT_S2_PS0_jjj,@function
        .size           _Z9cuda_gemmIiLj512ELj1ELj1ELj2048ELj4ELj4ELj128ELj0ELj1EEvjjjPKT_S2_PS0_jjj,(.L_x_2363 - _Z9cuda_gemmIiLj512ELj1ELj1ELj2048ELj4ELj4ELj128ELj0ELj1EEvjjjPKT_S2_PS0_jjj)
        .other          _Z9cuda_gemmIiLj512ELj1ELj1ELj2048ELj4ELj4ELj128ELj0ELj1EEvjjjPKT_S2_PS0_jjj,@"STO_CUDA_ENTRY STV_DEFAULT"
_Z9cuda_gemmIiLj512ELj1ELj1ELj2048ELj4ELj4ELj128ELj0ELj1EEvjjjPKT_S2_PS0_jjj:
.text._Z9cuda_gemmIiLj512ELj1ELj1ELj2048ELj4ELj4ELj128ELj0ELj1EEvjjjPKT_S2_PS0_jjj:
        /* <DEDUP_REMOVED lines=10> */
[----:B------:R-:W-:Y:S02]  /*00a0*/  MOV R0, 0x400 ;  /* 0x0000040000007802 */ /* 0x000fe40000000f00 */
[----:B------:R-:W-:-:S05]  /*00b0*/  MOV R8, R19 ;  /* 0x0000001300087202 */ /* 0x000fca0000000f00 */
[----:B------:R-:W2:Y:S01]  /*00c0*/  LDC R15, c[0x0][0x360] ;  /* 0x0000d800ff0f7b82 */ /* 0x000ea20000000800 */
[----:B-1----:R-:W-:Y:S01]  /*00d0*/  IMAD.WIDE.U32 R2, R20, 0x10, R2 ;  /* 0x0000001014027825 */ /* 0x002fe200078e0002 */
[----:B0-----:R-:W-:-:S03]  /*00e0*/  LEA R9, R9, R0, 0x18 ;  /* 0x0000000009097211 */ /* 0x001fc600078ec0ff */
[----:B------:R-:W-:-:S07]  /*00f0*/  VIADD R0, R19, 0x1 ;  /* 0x0000000113007836 */ /* 0x000fce0000000000 */
.L_x_511:
        /* <DEDUP_REMOVED lines=19> */
.L_x_510:
[----:B------:R-:W-:Y:S05]  /*0230*/  BSYNC.RECONVERGENT B0 ;  /* 0x0000000000007941 */ /* 0x000fea0003800200 */
.L_x_509:
        /* <DEDUP_REMOVED lines=11> */
[----:B------:R-:W-:Y:S05]  /*02f0*/  CALL.REL.NOINC `($__internal_25_$__cuda_sm20_div_u16) ;  /* 0x0000001000387944 */ /* 0x000fea0003c00000 */
        /* <DEDUP_REMOVED lines=13> */
.L_x_514:
[----:B------:R-:W-:Y:S01]  /*03d0*/  IMAD R4, R0, 0x4, R3 ;  /* 0x0000000400047824 */ /* 0x000fe200078e0203 */
[----:B------:R-:W-:Y:S01]  /*03e0*/  IADD3 R2, PT, PT, R2, 0x1, RZ ;  /* 0x0000000102027810 */ /* 0x000fe20007ffe0ff */
[----:B------:R-:W-:-:S03]  /*03f0*/  IMAD.IADD R0, R18, 0x1, R0 ;  /* 0x0000000112007824 */ /* 0x000fc600078e0200 */
[----:B------:R1:W-:Y:S01]  /*0400*/  STS [R4], RZ ;  /* 0x000000ff04007388 */ /* 0x0003e20000000800 */
[----:B------:R-:W-:-:S04]  /*0410*/  LOP3.LUT R5, R2, R7, RZ, 0x3c, !PT ;  /* 0x0000000702057212 */ /* 0x000fc800078e3cff */
[----:B------:R-:W-:-:S13]  /*0420*/  ISETP.NE.AND P0, PT, R5, 0x2, PT ;  /* 0x000000020500780c */ /* 0x000fda0003f05270 */
[----:B-1----:R-:W-:Y:S05]  /*0430*/  @P0 BRA `(.L_x_514) ;  /* 0xfffffffc00e40947 */ /* 0x002fea000383ffff */
.L_x_513:
[----:B0-----:R-:W-:Y:S05]  /*0440*/  BSYNC.RECONVERGENT B0 ;  /* 0x0000000000007941 */ /* 0x001fea0003800200 */
.L_x_512:
[----:B------:R-:W-:Y:S01]  /*0450*/  UIADD3 UR4, UPT, UPT, UR8, 0x2080, URZ ;  /* 0x0000208008047890 */ /* 0x000fe2000fffe0ff */
[----:B------:R-:W-:Y:S01]  /*0460*/  BSSY.RECONVERGENT B0, `(.L_x_515) ;  /* 0x000000f000007945 */ /* 0x000fe20003800200 */
[----:B------:R-:W-:Y:S02]  /*0470*/  IMAD.SHL.U32 R17, R18, 0x4, RZ ;  /* 0x0000000412117824 */ /* 0x000fe400078e00ff */
[----:B------:R-:W-:-:S06]  /*0480*/  ULEA UR10, UR9, UR4, 0x18 ;  /* 0x00000004090a7291 */ /* 0x000fcc000f8ec0ff */
[----:B------:R-:W-:-:S07]  /*0490*/  LEA R3, R0, UR10, 0x2 ;  /* 0x0000000a00037c11 */ /* 0x000fce000f8e10ff */
.L_x_516:
        /* <DEDUP_REMOVED lines=12> */
.L_x_515:
        /* <DEDUP_REMOVED lines=32> */
[----:B------:R-:W0:Y:S01]  /*0760*/  LDCU UR5, c[0x0][0x388] ;  /* 0x00007100ff0577ac */ /* 0x000e220008000800 */
[----:B------:R-:W1:Y:S01]  /*0770*/  LDC.64 R8, c[0x0][0x390] ;  /* 0x0000e400ff087b82 */ /* 0x000e620000000a00 */
[----:B------:R-:W-:Y:S01]  /*0780*/  IADD3 R12, PT, PT, -R0, RZ, RZ ;  /* 0x000000ff000c7210 */ /* 0x000fe20007ffe1ff */
[----:B------:R-:W-:Y:S01]  /*0790*/  IMAD.MOV.U32 R2, RZ, RZ, R19 ;  /* 0x000000ffff027224 */ /* 0x000fe200078e0013 */
[----:B------:R-:W-:-:S04]  /*07a0*/  UIADD3 UR4, UPT, UPT, UR8, 0x80, URZ ;  /* 0x0000008008047890 */ /* 0x000fc8000fffe0ff */
[----:B------:R-:W-:-:S06]  /*07b0*/  ULEA UR4, UR9, UR4, 0x18 ;  /* 0x0000000409047291 */ /* 0x000fcc000f8ec0ff */
[----:B------:R-:W-:Y:S01]  /*07c0*/  LEA R11, R20, UR4, 0x4 ;  /* 0x00000004140b7c11 */ /* 0x000fe2000f8e20ff */
[----:B0-----:R-:W-:-:S06]  /*07d0*/  UIMAD UR5, UR6, UR5, UR11 ;  /* 0x00000005060572a4 */ /* 0x001fcc000f8e020b */
[----:B------:R-:W-:-:S07]  /*07e0*/  VIADD R10, R19, UR5 ;  /* 0x00000005130a7c36 */ /* 0x000fce0008000000 */
.L_x_519:
[----:B-1----:R-:W-:-:S06]  /*07f0*/  IMAD.WIDE.U32 R4, R10, 0x4, R8 ;  /* 0x000000040a047825 */ /* 0x002fcc00078e0008 */
        /* <DEDUP_REMOVED lines=8> */
.L_x_518:
[----:B------:R-:W-:Y:S05]  /*0880*/  BSYNC.RECONVERGENT B0 ;  /* 0x0000000000007941 */ /* 0x000fea0003800200 */
.L_x_517:
        /* <DEDUP_REMOVED lines=12> */
.L_x_522:
[----:B0-----:R-:W-:-:S05]  /*0950*/  IMAD.WIDE.U32 R28, R21, 0x4, R26 ;  /* 0x00000004151c7825 */ /* 0x001fca00078e001a */
        /* <DEDUP_REMOVED lines=8> */
[C-C-:B------:R-:W-:Y:S02]  /*09e0*/  IMAD R28, R18.reuse, 0x10, R22.reuse ;  /* 0x00000010121c7824 */ /* 0x140fe400078e0216 */
[----:B------:R-:W-:-:S03]  /*09f0*/  IMAD R29, R18, 0x20, R22 ;  /* 0x00000020121d7824 */ /* 0x000fc600078e0216 */
[----:B---3--:R0:W-:Y:S01]  /*0a00*/  STS.128 [R28], R4 ;  /* 0x000000041c007388 */ /* 0x0081e20000000c00 */
[----:B------:R-:W-:-:S04]  /*0a10*/  IADD3 R2, PT, PT, R17, R2, R17 ;  /* 0x0000000211027210 */ /* 0x000fc80007ffe011 */
[----:B------:R-:W-:Y:S01]  /*0a20*/  IADD3 R2, PT, PT, R17, R2, R17 ;  /* 0x0000000211027210 */ /* 0x000fe20007ffe011 */
[----:B0-----:R-:W-:-:S03]  /*0a30*/  IMAD R6, R18, 0x30, R22 ;  /* 0x0000003012067824 */ /* 0x001fc600078e0216 */
        /* <DEDUP_REMOVED lines=9> */
.L_x_521:
[----:B------:R-:W-:Y:S05]  /*0ad0*/  BSYNC.RECONVERGENT B0 ;  /* 0x0000000000007941 */ /* 0x000fea0003800200 */
.L_x_520:
[----:B------:R-:W-:Y:S01]  /*0ae0*/  BAR.SYNC.DEFER_BLOCKING 0x0 ;  /* 0x0000000000007b1d */ /* 0x000fe20000010000 */
[C---:B------:R-:W-:Y:S01]  /*0af0*/  IMAD.SHL.U32 R2, R20.reuse, 0x4, RZ ;  /* 0x0000000414027824 */ /* 0x040fe200078e00ff */
[----:B------:R-:W-:Y:S01]  /*0b00*/  ULEA UR4, UR9, UR8, 0x18 ;  /* 0x0000000809047291 */ /* 0x000fe2000f8ec0ff */
[C---:B------:R-:W-:Y:S01]  /*0b10*/  LOP3.LUT R4, R20.reuse, 0x3, RZ, 0xc0, !PT ;  /* 0x0000000314047812 */ /* 0x040fe200078ec0ff */
[----:B------:R-:W-:Y:S01]  /*0b20*/  UIADD3 UR8, UPT, UPT, UR8, 0x80, URZ ;  /* 0x0000008008087890 */ /* 0x000fe2000fffe0ff */
[C---:B0-----:R-:W-:Y:S01]  /*0b30*/  IADD3 R6, PT, PT, R20.reuse, 0x1, RZ ;  /* 0x0000000114067810 */ /* 0x041fe20007ffe0ff */
[----:B------:R-:W-:Y:S01]  /*0b40*/  VIADD R10, R20, 0xffffffff ;  /* 0xffffffff140a7836 */ /* 0x000fe20000000000 */
[----:B------:R-:W-:Y:S01]  /*0b50*/  LOP3.LUT R5, R2, 0xc, RZ, 0xc0, !PT ;  /* 0x0000000c02057812 */ /* 0x000fe200078ec0ff */
[----:B------:R-:W-:Y:S01]  /*0b60*/  ULEA UR8, UR9, UR8, 0x18 ;  /* 0x0000000809087291 */ /* 0x000fe2000f8ec0ff */
[C---:B------:R-:W-:Y:S01]  /*0b70*/  IMAD.IADD R9, R19.reuse, 0x1, R4 ;  /* 0x0000000113097824 */ /* 0x040fe200078e0204 */
[----:B------:R-:W-:Y:S01]  /*0b80*/  LOP3.LUT R6, R6, 0x3, RZ, 0xc0, !PT ;  /* 0x0000000306067812 */ /* 0x000fe200078ec0ff */
[----:B------:R-:W0:Y:S01]  /*0b90*/  LDCU UR5, c[0x0][0x384] ;  /* 0x00007080ff0577ac */ /* 0x000e220008000800 */
[----:B------:R-:W-:Y:S01]  /*0ba0*/  LOP3.LUT R8, R4, 0x2, RZ, 0x3c, !PT ;  /* 0x0000000204087812 */ /* 0x000fe200078e3cff */
[----:B------:R-:W-:Y:S01]  /*0bb0*/  BSSY.RECONVERGENT B0, `(.L_x_523) ;  /* 0x0000054000007945 */ /* 0x000fe20003800200 */
[----:B------:R-:W-:-:S02]  /*0bc0*/  IADD3 R11, PT, PT, R19, R6, RZ ;  /* 0x00000006130b7210 */ /* 0x000fc40007ffe0ff */
[----:B------:R-:W-:Y:S01]  /*0bd0*/  LEA R9, R9, UR8, 0x2 ;  /* 0x0000000809097c11 */ /* 0x000fe2000f8e10ff */
[----:B------:R-:W-:Y:S01]  /*0be0*/  IMAD.IADD R12, R19, 0x1, R8 ;  /* 0x00000001130c7824 */ /* 0x000fe200078e0208 */
[----:B------:R-:W-:Y:S02]  /*0bf0*/  LOP3.LUT R10, R10, 0x3, RZ, 0xc0, !PT ;  /* 0x000000030a0a7812 */ /* 0x000fe400078ec0ff */
[----:B------:R-:W-:Y:S02]  /*0c00*/  LEA R11, R11, UR8, 0x2 ;  /* 0x000000080b0b7c11 */ /* 0x000fe4000f8e10ff */
[----:B------:R-:W-:Y:S01]  /*0c10*/  LEA R12, R12, UR8, 0x2 ;  /* 0x000000080c0c7c11 */ /* 0x000fe2000f8e10ff */
[----:B------:R-:W-:Y:S01]  /*0c20*/  IMAD.IADD R13, R19, 0x1, R10 ;  /* 0x00000001130d7824 */ /* 0x000fe200078e020a */
[----:B------:R-:W1:Y:S01]  /*0c30*/  LDS R7, [R5+UR4] ;  /* 0x0000000405077984 */ /* 0x000e620008000800 */
[----:B------:R-:W-:Y:S02]  /*0c40*/  ISETP.NE.AND P0, PT, R3, 0x3, PT ;  /* 0x000000030300780c */ /* 0x000fe40003f05270 */
[----:B------:R-:W-:Y:S01]  /*0c50*/  ISETP.GE.U32.AND P1, PT, R16, 0x3, PT ;  /* 0x000000031000780c */ /* 0x000fe20003f26070 */
[----:B------:R-:W-:Y:S01]  /*0c60*/  LDS R9, [R9] ;  /* 0x0000000009097984 */ /* 0x000fe20000000800 */
[----:B------:R-:W-:Y:S01]  /*0c70*/  LEA R13, R13, UR8, 0x2 ;  /* 0x000000080d0d7c11 */ /* 0x000fe2000f8e10ff */
[----:B------:R-:W2:Y:S02]  /*0c80*/  LDCU UR8, c[0x0][0x388] ;  /* 0x00007100ff0877ac */ /* 0x000ea40008000800 */
[----:B------:R-:W-:Y:S04]  /*0c90*/  LDS R11, [R11] ;  /* 0x000000000b0b7984 */ /* 0x000fe80000000800 */
[----:B------:R-:W-:Y:S04]  /*0ca0*/  LDS R12, [R12] ;  /* 0x000000000c0c7984 */ /* 0x000fe80000000800 */
[----:B------:R-:W-:Y:S04]  /*0cb0*/  LDS R13, [R13] ;  /* 0x000000000d0d7984 */ /* 0x000fe80000000800 */
[----:B------:R-:W-:Y:S04]  /*0cc0*/  LDS R23, [R2+UR10] ;  /* 0x0000000a02177984 */ /* 0x000fe80008000800 */
[----:B------:R-:W-:Y:S04]  /*0cd0*/  LDS R25, [R2+UR10+0x800] ;  /* 0x0008000a02197984 */ /* 0x000fe80008000800 */
[----:B-1----:R-:W1:Y:S04]  /*0ce0*/  SHFL.IDX PT, R14, R7, R4, 0x1c1f ;  /* 0x001c1f04070e7589 */ /* 0x002e6800000e0000 */
[----:B------:R-:W3:Y:S04]  /*0cf0*/  SHFL.IDX PT, R15, R7, R6, 0x1c1f ;  /* 0x001c1f06070f7589 */ /* 0x000ee800000e0000 */
[----:B------:R-:W4:Y:S04]  /*0d00*/  SHFL.IDX PT, R21, R7, R8, 0x1c1f ;  /* 0x001c1f0807157589 */ /* 0x000f2800000e0000 */
[----:B------:R-:W5:Y:S01]  /*0d10*/  SHFL.IDX PT, R22, R7, R10, 0x1c1f ;  /* 0x001c1f0a07167589 */ /* 0x000f6200000e0000 */
[----:B-1----:R-:W-:-:S04]  /*0d20*/  IMAD R14, R9, R14, RZ ;  /* 0x0000000e090e7224 */ /* 0x002fc800078e02ff */
[----:B---3--:R-:W-:-:S04]  /*0d30*/  IMAD R15, R11, R15, R14 ;  /* 0x0000000f0b0f7224 */ /* 0x008fc800078e020e */
[----:B----4-:R-:W-:-:S04]  /*0d40*/  IMAD R14, R12, R21, R15 ;  /* 0x000000150c0e7224 */ /* 0x010fc800078e020f */
[----:B-----5:R-:W-:-:S05]  /*0d50*/  IMAD R14, R13, R22, R14 ;  /* 0x000000160d0e7224 */ /* 0x020fca00078e020e */
[----:B------:R-:W-:-:S05]  /*0d60*/  IADD3 R23, PT, PT, R14, R23, RZ ;  /* 0x000000170e177210 */ /* 0x000fca0007ffe0ff */
[----:B------:R-:W-:Y:S04]  /*0d70*/  STS [R2+UR10], R23 ;  /* 0x0000001702007988 */ /* 0x000fe8000800080a */
[----:B------:R-:W1:Y:S04]  /*0d80*/  LDS R15, [R5+UR4+0x14] ;  /* 0x00001404050f7984 */ /* 0x000e680008000800 */
        /* <DEDUP_REMOVED lines=8> */
[----:B-----5:R-:W-:-:S04]  /*0e10*/  IMAD R14, R13, R22, R14 ;  /* 0x000000160d0e7224 */ /* 0x020fc800078e020e */
[----:B------:R-:W-:-:S05]  /*0e20*/  IMAD.IADD R25, R14, 0x1, R25 ;  /* 0x000000010e197824 */ /* 0x000fca00078e0219 */
[----:B------:R-:W-:Y:S04]  /*0e30*/  STS [R2+UR10+0x800], R25 ;  /* 0x0008001902007988 */ /* 0x000fe8000800080a */
[----:B------:R-:W1:Y:S04]  /*0e40*/  LDS R7, [R5+UR4+0x28] ;  /* 0x0000280405077984 */ /* 0x000e680008000800 */
[----:B-1----:R-:W1:Y:S04]  /*0e50*/  SHFL.IDX PT, R14, R7, R4, 0x1c1f ;  /* 0x001c1f04070e7589 */ /* 0x002e6800000e0000 */
[----:B------:R-:W3:Y:S04]  /*0e60*/  SHFL.IDX PT, R21, R7, R6, 0x1c1f ;  /* 0x001c1f0607157589 */ /* 0x000ee800000e0000 */
[----:B------:R-:W4:Y:S04]  /*0e70*/  SHFL.IDX PT, R15, R7, R8, 0x1c1f ;  /* 0x001c1f08070f7589 */ /* 0x000f2800000e0000 */
[----:B------:R-:W5:Y:S01]  /*0e80*/  SHFL.IDX PT, R22, R7, R10, 0x1c1f ;  /* 0x001c1f0a07167589 */ /* 0x000f6200000e0000 */
[----:B-1----:R-:W-:-:S04]  /*0e90*/  IMAD R14, R9, R14, RZ ;  /* 0x0000000e090e7224 */ /* 0x002fc800078e02ff */
[----:B---3--:R-:W-:-:S04]  /*0ea0*/  IMAD R21, R11, R21, R14 ;  /* 0x000000150b157224 */ /* 0x008fc800078e020e */
[----:B----4-:R-:W-:Y:S02]  /*0eb0*/  IMAD R14, R12, R15, R21 ;  /* 0x0000000f0c0e7224 */ /* 0x010fe400078e0215 */
[----:B------:R-:W-:Y:S02]  /*0ec0*/  LDS R15, [R2+UR10+0x1800] ;  /* 0x0018000a020f7984 */ /* 0x000fe40008000800 */
[----:B-----5:R-:W-:-:S04]  /*0ed0*/  IMAD R14, R13, R22, R14 ;  /* 0x000000160d0e7224 */ /* 0x020fc800078e020e */
[----:B------:R-:W-:-:S05]  /*0ee0*/  IMAD.IADD R23, R14, 0x1, R23 ;  /* 0x000000010e177824 */ /* 0x000fca00078e0217 */
[----:B------:R-:W-:Y:S04]  /*0ef0*/  STS [R2+UR10+0x1000], R23 ;  /* 0x0010001702007988 */ /* 0x000fe8000800080a */
[----:B------:R-:W1:Y:S01]  /*0f00*/  LDS R5, [R5+UR4+0x3c] ;  /* 0x00003c0405057984 */ /* 0x000e620008000800 */
[----:B------:R-:W-:-:S04]  /*0f10*/  USHF.L.U32 UR4, UR7, 0x9, URZ ;  /* 0x0000000907047899 */ /* 0x000fc800080006ff */
[----:B0-----:R-:W-:Y:S02]  /*0f20*/  UIMAD UR4, UR6, UR5, UR4 ;  /* 0x00000005060472a4 */ /* 0x001fe4000f8e0204 */
[----:B--2---:R-:W-:Y:S01]  /*0f30*/  USHF.R.U32.HI UR5, URZ, 0x2, UR8 ;  /* 0x00000002ff057899 */ /* 0x004fe20008011608 */
[----:B-1----:R-:W0:Y:S04]  /*0f40*/  SHFL.IDX PT, R4, R5, R4, 0x1c1f ;  /* 0x001c1f0405047589 */ /* 0x002e2800000e0000 */
        /* <DEDUP_REMOVED lines=12> */
[----:B------:R-:W-:Y:S01]  /*1010*/  LEA R11, R20, UR10, 0x4 ;  /* 0x0000000a140b7c11 */ /* 0x000fe2000f8e20ff */
[----:B------:R-:W-:-:S07]  /*1020*/  IMAD.MOV R0, RZ, RZ, -R0 ;  /* 0x000000ffff007224 */ /* 0x000fce00078e0a00 */
.L_x_525:
        /* <DEDUP_REMOVED lines=12> */
.L_x_524:
[----:B------:R-:W-:Y:S05]  /*10f0*/  BSYNC.RECONVERGENT B0 ;  /* 0x0000000000007941 */ /* 0x000fea0003800200 */
.L_x_523:
[----:B------:R-:W-:Y:S05]  /*1100*/  @!P1 EXIT ;  /* 0x000000000000994d */ /* 0x000fea0003800000 */
[----:B0-----:R-:W0:Y:S01]  /*1110*/  LDC.64 R2, c[0x0][0x3a0] ;  /* 0x0000e800ff027b82 */ /* 0x001e220000000a00 */
[C---:B------:R-:W-:Y:S01]  /*1120*/  IMAD R25, R18.reuse, 0xc, R19 ;  /* 0x0000000c12197824 */ /* 0x040fe200078e0213 */
[----:B------:R-:W-:Y:S01]  /*1130*/  LEA R27, R18, R19, 0x3 ;  /* 0x00000013121b7211 */ /* 0x000fe200078e18ff */
[C---:B------:R-:W-:Y:S01]  /*1140*/  IMAD.IADD R29, R19.reuse, 0x1, R17 ;  /* 0x00000001131d7824 */ /* 0x040fe200078e0211 */
[----:B------:R-:W-:-:S07]  /*1150*/  LEA R0, R19, UR10, 0x2 ;  /* 0x0000000a13007c11 */ /* 0x000fce000f8e10ff */
.L_x_526:
[----:B--2---:R2:W3:Y:S01]  /*1160*/  LDS.128 R20, [R0] ;  /* 0x0000000000147984 */ /* 0x0044e20000000c00 */
[----:B-1----:R-:W-:Y:S01]  /*1170*/  LOP3.LUT R4, R19, 0x1fc, RZ, 0xc0, !PT ;  /* 0x000001fc13047812 */ /* 0x002fe200078ec0ff */
[--C-:B------:R-:W-:Y:S01]  /*1180*/  IMAD R12, R18, 0x30, R0.reuse ;  /* 0x00000030120c7824 */ /* 0x100fe200078e0200 */
[----:B------:R-:W-:Y:S02]  /*1190*/  SHF.R.U32.HI R5, RZ, 0x9, R19 ;  /* 0x00000009ff057819 */ /* 0x000fe40000011613 */
[----:B------:R-:W-:Y:S01]  /*11a0*/  IADD3 R6, PT, PT, R4, UR4, RZ ;  /* 0x0000000404067c10 */ /* 0x000fe2000fffe0ff */
[C---:B------:R-:W-:Y:S01]  /*11b0*/  IMAD R4, R18.reuse, 0x10, R0 ;  /* 0x0000001012047824 */ /* 0x040fe200078e0200 */
[C---:B------:R-:W-:Y:S01]  /*11c0*/  LEA R10, R18.reuse, R0, 0x5 ;  /* 0x00000000120a7211 */ /* 0x040fe200078e28ff */
[----:B------:R-:W-:Y:S01]  /*11d0*/  LDS.128 R12, [R12] ;  /* 0x000000000c0c7984 */ /* 0x000fe20000000c00 */
[----:B------:R-:W-:Y:S01]  /*11e0*/  LOP3.LUT R24, R29, 0x1fc, RZ, 0xc0, !PT ;  /* 0x000001fc1d187812 */ /* 0x000fe200078ec0ff */
[----:B------:R-:W-:Y:S01]  /*11f0*/  IMAD R9, R5, UR5, R6 ;  /* 0x0000000505097c24 */ /* 0x000fe2000f8e0206 */
[----:B------:R-:W-:Y:S01]  /*1200*/  SHF.R.U32.HI R16, RZ, 0x9, R29 ;  /* 0x00000009ff107819 */ /* 0x000fe2000001161d */
[----:B------:R-:W1:Y:S01]  /*1210*/  LDS.128 R4, [R4] ;  /* 0x0000000004047984 */ /* 0x000e620000000c00 */
[----:B------:R-:W-:Y:S01]  /*1220*/  LOP3.LUT R26, R27, 0x1fc, RZ, 0xc0, !PT ;  /* 0x000001fc1b1a7812 */ /* 0x000fe200078ec0ff */
[----:B0-----:R-:W-:Y:S01]  /*1230*/  IMAD.WIDE.U32 R8, R9, 0x4, R2 ;  /* 0x0000000409087825 */ /* 0x001fe200078e0002 */
[----:B------:R-:W-:-:S02]  /*1240*/  LEA R29, R18, R29, 0x4 ;  /* 0x0000001d121d7211 */ /* 0x000fc400078e20ff */
[----:B------:R-:W-:Y:S01]  /*1250*/  IADD3 R28, PT, PT, R26, UR4, RZ ;  /* 0x000000041a1c7c10 */ /* 0x000fe2000fffe0ff */
[----:B------:R-:W-:Y:S01]  /*1260*/  VIADD R24, R24, UR4 ;  /* 0x0000000418187c36 */ /* 0x000fe20008000000 */
[--C-:B------:R-:W-:Y:S01]  /*1270*/  SHF.R.U32.HI R26, RZ, 0x9, R27.reuse ;  /* 0x00000009ff1a7819 */ /* 0x100fe2000001161b */
[----:B------:R-:W-:Y:S02]  /*1280*/  IMAD R27, R18, 0x10, R27 ;  /* 0x00000010121b7824 */ /* 0x000fe400078e021b */
[----:B------:R-:W-:Y:S01]  /*1290*/  IMAD R16, R16, UR5, R24 ;  /* 0x0000000510107c24 */ /* 0x000fe2000f8e0218 */
[----:B------:R-:W-:Y:S01]  /*12a0*/  LOP3.LUT R24, R25, 0x1fc, RZ, 0xc0, !PT ;  /* 0x000001fc19187812 */ /* 0x000fe200078ec0ff */
[----:B--2---:R-:W-:-:S04]  /*12b0*/  IMAD R0, R18, 0x40, R0 ;  /* 0x0000004012007824 */ /* 0x004fc800078e0200 */
[----:B------:R-:W-:Y:S01]  /*12c0*/  VIADD R24, R24, UR4 ;  /* 0x0000000418187c36 */ /* 0x000fe20008000000 */
[----:B---3--:R0:W-:Y:S04]  /*12d0*/  STG.E.128 desc[UR12][R8.64], R20 ;  /* 0x0000001408007986 */ /* 0x0081e8000c101d0c */
[----:B------:R-:W2:Y:S01]  /*12e0*/  LDS.128 R8, [R10] ;  /* 0x000000000a087984 */ /* 0x000ea20000000c00 */
[----:B0-----:R-:W-:Y:S01]  /*12f0*/  SHF.R.U32.HI R22, RZ, 0x9, R25 ;  /* 0x00000009ff167819 */ /* 0x001fe20000011619 */
[----:B------:R-:W-:Y:S01]  /*1300*/  IMAD.WIDE.U32 R20, R16, 0x4, R2 ;  /* 0x0000000410147825 */ /* 0x000fe200078e0002 */
[C-C-:B------:R-:W-:Y:S02]  /*1310*/  IADD3 R16, PT, PT, R17.reuse, R19, R17.reuse ;  /* 0x0000001311107210 */ /* 0x140fe40007ffe011 */
[----:B------:R-:W-:Y:S01]  /*1320*/  LEA R25, R18, R25, 0x4 ;  /* 0x0000001912197211 */ /* 0x000fe200078e20ff */
[----:B------:R-:W-:Y:S01]  /*1330*/  IMAD R23, R26, UR5, R28 ;  /* 0x000000051a177c24 */ /* 0x000fe2000f8e021c */
[----:B-1----:R0:W-:Y:S01]  /*1340*/  STG.E.128 desc[UR12][R20.64], R4 ;  /* 0x0000000414007986 */ /* 0x0021e2000c101d0c */
[----:B------:R-:W-:Y:S01]  /*1350*/  IMAD R24, R22, UR5, R24 ;  /* 0x0000000516187c24 */ /* 0x000fe2000f8e0218 */
[----:B------:R-:W-:Y:S01]  /*1360*/  IADD3 R19, PT, PT, R17, R16, R17 ;  /* 0x0000001011137210 */ /* 0x000fe20007ffe011 */
[----:B------:R-:W-:-:S03]  /*1370*/  IMAD.WIDE.U32 R22, R23, 0x4, R2 ;  /* 0x0000000417167825 */ /* 0x000fc600078e0002 */
[----:B------:R-:W-:Y:S01]  /*1380*/  ISETP.GE.U32.AND P0, PT, R19, 0x800, PT ;  /* 0x000008001300780c */ /* 0x000fe20003f06070 */
[----:B0-----:R-:W-:Y:S01]  /*1390*/  IMAD.WIDE.U32 R20, R24, 0x4, R2 ;  /* 0x0000000418147825 */ /* 0x001fe200078e0002 */
[----:B--2---:R2:W-:Y:S04]  /*13a0*/  STG.E.128 desc[UR12][R22.64], R8 ;  /* 0x0000000816007986 */ /* 0x0045e8000c101d0c */
[----:B------:R2:W-:Y:S07]  /*13b0*/  STG.E.128 desc[UR12][R20.64], R12 ;  /* 0x0000000c14007986 */ /* 0x0005ee000c101d0c */
[----:B------:R-:W-:Y:S05]  /*13c0*/  @!P0 BRA `(.L_x_526) ;  /* 0xfffffffc00648947 */ /* 0x000fea000383ffff */
[----:B------:R-:W-:Y:S05]  /*13d0*/  EXIT ;  /* 0x000000000000794d */ /* 0x000fea0003800000 */
        .weak           $__internal_25_$__cuda_sm20_div_u16
        .type           $__internal_25_$__cuda_sm20_div_u16,@function
        .size           $__internal_25_$__cuda_sm20_div_u16,(.L_x_2363 - $__internal_25_$__cuda_sm20_div_u16)
$__internal_25_$__cuda_sm20_div_u16:
        /* <DEDUP_REMOVED lines=18> */
[----:B------:R-:W-:Y:S06]  /*1500*/  RET.REL.NODEC R2 `(_Z9cuda_gemmIiLj512ELj1ELj1ELj2048ELj4ELj4ELj128ELj0ELj1EEvjjjPKT_S2_PS0_jjj) ;  /* 0xffffffe802bc7950 */ /* 0x000fec0003c3ffff */
.L_x_527:
        /* <DEDUP_REMOVED lines=15> */
.L_x_2363:


//--------------------- .text._Z9cuda_gemmIiLj512ELj1ELj1ELj2048ELj2ELj2ELj128ELj1ELj1EEvjjjPKT_S2_PS0_jjj --------------------------
	.section	.text._Z9cuda_gemmIiLj512ELj1ELj1ELj2048ELj2ELj2ELj128ELj1ELj1EEvjjjPKT_S2_PS0_jjj,"ax",@progbits
	.align	128
        .global         _Z9cuda_gemmIiLj512ELj1ELj1ELj2048ELj2ELj2ELj128ELj1ELj1EEvjjjPKT_S2_PS0_jjj
        .type           _Z9cuda_gemmIiLj512ELj1ELj1ELj2048ELj2ELj2ELj128ELj1ELj1EEvjjjPKT_S2_PS0_jjj,@function
        .size           _Z9cuda_gemmIiLj512ELj1ELj1ELj2048ELj2ELj2ELj128ELj1ELj1EEvjjjPKT_S2_PS0_jjj,(.L_x_2364 - _Z9cuda_gemmIiLj512ELj1ELj1ELj2048ELj2ELj2ELj128ELj1ELj1EEvjjjPKT_S2_PS0_jjj)
        .other          _Z9cuda_gemmIiLj512ELj1ELj1ELj2048ELj2ELj2ELj128ELj1ELj1EEvjjjPKT_S2_PS0_jjj,@"STO_CUDA_ENTRY STV_DEFAULT"
_Z9cuda_gemmIiLj512ELj1ELj1ELj2048ELj2ELj2ELj128ELj1ELj1EEvjjjPKT_S2_PS0_jjj:
.text._Z9cuda_gemmIiLj512ELj1ELj1ELj2048ELj2ELj2ELj128ELj1ELj1EEvjjjPKT_S2_PS0_jjj:
        /* <DEDUP_REMOVED lines=17> */
.L_x_529:
[----:B------:R-:W-:Y:S05]  /*0110*/  BSYNC.RECONVERGENT B0 ;  /* 0x0000000000007941 */ /* 0x000fea0003800200 */
.L_x_528:
[----:B------:R-:W1:Y:S02]  /*0120*/  LDCU UR4, c[0x0][0x374] ;  /* 0x00006e80ff0477ac */ /* 0x000e640008000800 */
[----:B-1----:R-:W-:-:S13]  /*0130*/  ISETP.GE.U32.AND P0, PT, R20, UR4, PT ;  /* 0x0000000414007c0c */ /* 0x002fda000bf06070 */
[----:B------:R-:W-:Y:S05]  /*0140*/  @P0 EXIT ;  /* 0x000000000000094d */ /* 0x000fea0003800000 */
[----:B------:R-:W1:Y:S01]  /*0150*/  LDC R19, c[0x0][0x360] ;  /* 0x0000d800ff137b82 */ /* 0x000e620000000800 */
[C---:B------:R-:W-:Y:S01]  /*0160*/  IMAD.SHL.U32 R18, R21.reuse, 0x4, RZ ;  /* 0x0000000415127824 */ /* 0x040fe200078e00ff */
[----:B------:R-:W-:Y:S02]  /*0170*/  MOV R6, 0x1d0 ;  /* 0x000001d000067802 */ /* 0x000fe40000000f00 */
[----:B-1----:R-:W-:Y:S02]  /*0180*/  IADD3 R0, PT, PT, R21, R19, RZ ;  /* 0x0000001315007210 */ /* 0x002fe40007ffe0ff */
[----:B------:R-:W-:Y:S02]  /*0190*/  LOP3.LUT R2, R19, 0xffff, RZ, 0xc0, !PT ;  /* 0x0000ffff13027812 */ /* 0x000fe400078ec0ff */
[----:B------:R-:W-:-:S04]  /*01a0*/  LOP3.LUT R0, R0, 0x7ff, RZ, 0x3c, !PT ;  /* 0x000007ff00007812 */ /* 0x000fc800078e3cff */
[----:B------:R-:W-:-:S07]  /*01b0*/  LOP3.LUT R0, R0, 0xffff, RZ, 0xc0, !PT ;  /* 0x0000ffff00007812 */ /* 0x000fce00078ec0ff */
[----:B0-----:R-:W-:Y:S05]  /*01c0*/  CALL.REL.NOINC `($__internal_26_$__cuda_sm20_div_u16) ;  /* 0x0000000c00607944 */ /* 0x001fea0003c00000 */
        /* <DEDUP_REMOVED lines=13> */
.L_x_532:
[----:B------:R-:W-:Y:S01]  /*02a0*/  LEA R4, R0, R3, 0x2 ;  /* 0x0000000300047211 */ /* 0x000fe200078e10ff */
[----:B------:R-:W-:Y:S02]  /*02b0*/  VIADD R2, R2, 0x1 ;  /* 0x0000000102027836 */ /* 0x000fe40000000000 */
[----:B------:R-:W-:Y:S02]  /*02c0*/  IMAD.IADD R0, R19, 0x1, R0 ;  /* 0x0000000113007824 */ /* 0x000fe400078e0200 */
[----:B------:R1:W-:Y:S01]  /*02d0*/  STS [R4], RZ ;  /* 0x000000ff04007388 */ /* 0x0003e20000000800 */
[----:B------:R-:W-:-:S04]  /*02e0*/  LOP3.LUT R5, R2, R7, RZ, 0x3c, !PT ;  /* 0x0000000702057212 */ /* 0x000fc800078e3cff */
[----:B------:R-:W-:-:S13]  /*02f0*/  ISETP.NE.AND P0, PT, R5, 0x2, PT ;  /* 0x000000020500780c */ /* 0x000fda0003f05270 */
[----:B-1----:R-:W-:Y:S05]  /*0300*/  @P0 BRA `(.L_x_532) ;  /* 0xfffffffc00e40947 */ /* 0x002fea000383ffff */
.L_x_531:
[----:B0-----:R-:W-:Y:S05]  /*0310*/  BSYNC.RECONVERGENT B0 ;  /* 0x0000000000007941 */ /* 0x001fea0003800200 */
.L_x_530:
[----:B------:R-:W-:Y:S01]  /*0320*/  UIADD3 UR4, UPT, UPT, UR5, 0x2080, URZ ;  /* 0x0000208005047890 */ /* 0x000fe2000fffe0ff */
[----:B------:R-:W-:Y:S01]  /*0330*/  BSSY.RECONVERGENT B0, `(.L_x_533) ;  /* 0x000000f000007945 */ /* 0x000fe20003800200 */
[----:B------:R-:W-:Y:S02]  /*0340*/  SHF.L.U32 R17, R19, 0x2, RZ ;  /* 0x0000000213117819 */ /* 0x000fe400000006ff */
[----:B------:R-:W-:-:S06]  /*0350*/  ULEA UR7, UR6, UR4, 0x18 ;  /* 0x0000000406077291 */ /* 0x000fcc000f8ec0ff */
[----:B------:R-:W-:-:S07]  /*0360*/  LEA R2, R0, UR7, 0x2 ;  /* 0x0000000700027c11 */ /* 0x000fce000f8e10ff */
.L_x_534:
        /* <DEDUP_REMOVED lines=12> */
.L_x_533:
[----:B-1----:R-:W0:Y:S01]  /*0430*/  I2F.U32.RP R4, R17 ;  /* 0x0000001100047306 */ /* 0x002e220000209000 */
[----:B------:R-:W-:Y:S01]  /*0440*/  IMAD.IADD R0, R18, 0x1, R17 ;  /* 0x0000000112007824 */ /* 0x000fe200078e0211 */
[----:B------:R-:W-:Y:S01]  /*0450*/  ISETP.NE.U32.AND P2, PT, R17, RZ, PT ;  /* 0x000000ff1100720c */ /* 0x000fe20003f45070 */
[----:B------:R-:W-:Y:S03]  /*0460*/  BSSY.RECONVERGENT B0, `(.L_x_535) ;  /* 0x000002d000007945 */ /* 0x000fe60003800200 */
[C---:B------:R-:W-:Y:S02]  /*0470*/  ISETP.GE.U32.AND P0, PT, R0.reuse, 0x800, PT ;  /* 0x000008000000780c */ /* 0x040fe40003f06070 */
[----:B------:R-:W-:Y:S02]  /*0480*/  VIMNMX.U32 R5, PT, PT, R0, 0x800, !PT ;  /* 0x0000080000057848 */ /* 0x000fe40007fe0000 */
        /* <DEDUP_REMOVED lines=11> */
[----:B------:R-:W-:Y:S01]  /*0540*/  IMAD R0, R17, R2, R0 ;  /* 0x0000000211007224 */ /* 0x000fe200078e0200 */
[----:B------:R-:W-:-:S04]  /*0550*/  MOV R2, R18 ;  /* 0x0000001200027202 */ /* 0x000fc80000000f00 */
[----:B------:R-:W-:-:S13]  /*0560*/  ISETP.GE.U32.AND P0, PT, R0, R17, PT ;  /* 0x000000110000720c */ /* 0x000fda0003f06070 */
[----:B------:R-:W-:Y:S02]  /*0570*/  @P0 IMAD.IADD R0, R0, 0x1, -R17 ;  /* 0x0000000100000824 */ /* 0x000fe400078e0a11 */
[----:B------:R-:W-:-:S03]  /*0580*/  @P0 VIADD R3, R3, 0x1 ;  /* 0x0000000103030836 */ /* 0x000fc60000000000 */
[----:B------:R-:W-:-:S13]  /*0590*/  ISETP.GE.U32.AND P1, PT, R0, R17, PT ;  /* 0x000000110000720c */ /* 0x000fda0003f26070 */
[----:B------:R-:W-:Y:S02]  /*05a0*/  @P1 IADD3 R3, PT, PT, R3, 0x1, RZ ;  /* 0x0000000103031810 */ /* 0x000fe40007ffe0ff */
[----:B------:R-:W-:-:S05]  /*05b0*/  @!P2 LOP3.LUT R3, RZ, R17, RZ, 0x33, !PT ;  /* 0x00000011ff03a212 */ /* 0x000fca00078e33ff */
[----:B------:R-:W-:-:S04]  /*05c0*/  IMAD.IADD R16, R16, 0x1, R3 ;  /* 0x0000000110107824 */ /* 0x000fc800078e0203 */
[C---:B------:R-:W-:Y:S01]  /*05d0*/  VIADD R0, R16.reuse, 0x1 ;  /* 0x0000000110007836 */ /* 0x040fe20000000000 */
[C---:B------:R-:W-:Y:S02]  /*05e0*/  LOP3.LUT R3, R16.reuse, 0x3, RZ, 0xc0, !PT ;  /* 0x0000000310037812 */ /* 0x040fe400078ec0ff */
[----:B------:R-:W-:Y:S02]  /*05f0*/  ISETP.GE.U32.AND P1, PT, R16, 0x3, PT ;  /* 0x000000031000780c */ /* 0x000fe40003f26070 */
[----:B------:R-:W-:Y:S02]  /*0600*/  ISETP.NE.AND P0, PT, R3, 0x3, PT ;  /* 0x000000030300780c */ /* 0x000fe40003f05270 */
        /* <DEDUP_REMOVED lines=10> */
.L_x_537:
        /* <DEDUP_REMOVED lines=8> */
.L_x_536:
[----:B------:R-:W-:Y:S05]  /*0730*/  BSYNC.RECONVERGENT B0 ;  /* 0x0000000000007941 */ /* 0x000fea0003800200 */
.L_x_535:
[----:B------:R-:W-:Y:S04]  /*0740*/  BSSY.RECONVERGENT B0, `(.L_x_538) ;  /* 0x0000022000007945 */ /* 0x000fe80003800200 */
[----:B------:R-:W-:Y:S05]  /*0750*/  @!P1 BRA `(.L_x_539) ;  /* 0x0000000000809947 */ /* 0x000fea0003800000 */
[----:B------:R-:W0:Y:S01]  /*0760*/  LDC.64 R28, c[0x0][0x390] ;  /* 0x0000e400ff1c7b82 */ /* 0x000e220000000a00 */
[----:B------:R-:W-:Y:S01]  /*0770*/  UIADD3 UR4, UPT, UPT, UR5, 0x80, URZ ;  /* 0x0000008005047890 */ /* 0x000fe2000fffe0ff */
[----:B------:R-:W-:-:S03]  /*0780*/  IMAD R26, R20, 0x800, R2 ;  /* 0x00000800141a7824 */ /* 0x000fc600078e0202 */
[----:B------:R-:W-:Y:S01]  /*0790*/  ULEA UR4, UR6, UR4, 0x18 ;  /* 0x0000000406047291 */ /* 0x000fe2000f8ec0ff */
[C-C-:B------:R-:W-:Y:S01]  /*07a0*/  IMAD R22, R19.reuse, 0xc, R26.reuse ;  /* 0x0000000c13167824 */ /* 0x140fe200078e021a */
[----:B------:R-:W-:Y:S01]  /*07b0*/  IADD3 R24, PT, PT, R26, R17, RZ ;  /* 0x000000111a187210 */ /* 0x000fe20007ffe0ff */
[----:B------:R-:W-:-:S03]  /*07c0*/  IMAD R23, R19, 0x8, R26 ;  /* 0x0000000813177824 */ /* 0x000fc600078e021a */
[----:B------:R-:W-:-:S07]  /*07d0*/  LEA R25, R2, UR4, 0x2 ;  /* 0x0000000402197c11 */ /* 0x000fce000f8e10ff */
.L_x_540:
        /* <DEDUP_REMOVED lines=24> */
.L_x_539:
[----:B------:R-:W-:Y:S05]  /*0960*/  BSYNC.RECONVERGENT B0 ;  /* 0x0000000000007941 */ /* 0x000fea0003800200 */
.L_x_538:
[----:B------:R-:W-:Y:S01]  /*0970*/  BAR.SYNC.DEFER_BLOCKING 0x0 ;  /* 0x0000000000007b1d */ /* 0x000fe20000010000 */
[C---:B------:R-:W-:Y:S01]  /*0980*/  IMAD.SHL.U32 R2, R21.reuse, 0x4, RZ ;  /* 0x0000000415027824 */ /* 0x040fe200078e00ff */
[----:B------:R-:W-:Y:S01]  /*0990*/  ULEA UR4, UR6, UR5, 0x18 ;  /* 0x0000000506047291 */ /* 0x000fe2000f8ec0ff */
[C---:B------:R-:W-:Y:S01]  /*09a0*/  SHF.L.U32 R4, R21.reuse, 0x1, RZ ;  /* 0x0000000115047819 */ /* 0x040fe200000006ff */
[----:B------:R-:W-:Y:S01]  /*09b0*/  UIADD3 UR5, UPT, UPT, UR5, 0x80, URZ ;  /* 0x0000008005057890 */ /* 0x000fe2000fffe0ff */
[----:B-1----:R-:W-:Y:S01]  /*09c0*/  LOP3.LUT R8, R21, 0x1, RZ, 0xc0, !PT ;  /* 0x0000000115087812 */ /* 0x002fe200078ec0ff */
[----:B------:R-:W-:Y:S01]  /*09d0*/  BSSY.RECONVERGENT B0, `(.L_x_541) ;  /* 0x0000037000007945 */ /* 0x000fe20003800200 */
[----:B------:R-:W-:Y:S01]  /*09e0*/  LOP3.LUT R9, R2, 0x4, RZ, 0xc0, !PT ;  /* 0x0000000402097812 */ /* 0x000fe200078ec0ff */
[----:B------:R-:W-:Y:S01]  /*09f0*/  ULEA UR5, UR6, UR5, 0x18 ;  /* 0x0000000506057291 */ /* 0x000fe2000f8ec0ff */
[C-C-:B------:R-:W-:Y:S02]  /*0a00*/  LOP3.LUT R5, R4.reuse, 0x1, R21.reuse, 0xf8, !PT ;  /* 0x0000000104057812 */ /* 0x140fe400078ef815 */
[----:B------:R-:W-:-:S02]  /*0a10*/  LOP3.LUT R6, R4, 0x1, R21, 0xf4, !PT ;  /* 0x0000000104067812 */ /* 0x000fc400078ef415 */
[----:B------:R-:W-:Y:S02]  /*0a20*/  LOP3.LUT R11, RZ, 0x1, R21, 0x44, !PT ;  /* 0x00000001ff0b7812 */ /* 0x000fe400078e4415 */
[----:B------:R-:W-:Y:S02]  /*0a30*/  LEA R4, R5, UR5, 0x2 ;  /* 0x0000000505047c11 */ /* 0x000fe4000f8e10ff */
[----:B------:R-:W-:Y:S02]  /*0a40*/  LEA R6, R6, UR5, 0x2 ;  /* 0x0000000506067c11 */ /* 0x000fe4000f8e10ff */
[----:B------:R-:W-:Y:S02]  /*0a50*/  ISETP.NE.AND P0, PT, R3, 0x3, PT ;  /* 0x000000030300780c */ /* 0x000fe40003f05270 */
[----:B------:R-:W-:Y:S01]  /*0a60*/  ISETP.GE.U32.AND P1, PT, R16, 0x3, PT ;  /* 0x000000031000780c */ /* 0x000fe20003f26070 */
[----:B------:R-:W0:Y:S04]  /*0a70*/  LDS R13, [R9+UR4] ;  /* 0x00000004090d7984 */ /* 0x000e280008000800 */
[----:B------:R-:W-:Y:S04]  /*0a80*/  LDS R10, [R4] ;  /* 0x00000000040a7984 */ /* 0x000fe80000000800 */
[----:B------:R-:W-:Y:S04]  /*0a90*/  LDS R12, [R6] ;  /* 0x00000000060c7984 */ /* 0x000fe80000000800 */
[----:B------:R-:W-:Y:S04]  /*0aa0*/  LDS R15, [R2+UR7] ;  /* 0x00000007020f7984 */ /* 0x000fe80008000800 */
[----:B------:R-:W-:Y:S04]  /*0ab0*/  LDS R22, [R2+UR7+0x1000] ;  /* 0x0010000702167984 */ /* 0x000fe80008000800 */
[----:B0-----:R-:W0:Y:S04]  /*0ac0*/  SHFL.IDX PT, R5, R13, R8, 0x1e1f ;  /* 0x001e1f080d057589 */ /* 0x001e2800000e0000 */
[----:B------:R-:W1:Y:S01]  /*0ad0*/  SHFL.IDX PT, R7, R13, R11, 0x1e1f ;  /* 0x001e1f0b0d077589 */ /* 0x000e6200000e0000 */
[----:B0-----:R-:W-:-:S04]  /*0ae0*/  IMAD R14, R10, R5, RZ ;  /* 0x000000050a0e7224 */ /* 0x001fc800078e02ff */
[----:B-1----:R-:W-:-:S04]  /*0af0*/  IMAD R14, R12, R7, R14 ;  /* 0x000000070c0e7224 */ /* 0x002fc800078e020e */
[----:B------:R-:W-:-:S05]  /*0b00*/  IMAD.IADD R15, R14, 0x1, R15 ;  /* 0x000000010e0f7824 */ /* 0x000fca00078e020f */
[----:B------:R-:W-:Y:S04]  /*0b10*/  STS [R2+UR7], R15 ;  /* 0x0000000f02007988 */ /* 0x000fe80008000807 */
[----:B------:R-:W0:Y:S04]  /*0b20*/  LDS R9, [R9+UR4+0xc] ;  /* 0x00000c0409097984 */ /* 0x000e280008000800 */
[----:B0-----:R-:W0:Y:S04]  /*0b30*/  SHFL.IDX PT, R23, R9, R8, 0x1e1f ;  /* 0x001e1f0809177589 */ /* 0x001e2800000e0000 */
[----:B------:R-:W1:Y:S01]  /*0b40*/  SHFL.IDX PT, R14, R9, R11, 0x1e1f ;  /* 0x001e1f0b090e7589 */ /* 0x000e6200000e0000 */
[----:B0-----:R-:W-:-:S03]  /*0b50*/  IMAD R25, R10, R23, RZ ;  /* 0x000000170a197224 */ /* 0x001fc600078e02ff */
[----:B------:R-:W-:Y:S01]  /*0b60*/  LDS R10, [R2+UR7+0x800] ;  /* 0x00080007020a7984 */ /* 0x000fe20008000800 */
[----:B-1----:R-:W-:-:S03]  /*0b70*/  IMAD R25, R12, R14, R25 ;  /* 0x0000000e0c197224 */ /* 0x002fc600078e0219 */
[----:B------:R-:W-:Y:S01]  /*0b80*/  LDS R12, [R2+UR7+0x1800] ;  /* 0x00180007020c7984 */ /* 0x000fe20008000800 */
[----:B------:R-:W-:-:S05]  /*0b90*/  IMAD.IADD R25, R25, 0x1, R22 ;  /* 0x0000000119197824 */ /* 0x000fca00078e0216 */
[----:B------:R-:W-:Y:S04]  /*0ba0*/  STS [R2+UR7+0x1000], R25 ;  /* 0x0010001902007988 */ /* 0x000fe80008000807 */
[----:B------:R-:W0:Y:S04]  /*0bb0*/  LDS R4, [R4+0x1000] ;  /* 0x0010000004047984 */ /* 0x000e280000000800 */
[----:B------:R-:W1:Y:S01]  /*0bc0*/  LDS R6, [R6+0x1000] ;  /* 0x0010000006067984 */ /* 0x000e620000000800 */
[-C--:B0-----:R-:W-:Y:S02]  /*0bd0*/  IMAD R5, R5, R4.reuse, RZ ;  /* 0x0000000405057224 */ /* 0x081fe400078e02ff */
[----:B------:R-:W-:-:S02]  /*0be0*/  IMAD R23, R23, R4, RZ ;  /* 0x0000000417177224 */ /* 0x000fc400078e02ff */
[-C--:B-1----:R-:W-:Y:S02]  /*0bf0*/  IMAD R5, R7, R6.reuse, R5 ;  /* 0x0000000607057224 */ /* 0x082fe400078e0205 */
[----:B------:R-:W-:-:S03]  /*0c00*/  IMAD R23, R14, R6, R23 ;  /* 0x000000060e177224 */ /* 0x000fc600078e0217 */
[----:B------:R-:W-:Y:S01]  /*0c10*/  IADD3 R5, PT, PT, R5, R10, RZ ;  /* 0x0000000a05057210 */ /* 0x000fe20007ffe0ff */
[----:B------:R-:W-:-:S04]  /*0c20*/  IMAD.IADD R23, R23, 0x1, R12 ;  /* 0x0000000117177824 */ /* 0x000fc800078e020c */
        /* <DEDUP_REMOVED lines=9> */
.L_x_543:
[----:B------:R0:W1:Y:S01]  /*0cc0*/  LDS.128 R4, [R8] ;  /* 0x0000000008047984 */ /* 0x0000620000000c00 */
[----:B------:R-:W-:Y:S02]  /*0cd0*/  VIADD R0, R0, 0x1 ;  /* 0x0000000100007836 */ /* 0x000fe40000000000 */
[----:B------:R-:W-:-:S03]  /*0ce0*/  IMAD.IADD R18, R18, 0x1, R17 ;  /* 0x0000000112127824 */ /* 0x000fc600078e0211 */
[----:B------:R-:W-:Y:S02]  /*0cf0*/  ISETP.NE.AND P0, PT, R0, RZ, PT ;  /* 0x000000ff0000720c */ /* 0x000fe40003f05270 */
[C---:B0-----:R-:W-:Y:S01]  /*0d00*/  LEA R8, R19.reuse, R8, 0x4 ;  /* 0x0000000813087211 */ /* 0x041fe200078e20ff */
[----:B-1----:R0:W-:Y:S02]  /*0d10*/  STG.E.128 desc[UR8][R2.64], R4 ;  /* 0x0000000402007986 */ /* 0x0021e4000c101d08 */
[----:B0-----:R-:W-:-:S08]  /*0d20*/  IMAD.WIDE.U32 R2, R19, 0x10, R2 ;  /* 0x0000001013027825 */ /* 0x001fd000078e0002 */
[----:B------:R-:W-:Y:S05]  /*0d30*/  @P0 BRA `(.L_x_543) ;  /* 0xfffffffc00e00947 */ /* 0x000fea000383ffff */
.L_x_542:
[----:B------:R-:W-:Y:S05]  /*0d40*/  BSYNC.RECONVERGENT B0 ;  /* 0x0000000000007941 */ /* 0x000fea0003800200 */
.L_x_541:
[----:B------:R-:W-:Y:S05]  /*0d50*/  @!P1 EXIT ;  /* 0x000000000000994d */ /* 0x000fea0003800000 */
[----:B0-----:R-:W0:Y:S01]  /*0d60*/  LDC.64 R2, c[0x0][0x3a0] ;  /* 0x0000e800ff027b82 */ /* 0x001e220000000a00 */
[----:B------:R-:W-:Y:S01]  /*0d70*/  IMAD R22, R20, 0x800, R18 ;  /* 0x0000080014167824 */ /* 0x000fe200078e0212 */
[----:B------:R-:W-:-:S03]  /*0d80*/  LEA R16, R18, UR7, 0x2 ;  /* 0x0000000712107c11 */ /* 0x000fc6000f8e10ff */
[C-C-:B------:R-:W-:Y:S01]  /*0d90*/  IMAD R0, R19.reuse, 0xc, R22.reuse ;  /* 0x0000000c13007824 */ /* 0x140fe200078e0216 */
[----:B------:R-:W-:Y:S01]  /*0da0*/  IADD3 R24, PT, PT, R22, R17, RZ ;  /* 0x0000001116187210 */ /* 0x000fe20007ffe0ff */
[----:B------:R-:W-:-:S07]  /*0db0*/  IMAD R23, R19, 0x8, R22 ;  /* 0x0000000813177824 */ /* 0x000fce00078e0216 */
.L_x_544:
[----:B-1----:R1:W2:Y:S01]  /*0dc0*/  LDS.128 R8, [R16] ;  /* 0x0000000010087984 */ /* 0x0022a20000000c00 */
[C---:B------:R-:W-:Y:S01]  /*0dd0*/  IMAD R6, R19.reuse, 0x10, R16 ;  /* 0x0000001013067824 */ /* 0x040fe200078e0210 */
[----:B------:R-:W-:Y:S01]  /*0de0*/  LEA R25, R19, R16, 0x5 ;  /* 0x0000001013197211 */ /* 0x000fe200078e28ff */
[----:B0-----:R-:W-:Y:S01]  /*0df0*/  IMAD.WIDE.U32 R28, R22, 0x4, R2 ;  /* 0x00000004161c7825 */ /* 0x001fe200078e0002 */
[--C-:B------:R-:W-:Y:S02]  /*0e00*/  IADD3 R18, PT, PT, R17, R18, R17.reuse ;  /* 0x0000001211127210 */ /* 0x100fe40007ffe011 */
        /* <DEDUP_REMOVED lines=20> */
        .weak           $__internal_26_$__cuda_sm20_div_u16
        .type           $__internal_26_$__cuda_sm20_div_u16,@function
        .size           $__internal_26_$__cuda_sm20_div_u16,(.L_x_2364 - $__internal_26_$__cuda_sm20_div_u16)
$__internal_26_$__cuda_sm20_div_u16:
        /* <DEDUP_REMOVED lines=18> */
[----:B------:R-:W-:Y:S06]  /*1070*/  RET.REL.NODEC R2 `(_Z9cuda_gemmIiLj512ELj1ELj1ELj2048ELj2ELj2ELj128ELj1ELj1EEvjjjPKT_S2_PS0_jjj) ;  /* 0xffffffec02e07950 */ /* 0x000fec0003c3ffff */
.L_x_545:
        /* <DEDUP_REMOVED lines=16> */
.L_x_2364:


//--------------------- .text._Z9cuda_gemmIiLj512ELj1ELj1ELj2048ELj2ELj2ELj128ELj0ELj1EEvjjjPKT_S2_PS0_jjj --------------------------
	.section	.text._Z9cuda_gemmIiLj512ELj1ELj1ELj2048ELj2ELj2ELj128ELj0ELj1EEvjjjPKT_S2_PS0_jjj,"ax",@progbits
	.align	128
        .global         _Z9cuda_gemmIiLj512ELj1ELj1ELj2048ELj2ELj2ELj128ELj0ELj1EEvjjjPKT_S2_PS0_jjj
        .type           _Z9cuda_gemmIiLj512ELj1ELj1ELj2048ELj2ELj2ELj128ELj0ELj1EEvjjjPKT_S2_PS0_jjj,@function
        .size           _Z9cuda_gemmIiLj512ELj1ELj1ELj2048ELj2ELj2ELj128ELj0ELj1EEvjjjPKT_S2_PS0_jjj,(.L_x_2365 - _Z9cuda_gemmIiLj512ELj1ELj1ELj2048ELj2ELj2ELj128ELj0ELj1EEvjjjPKT_S2_PS0_jjj)
        .other          _Z9cuda_gemmIiLj512ELj1ELj1ELj2048ELj2ELj2ELj128ELj0ELj1EEvjjjPKT_S2_PS0_jjj,@"STO_CUDA_ENTRY STV_DEFAULT"
_Z9cuda_gemmIiLj512ELj1ELj1ELj2048ELj2ELj2ELj128ELj0ELj1EEvjjjPKT_S2_PS0_jjj:
.text._Z9cuda_gemmIiLj512ELj1ELj1ELj2048ELj2ELj2ELj128ELj0ELj1EEvjjjPKT_S2_PS0_jjj:
        /* <DEDUP_REMOVED lines=19> */
.L_x_547:
[----:B------:R-:W-:Y:S05]  /*0130*/  BSYNC.RECONVERGENT B0 ;  /* 0x0000000000007941 */ /* 0x000fea0003800200 */
.L_x_546:
[----:B------:R-:W-:Y:S05]  /*0140*/  @P1 EXIT ;  /* 0x000000000000194d */ /* 0x000fea0003800000 */
[----:B------:R-:W1:Y:S01]  /*0150*/  LDC R19, c[0x0][0x360] ;  /* 0x0000d800ff137b82 */ /* 0x000e620000000800 */
[----:B------:R-:W-:Y:S02]  /*0160*/  SHF.L.U32 R18, R20, 0x2, RZ ;  /* 0x0000000214127819 */ /* 0x000fe400000006ff */
[----:B------:R-:W-:-:S05]  /*0170*/  MOV R6, 0x1f0 ;  /* 0x000001f000067802 */ /* 0x000fca0000000f00 */
[----:B------:R-:W2:Y:S01]  /*0180*/  S2UR UR7, SR_CTAID.X ;  /* 0x00000000000779c3 */ /* 0x000ea20000002500 */
[----:B-1----:R-:W-:Y:S01]  /*0190*/  IMAD.IADD R0, R20, 0x1, R19 ;  /* 0x0000000114007824 */ /* 0x002fe200078e0213 */
[----:B------:R-:W-:-:S04]  /*01a0*/  LOP3.LUT R2, R19, 0xffff, RZ, 0xc0, !PT ;  /* 0x0000ffff13027812 */ /* 0x000fc800078ec0ff */
[----:B------:R-:W-:Y:S01]  /*01b0*/  LOP3.LUT R0, R0, 0x7ff, RZ, 0x3c, !PT ;  /* 0x000007ff00007812 */ /* 0x000fe200078e3cff */
[----:B--2---:R-:W-:-:S03]  /*01c0*/  USHF.L.U32 UR11, UR7, 0xb, URZ ;  /* 0x0000000b070b7899 */ /* 0x004fc600080006ff */
[----:B------:R-:W-:-:S09]  /*01d0*/  LOP3.LUT R0, R0, 0xffff, RZ, 0xc0, !PT ;  /* 0x0000ffff00007812 */ /* 0x000fd200078ec0ff */
[----:B0-----:R-:W-:Y:S05]  /*01e0*/  CALL.REL.NOINC `($__internal_27_$__cuda_sm20_div_u16) ;  /* 0x0000000c00c47944 */ /* 0x001fea0003c00000 */
        /* <DEDUP_REMOVED lines=9> */
[----:B------:R-:W-:Y:S01]  /*0280*/  IMAD.MOV.U32 R2, RZ, RZ, RZ ;  /* 0x000000ffff027224 */ /* 0x000fe200078e00ff */
[----:B------:R-:W-:-:S03]  /*0290*/  MOV R0, R20 ;  /* 0x0000001400007202 */ /* 0x000fc60000000f00 */
[----:B------:R-:W-:-:S05]  /*02a0*/  VIADD R3, R3, 0x2080 ;  /* 0x0000208003037836 */ /* 0x000fca0000000000 */
[----:B-1----:R-:W-:-:S07]  /*02b0*/  LEA R3, R4, R3, 0x18 ;  /* 0x0000000304037211 */ /* 0x002fce00078ec0ff */
.L_x_550:
[----:B------:R-:W-:Y:S01]  /*02c0*/  IMAD R4, R0, 0x4, R3 ;  /* 0x0000000400047824 */ /* 0x000fe200078e0203 */
[----:B------:R-:W-:Y:S01]  /*02d0*/  IADD3 R0, PT, PT, R19, R0, RZ ;  /* 0x0000000013007210 */ /* 0x000fe20007ffe0ff */
[----:B------:R-:W-:-:S03]  /*02e0*/  VIADD R2, R2, 0x1 ;  /* 0x0000000102027836 */ /* 0x000fc60000000000 */
[----:B------:R1:W-:Y:S02]  /*02f0*/  STS [R4], RZ ;  /* 0x000000ff04007388 */ /* 0x0003e40000000800 */
[----:B------:R-:W-:-:S04]  /*0300*/  LOP3.LUT R5, R2, R7, RZ, 0x3c, !PT ;  /* 0x0000000702057212 */ /* 0x000fc800078e3cff */
[----:B------:R-:W-:-:S13]  /*0310*/  ISETP.NE.AND P0, PT, R5, 0x2, PT ;  /* 0x000000020500780c */ /* 0x000fda0003f05270 */
[----:B-1----:R-:W-:Y:S05]  /*0320*/  @P0 BRA `(.L_x_550) ;  /* 0xfffffffc00e40947 */ /* 0x002fea000383ffff */
.L_x_549:
[----:B0-----:R-:W-:Y:S05]  /*0330*/  BSYNC.RECONVERGENT B0 ;  /* 0x0000000000007941 */ /* 0x001fea0003800200 */
.L_x_548:
[----:B------:R-:W-:Y:S01]  /*0340*/  UIADD3 UR4, UPT, UPT, UR8, 0x2080, URZ ;  /* 0x0000208008047890 */ /* 0x000fe2000fffe0ff */
[----:B------:R-:W-:Y:S01]  /*0350*/  BSSY.RECONVERGENT B0, `(.L_x_551) ;  /* 0x000000f000007945 */ /* 0x000fe20003800200 */
[----:B------:R-:W-:Y:S02]  /*0360*/  IMAD.SHL.U32 R17, R19, 0x4, RZ ;  /* 0x0000000413117824 */ /* 0x000fe400078e00ff */
[----:B------:R-:W-:-:S06]  /*0370*/  ULEA UR10, UR9, UR4, 0x18 ;  /* 0x00000004090a7291 */ /* 0x000fcc000f8ec0ff */
[----:B------:R-:W-:-:S07]  /*0380*/  LEA R2, R0, UR10, 0x2 ;  /* 0x0000000a00027c11 */ /* 0x000fce000f8e10ff */
.L_x_552:
        /* <DEDUP_REMOVED lines=8> */
[----:B0-----:R-:W-:-:S03]  /*0410*/  IMAD R2, R19, 0x10, R2 ;  /* 0x0000001013027824 */ /* 0x001fc600078e0202 */
[----:B------:R1:W-:Y:S07]  /*0420*/  STS [R5], RZ ;  /* 0x000000ff05007388 */ /* 0x0003ee0000000800 */
[----:B------:R-:W-:Y:S05]  /*0430*/  @!P0 BRA `(.L_x_552) ;  /* 0xfffffffc00d48947 */ /* 0x000fea000383ffff */
[----:B------:R-:W-:Y:S05]  /*0440*/  BSYNC.RECONVERGENT B0 ;  /* 0x0000000000007941 */ /* 0x000fea0003800200 */
.L_x_551:
        /* <DEDUP_REMOVED lines=27> */
[C---:B------:R-:W-:Y:S02]  /*0600*/  IADD3 R0, PT, PT, R16.reuse, 0x1, RZ ;  /* 0x0000000110007810 */ /* 0x040fe40007ffe0ff */
[----:B------:R-:W-:Y:S02]  /*0610*/  ISETP.NE.AND P0, PT, R3, 0x3, PT ;  /* 0x000000030300780c */ /* 0x000fe40003f05270 */
[----:B------:R-:W-:Y:S02]  /*0620*/  ISETP.GE.U32.AND P1, PT, R16, 0x3, PT ;  /* 0x000000031000780c */ /* 0x000fe40003f26070 */
[----:B------:R-:W-:-:S09]  /*0630*/  LOP3.LUT R0, R0, 0x3, RZ, 0xc0, !PT ;  /* 0x0000000300007812 */ /* 0x000fd200078ec0ff */
[----:B------:R-:W-:Y:S05]  /*0640*/  @!P0 BRA `(.L_x_554) ;  /* 0x0000000000488947 */ /* 0x000fea0003800000 */
[----:B------:R-:W0:Y:S01]  /*0650*/  LDCU UR5, c[0x0][0x388] ;  /* 0x00007100ff0577ac */ /* 0x000e220008000800 */
[----:B------:R-:W1:Y:S01]  /*0660*/  LDC.64 R8, c[0x0][0x390] ;  /* 0x0000e400ff087b82 */ /* 0x000e620000000a00 */
[----:B------:R-:W-:Y:S01]  /*0670*/  IMAD.MOV R12, RZ, RZ, -R0 ;  /* 0x000000ffff0c7224 */ /* 0x000fe200078e0a00 */
[----:B------:R-:W-:Y:S01]  /*0680*/  MOV R2, R18 ;  /* 0x0000001200027202 */ /* 0x000fe20000000f00 */
[----:B------:R-:W-:-:S04]  /*0690*/  UIADD3 UR4, UPT, UPT, UR8, 0x80, URZ ;  /* 0x0000008008047890 */ /* 0x000fc8000fffe0ff */
[----:B------:R-:W-:-:S06]  /*06a0*/  ULEA UR4, UR9, UR4, 0x18 ;  /* 0x0000000409047291 */ /* 0x000fcc000f8ec0ff */
[----:B------:R-:W-:Y:S01]  /*06b0*/  LEA R10, R20, UR4, 0x4 ;  /* 0x00000004140a7c11 */ /* 0x000fe2000f8e20ff */
[----:B0-----:R-:W-:-:S06]  /*06c0*/  UIMAD UR5, UR6, UR5, UR11 ;  /* 0x00000005060572a4 */ /* 0x001fcc000f8e020b */
[----:B------:R-:W-:-:S07]  /*06d0*/  VIADD R11, R18, UR5 ;  /* 0x00000005120b7c36 */ /* 0x000fce0008000000 */
.L_x_555:
        /* <DEDUP_REMOVED lines=9> */
.L_x_554:
[----:B------:R-:W-:Y:S05]  /*0770*/  BSYNC.RECONVERGENT B0 ;  /* 0x0000000000007941 */ /* 0x000fea0003800200 */
.L_x_553:
[----:B------:R-:W-:Y:S04]  /*0780*/  BSSY.RECONVERGENT B0, `(.L_x_556) ;  /* 0x0000024000007945 */ /* 0x000fe80003800200 */
[----:B------:R-:W-:Y:S05]  /*0790*/  @!P1 BRA `(.L_x_557) ;  /* 0x0000000000889947 */ /* 0x000fea0003800000 */
[----:B------:R-:W0:Y:S01]  /*07a0*/  LDC R21, c[0x0][0x388] ;  /* 0x0000e200ff157b82 */ /* 0x000e220000000800 */
[----:B------:R-:W-:-:S04]  /*07b0*/  UIADD3 UR4, UPT, UPT, UR8, 0x80, URZ ;  /* 0x0000008008047890 */ /* 0x000fc8000fffe0ff */
[----:B------:R-:W-:-:S03]  /*07c0*/  ULEA UR4, UR9, UR4, 0x18 ;  /* 0x0000000409047291 */ /* 0x000fc6000f8ec0ff */
[----:B------:R-:W1:Y:S03]  /*07d0*/  LDC.64 R26, c[0x0][0x390] ;  /* 0x0000e400ff1a7b82 */ /* 0x000e660000000a00 */
[----:B------:R-:W-:Y:S01]  /*07e0*/  LEA R22, R2, UR4, 0x2 ;  /* 0x0000000402167c11 */ /* 0x000fe2000f8e10ff */
[----:B0-----:R-:W-:-:S05]  /*07f0*/  IMAD R21, R21, UR6, R2 ;  /* 0x0000000615157c24 */ /* 0x001fca000f8e0202 */
[----:B------:R-:W-:-:S05]  /*0800*/  IADD3 R21, PT, PT, R21, UR11, RZ ;  /* 0x0000000b15157c10 */ /* 0x000fca000fffe0ff */
[C-C-:B------:R-:W-:Y:S02]  /*0810*/  IMAD R23, R19.reuse, 0xc, R21.reuse ;  /* 0x0000000c13177824 */ /* 0x140fe400078e0215 */
[----:B------:R-:W-:Y:S02]  /*0820*/  IMAD R24, R19, 0x8, R21 ;  /* 0x0000000813187824 */ /* 0x000fe400078e0215 */
[----:B-1----:R-:W-:-:S07]  /*0830*/  IMAD.IADD R25, R21, 0x1, R17 ;  /* 0x0000000115197824 */ /* 0x002fce00078e0211 */
.L_x_558:
        /* <DEDUP_REMOVED lines=9> */
[C---:B------:R-:W-:Y:S01]  /*08d0*/  LEA R28, R19.reuse, R22, 0x4 ;  /* 0x00000016131c7211 */ /* 0x040fe200078e20ff */
[----:B------:R-:W-:Y:S01]  /*08e0*/  IMAD R29, R19, 0x20, R22 ;  /* 0x00000020131d7824 */ /* 0x000fe200078e0216 */
[----:B------:R-:W-:-:S03]  /*08f0*/  IADD3 R2, PT, PT, R17, R2, R17 ;  /* 0x0000000211027210 */ /* 0x000fc60007ffe011 */
[----:B---3--:R0:W-:Y:S01]  /*0900*/  STS.128 [R28], R4 ;  /* 0x000000041c007388 */ /* 0x0081e20000000c00 */
[----:B------:R-:W-:-:S04]  /*0910*/  IADD3 R2, PT, PT, R17, R2, R17 ;  /* 0x0000000211027210 */ /* 0x000fc80007ffe011 */
[----:B------:R-:W-:Y:S01]  /*0920*/  ISETP.GE.U32.AND P0, PT, R2, 0x800, PT ;  /* 0x000008000200780c */ /* 0x000fe20003f06070 */
[C---:B0-----:R-:W-:Y:S01]  /*0930*/  IMAD R6, R19.reuse, 0x30, R22 ;  /* 0x0000003013067824 */ /* 0x041fe200078e0216 */
        /* <DEDUP_REMOVED lines=8> */
.L_x_557:
[----:B------:R-:W-:Y:S05]  /*09c0*/  BSYNC.RECONVERGENT B0 ;  /* 0x0000000000007941 */ /* 0x000fea0003800200 */
.L_x_556:
[----:B------:R-:W-:Y:S01]  /*09d0*/  BAR.SYNC.DEFER_BLOCKING 0x0 ;  /* 0x0000000000007b1d */ /* 0x000fe20000010000 */
[C---:B------:R-:W-:Y:S01]  /*09e0*/  IMAD.SHL.U32 R2, R20.reuse, 0x4, RZ ;  /* 0x0000000414027824 */ /* 0x040fe200078e00ff */
[----:B------:R-:W-:Y:S01]  /*09f0*/  ULEA UR4, UR9, UR8, 0x18 ;  /* 0x0000000809047291 */ /* 0x000fe2000f8ec0ff */
[C---:B------:R-:W-:Y:S01]  /*0a00*/  IMAD.SHL.U32 R5, R20.reuse, 0x2, RZ ;  /* 0x0000000214057824 */ /* 0x040fe200078e00ff */
[----:B------:R-:W-:Y:S01]  /*0a10*/  UIADD3 UR8, UPT, UPT, UR8, 0x80, URZ ;  /* 0x0000008008087890 */ /* 0x000fe2000fffe0ff */
[----:B0-----:R-:W-:Y:S01]  /*0a20*/  LOP3.LUT R8, R20, 0x1, RZ, 0xc0, !PT ;  /* 0x0000000114087812 */ /* 0x001fe200078ec0ff */
[----:B------:R-:W0:Y:S01]  /*0a30*/  LDCU UR5, c[0x0][0x384] ;  /* 0x00007080ff0577ac */ /* 0x000e220008000800 */
[----:B------:R-:W-:Y:S01]  /*0a40*/  LOP3.LUT R9, R2, 0x4, RZ, 0xc0, !PT ;  /* 0x0000000402097812 */ /* 0x000fe200078ec0ff */
[----:B------:R-:W-:Y:S01]  /*0a50*/  BSSY.RECONVERGENT B0, `(.L_x_559) ;  /* 0x000003c000007945 */ /* 0x000fe20003800200 */
[C-C-:B------:R-:W-:Y:S01]  /*0a60*/  LOP3.LUT R4, R5.reuse, 0x1, R20.reuse, 0xf8, !PT ;  /* 0x0000000105047812 */ /* 0x140fe200078ef814 */
[----:B------:R-:W-:Y:S01]  /*0a70*/  ULEA UR8, UR9, UR8, 0x18 ;  /* 0x0000000809087291 */ /* 0x000fe2000f8ec0ff */
[----:B------:R-:W-:-:S02]  /*0a80*/  LOP3.LUT R6, R5, 0x1, R20, 0xf4, !PT ;  /* 0x0000000105067812 */ /* 0x000fc400078ef414 */
[----:B------:R-:W-:Y:S02]  /*0a90*/  LOP3.LUT R11, RZ, 0x1, R20, 0x44, !PT ;  /* 0x00000001ff0b7812 */ /* 0x000fe400078e4414 */
[----:B------:R-:W-:Y:S02]  /*0aa0*/  ISETP.NE.AND P0, PT, R3, 0x3, PT ;  /* 0x000000030300780c */ /* 0x000fe40003f05270 */
[----:B------:R-:W-:Y:S02]  /*0ab0*/  LEA R4, R4, UR8, 0x2 ;  /* 0x0000000804047c11 */ /* 0x000fe4000f8e10ff */
[----:B------:R-:W-:Y:S02]  /*0ac0*/  LEA R6, R6, UR8, 0x2 ;  /* 0x0000000806067c11 */ /* 0x000fe4000f8e10ff */
[----:B------:R-:W1:Y:S01]  /*0ad0*/  LDCU UR8, c[0x0][0x388] ;  /* 0x00007100ff0877ac */ /* 0x000e620008000800 */
[----:B------:R-:W-:Y:S01]  /*0ae0*/  ISETP.GE.U32.AND P1, PT, R16, 0x3, PT ;  /* 0x000000031000780c */ /* 0x000fe20003f26070 */
[----:B------:R-:W2:Y:S04]  /*0af0*/  LDS R13, [R9+UR4] ;  /* 0x00000004090d7984 */ /* 0x000ea80008000800 */
[----:B------:R-:W-:Y:S04]  /*0b00*/  LDS R10, [R4] ;  /* 0x00000000040a7984 */ /* 0x000fe80000000800 */
[----:B------:R-:W-:Y:S04]  /*0b10*/  LDS R12, [R6] ;  /* 0x00000000060c7984 */ /* 0x000fe80000000800 */
[----:B------:R-:W-:Y:S04]  /*0b20*/  LDS R15, [R2+UR10] ;  /* 0x0000000a020f7984 */ /* 0x000fe80008000800 */
[----:B------:R-:W-:Y:S04]  /*0b30*/  LDS R22, [R2+UR10+0x1000] ;  /* 0x0010000a02167984 */ /* 0x000fe80008000800 */
[----:B--2---:R-:W2:Y:S04]  /*0b40*/  SHFL.IDX PT, R5, R13, R8, 0x1e1f ;  /* 0x001e1f080d057589 */ /* 0x004ea800000e0000 */
[----:B------:R-:W3:Y:S01]  /*0b50*/  SHFL.IDX PT, R7, R13, R11, 0x1e1f ;  /* 0x001e1f0b0d077589 */ /* 0x000ee200000e0000 */
[----:B--2---:R-:W-:-:S04]  /*0b60*/  IMAD R14, R10, R5, RZ ;  /* 0x000000050a0e7224 */ /* 0x004fc800078e02ff */
[----:B---3--:R-:W-:-:S05]  /*0b70*/  IMAD R14, R12, R7, R14 ;  /* 0x000000070c0e7224 */ /* 0x008fca00078e020e */
[----:B------:R-:W-:-:S05]  /*0b80*/  IADD3 R15, PT, PT, R14, R15, RZ ;  /* 0x0000000f0e0f7210 */ /* 0x000fca0007ffe0ff */
[----:B------:R-:W-:Y:S04]  /*0b90*/  STS [R2+UR10], R15 ;  /* 0x0000000f02007988 */ /* 0x000fe8000800080a */
[----:B------:R-:W2:Y:S01]  /*0ba0*/  LDS R9, [R9+UR4+0xc] ;  /* 0x00000c0409097984 */ /* 0x000ea20008000800 */
[----:B------:R-:W-:-:S04]  /*0bb0*/  USHF.L.U32 UR4, UR7, 0xa, URZ ;  /* 0x0000000a07047899 */ /* 0x000fc800080006ff */
[----:B0-----:R-:W-:Y:S02]  /*0bc0*/  UIMAD UR4, UR6, UR5, UR4 ;  /* 0x00000005060472a4 */ /* 0x001fe4000f8e0204 */
[----:B-1----:R-:W-:Y:S01]  /*0bd0*/  USHF.R.U32.HI UR5, URZ, 0x1, UR8 ;  /* 0x00000001ff057899 */ /* 0x002fe20008011608 */
[----:B--2---:R-:W0:Y:S04]  /*0be0*/  SHFL.IDX PT, R21, R9, R8, 0x1e1f ;  /* 0x001e1f0809157589 */ /* 0x004e2800000e0000 */
        /* <DEDUP_REMOVED lines=20> */
[----:B------:R-:W-:Y:S01]  /*0d30*/  LEA R20, R20, UR10, 0x4 ;  /* 0x0000000a14147c11 */ /* 0x000fe2000f8e20ff */
[----:B------:R-:W-:-:S07]  /*0d40*/  IMAD.MOV R0, RZ, RZ, -R0 ;  /* 0x000000ffff007224 */ /* 0x000fce00078e0a00 */
.L_x_561:
        /* <DEDUP_REMOVED lines=12> */
.L_x_560:
[----:B------:R-:W-:Y:S05]  /*0e10*/  BSYNC.RECONVERGENT B0 ;  /* 0x0000000000007941 */ /* 0x000fea0003800200 */
.L_x_559:
[----:B------:R-:W-:Y:S05]  /*0e20*/  @!P1 EXIT ;  /* 0x000000000000994d */ /* 0x000fea0003800000 */
[----:B0-----:R-:W0:Y:S01]  /*0e30*/  LDC.64 R2, c[0x0][0x3a0] ;  /* 0x0000e800ff027b82 */ /* 0x001e220000000a00 */
[C---:B------:R-:W-:Y:S01]  /*0e40*/  IMAD R0, R19.reuse, 0xc, R18 ;  /* 0x0000000c13007824 */ /* 0x040fe200078e0212 */
[----:B------:R-:W-:Y:S01]  /*0e50*/  LEA R16, R19, R18, 0x3 ;  /* 0x0000001213107211 */ /* 0x000fe200078e18ff */
[C---:B------:R-:W-:Y:S01]  /*0e60*/  IMAD.IADD R24, R18.reuse, 0x1, R17 ;  /* 0x0000000112187824 */ /* 0x040fe200078e0211 */
[----:B------:R-:W-:-:S07]  /*0e70*/  LEA R26, R18, UR10, 0x2 ;  /* 0x0000000a121a7c11 */ /* 0x000fce000f8e10ff */
.L_x_562:
[----:B--2---:R2:W3:Y:S01]  /*0e80*/  LDS.128 R20, [R26] ;  /* 0x000000001a147984 */ /* 0x0044e20000000c00 */
[----:B-1----:R-:W-:Y:S01]  /*0e90*/  LOP3.LUT R4, R18, 0x3fc, RZ, 0xc0, !PT ;  /* 0x000003fc12047812 */ /* 0x002fe200078ec0ff */
[C---:B------:R-:W-:Y:S01]  /*0ea0*/  IMAD R8, R19.reuse, 0x20, R26 ;  /* 0x0000002013087824 */ /* 0x040fe200078e021a */
[----:B------:R-:W-:Y:S01]  /*0eb0*/  SHF.R.U32.HI R5, RZ, 0xa, R18 ;  /* 0x0000000aff057819 */ /* 0x000fe20000011612 */
[C---:B------:R-:W-:Y:S01]  /*0ec0*/  IMAD R12, R19.reuse, 0x30, R26 ;  /* 0x00000030130c7824 */ /* 0x040fe200078e021a */
[----:B------:R-:W-:Y:S01]  /*0ed0*/  LOP3.LUT R27, R24, 0x3fc, RZ, 0xc0, !PT ;  /* 0x000003fc181b7812 */ /* 0x000fe200078ec0ff */
[----:B------:R-:W-:Y:S01]  /*0ee0*/  VIADD R6, R4, UR4 ;  /* 0x0000000404067c36 */ /* 0x000fe20008000000 */
[----:B------:R-:W-:Y:S01]  /*0ef0*/  LEA R4, R19, R26, 0x4 ;  /* 0x0000001a13047211 */ /* 0x000fe200078e20ff */
[----:B------:R-:W-:Y:S01]  /*0f00*/  LDS.128 R8, [R8] ;  /* 0x0000000008087984 */ /* 0x000fe20000000c00 */
[----:B------:R-:W-:Y:S01]  /*0f10*/  SHF.R.U32.HI R25, RZ, 0xa, R24 ;  /* 0x0000000aff197819 */ /* 0x000fe20000011618 */
[----:B------:R-:W-:Y:S01]  /*0f20*/  IMAD R29, R5, UR5, R6 ;  /* 0x00000005051d7c24 */ /* 0x000fe2000f8e0206 */
[----:B------:R-:W-:Y:S01]  /*0f30*/  IADD3 R18, PT, PT, R17, R18, R17 ;  /* 0x0000001211127210 */ /* 0x000fe20007ffe011 */
[----:B------:R-:W-:Y:S01]  /*0f40*/  LDS.128 R12, [R12] ;  /* 0x000000000c0c7984 */ /* 0x000fe20000000c00 */
[----:B------:R-:W-:-:S02]  /*0f50*/  VIADD R27, R27, UR4 ;  /* 0x000000041b1b7c36 */ /* 0x000fc40008000000 */
[----:B0-----:R-:W-:Y:S01]  /*0f60*/  IMAD.WIDE.U32 R28, R29, 0x4, R2 ;  /* 0x000000041d1c7825 */ /* 0x001fe200078e0002 */
[----:B------:R-:W0:Y:S01]  /*0f70*/  LDS.128 R4, [R4] ;  /* 0x0000000004047984 */ /* 0x000e220000000c00 */
[----:B------:R-:W-:Y:S02]  /*0f80*/  IADD3 R18, PT, PT, R17, R18, R17 ;  /* 0x0000001211127210 */ /* 0x000fe40007ffe011 */
[----:B------:R-:W-:Y:S01]  /*0f90*/  IMAD R25, R25, UR5, R27 ;  /* 0x0000000519197c24 */ /* 0x000fe2000f8e021b */
[----:B------:R-:W-:Y:S01]  /*0fa0*/  LOP3.LUT R27, R0, 0x3fc, RZ, 0xc0, !PT ;  /* 0x000003fc001b7812 */ /* 0x000fe200078ec0ff */
[C---:B------:R-:W-:Y:S01]  /*0fb0*/  IMAD R24, R19.reuse, 0x10, R24 ;  /* 0x0000001013187824 */ /* 0x040fe200078e0218 */
[----:B------:R-:W-:Y:S01]  /*0fc0*/  ISETP.GE.U32.AND P0, PT, R18, 0x800, PT ;  /* 0x000008001200780c */ /* 0x000fe20003f06070 */
[----:B--2---:R-:W-:Y:S02]  /*0fd0*/  IMAD R26, R19, 0x40, R26 ;  /* 0x00000040131a7824 */ /* 0x004fe400078e021a */
[----:B------:R-:W-:Y:S01]  /*0fe0*/  VIADD R27, R27, UR4 ;  /* 0x000000041b1b7c36 */ /* 0x000fe20008000000 */
[----:B---3--:R1:W-:Y:S02]  /*0ff0*/  STG.E.128 desc[UR12][R28.64], R20 ;  /* 0x000000141c007986 */ /* 0x0083e4000c101d0c */
[----:B-1----:R-:W-:-:S02]  /*1000*/  LOP3.LUT R20, R16, 0x3fc, RZ, 0xc0, !PT ;  /* 0x000003fc10147812 */ /* 0x002fc400078ec0ff */
[--C-:B------:R-:W-:Y:S01]  /*1010*/  SHF.R.U32.HI R22, RZ, 0xa, R0.reuse ;  /* 0x0000000aff167819 */ /* 0x100fe20000011600 */
[C---:B------:R-:W-:Y:S01]  /*1020*/  IMAD R0, R19.reuse, 0x10, R0 ;  /* 0x0000001013007824 */ /* 0x040fe200078e0200 */
[----:B------:R-:W-:Y:S02]  /*1030*/  IADD3 R21, PT, PT, R20, UR4, RZ ;  /* 0x0000000414157c10 */ /* 0x000fe4000fffe0ff */
[----:B------:R-:W-:Y:S01]  /*1040*/  SHF.R.U32.HI R20, RZ, 0xa, R16 ;  /* 0x0000000aff147819 */ /* 0x000fe20000011610 */
[----:B------:R-:W-:Y:S01]  /*1050*/  IMAD R27, R22, UR5, R27 ;  /* 0x00000005161b7c24 */ /* 0x000fe2000f8e021b */
[----:B------:R-:W-:-:S03]  /*1060*/  LEA R16, R19, R16, 0x4 ;  /* 0x0000001013107211 */ /* 0x000fc600078e20ff */
[----:B------:R-:W-:Y:S02]  /*1070*/  IMAD R23, R20, UR5, R21 ;  /* 0x0000000514177c24 */ /* 0x000fe4000f8e0215 */
[----:B------:R-:W-:-:S04]  /*1080*/  IMAD.WIDE.U32 R20, R25, 0x4, R2 ;  /* 0x0000000419147825 */ /* 0x000fc800078e0002 */
[--C-:B------:R-:W-:Y:S01]  /*1090*/  IMAD.WIDE.U32 R22, R23, 0x4, R2.reuse ;  /* 0x0000000417167825 */ /* 0x100fe200078e0002 */
[----:B0-----:R2:W-:Y:S03]  /*10a0*/  STG.E.128 desc[UR12][R20.64], R4 ;  /* 0x0000000414007986 */ /* 0x0015e6000c101d0c */
[----:B------:R-:W-:Y:S01]  /*10b0*/  IMAD.WIDE.U32 R28, R27, 0x4, R2 ;  /* 0x000000041b1c7825 */ /* 0x000fe200078e0002 */
[----:B------:R2:W-:Y:S04]  /*10c0*/  STG.E.128 desc[UR12][R22.64], R8 ;  /* 0x0000000816007986 */ /* 0x0005e8000c101d0c */
[----:B------:R2:W-:Y:S01]  /*10d0*/  STG.E.128 desc[UR12][R28.64], R12 ;  /* 0x0000000c1c007986 */ /* 0x0005e2000c101d0c */
[----:B------:R-:W-:Y:S05]  /*10e0*/  @!P0 BRA `(.L_x_562) ;  /* 0xfffffffc00648947 */ /* 0x000fea000383ffff */
[----:B------:R-:W-:Y:S05]  /*10f0*/  EXIT ;  /* 0x000000000000794d */ /* 0x000fea0003800000 */
        .weak           $__internal_27_$__cuda_sm20_div_u16
        .type           $__internal_27_$__cuda_sm20_div_u16,@function
        .size           $__internal_27_$__cuda_sm20_div_u16,(.L_x_2365 - $__internal_27_$__cuda_sm20_div_u16)
$__internal_27_$__cuda_sm20_div_u16:
        /* <DEDUP_REMOVED lines=18> */
[----:B------:R-:W-:Y:S06]  /*1220*/  RET.REL.NODEC R2 `(_Z9cuda_gemmIiLj512ELj1ELj1ELj2048ELj2ELj2ELj128ELj0ELj1EEvjjjPKT_S2_PS0_jjj) ;  /* 0xffffffec02747950 */ /* 0x000fec0003c3ffff */
.L_x_563:
        /* <DEDUP_REMOVED lines=13> */
.L_x_2365:


//--------------------- .text._Z9cuda_gemmIiLj512ELj1ELj1ELj1024ELj128ELj128ELj128ELj1ELj1EEvjjjPKT_S2_PS0_jjj --------------------------
	.section	.text._Z9cuda_gemmIiLj512ELj1ELj1ELj1024ELj128ELj128ELj128ELj1ELj1EEvjjjPKT_S2_PS0_jjj,"ax",@progbits
	.align	128
        .global         _Z9cuda_gemmIiLj512ELj1ELj1ELj1024ELj128ELj128ELj128ELj1ELj1EEvjjjPKT_S2_PS0_jjj
        .type           _Z9cuda_gemmIiLj512ELj1ELj1ELj1024ELj128ELj128ELj128ELj1ELj1EEvjjjPKT_S2_PS0_jjj,@function
        .size           _Z9cuda_gemmIiLj512ELj1ELj1ELj1024ELj128ELj128ELj128ELj1ELj1EEvjjjPKT_S2_PS0_jjj,(.L_x_2366 - _Z9cuda_gemmIiLj512ELj1ELj1ELj1024ELj128ELj128ELj128ELj1ELj1EEvjjjPKT_S2_PS0_jjj)
        .other          _Z9cuda_gemmIiLj512ELj1ELj1ELj1024ELj128ELj128ELj128ELj1ELj1EEvjjjPKT_S2_PS0_jjj,@"STO_CUDA_ENTRY STV_DEFAULT"
_Z9cuda_gemmIiLj512ELj1ELj1ELj1024ELj128ELj128ELj128ELj1ELj1EEvjjjPKT_S2_PS0_jjj:
.text._Z9cuda_gemmIiLj512ELj1ELj1ELj1024ELj128ELj128ELj128ELj1ELj1EEvjjjPKT_S2_PS0_jjj:
        /* <DEDUP_REMOVED lines=11> */
[----:B0-----:R-:W-:-:S04]  /*00b0*/  VIADD R3, R4, UR4 ;  /* 0x0000000404037c36 */ /* 0x001fc80008000000 */
[----:B------:R-:W-:-:S05]  /*00c0*/  IMAD.MOV R3, RZ, RZ, -R3 ;  /* 0x000000ffff037224 */ /* 0x000fca00078e0a03 */
[----:B------:R-:W-:Y:S01]  /*00d0*/  PRMT R5, R3, 0x7710, RZ ;  /* 0x0000771003057816 */ /* 0x000fe200000000ff */
[----:B------:R-:W-:-:S04]  /*00e0*/  IMAD.SHL.U32 R3, R4, 0x4, RZ ;  /* 0x0000000404037824 */ /* 0x000fc800078e00ff */
[----:B------:R-:W-:-:S05]  /*00f0*/  VIADD R5, R5, 0x3ff ;  /* 0x000003ff05057836 */ /* 0x000fca0000000000 */
[----:B--2---:R-:W-:-:S07]  /*0100*/  LOP3.LUT R5, R5, 0xffff, RZ, 0xc0, !PT ;  /* 0x0000ffff05057812 */ /* 0x004fce00078ec0ff */
[----:B------:R-:W-:Y:S05]  /*0110*/  CALL.REL.NOINC `($__internal_28_$__cuda_sm20_div_u16) ;  /* 0x0000001c00747944 */ /* 0x000fea0003c00000 */
[----:B------:R-:W-:Y:S01]  /*0120*/  USHF.L.U32 UR8, UR4, 0x2, URZ ;  /* 0x0000000204087899 */ /* 0x000fe200080006ff */
[----:B------:R-:W-:Y:S01]  /*0130*/  LOP3.LUT R13, R10, 0x3, RZ, 0xc0, !PT ;  /* 0x000000030a0d7812 */ /* 0x000fe200078ec0ff */
[----:B------:R-:W-:Y:S04]  /*0140*/  BSSY.RECONVERGENT B0, `(.L_x_564) ;  /* 0x0000023000007945 */ /* 0x000fe80003800200 */
[----:B------:R-:W-:-:S03]  /*0150*/  VIADD R20, R3, UR8 ;  /* 0x0000000803147c36 */ /* 0x000fc60008000000 */
[----:B------:R-:W0:Y:S02]  /*0160*/  I2F.U32.RP R8, UR8 ;  /* 0x0000000800087d06 */ /* 0x000e240008209000 */
[C---:B------:R-:W-:Y:S02]  /*0170*/  ISETP.GE.U32.AND P0, PT, R20.reuse, 0x100, PT ;  /* 0x000001001400780c */ /* 0x040fe40003f06070 */
[----:B------:R-:W-:Y:S02]  /*0180*/  VIMNMX.U32 R5, PT, PT, R20, 0x100, !PT ;  /* 0x0000010014057848 */ /* 0x000fe40007fe0000 */
[----:B------:R-:W-:Y:S02]  /*0190*/  SEL R22, RZ, 0x1, P0 ;  /* 0x00000001ff167807 */ /* 0x000fe40000000000 */
[----:B------:R-:W-:Y:S02]  /*01a0*/  ISETP.NE.AND P0, PT, R13, 0x2, PT ;  /* 0x000000020d00780c */ /* 0x000fe40003f05270 */
[----:B------:R-:W-:Y:S01]  /*01b0*/  IADD3 R5, PT, PT, R5, -R20, -R22 ;  /* 0x8000001405057210 */ /* 0x000fe20007ffe816 */
[----:B0-----:R-:W0:Y:S02]  /*01c0*/  MUFU.RCP R8, R8 ;  /* 0x0000000800087308 */ /* 0x001e240000001000 */
[----:B0-----:R-:W-:-:S06]  /*01d0*/  IADD3 R6, PT, PT, R8, 0xffffffe, RZ ;  /* 0x0ffffffe08067810 */ /* 0x001fcc0007ffe0ff */
[----:B------:R0:W1:Y:S02]  /*01e0*/  F2I.FTZ.U32.TRUNC.NTZ R7, R6 ;  /* 0x0000000600077305 */ /* 0x000064000021f000 */
[----:B0-----:R-:W-:Y:S02]  /*01f0*/  IMAD.MOV.U32 R6, RZ, RZ, RZ ;  /* 0x000000ffff067224 */ /* 0x001fe400078e00ff */
[----:B-1----:R-:W-:-:S04]  /*0200*/  IMAD.MOV R9, RZ, RZ, -R7 ;  /* 0x000000ffff097224 */ /* 0x002fc800078e0a07 */
[----:B------:R-:W-:-:S04]  /*0210*/  IMAD R9, R9, UR8, RZ ;  /* 0x0000000809097c24 */ /* 0x000fc8000f8e02ff */
[----:B------:R-:W-:Y:S01]  /*0220*/  IMAD.HI.U32 R8, R7, R9, R6 ;  /* 0x0000000907087227 */ /* 0x000fe200078e0006 */
[----:B------:R-:W-:-:S04]  /*0230*/  LOP3.LUT R6, R10, 0xffff, RZ, 0xc0, !PT ;  /* 0x0000ffff0a067812 */ /* 0x000fc800078ec0ff */
[----:B------:R-:W-:Y:S01]  /*0240*/  ISETP.GE.U32.AND P1, PT, R6, 0x2, PT ;  /* 0x000000020600780c */ /* 0x000fe20003f26070 */
[----:B------:R-:W-:-:S04]  /*0250*/  IMAD.HI.U32 R11, R8, R5, RZ ;  /* 0x00000005080b7227 */ /* 0x000fc800078e00ff */
[----:B------:R-:W-:-:S04]  /*0260*/  IMAD.MOV R10, RZ, RZ, -R11 ;  /* 0x000000ffff0a7224 */ /* 0x000fc800078e0a0b */
[----:B------:R-:W-:Y:S01]  /*0270*/  IMAD R10, R10, UR8, R5 ;  /* 0x000000080a0a7c24 */ /* 0x000fe2000f8e0205 */
[----:B------:R-:W-:Y:S01]  /*0280*/  MOV R5, R4 ;  /* 0x0000000400057202 */ /* 0x000fe20000000f00 */
[----:B------:R-:W-:Y:S06]  /*0290*/  @!P0 BRA `(.L_x_565) ;  /* 0x0000000000348947 */ /* 0x000fec0003800000 */
[----:B------:R-:W0:Y:S01]  /*02a0*/  S2R R8, SR_CgaCtaId ;  /* 0x0000000000087919 */ /* 0x000e220000008800 */
[----:B------:R-:W-:Y:S01]  /*02b0*/  MOV R5, 0x400 ;  /* 0x0000040000057802 */ /* 0x000fe20000000f00 */
[----:B------:R-:W-:-:S04]  /*02c0*/  IMAD.MOV.U32 R6, RZ, RZ, RZ ;  /* 0x000000ffff067224 */ /* 0x000fc800078e00ff */
[----:B------:R-:W-:Y:S02]  /*02d0*/  VIADD R7, R5, 0x4600 ;  /* 0x0000460005077836 */ /* 0x000fe40000000000 */
[----:B------:R-:W-:-:S03]  /*02e0*/  IMAD.MOV.U32 R5, RZ, RZ, R4 ;  /* 0x000000ffff057224 */ /* 0x000fc600078e0004 */
[----:B0-----:R-:W-:-:S07]  /*02f0*/  LEA R8, R8, R7, 0x18 ;  /* 0x0000000708087211 */ /* 0x001fce00078ec0ff */
.L_x_566:
[C---:B------:R-:W-:Y:S01]  /*0300*/  IMAD R7, R5.reuse, 0x4, R8 ;  /* 0x0000000405077824 */ /* 0x040fe200078e0208 */
[----:B------:R-:W-:Y:S01]  /*0310*/  IADD3 R6, PT, PT, R6, 0x1, RZ ;  /* 0x0000000106067810 */ /* 0x000fe20007ffe0ff */
[----:B------:R-:W-:-:S03]  /*0320*/  VIADD R5, R5, UR4 ;  /* 0x0000000405057c36 */ /* 0x000fc60008000000 */
[----:B------:R0:W-:Y:S01]  /*0330*/  STS [R7], RZ ;  /* 0x000000ff07007388 */ /* 0x0001e20000000800 */
[----:B------:R-:W-:-:S04]  /*0340*/  LOP3.LUT R9, R6, R13, RZ, 0x3c, !PT ;  /* 0x0000000d06097212 */ /* 0x000fc800078e3cff */
[----:B------:R-:W-:-:S13]  /*0350*/  ISETP.NE.AND P0, PT, R9, 0x2, PT ;  /* 0x000000020900780c */ /* 0x000fda0003f05270 */
[----:B0-----:R-:W-:Y:S05]  /*0360*/  @P0 BRA `(.L_x_566) ;  /* 0xfffffffc00e40947 */ /* 0x001fea000383ffff */
.L_x_565:
[----:B------:R-:W-:Y:S05]  /*0370*/  BSYNC.RECONVERGENT B0 ;  /* 0x0000000000007941 */ /* 0x000fea0003800200 */
.L_x_564:
[----:B------:R-:W-:Y:S04]  /*0380*/  BSSY.RECONVERGENT B0, `(.L_x_567) ;  /* 0x0000010000007945 */ /* 0x000fe80003800200 */
[----:B------:R-:W-:Y:S05]  /*0390*/  @!P1 BRA `(.L_x_568) ;  /* 0x0000000000389947 */ /* 0x000fea0003800000 */
[----:B------:R-:W0:Y:S01]  /*03a0*/  S2R R7, SR_CgaCtaId ;  /* 0x0000000000077919 */ /* 0x000e220000008800 */
[----:B------:R-:W-:-:S05]  /*03b0*/  MOV R6, 0x400 ;  /* 0x0000040000067802 */ /* 0x000fca0000000f00 */
[----:B------:R-:W-:-:S05]  /*03c0*/  VIADD R6, R6, 0x4600 ;  /* 0x0000460006067836 */ /* 0x000fca0000000000 */
[----:B0-----:R-:W-:-:S07]  /*03d0*/  LEA R8, R7, R6, 0x18 ;  /* 0x0000000607087211 */ /* 0x001fce00078ec0ff */
.L_x_569:
[C---:B0-----:R-:W-:Y:S02]  /*03e0*/  IMAD R9, R5.reuse, 0x4, R8 ;  /* 0x0000000405097824 */ /* 0x041fe400078e0208 */
[----:B------:R-:W-:Y:S02]  /*03f0*/  VIADD R5, R5, UR8 ;  /* 0x0000000805057c36 */ /* 0x000fe40008000000 */
[----:B------:R-:W-:Y:S01]  /*0400*/  VIADD R6, R9, UR8 ;  /* 0x0000000809067c36 */ /* 0x000fe20008000000 */
[----:B------:R0:W-:Y:S02]  /*0410*/  STS [R9], RZ ;  /* 0x000000ff09007388 */ /* 0x0001e40000000800 */
[----:B------:R-:W-:Y:S02]  /*0420*/  ISETP.GE.U32.AND P0, PT, R5, 0x400, PT ;  /* 0x000004000500780c */ /* 0x000fe40003f06070 */
[----:B------:R-:W-:Y:S01]  /*0430*/  IADD3 R7, PT, PT, R6, UR8, RZ ;  /* 0x0000000806077c10 */ /* 0x000fe2000fffe0ff */
[----:B------:R0:W-:Y:S04]  /*0440*/  STS [R9+UR8], RZ ;  /* 0x000000ff09007988 */ /* 0x0001e80008000808 */
[----:B------:R0:W-:Y:S04]  /*0450*/  STS [R6+UR8], RZ ;  /* 0x000000ff06007988 */ /* 0x0001e80008000808 */
[----:B------:R0:W-:Y:S02]  /*0460*/  STS [R7+UR8], RZ ;  /* 0x000000ff07007988 */ /* 0x0001e40008000808 */
[----:B------:R-:W-:Y:S05]  /*0470*/  @!P0 BRA `(.L_x_569) ;  /* 0xfffffffc00d88947 */ /* 0x000fea000383ffff */
.L_x_568:
[----:B------:R-:W-:Y:S05]  /*0480*/  BSYNC.RECONVERGENT B0 ;  /* 0x0000000000007941 */ /* 0x000fea0003800200 */
.L_x_567:
[----:B------:R-:W1:Y:S01]  /*0490*/  S2UR UR7, SR_CgaCtaId ;  /* 0x00000000000779c3 */ /* 0x000e620000008800 */
[----:B------:R-:W-:Y:S01]  /*04a0*/  ISETP.GE.U32.AND P0, PT, R10, UR8, PT ;  /* 0x000000080a007c0c */ /* 0x000fe2000bf06070 */
[----:B------:R-:W-:Y:S01]  /*04b0*/  UMOV UR6, 0x400 ;  /* 0x0000040000067882 */ /* 0x000fe20000000000 */
[----:B------:R-:W-:Y:S01]  /*04c0*/  ISETP.NE.U32.AND P2, PT, RZ, UR8, PT ;  /* 0x00000008ff007c0c */ /* 0x000fe2000bf45070 */
[C---:B------:R-:W-:Y:S01]  /*04d0*/  VIADD R24, R4.reuse, 0x1 ;  /* 0x0000000104187836 */ /* 0x040fe20000000000 */
[----:B------:R-:W-:Y:S01]  /*04e0*/  LOP3.LUT R5, R3, 0x7c, RZ, 0xc0, !PT ;  /* 0x0000007c03057812 */ /* 0x000fe200078ec0ff */
[C---:B------:R-:W-:Y:S01]  /*04f0*/  VIADD R26, R4.reuse, 0x4 ;  /* 0x00000004041a7836 */ /* 0x040fe20000000000 */
[----:B------:R-:W-:Y:S01]  /*0500*/  SHF.R.U32.HI R21, RZ, 0x3, R4 ;  /* 0x00000003ff157819 */ /* 0x000fe20000011604 */
[C---:B------:R-:W-:Y:S01]  /*0510*/  VIADD R27, R4.reuse, 0x5 ;  /* 0x00000005041b7836 */ /* 0x040fe20000000000 */
[C---:B------:R-:W-:Y:S01]  /*0520*/  IADD3 R28, PT, PT, R4.reuse, 0x6, RZ ;  /* 0x00000006041c7810 */ /* 0x040fe20007ffe0ff */
[C---:B------:R-:W-:Y:S01]  /*0530*/  IMAD.SHL.U32 R29, R4.reuse, 0x20, RZ ;  /* 0x00000020041d7824 */ /* 0x040fe200078e00ff */
[----:B------:R-:W-:Y:S01]  /*0540*/  LOP3.LUT R23, R4, 0xf, RZ, 0xc0, !PT ;  /* 0x0000000f04177812 */ /* 0x000fe200078ec0ff */
[----:B------:R-:W-:Y:S01]  /*0550*/  IMAD.MOV.U32 R25, RZ, RZ, RZ ;  /* 0x000000ffff197224 */ /* 0x000fe200078e00ff */
[----:B------:R-:W-:Y:S01]  /*0560*/  LOP3.LUT R24, R24, 0xf, RZ, 0xc0, !PT ;  /* 0x0000000f18187812 */ /* 0x000fe200078ec0ff */
[----:B------:R-:W-:Y:S01]  /*0570*/  @P0 VIADD R10, R10, -UR8 ;  /* 0x800000080a0a0c36 */ /* 0x000fe20008000000 */
[----:B------:R-:W-:Y:S01]  /*0580*/  LOP3.LUT R26, R26, 0xf, RZ, 0xc0, !PT ;  /* 0x0000000f1a1a7812 */ /* 0x000fe200078ec0ff */
[----:B------:R-:W-:Y:S01]  /*0590*/  @P0 VIADD R11, R11, 0x1 ;  /* 0x000000010b0b0836 */ /* 0x000fe20000000000 */
[----:B------:R-:W-:Y:S01]  /*05a0*/  LOP3.LUT R27, R27, 0xf, RZ, 0xc0, !PT ;  /* 0x0000000f1b1b7812 */ /* 0x000fe200078ec0ff */
[----:B------:R-:W-:Y:S01]  /*05b0*/  USHF.L.U32 UR5, UR5, 0xa, URZ ;  /* 0x0000000a05057899 */ /* 0x000fe200080006ff */
[----:B------:R-:W-:-:S02]  /*05c0*/  ISETP.GE.U32.AND P1, PT, R10, UR8, PT ;  /* 0x000000080a007c0c */ /* 0x000fc4000bf26070 */
[----:B------:R-:W-:Y:S02]  /*05d0*/  LOP3.LUT R28, R28, 0xf, RZ, 0xc0, !PT ;  /* 0x0000000f1c1c7812 */ /* 0x000fe400078ec0ff */
[----:B------:R-:W-:Y:S01]  /*05e0*/  LOP3.LUT R29, R29, 0xe0, RZ, 0xc0, !PT ;  /* 0x000000e01d1d7812 */ /* 0x000fe200078ec0ff */
[----:B-1----:R-:W-:-:S06]  /*05f0*/  ULEA UR4, UR7, UR6, 0x18 ;  /* 0x0000000607047291 */ /* 0x002fcc000f8ec0ff */
[----:B0-----:R-:W-:Y:S01]  /*0600*/  IADD3 R6, PT, PT, R5, UR4, RZ ;  /* 0x0000000405067c10 */ /* 0x001fe2000fffe0ff */
[----:B------:R-:W-:Y:S01]  /*0610*/  UIADD3 UR4, UPT, UPT, UR6, 0x4200, URZ ;  /* 0x0000420006047890 */ /* 0x000fe2000fffe0ff */
[----:B------:R-:W-:Y:S01]  /*0620*/  @P1 VIADD R11, R11, 0x1 ;  /* 0x000000010b0b1836 */ /* 0x000fe20000000000 */
[----:B------:R-:W-:Y:S01]  /*0630*/  UIADD3 UR6, UPT, UPT, UR6, 0x4600, URZ ;  /* 0x0000460006067890 */ /* 0x000fe2000fffe0ff */
[----:B------:R-:W-:Y:S01]  /*0640*/  @!P2 LOP3.LUT R11, RZ, UR8, RZ, 0x33, !PT ;  /* 0x00000008ff0bac12 */ /* 0x000fe2000f8e33ff */
[----:B------:R-:W-:Y:S01]  /*0650*/  ULEA UR4, UR7, UR4, 0x18 ;  /* 0x0000000407047291 */ /* 0x000fe2000f8ec0ff */
[----:B------:R-:W-:Y:S01]  /*0660*/  IMAD R21, R21, 0x84, R6 ;  /* 0x0000008415157824 */ /* 0x000fe200078e0206 */
[----:B------:R-:W-:Y:S02]  /*0670*/  ULEA UR6, UR7, UR6, 0x18 ;  /* 0x0000000607067291 */ /* 0x000fe4000f8ec0ff */
[----:B------:R-:W-:Y:S01]  /*0680*/  IMAD.IADD R22, R22, 0x1, R11 ;  /* 0x0000000116167824 */ /* 0x000fe200078e020b */
[----:B------:R-:W0:Y:S01]  /*0690*/  LDCU.64 UR8, c[0x0][0x358] ;  /* 0x00006b00ff0877ac */ /* 0x000e220008000a00 */
[----:B------:R-:W-:-:S02]  /*06a0*/  LEA R30, R3, UR4, 0x2 ;  /* 0x00000004031e7c11 */ /* 0x000fc4000f8e10ff */
[----:B------:R-:W-:-:S07]  /*06b0*/  VIADD R31, R3, UR6 ;  /* 0x00000006031f7c36 */ /* 0x000fce0008000000 */
.L_x_578:
[----:B------:R-:W1:Y:S01]  /*06c0*/  S2R R32, SR_TID.X ;  /* 0x0000000000207919 */ /* 0x000e620000002100 */
[----:B------:R-:W-:Y:S01]  /*06d0*/  BSSY.RECONVERGENT B0, `(.L_x_570) ;  /* 0x0000061000007945 */ /* 0x000fe20003800200 */
[----:B-1----:R-:W-:-:S13]  /*06e0*/  ISETP.GT.U32.AND P0, PT, R32, 0x3f, PT ;  /* 0x0000003f2000780c */ /* 0x002fda0003f04070 */
        /* <DEDUP_REMOVED lines=10> */
[----:B------:R-:W1:Y:S01]  /*0790*/  LDC.64 R8, c[0x0][0x390] ;  /* 0x0000e400ff087b82 */ /* 0x000e620000000a00 */
[----:B------:R-:W-:Y:S01]  /*07a0*/  IMAD.SHL.U32 R5, R32, 0x10, RZ ;  /* 0x0000001020057824 */ /* 0x000fe200078e00ff */
[----:B------:R-:W-:-:S04]  /*07b0*/  LOP3.LUT R4, R3, 0x1c, RZ, 0xc0, !PT ;  /* 0x0000001c03047812 */ /* 0x000fc800078ec0ff */
[----:B------:R-:W-:-:S05]  /*07c0*/  LOP3.LUT R4, R4, 0x380, R5, 0xf8, !PT ;  /* 0x0000038004047812 */ /* 0x000fca00078ef805 */
[----:B------:R-:W-:-:S04]  /*07d0*/  IMAD.IADD R5, R33, 0x1, R4 ;  /* 0x0000000121057824 */ /* 0x000fc800078e0204 */
[----:B-1----:R-:W-:-:S06]  /*07e0*/  IMAD.WIDE.U32 R4, R5, 0x4, R8 ;  /* 0x0000000405047825 */ /* 0x002fcc00078e0008 */
[----:B0-----:R-:W2:Y:S01]  /*07f0*/  LDG.E.128.CONSTANT R4, desc[UR8][R4.64] ;  /* 0x0000000804047981 */ /* 0x001ea2000c1e9d00 */
[----:B------:R-:W-:Y:S01]  /*0800*/  ISETP.NE.AND P1, PT, R10, RZ, PT ;  /* 0x000000ff0a00720c */ /* 0x000fe20003f25270 */
[----:B------:R-:W-:Y:S02]  /*0810*/  IMAD.MOV.U32 R34, RZ, RZ, R20 ;  /* 0x000000ffff227224 */ /* 0x000fe400078e0014 */
[----:B--2---:R1:W-:Y:S10]  /*0820*/  STS.128 [R30], R4 ;  /* 0x000000041e007388 */ /* 0x0043f40000000c00 */
[----:B------:R-:W-:Y:S05]  /*0830*/  @!P1 BRA `(.L_x_573) ;  /* 0x0000000000509947 */ /* 0x000fea0003800000 */
[----:B------:R-:W-:Y:S01]  /*0840*/  ISETP.NE.AND P1, PT, R10, 0x1, PT ;  /* 0x000000010a00780c */ /* 0x000fe20003f25270 */
[C---:B-1----:R-:W-:Y:S01]  /*0850*/  IMAD.SHL.U32 R5, R20.reuse, 0x4, RZ ;  /* 0x0000000414057824 */ /* 0x042fe200078e00ff */
[C---:B------:R-:W-:Y:S02]  /*0860*/  IADD3 R34, PT, PT, R20.reuse, R35, RZ ;  /* 0x0000002314227210 */ /* 0x040fe40007ffe0ff */
[----:B------:R-:W-:-:S04]  /*0870*/  LOP3.LUT R4, R20, 0x1c, RZ, 0xc0, !PT ;  /* 0x0000001c14047812 */ /* 0x000fc800078ec0ff */
        /* <DEDUP_REMOVED lines=16> */
.L_x_573:
[----:B0-----:R-:W-:Y:S05]  /*0980*/  BSYNC.RECONVERGENT B1 ;  /* 0x0000000000017941 */ /* 0x001fea0003800200 */
.L_x_572:
[----:B------:R-:W-:Y:S05]  /*0990*/  @!P0 BRA `(.L_x_571) ;  /* 0x0000000000d08947 */ /* 0x000fea0003800000 */
[----:B------:R-:W0:Y:S01]  /*09a0*/  S2R R39, SR_CgaCtaId ;  /* 0x0000000000277919 */ /* 0x000e220000008800 */
[----:B------:R-:W3:Y:S01]  /*09b0*/  LDC R37, c[0x0][0x360] ;  /* 0x0000d800ff257b82 */ /* 0x000ee20000000800 */
[----:B-12---:R-:W-:Y:S01]  /*09c0*/  MOV R4, 0x400 ;  /* 0x0000040000047802 */ /* 0x006fe20000000f00 */
[C---:B------:R-:W-:Y:S01]  /*09d0*/  IMAD.SHL.U32 R44, R34.reuse, 0x4, RZ ;  /* 0x00000004222c7824 */ /* 0x040fe200078e00ff */
[----:B------:R-:W-:-:S03]  /*09e0*/  IADD3 R48, PT, PT, R34, R35, RZ ;  /* 0x0000002322307210 */ /* 0x000fc60007ffe0ff */
[----:B------:R-:W-:Y:S02]  /*09f0*/  VIADD R4, R4, 0x4200 ;  /* 0x0000420004047836 */ /* 0x000fe40000000000 */
[C---:B---3--:R-:W-:Y:S02]  /*0a00*/  IMAD R36, R37.reuse, 0xc, R34 ;  /* 0x0000000c25247824 */ /* 0x048fe400078e0222 */
[C---:B------:R-:W-:Y:S02]  /*0a10*/  IMAD R38, R37.reuse, 0x30, R44 ;  /* 0x0000003025267824 */ /* 0x040fe400078e022c */
[C---:B------:R-:W-:Y:S02]  /*0a20*/  IMAD R42, R37.reuse, 0x8, R34 ;  /* 0x00000008252a7824 */ /* 0x040fe400078e0222 */
[--C-:B------:R-:W-:Y:S01]  /*0a30*/  IMAD R46, R37, 0x20, R44.reuse ;  /* 0x00000020252e7824 */ /* 0x100fe200078e022c */
[----:B0-----:R-:W-:Y:S01]  /*0a40*/  LEA R39, R39, R4, 0x18 ;  /* 0x0000000427277211 */ /* 0x001fe200078ec0ff */
[----:B------:R-:W-:-:S07]  /*0a50*/  IMAD R40, R37, 0x10, R44 ;  /* 0x0000001025287824 */ /* 0x000fce00078e022c */
.L_x_574:
[----:B0-----:R-:W0:Y:S01]  /*0a60*/  LDC.64 R16, c[0x0][0x390] ;  /* 0x0000e400ff107b82 */ /* 0x001e220000000a00 */
        /* <DEDUP_REMOVED lines=39> */
.L_x_571:
[----:B0-----:R-:W-:Y:S05]  /*0ce0*/  BSYNC.RECONVERGENT B0 ;  /* 0x0000000000007941 */ /* 0x001fea0003800200 */
.L_x_570:
[----:B------:R-:W0:Y:S01]  /*0cf0*/  S2UR UR6, SR_CgaCtaId ;  /* 0x00000000000679c3 */ /* 0x000e220000008800 */
[----:B--2---:R-:W-:Y:S01]  /*0d00*/  SHF.L.U32 R11, R32, 0x2, RZ ;  /* 0x00000002200b7819 */ /* 0x004fe200000006ff */
[----:B------:R-:W-:Y:S01]  /*0d10*/  BSSY.RECONVERGENT B0, `(.L_x_575) ;  /* 0x0000015000007945 */ /* 0x000fe20003800200 */
[----:B------:R-:W-:Y:S01]  /*0d20*/  SHF.R.U32.HI R9, RZ, 0x5, R32 ;  /* 0x00000005ff097819 */ /* 0x000fe20000011620 */
[----:B------:R-:W-:Y:S01]  /*0d30*/  IMAD R10, R0, 0x80, R25 ;  /* 0x00000080000a7824 */ /* 0x000fe200078e0219 */
[----:B------:R-:W-:Y:S01]  /*0d40*/  LOP3.LUT R8, R32, 0x1f, RZ, 0xc0, !PT ;  /* 0x0000001f20087812 */ /* 0x000fe200078ec0ff */
[----:B------:R-:W-:Y:S01]  /*0d50*/  UMOV UR4, 0x400 ;  /* 0x0000040000047882 */ /* 0x000fe20000000000 */
[----:B------:R-:W-:Y:S01]  /*0d60*/  LOP3.LUT R11, R11, 0x7c, RZ, 0xc0, !PT ;  /* 0x0000007c0b0b7812 */ /* 0x000fe200078ec0ff */
[----:B0-----:R-:W-:-:S12]  /*0d70*/  ULEA UR7, UR6, UR4, 0x18 ;  /* 0x0000000406077291 */ /* 0x001fd8000f8ec0ff */
.L_x_576:
        /* <DEDUP_REMOVED lines=15> */
.L_x_575:
        /* <DEDUP_REMOVED lines=22> */
[----:B------:R-:W-:Y:S01]  /*0fd0*/  LOP3.LUT R12, R12, 0xf, RZ, 0xc0, !PT ;  /* 0x0000000f0c0c7812 */ /* 0x000fe200078ec0ff */
[----:B------:R0:W1:Y:S01]  /*0fe0*/  LDS R4, [R21] ;  /* 0x0000000015047984 */ /* 0x0000620000000800 */
[----:B------:R-:W-:-:S02]  /*0ff0*/  LOP3.LUT R13, R13, 0xf, RZ, 0xc0, !PT ;  /* 0x0000000f0d0d7812 */ /* 0x000fc400078ec0ff */
[----:B------:R-:W-:-:S07]  /*1000*/  LOP3.LUT R14, R14, 0xf, RZ, 0xc0, !PT ;  /* 0x0000000f0e0e7812 */ /* 0x000fce00078ec0ff */
.L_x_577:
[----:B------:R-:W-:Y:S01]  /*1010*/  LOP3.LUT R61, R32, 0x10, RZ, 0xc0, !PT ;  /* 0x00000010203d7812 */ /* 0x000fe200078ec0ff */
[----:B------:R-:W-:Y:S01]  /*1020*/  UPLOP3.LUT UP1, UPT, UPT, UPT, UP0, 0x80, 0x8 ;  /* 0x000000000008789c */ /* 0x000fe20003f2f000 */
[----:B------:R-:W-:Y:S01]  /*1030*/  LOP3.LUT R34, R23, 0x8, RZ, 0x3c, !PT ;  /* 0x0000000817227812 */ /* 0x000fe200078e3cff */
[----:B------:R-:W-:Y:S02]  /*1040*/  UPLOP3.LUT UP0, UPT, UPT, UPT, UPT, 0x40, 0x4 ;  /* 0x000000000004789c */ /* 0x000fe40003f0e870 */
[----:B------:R-:W-:Y:S01]  /*1050*/  VIADD R61, R61, UR4 ;  /* 0x000000043d3d7c36 */ /* 0x000fe20008000000 */
[----:B------:R-:W-:-:S04]  /*1060*/  UMOV UR4, 0x10 ;  /* 0x0000001000047882 */ /* 0x000fc80000000000 */
[----:B------:R-:W-:-:S04]  /*1070*/  LOP3.LUT R61, R61, 0x10, RZ, 0xc0, !PT ;  /* 0x000000103d3d7812 */ /* 0x000fc800078ec0ff */
[----:B------:R-:W-:Y:S02]  /*1080*/  IADD3 R59, PT, PT, R29, R61, RZ ;  /* 0x0000003d1d3b7210 */ /* 0x000fe40007ffe0ff */
[----:B------:R-:W-:Y:S02]  /*1090*/  LOP3.LUT R43, R61, 0xf, R32, 0xf8, !PT ;  /* 0x0000000f3d2b7812 */ /* 0x000fe400078ef820 */
[----:B------:R-:W-:Y:S01]  /*10a0*/  IADD3 R19, PT, PT, R26, R59, RZ ;  /* 0x0000003b1a137210 */ /* 0x000fe20007ffe0ff */
[--C-:B------:R-:W-:Y:S01]  /*10b0*/  IMAD.IADD R15, R23, 0x1, R59.reuse ;  /* 0x00000001170f7824 */ /* 0x100fe200078e023b */
[C---:B------:R-:W-:Y:S01]  /*10c0*/  LOP3.LUT R57, R24.reuse, R61, RZ, 0xfc, !PT ;  /* 0x0000003d18397212 */ /* 0x040fe200078efcff */
[----:B------:R-:W-:Y:S01]  /*10d0*/  IMAD.IADD R16, R24, 0x1, R59 ;  /* 0x0000000118107824 */ /* 0x000fe200078e023b */
[----:B------:R-:W-:Y:S01]  /*10e0*/  LEA R50, R19, UR6, 0x2 ;  /* 0x0000000613327c11 */ /* 0x000fe2000f8e10ff */
[----:B------:R-:W-:Y:S01]  /*10f0*/  IMAD.IADD R17, R59, 0x1, R5 ;  /* 0x000000013b117824 */ /* 0x000fe200078e0205 */
[----:B------:R-:W-:Y:S01]  /*1100*/  LEA R15, R15, UR6, 0x2 ;  /* 0x000000060f0f7c11 */ /* 0x000fe2000f8e10ff */
[----:B------:R-:W-:Y:S01]  /*1110*/  IMAD.IADD R18, R59, 0x1, R6 ;  /* 0x000000013b127824 */ /* 0x000fe200078e0206 */
[----:B------:R-:W-:Y:S01]  /*1120*/  LEA R16, R16, UR6, 0x2 ;  /* 0x0000000610107c11 */ /* 0x000fe2000f8e10ff */
[----:B-1----:R-:W-:Y:S01]  /*1130*/  SHFL.IDX PT, R35, R4, R43, 0x1f ;  /* 0x00001f2b04237589 */ /* 0x002fe200000e0000 */
[----:B------:R-:W-:-:S02]  /*1140*/  LEA R17, R17, UR6, 0x2 ;  /* 0x0000000611117c11 */ /* 0x000fc4000f8e10ff */
[----:B------:R-:W-:Y:S01]  /*1150*/  LEA R18, R18, UR6, 0x2 ;  /* 0x0000000612127c11 */ /* 0x000fe2000f8e10ff */
[----:B--2---:R1:W2:Y:S01]  /*1160*/  LDS R58, [R15] ;  /* 0x000000000f3a7984 */ /* 0x0042a20000000800 */
[-C--:B------:R-:W-:Y:S02]  /*1170*/  LOP3.LUT R55, R5, R61.reuse, RZ, 0xfc, !PT ;  /* 0x0000003d05377212 */ /* 0x080fe400078efcff */
[-C--:B------:R-:W-:Y:S01]  /*1180*/  LOP3.LUT R45, R6, R61.reuse, RZ, 0xfc, !PT ;  /* 0x0000003d062d7212 */ /* 0x080fe200078efcff */
[----:B------:R3:W-:Y:S01]  /*1190*/  LDS R56, [R16] ;  /* 0x0000000010387984 */ /* 0x0007e20000000800 */
[-C--:B------:R-:W-:Y:S02]  /*11a0*/  LOP3.LUT R53, R26, R61.reuse, RZ, 0xfc, !PT ;  /* 0x0000003d1a357212 */ /* 0x080fe400078efcff */
[CC--:B------:R-:W-:Y:S01]  /*11b0*/  LOP3.LUT R51, R27.reuse, R61.reuse, RZ, 0xfc, !PT ;  /* 0x0000003d1b337212 */ /* 0x0c0fe200078efcff */
[----:B------:R-:W-:Y:S01]  /*11c0*/  LDS R54, [R17] ;  /* 0x0000000011367984 */ /* 0x000fe20000000800 */
[----:B-1----:R-:W-:Y:S01]  /*11d0*/  IMAD.IADD R15, R27, 0x1, R59 ;  /* 0x000000011b0f7824 */ /* 0x002fe200078e023b */
[----:B------:R-:W-:-:S02]  /*11e0*/  LOP3.LUT R49, R28, R61, RZ, 0xfc, !PT ;  /* 0x0000003d1c317212 */ /* 0x000fc400078efcff */
[----:B------:R1:W-:Y:S01]  /*11f0*/  LDS R52, [R18] ;  /* 0x0000000012347984 */ /* 0x0003e20000000800 */
[----:B---3--:R-:W-:Y:S01]  /*1200*/  IMAD.IADD R16, R59, 0x1, R7 ;  /* 0x000000013b107824 */ /* 0x008fe200078e0207 */
[----:B------:R-:W-:Y:S01]  /*1210*/  LEA R48, R15, UR6, 0x2 ;  /* 0x000000060f307c11 */ /* 0x000fe2000f8e10ff */
[----:B------:R-:W-:Y:S01]  /*1220*/  IMAD.IADD R15, R28, 0x1, R59 ;  /* 0x000000011c0f7824 */ /* 0x000fe200078e023b */
[----:B------:R-:W3:Y:S01]  /*1230*/  SHFL.IDX PT, R19, R4, R57, 0x1f ;  /* 0x00001f3904137589 */ /* 0x000ee200000e0000 */
[-C--:B------:R-:W-:Y:S02]  /*1240*/  LOP3.LUT R47, R7, R61.reuse, RZ, 0xfc, !PT ;  /* 0x0000003d072f7212 */ /* 0x080fe400078efcff */
[----:B------:R-:W-:Y:S01]  /*1250*/  LEA R16, R16, UR6, 0x2 ;  /* 0x0000000610107c11 */ /* 0x000fe2000f8e10ff */
[----:B------:R-:W-:Y:S01]  /*1260*/  LDS R50, [R50] ;  /* 0x0000000032327984 */ /* 0x000fe20000000800 */
[----:B------:R-:W-:Y:S02]  /*1270*/  LEA R46, R15, UR6, 0x2 ;  /* 0x000000060f2e7c11 */ /* 0x000fe4000f8e10ff */
[C---:B-1----:R-:W-:Y:S01]  /*1280*/  IADD3 R18, PT, PT, R59.reuse, R34, RZ ;  /* 0x000000223b127210 */ /* 0x042fe20007ffe0ff */
[----:B------:R-:W1:Y:S01]  /*1290*/  SHFL.IDX PT, R17, R4, R55, 0x1f ;  /* 0x00001f3704117589 */ /* 0x000e6200000e0000 */
[----:B------:R-:W-:Y:S01]  /*12a0*/  IMAD.IADD R34, R59, 0x1, R8 ;  /* 0x000000013b227824 */ /* 0x000fe200078e0208 */
[----:B------:R-:W-:-:S02]  /*12b0*/  LOP3.LUT R41, R8, R61, RZ, 0xfc, !PT ;  /* 0x0000003d08297212 */ /* 0x000fc400078efcff */
[----:B------:R-:W-:Y:S01]  /*12c0*/  LDS R48, [R48] ;  /* 0x0000000030307984 */ /* 0x000fe20000000800 */
[----:B------:R-:W-:Y:S02]  /*12d0*/  LEA R18, R18, UR6, 0x2 ;  /* 0x0000000612127c11 */ /* 0x000fe4000f8e10ff */
[----:B------:R-:W-:Y:S01]  /*12e0*/  LEA R34, R34, UR6, 0x2 ;  /* 0x0000000622227c11 */ /* 0x000fe2000f8e10ff */
[----:B------:R-:W4:Y:S01]  /*12f0*/  SHFL.IDX PT, R15, R4, R45, 0x1f ;  /* 0x00001f2d040f7589 */ /* 0x000f2200000e0000 */
[----:B------:R-:W-:-:S03]  /*1300*/  LOP3.LUT R39, R9, R61, RZ, 0xfc, !PT ;  /* 0x0000003d09277212 */ /* 0x000fc600078efcff */
[----:B------:R-:W-:Y:S04]  /*1310*/  LDS R46, [R46] ;  /* 0x000000002e2e7984 */ /* 0x000fe80000000800 */
[----:B------:R5:W-:Y:S01]  /*1320*/  LDS R44, [R16] ;  /* 0x00000000102c7984 */ /* 0x000be20000000800 */
[----:B--2---:R-:W-:-:S03]  /*1330*/  IMAD R35, R58, R35, RZ ;  /* 0x000000233a237224 */ /* 0x004fc600078e02ff */
[----:B------:R-:W2:Y:S01]  /*1340*/  SHFL.IDX PT, R33, R4, R53, 0x1f ;  /* 0x00001f3504217589 */ /* 0x000ea200000e0000 */
[----:B---3--:R-:W-:-:S03]  /*1350*/  IMAD R35, R56, R19, R35 ;  /* 0x0000001338237224 */ /* 0x008fc600078e0223 */
[----:B------:R3:W-:Y:S01]  /*1360*/  LDS R42, [R18] ;  /* 0x00000000122a7984 */ /* 0x0007e20000000800 */
[----:B-1----:R-:W-:Y:S01]  /*1370*/  IMAD R36, R54, R17, R35 ;  /* 0x0000001136247224 */ /* 0x002fe200078e0223 */
[----:B------:R-:W-:Y:S01]  /*1380*/  LOP3.LUT R35, R61, 0x8, R23, 0xf6, !PT ;  /* 0x000000083d237812 */ /* 0x000fe200078ef617 */
[C---:B-----5:R-:W-:Y:S01]  /*1390*/  IMAD.IADD R16, R59.reuse, 0x1, R9 ;  /* 0x000000013b107824 */ /* 0x060fe200078e0209 */
[----:B------:R-:W1:Y:S04]  /*13a0*/  SHFL.IDX PT, R37, R4, R51, 0x1f ;  /* 0x00001f3304257589 */ /* 0x000e6800000e0000 */
[----:B------:R-:W5:Y:S01]  /*13b0*/  SHFL.IDX PT, R19, R4, R49, 0x1f ;  /* 0x00001f3104137589 */ /* 0x000f6200000e0000 */
[----:B----4-:R-:W-:Y:S01]  /*13c0*/  IMAD R36, R52, R15, R36 ;  /* 0x0000000f34247224 */ /* 0x010fe200078e0224 */
[----:B------:R-:W-:Y:S01]  /*13d0*/  LEA R16, R16, UR6, 0x2 ;  /* 0x0000000610107c11 */ /* 0x000fe2000f8e10ff */
[----:B---3--:R-:W-:Y:S01]  /*13e0*/  IMAD.IADD R18, R59, 0x1, R10 ;  /* 0x000000013b127824 */ /* 0x008fe200078e020a */
[----:B------:R-:W3:Y:S04]  /*13f0*/  SHFL.IDX PT, R17, R4, R47, 0x1f ;  /* 0x00001f2f04117589 */ /* 0x000ee800000e0000 */
[----:B------:R-:W4:Y:S01]  /*1400*/  SHFL.IDX PT, R15, R4, R35, 0x1f ;  /* 0x00001f23040f7589 */ /* 0x000f2200000e0000 */
[----:B------:R-:W-:-:S03]  /*1410*/  LEA R18, R18, UR6, 0x2 ;  /* 0x0000000612127c11 */ /* 0x000fc6000f8e10ff */
[----:B------:R-:W-:Y:S01]  /*1420*/  LDS R40, [R34] ;  /* 0x0000000022287984 */ /* 0x000fe20000000800 */
[----:B--2---:R-:W-:-:S03]  /*1430*/  IMAD R33, R50, R33, R36 ;  /* 0x0000002132217224 */ /* 0x004fc600078e0224 */
[----:B------:R2:W-:Y:S01]  /*1440*/  LDS R38, [R16] ;  /* 0x0000000010267984 */ /* 0x0005e20000000800 */
[----:B-1----:R-:W-:-:S03]  /*1450*/  IMAD R33, R48, R37, R33 ;  /* 0x0000002530217224 */ /* 0x002fc600078e0221 */
[----:B------:R-:W-:Y:S01]  /*1460*/  LDS R36, [R18] ;  /* 0x0000000012247984 */ /* 0x000fe20000000800 */
[----:B------:R-:W-:Y:S01]  /*1470*/  LOP3.LUT R37, R10, R61, RZ, 0xfc, !PT ;  /* 0x0000003d0a257212 */ /* 0x000fe200078efcff */
[----:B-----5:R-:W-:Y:S02]  /*1480*/  IMAD R19, R46, R19, R33 ;  /* 0x000000132e137224 */ /* 0x020fe400078e0221 */
[----:B------:R-:W-:Y:S01]  /*1490*/  SHFL.IDX PT, R33, R4, R39, 0x1f ;  /* 0x00001f2704217589 */ /* 0x000fe200000e0000 */
[C---:B--2---:R-:W-:Y:S02]  /*14a0*/  IMAD.IADD R16, R59.reuse, 0x1, R12 ;  /* 0x000000013b107824 */ /* 0x044fe400078e020c */
[----:B---3--:R-:W-:Y:S02]  /*14b0*/  IMAD R19, R44, R17, R19 ;  /* 0x000000112c137224 */ /* 0x008fe400078e0213 */
[----:B------:R-:W1:Y:S01]  /*14c0*/  SHFL.IDX PT, R17, R4, R41, 0x1f ;  /* 0x00001f2904117589 */ /* 0x000e6200000e0000 */
[----:B------:R-:W-:Y:S01]  /*14d0*/  LEA R16, R16, UR6, 0x2 ;  /* 0x0000000610107c11 */ /* 0x000fe2000f8e10ff */
[----:B----4-:R-:W-:Y:S01]  /*14e0*/  IMAD R60, R42, R15, R19 ;  /* 0x0000000f2a3c7224 */ /* 0x010fe200078e0213 */
[----:B------:R-:W-:Y:S01]  /*14f0*/  IADD3 R15, PT, PT, R59, R11, RZ ;  /* 0x0000000b3b0f7210 */ /* 0x000fe20007ffe0ff */
[----:B------:R-:W2:Y:S03]  /*1500*/  SHFL.IDX PT, R19, R4, R37, 0x1f ;  /* 0x00001f2504137589 */ /* 0x000ea600000e0000 */
[----:B------:R-:W-:-:S02]  /*1510*/  LEA R34, R15, UR6, 0x2 ;  /* 0x000000060f227c11 */ /* 0x000fc4000f8e10ff */
[----:B------:R-:W-:-:S04]  /*1520*/  LOP3.LUT R15, R11, R61, RZ, 0xfc, !PT ;  /* 0x0000003d0b0f7212 */ /* 0x000fc800078efcff */
[----:B------:R-:W-:Y:S01]  /*1530*/  LDS R34, [R34] ;  /* 0x0000000022227984 */ /* 0x000fe20000000800 */
[----:B-1----:R-:W-:-:S04]  /*1540*/  IMAD R17, R40, R17, R60 ;  /* 0x0000001128117224 */ /* 0x002fc800078e023c */
[----:B------:R-:W-:Y:S02]  /*1550*/  IMAD R33, R38, R33, R17 ;  /* 0x0000002126217224 */ /* 0x000fe400078e0211 */
[----:B------:R-:W1:Y:S02]  /*1560*/  SHFL.IDX PT, R17, R4, R15, 0x1f ;  /* 0x00001f0f04117589 */ /* 0x000e6400000e0000 */
[----:B--2---:R-:W-:Y:S02]  /*1570*/  IMAD R33, R36, R19, R33 ;  /* 0x0000001324217224 */ /* 0x004fe400078e0221 */
[----:B------:R2:W-:Y:S02]  /*1580*/  LDS R19, [R16] ;  /* 0x0000000010137984 */ /* 0x0005e40000000800 */
[----:B--2---:R-:W-:-:S05]  /*1590*/  IMAD.IADD R16, R59, 0x1, R14 ;  /* 0x000000013b107824 */ /* 0x004fca00078e020e */
[----:B------:R-:W-:-:S06]  /*15a0*/  LEA R16, R16, UR6, 0x2 ;  /* 0x0000000610107c11 */ /* 0x000fcc000f8e10ff */
[----:B------:R-:W-:Y:S01]  /*15b0*/  LDS R16, [R16] ;  /* 0x0000000010107984 */ /* 0x000fe20000000800 */
[----:B-1----:R-:W-:Y:S01]  /*15c0*/  IMAD R60, R34, R17, R33 ;  /* 0x00000011223c7224 */ /* 0x002fe200078e0221 */
[----:B------:R-:W-:-:S05]  /*15d0*/  LOP3.LUT R33, R12, R61, RZ, 0xfc, !PT ;  /* 0x0000003d0c217212 */ /* 0x000fca00078efcff */
[----:B------:R-:W1:Y:S02]  /*15e0*/  SHFL.IDX PT, R17, R4, R33, 0x1f ;  /* 0x00001f2104117589 */ /* 0x000e6400000e0000 */
[----:B-1----:R-:W-:Y:S02]  /*15f0*/  IMAD R60, R19, R17, R60 ;  /* 0x00000011133c7224 */ /* 0x002fe400078e023c */
[----:B------:R-:W-:-:S05]  /*1600*/  IMAD.IADD R17, R59, 0x1, R13 ;  /* 0x000000013b117824 */ /* 0x000fca00078e020d */
[----:B------:R-:W-:Y:S02]  /*1610*/  LEA R18, R17, UR6, 0x2 ;  /* 0x0000000611127c11 */ /* 0x000fe4000f8e10ff */
[-C--:B------:R-:W-:Y:S02]  /*1620*/  LOP3.LUT R17, R13, R61.reuse, RZ, 0xfc, !PT ;  /* 0x0000003d0d117212 */ /* 0x080fe400078efcff */
[----:B------:R-:W-:Y:S02]  /*1630*/  LOP3.LUT R61, R14, R61, RZ, 0xfc, !PT ;  /* 0x0000003d0e3d7212 */ /* 0x000fe400078efcff */
[----:B------:R-:W-:Y:S04]  /*1640*/  LDS R18, [R18] ;  /* 0x0000000012127984 */ /* 0x000fe80000000800 */
[----:B------:R-:W1:Y:S02]  /*1650*/  SHFL.IDX PT, R59, R4, R17, 0x1f ;  /* 0x00001f11043b7589 */ /* 0x000e6400000e0000 */
[----:B-1----:R-:W-:-:S02]  /*1660*/  IMAD R59, R18, R59, R60 ;  /* 0x0000003b123b7224 */ /* 0x002fc400078e023c */
[----:B------:R-:W1:Y:S02]  /*1670*/  SHFL.IDX PT, R60, R4, R61, 0x1f ;  /* 0x00001f3d043c7589 */ /* 0x000e6400000e0000 */
[----:B-1----:R-:W-:Y:S02]  /*1680*/  IMAD R59, R16, R60, R59 ;  /* 0x0000003c103b7224 */ /* 0x002fe400078e023b */
[----:B------:R-:W1:Y:S03]  /*1690*/  LDS R60, [R31] ;  /* 0x000000001f3c7984 */ /* 0x000e660000000800 */
[----:B-1----:R-:W-:-:S05]  /*16a0*/  IADD3 R59, PT, PT, R59, R60, RZ ;  /* 0x0000003c3b3b7210 */ /* 0x002fca0007ffe0ff */
[----:B------:R-:W-:Y:S04]  /*16b0*/  STS [R31], R59 ;  /* 0x0000003b1f007388 */ /* 0x000fe80000000800 */
        /* <DEDUP_REMOVED lines=40> */
[----:B------:R-:W0:Y:S01]  /*1940*/  S2R R11, SR_TID.X ;  /* 0x00000000000b7919 */ /* 0x000e220000002100 */
[----:B------:R-:W-:Y:S01]  /*1950*/  BAR.SYNC.DEFER_BLOCKING 0x0 ;  /* 0x0000000000007b1d */ /* 0x000fe20000010000 */
[----:B0-----:R-:W-:-:S13]  /*1960*/  ISETP.GT.U32.AND P0, PT, R11, 0xff, PT ;  /* 0x000000ff0b00780c */ /* 0x001fda0003f04070 */
[----:B------:R-:W-:Y:S05]  /*1970*/  @P0 EXIT ;  /* 0x000000000000094d */ /* 0x000fea0003800000 */
[----:B------:R-:W-:Y:S01]  /*1980*/  IMAD.SHL.U32 R0, R2, 0x4, RZ ;  /* 0x0000000402007824 */ /* 0x000fe200078e00ff */
[C---:B------:R-:W-:Y:S01]  /*1990*/  ISETP.GE.U32.AND P0, PT, R20.reuse, 0x400, PT ;  /* 0x000004001400780c */ /* 0x040fe20003f06070 */
[----:B------:R-:W0:Y:S01]  /*19a0*/  S2UR UR6, SR_CgaCtaId ;  /* 0x00000000000679c3 */ /* 0x000e220000008800 */
[----:B------:R-:W-:Y:S01]  /*19b0*/  VIMNMX.U32 R7, PT, PT, R20, 0x400, !PT ;  /* 0x0000040014077848 */ /* 0x000fe20007fe0000 */
[----:B------:R-:W1:Y:S01]  /*19c0*/  I2F.U32.RP R8, R0 ;  /* 0x0000000000087306 */ /* 0x000e620000209000 */
[----:B------:R-:W-:Y:S01]  /*19d0*/  SEL R6, RZ, 0x1, P0 ;  /* 0x00000001ff067807 */ /* 0x000fe20000000000 */
[----:B------:R-:W-:Y:S01]  /*19e0*/  UMOV UR7, 0x400 ;  /* 0x0000040000077882 */ /* 0x000fe20000000000 */
[----:B------:R-:W-:Y:S01]  /*19f0*/  ISETP.NE.U32.AND P2, PT, R0, RZ, PT ;  /* 0x000000ff0000720c */ /* 0x000fe20003f45070 */
[----:B------:R-:W-:Y:S01]  /*1a00*/  BSSY.RECONVERGENT B0, `(.L_x_579) ;  /* 0x000002a000007945 */ /* 0x000fe20003800200 */
[----:B------:R-:W-:-:S03]  /*1a10*/  IADD3 R7, PT, PT, R7, -R20, -R6 ;  /* 0x8000001407077210 */ /* 0x000fc60007ffe806 */
[----:B-1----:R-:W1:Y:S02]  /*1a20*/  MUFU.RCP R8, R8 ;  /* 0x0000000800087308 */ /* 0x002e640000001000 */
[----:B-1----:R-:W-:-:S06]  /*1a30*/  IADD3 R4, PT, PT, R8, 0xffffffe, RZ ;  /* 0x0ffffffe08047810 */ /* 0x002fcc0007ffe0ff */
[----:B------:R1:W3:Y:S02]  /*1a40*/  F2I.FTZ.U32.TRUNC.NTZ R5, R4 ;  /* 0x0000000400057305 */ /* 0x0002e4000021f000 */
[----:B-1----:R-:W-:Y:S02]  /*1a50*/  IMAD.MOV.U32 R4, RZ, RZ, RZ ;  /* 0x000000ffff047224 */ /* 0x002fe400078e00ff */
[----:B---3--:R-:W-:-:S04]  /*1a60*/  IMAD.MOV R9, RZ, RZ, -R5 ;  /* 0x000000ffff097224 */ /* 0x008fc800078e0a05 */
        /* <DEDUP_REMOVED lines=15> */
[----:B0-----:R-:W-:Y:S05]  /*1b60*/  @!P0 BRA `(.L_x_580) ;  /* 0x00000000004c8947 */ /* 0x001fea0003800000 */
[----:B------:R-:W0:Y:S01]  /*1b70*/  LDC.64 R4, c[0x0][0x3a0] ;  /* 0x0000e800ff047b82 */ /* 0x000e220000000a00 */
[----:B------:R-:W-:Y:S01]  /*1b80*/  UIADD3 UR4, UPT, UPT, UR7, 0x4600, URZ ;  /* 0x0000460007047890 */ /* 0x000fe2000fffe0ff */
[----:B------:R-:W-:Y:S01]  /*1b90*/  IADD3 R6, PT, PT, R6, 0x1, RZ ;  /* 0x0000000106067810 */ /* 0x000fe20007ffe0ff */
[----:B------:R-:W-:Y:S02]  /*1ba0*/  VIADD R7, R3, UR5 ;  /* 0x0000000503077c36 */ /* 0x000fe40008000000 */
[----:B------:R-:W-:Y:S01]  /*1bb0*/  ULEA UR4, UR6, UR4, 0x18 ;  /* 0x0000000406047291 */ /* 0x000fe2000f8ec0ff */
[----:B------:R-:W-:Y:S01]  /*1bc0*/  IMAD.SHL.U32 R11, R11, 0x10, RZ ;  /* 0x000000100b0b7824 */ /* 0x000fe200078e00ff */
[----:B------:R-:W-:-:S04]  /*1bd0*/  LOP3.LUT R6, R6, 0x3, RZ, 0xc0, !PT ;  /* 0x0000000306067812 */ /* 0x000fc800078ec0ff */
[----:B------:R-:W-:Y:S01]  /*1be0*/  IADD3 R6, PT, PT, -R6, RZ, RZ ;  /* 0x000000ff06067210 */ /* 0x000fe20007ffe1ff */
[----:B0-----:R-:W-:-:S04]  /*1bf0*/  IMAD.WIDE.U32 R4, R7, 0x4, R4 ;  /* 0x0000000407047825 */ /* 0x001fc800078e0004 */
[----:B------:R-:W-:-:S07]  /*1c00*/  VIADD R7, R11, UR4 ;  /* 0x000000040b077c36 */ /* 0x000fce0008000000 */
.L_x_581:
[----:B------:R0:W1:Y:S01]  /*1c10*/  LDS.128 R8, [R7] ;  /* 0x0000000007087984 */ /* 0x0000620000000c00 */
[----:B------:R-:W0:Y:S01]  /*1c20*/  LDC R12, c[0x0][0x360] ;  /* 0x0000d800ff0c7b82 */ /* 0x000e220000000800 */
[----:B------:R-:W-:Y:S02]  /*1c30*/  VIADD R6, R6, 0x1 ;  /* 0x0000000106067836 */ /* 0x000fe40000000000 */
[----:B------:R-:W-:-:S03]  /*1c40*/  IMAD.IADD R3, R3, 0x1, R0 ;  /* 0x0000000103037824 */ /* 0x000fc600078e0200 */
[----:B------:R-:W-:Y:S01]  /*1c50*/  ISETP.NE.AND P0, PT, R6, RZ, PT ;  /* 0x000000ff0600720c */ /* 0x000fe20003f05270 */
[----:B0-----:R-:W-:Y:S01]  /*1c60*/  IMAD R7, R12, 0x10, R7 ;  /* 0x000000100c077824 */ /* 0x001fe200078e0207 */
[----:B-1----:R0:W-:Y:S02]  /*1c70*/  STG.E.128 desc[UR8][R4.64], R8 ;  /* 0x0000000804007986 */ /* 0x0021e4000c101d08 */
[----:B0-----:R-:W-:-:S09]  /*1c80*/  IMAD.WIDE.U32 R4, R2, 0x10, R4 ;  /* 0x0000001002047825 */ /* 0x001fd200078e0004 */
[----:B------:R-:W-:Y:S05]  /*1c90*/  @P0 BRA `(.L_x_581) ;  /* 0xfffffffc00dc0947 */ /* 0x000fea000383ffff */
.L_x_580:
[----:B------:R-:W-:Y:S05]  /*1ca0*/  BSYNC.RECONVERGENT B0 ;  /* 0x0000000000007941 */ /* 0x000fea0003800200 */
.L_x_579:
[----:B------:R-:W-:Y:S05]  /*1cb0*/  @!P1 EXIT ;  /* 0x000000000000994d */ /* 0x000fea0003800000 */
[----:B------:R-:W0:Y:S01]  /*1cc0*/  LDC R39, c[0x0][0x360] ;  /* 0x0000d800ff277b82 */ /* 0x000e220000000800 */
[----:B------:R-:W-:Y:S01]  /*1cd0*/  UIADD3 UR4, UPT, UPT, UR7, 0x4600, URZ ;  /* 0x0000460007047890 */ /* 0x000fe2000fffe0ff */
[----:B--2---:R-:W-:-:S03]  /*1ce0*/  IADD3 R31, PT, PT, R3, UR5, RZ ;  /* 0x00000005031f7c10 */ /* 0x004fc6000fffe0ff */
[----:B------:R-:W-:Y:S02]  /*1cf0*/  ULEA UR4, UR6, UR4, 0x18 ;  /* 0x0000000406047291 */ /* 0x000fe4000f8ec0ff */
[----:B------:R-:W-:Y:S01]  /*1d00*/  IMAD.IADD R37, R31, 0x1, R0 ;  /* 0x000000011f257824 */ /* 0x000fe200078e0200 */
[----:B------:R-:W1:Y:S03]  /*1d10*/  LDC.64 R28, c[0x0][0x3a0] ;  /* 0x0000e800ff1c7b82 */ /* 0x000e660000000a00 */
[----:B------:R-:W-:Y:S01]  /*1d20*/  LEA R2, R3, UR4, 0x2 ;  /* 0x0000000403027c11 */ /* 0x000fe2000f8e10ff */
[C-C-:B0-----:R-:W-:Y:S02]  /*1d30*/  IMAD R33, R39.reuse, 0xc, R31.reuse ;  /* 0x0000000c27217824 */ /* 0x141fe400078e021f */
[----:B------:R-:W-:-:S07]  /*1d40*/  IMAD R35, R39, 0x8, R31 ;  /* 0x0000000827237824 */ /* 0x000fce00078e021f */
.L_x_582:
        /* <DEDUP_REMOVED lines=15> */
[C---:B------:R-:W-:Y:S02]  /*1e40*/  IMAD R33, R30.reuse, 0x10, R33 ;  /* 0x000000101e217824 */ /* 0x040fe400078e0221 */
[C---:B------:R-:W-:Y:S02]  /*1e50*/  IMAD R35, R30.reuse, 0x10, R35 ;  /* 0x000000101e237824 */ /* 0x040fe400078e0223 */
[----:B------:R-:W0:Y:S01]  /*1e60*/  LDS.128 R8, [R8] ;  /* 0x0000000008087984 */ /* 0x000e220000000c00 */
[----:B------:R-:W-:Y:S02]  /*1e70*/  IMAD R37, R30, 0x10, R37 ;  /* 0x000000101e257824 */ /* 0x000fe400078e0225 */
[----:B--2---:R-:W-:Y:S01]  /*1e80*/  IMAD R2, R39, 0x40, R2 ;  /* 0x0000004027027824 */ /* 0x004fe200078e0202 */
[----:B---3--:R2:W-:Y:S04]  /*1e90*/  STG.E.128 desc[UR8][R20.64], R4 ;  /* 0x0000000414007986 */ /* 0x0085e8000c101d08 */
[----:B0-----:R2:W-:Y:S04]  /*1ea0*/  STG.E.128 desc[UR8][R22.64], R8 ;  /* 0x0000000816007986 */ /* 0x0015e8000c101d08 */
[----:B------:R2:W-:Y:S04]  /*1eb0*/  STG.E.128 desc[UR8][R24.64], R12 ;  /* 0x0000000c18007986 */ /* 0x0005e8000c101d08 */
[----:B------:R2:W-:Y:S01]  /*1ec0*/  STG.E.128 desc[UR8][R26.64], R16 ;  /* 0x000000101a007986 */ /* 0x0005e2000c101d08 */
[----:B------:R-:W-:Y:S05]  /*1ed0*/  @!P0 BRA `(.L_x_582) ;  /* 0xfffffffc009c8947 */ /* 0x000fea000383ffff */
[----:B------:R-:W-:Y:S05]  /*1ee0*/  EXIT ;  /* 0x000000000000794d */ /* 0x000fea0003800000 */
        .weak           $__internal_28_$__cuda_sm20_div_u16
        .type           $__internal_28_$__cuda_sm20_div_u16,@function
        .size           $__internal_28_$__cuda_sm20_div_u16,(.L_x_2366 - $__internal_28_$__cuda_sm20_div_u16)
$__internal_28_$__cuda_sm20_div_u16:
        /* <DEDUP_REMOVED lines=9> */
[----:B------:R-:W-:Y:S01]  /*1f80*/  FMUL R9, R7, R8 ;  /* 0x0000000807097220 */ /* 0x000fe20000400000 */
[----:B------:R-:W-:-:S05]  /*1f90*/  IMAD.MOV.U32 R7, RZ, RZ, 0x0 ;  /* 0x00000000ff077424 */ /* 0x000fca00078e00ff */
[----:B------:R-:W0:Y:S02]  /*1fa0*/  MUFU.RCP R9, R9 ;  /* 0x0000000900097308 */ /* 0x000e240000001000 */
[----:B0-----:R-:W-:-:S04]  /*1fb0*/  FMUL R8, R8, R9 ;  /* 0x0000000908087220 */ /* 0x001fc80000400000 */
[----:B------:R-:W-:-:S04]  /*1fc0*/  VIADD R8, R8, 0x2 ;  /* 0x0000000208087836 */ /* 0x000fc80000000000 */
[----:B------:R-:W-:-:S06]  /*1fd0*/  FMUL.RZ R5, R5, R8 ;  /* 0x0000000805057220 */ /* 0x000fcc000040c000 */
[----:B------:R-:W0:Y:S02]  /*1fe0*/  F2I.U32.TRUNC.NTZ R5, R5 ;  /* 0x0000000500057305 */ /* 0x000e24000020f000 */
[----:B0-----:R-:W-:Y:S02]  /*1ff0*/  LOP3.LUT R10, R5, 0xffff, RZ, 0xc0, !PT ;  /* 0x0000ffff050a7812 */ /* 0x001fe400078ec0ff */
[----:B------:R-:W-:Y:S01]  /*2000*/  @!P0 MOV R10, 0xffffffff ;  /* 0xffffffff000a8802 */ /* 0x000fe20000000f00 */
[----:B------:R-:W-:Y:S06]  /*2010*/  RET.REL.NODEC R6 `(_Z9cuda_gemmIiLj512ELj1ELj1ELj1024ELj128ELj128ELj128ELj1ELj1EEvjjjPKT_S2_PS0_jjj) ;  /* 0xffffffdc06f87950 */ /* 0x000fec0003c3ffff */
.L_x_583:
        /* <DEDUP_REMOVED lines=14> */
.L_x_2366:


//--------------------- .text._Z9cuda_gemmIiLj512ELj1ELj1ELj1024ELj128ELj128ELj128ELj0ELj1EEvjjjPKT_S2_PS0_jjj --------------------------
	.section	.text._Z9cuda_gemmIiLj512ELj1ELj1ELj1024ELj128ELj128ELj128ELj0ELj1EEvjjjPKT_S2_PS0_jjj,"ax",@progbits
	.align	128
        .global         _Z9cuda_gemmIiLj512ELj1ELj1ELj1024ELj128ELj128ELj128ELj0ELj1EEvjjjPKT_S2_PS0_jjj
        .type           _Z9cuda_gemmIiLj512ELj1ELj1ELj1024ELj128ELj128ELj128ELj0ELj1EEvjjjPKT_S2_PS0_jjj,@function
        .size           _Z9cuda_gemmIiLj512ELj1ELj1ELj1024ELj128ELj128ELj128ELj0ELj1EEvjjjPKT_S2_PS0_jjj,(.L_x_2367 - _Z9cuda_gemmIiLj512ELj1ELj1ELj1024ELj128ELj128ELj128ELj0ELj1EEvjjjPKT_S2_PS0_jjj)
        .other          _Z9cuda_gemmIiLj512ELj1ELj1ELj1024ELj128ELj128ELj128ELj0ELj1EEvjjjPKT_S2_PS0_jjj,@"STO_CUDA_ENTRY STV_DEFAULT"
_Z9cuda_gemmIiLj512ELj1ELj1ELj1024ELj128ELj128ELj128ELj0ELj1EEvjjjPKT_S2_PS0_jjj:
.text._Z9cuda_gemmIiLj512ELj1ELj1ELj1024ELj128ELj128ELj128ELj0ELj1EEvjjjPKT_S2_PS0_jjj:
        /* <DEDUP_REMOVED lines=13> */
[----:B--2---:R-:W-:-:S03]  /*00d0*/  USHF.L.U32 UR5, UR5, 0x7, URZ ;  /* 0x0000000705057899 */ /* 0x004fc600080006ff */
[----:B------:R-:W-:-:S05]  /*00e0*/  IMAD.MOV R2, RZ, RZ, -R2 ;  /* 0x000000ffff027224 */ /* 0x000fca00078e0a02 */
[----:B------:R-:W-:Y:S01]  /*00f0*/  PRMT R3, R2, 0x7710, RZ ;  /* 0x0000771002037816 */ /* 0x000fe200000000ff */
[----:B------:R-:W-:-:S04]  /*0100*/  IMAD.SHL.U32 R2, R18, 0x4, RZ ;  /* 0x0000000412027824 */ /* 0x000fc800078e00ff */
[----:B------:R-:W-:-:S05]  /*0110*/  VIADD R3, R3, 0x3ff ;  /* 0x000003ff03037836 */ /* 0x000fca0000000000 */
[----:B---3--:R-:W-:-:S07]  /*0120*/  LOP3.LUT R3, R3, 0xffff, RZ, 0xc0, !PT ;  /* 0x0000ffff03037812 */ /* 0x008fce00078ec0ff */
[----:B------:R-:W-:Y:S05]  /*0130*/  CALL.REL.NOINC `($__internal_29_$__cuda_sm20_div_u16) ;  /* 0x0000001c00c07944 */ /* 0x000fea0003c00000 */
        /* <DEDUP_REMOVED lines=11> */
[----:B0-----:R-:W-:-:S06]  /*01f0*/  VIADD R4, R7, 0xffffffe ;  /* 0x0ffffffe07047836 */ /* 0x001fcc0000000000 */
        /* <DEDUP_REMOVED lines=8> */
[----:B------:R-:W-:Y:S02]  /*0280*/  IMAD.MOV R9, RZ, RZ, -R10 ;  /* 0x000000ffff097224 */ /* 0x000fe400078e0a0a */
[----:B------:R-:W-:Y:S02]  /*0290*/  IMAD.MOV.U32 R4, RZ, RZ, R18 ;  /* 0x000000ffff047224 */ /* 0x000fe400078e0012 */
[----:B------:R-:W-:Y:S01]  /*02a0*/  IMAD R9, R9, UR11, R6 ;  /* 0x0000000b09097c24 */ /* 0x000fe2000f8e0206 */
[----:B------:R-:W-:Y:S06]  /*02b0*/  @!P0 BRA `(.L_x_585) ;  /* 0x0000000000348947 */ /* 0x000fec0003800000 */
[----:B------:R-:W0:Y:S01]  /*02c0*/  S2R R7, SR_CgaCtaId ;  /* 0x0000000000077919 */ /* 0x000e220000008800 */
[----:B------:R-:W-:Y:S01]  /*02d0*/  MOV R4, 0x400 ;  /* 0x0000040000047802 */ /* 0x000fe20000000f00 */
[----:B------:R-:W-:-:S03]  /*02e0*/  IMAD.MOV.U32 R5, RZ, RZ, RZ ;  /* 0x000000ffff057224 */ /* 0x000fc600078e00ff */
[----:B------:R-:W-:Y:S01]  /*02f0*/  IADD3 R6, PT, PT, R4, 0x4600, RZ ;  /* 0x0000460004067810 */ /* 0x000fe20007ffe0ff */
[----:B------:R-:W-:-:S03]  /*0300*/  IMAD.MOV.U32 R4, RZ, RZ, R18 ;  /* 0x000000ffff047224 */ /* 0x000fc600078e0012 */
[----:B0-----:R-:W-:-:S07]  /*0310*/  LEA R7, R7, R6, 0x18 ;  /* 0x0000000607077211 */ /* 0x001fce00078ec0ff */
.L_x_586:
[C---:B------:R-:W-:Y:S02]  /*0320*/  IMAD R6, R4.reuse, 0x4, R7 ;  /* 0x0000000404067824 */ /* 0x040fe400078e0207 */
[----:B------:R-:W-:Y:S02]  /*0330*/  VIADD R5, R5, 0x1 ;  /* 0x0000000105057836 */ /* 0x000fe40000000000 */
[----:B------:R-:W-:Y:S01]  /*0340*/  VIADD R4, R4, UR4 ;  /* 0x0000000404047c36 */ /* 0x000fe20008000000 */
[----:B------:R0:W-:Y:S02]  /*0350*/  STS [R6], RZ ;  /* 0x000000ff06007388 */ /* 0x0001e40000000800 */
[----:B------:R-:W-:-:S04]  /*0360*/  LOP3.LUT R8, R5, R12, RZ, 0x3c, !PT ;  /* 0x0000000c05087212 */ /* 0x000fc800078e3cff */
[----:B------:R-:W-:-:S13]  /*0370*/  ISETP.NE.AND P0, PT, R8, 0x2, PT ;  /* 0x000000020800780c */ /* 0x000fda0003f05270 */
[----:B0-----:R-:W-:Y:S05]  /*0380*/  @P0 BRA `(.L_x_586) ;  /* 0xfffffffc00e40947 */ /* 0x001fea000383ffff */
.L_x_585:
[----:B------:R-:W-:Y:S05]  /*0390*/  BSYNC.RECONVERGENT B0 ;  /* 0x0000000000007941 */ /* 0x000fea0003800200 */
.L_x_584:
[----:B------:R-:W-:Y:S04]  /*03a0*/  BSSY.RECONVERGENT B0, `(.L_x_587) ;  /* 0x0000010000007945 */ /* 0x000fe80003800200 */
[----:B------:R-:W-:Y:S05]  /*03b0*/  @!P1 BRA `(.L_x_588) ;  /* 0x0000000000389947 */ /* 0x000fea0003800000 */
[----:B------:R-:W0:Y:S01]  /*03c0*/  S2R R6, SR_CgaCtaId ;  /* 0x0000000000067919 */ /* 0x000e220000008800 */
[----:B------:R-:W-:-:S05]  /*03d0*/  MOV R5, 0x400 ;  /* 0x0000040000057802 */ /* 0x000fca0000000f00 */
[----:B------:R-:W-:-:S05]  /*03e0*/  VIADD R5, R5, 0x4600 ;  /* 0x0000460005057836 */ /* 0x000fca0000000000 */
[----:B0-----:R-:W-:-:S07]  /*03f0*/  LEA R7, R6, R5, 0x18 ;  /* 0x0000000506077211 */ /* 0x001fce00078ec0ff */
.L_x_589:
[C---:B0-----:R-:W-:Y:S01]  /*0400*/  IMAD R8, R4.reuse, 0x4, R7 ;  /* 0x0000000404087824 */ /* 0x041fe200078e0207 */
        /* <DEDUP_REMOVED lines=9> */
.L_x_588:
[----:B------:R-:W-:Y:S05]  /*04a0*/  BSYNC.RECONVERGENT B0 ;  /* 0x0000000000007941 */ /* 0x000fea0003800200 */
.L_x_587:
[C---:B------:R-:W-:Y:S01]  /*04b0*/  ISETP.GE.U32.AND P0, PT, R9.reuse, UR11, PT ;  /* 0x0000000b09007c0c */ /* 0x040fe2000bf06070 */
[----:B------:R-:W1:Y:S01]  /*04c0*/  S2UR UR9, SR_CgaCtaId ;  /* 0x00000000000979c3 */ /* 0x000e620000008800 */
[----:B------:R-:W-:Y:S01]  /*04d0*/  ISETP.NE.U32.AND P2, PT, RZ, UR11, PT ;  /* 0x0000000bff007c0c */ /* 0x000fe2000bf45070 */
[----:B------:R-:W-:Y:S01]  /*04e0*/  UMOV UR8, 0x400 ;  /* 0x0000040000087882 */ /* 0x000fe20000000000 */
[----:B------:R-:W-:Y:S01]  /*04f0*/  LOP3.LUT R4, R2, 0x7c, RZ, 0xc0, !PT ;  /* 0x0000007c02047812 */ /* 0x000fe200078ec0ff */
[----:B------:R-:W-:Y:S01]  /*0500*/  UIADD3 UR4, UPT, UPT, UR8, 0x4200, URZ ;  /* 0x0000420008047890 */ /* 0x000fe2000fffe0ff */
[----:B------:R-:W-:Y:S01]  /*0510*/  SHF.R.U32.HI R16, RZ, 0x3, R18 ;  /* 0x00000003ff107819 */ /* 0x000fe20000011612 */
[----:B------:R-:W-:Y:S01]  /*0520*/  IMAD.MOV.U32 R40, RZ, RZ, RZ ;  /* 0x000000ffff287224 */ /* 0x000fe200078e00ff */
[----:B------:R-:W-:Y:S01]  /*0530*/  LOP3.LUT R18, R18, 0xf, RZ, 0xc0, !PT ;  /* 0x0000000f12127812 */ /* 0x000fe200078ec0ff */
[----:B------:R-:W2:Y:S04]  /*0540*/  LDCU.64 UR12, c[0x0][0x358] ;  /* 0x00006b00ff0c77ac */ /* 0x000ea80008000a00 */
[----:B------:R-:W-:-:S02]  /*0550*/  @P0 VIADD R9, R9, -UR11 ;  /* 0x8000000b09090c36 */ /* 0x000fc40008000000 */
[----:B------:R-:W-:-:S03]  /*0560*/  @P0 VIADD R10, R10, 0x1 ;  /* 0x000000010a0a0836 */ /* 0x000fc60000000000 */
[----:B------:R-:W-:Y:S01]  /*0570*/  ISETP.GE.U32.AND P1, PT, R9, UR11, PT ;  /* 0x0000000b09007c0c */ /* 0x000fe2000bf26070 */
[----:B-1----:R-:W-:Y:S02]  /*0580*/  ULEA UR10, UR9, UR8, 0x18 ;  /* 0x00000008090a7291 */ /* 0x002fe4000f8ec0ff */
[----:B------:R-:W-:Y:S02]  /*0590*/  UIADD3 UR8, UPT, UPT, UR8, 0x4600, URZ ;  /* 0x0000460008087890 */ /* 0x000fe4000fffe0ff */
[----:B------:R-:W-:-:S08]  /*05a0*/  ULEA UR4, UR9, UR4, 0x18 ;  /* 0x0000000409047291 */ /* 0x000fd0000f8ec0ff */
[----:B------:R-:W-:Y:S01]  /*05b0*/  @P1 VIADD R10, R10, 0x1 ;  /* 0x000000010a0a1836 */ /* 0x000fe20000000000 */
[----:B------:R-:W-:Y:S01]  /*05c0*/  ULEA UR8, UR9, UR8, 0x18 ;  /* 0x0000000809087291 */ /* 0x000fe2000f8ec0ff */
[----:B------:R-:W-:Y:S01]  /*05d0*/  @!P2 LOP3.LUT R10, RZ, UR11, RZ, 0x33, !PT ;  /* 0x0000000bff0aac12 */ /* 0x000fe2000f8e33ff */
[----:B0-----:R-:W-:Y:S01]  /*05e0*/  VIADD R5, R4, UR10 ;  /* 0x0000000a04057c36 */ /* 0x001fe20008000000 */
[----:B------:R-:W-:-:S03]  /*05f0*/  LEA R19, R2, UR4, 0x2 ;  /* 0x0000000402137c11 */ /* 0x000fc6000f8e10ff */
[----:B------:R-:W-:Y:S02]  /*0600*/  IMAD R16, R16, 0x84, R5 ;  /* 0x0000008410107824 */ /* 0x000fe400078e0205 */
[----:B------:R-:W-:Y:S02]  /*0610*/  IMAD.IADD R17, R17, 0x1, R10 ;  /* 0x0000000111117824 */ /* 0x000fe400078e020a */
[----:B--2---:R-:W-:-:S07]  /*0620*/  VIADD R20, R2, UR8 ;  /* 0x0000000802147c36 */ /* 0x004fce0008000000 */
.L_x_598:
        /* <DEDUP_REMOVED lines=13> */
[----:B------:R-:W-:-:S03]  /*0700*/  IADD3 R23, PT, PT, R40, UR4, RZ ;  /* 0x0000000428177c10 */ /* 0x000fc6000fffe0ff */
[----:B------:R-:W-:Y:S05]  /*0710*/  @!P1 BRA `(.L_x_593) ;  /* 0x00000000007c9947 */ /* 0x000fea0003800000 */
[----:B------:R-:W0:Y:S01]  /*0720*/  LDC.64 R4, c[0x0][0x390] ;  /* 0x0000e400ff047b82 */ /* 0x000e220000000a00 */
[----:B------:R-:W-:Y:S01]  /*0730*/  IMAD.SHL.U32 R7, R21, 0x10, RZ ;  /* 0x0000001015077824 */ /* 0x000fe200078e00ff */
        /* <DEDUP_REMOVED lines=11> */
[C---:B------:R-:W-:Y:S01]  /*07f0*/  LOP3.LUT R6, R3.reuse, 0x1c, RZ, 0xc0, !PT ;  /* 0x0000001c03067812 */ /* 0x040fe200078ec0ff */
[----:B------:R-:W-:-:S05]  /*0800*/  IMAD.SHL.U32 R7, R3, 0x4, RZ ;  /* 0x0000000403077824 */ /* 0x000fca00078e00ff */
        /* <DEDUP_REMOVED lines=16> */
.L_x_593:
[----:B------:R-:W-:Y:S05]  /*0910*/  BSYNC.RECONVERGENT B1 ;  /* 0x0000000000017941 */ /* 0x000fea0003800200 */
.L_x_592:
[----:B------:R-:W-:Y:S05]  /*0920*/  @!P0 BRA `(.L_x_591) ;  /* 0x0000000000d08947 */ /* 0x000fea0003800000 */
[----:B-1----:R-:W1:Y:S01]  /*0930*/  S2R R5, SR_CgaCtaId ;  /* 0x0000000000057919 */ /* 0x002e620000008800 */
[----:B------:R-:W2:Y:S01]  /*0940*/  LDC R30, c[0x0][0x360] ;  /* 0x0000d800ff1e7b82 */ /* 0x000ea20000000800 */
[----:B------:R-:W-:Y:S01]  /*0950*/  MOV R4, 0x400 ;  /* 0x0000040000047802 */ /* 0x000fe20000000f00 */
[C---:B------:R-:W-:Y:S02]  /*0960*/  IMAD.SHL.U32 R37, R29.reuse, 0x4, RZ ;  /* 0x000000041d257824 */ /* 0x040fe400078e00ff */
[----:B------:R-:W-:Y:S02]  /*0970*/  IMAD.IADD R41, R29, 0x1, R22 ;  /* 0x000000011d297824 */ /* 0x000fe400078e0216 */
[----:B------:R-:W-:Y:S02]  /*0980*/  VIADD R4, R4, 0x4200 ;  /* 0x0000420004047836 */ /* 0x000fe40000000000 */
[C---:B--2---:R-:W-:Y:S02]  /*0990*/  IMAD R28, R30.reuse, 0xc, R29 ;  /* 0x0000000c1e1c7824 */ /* 0x044fe400078e021d */
[----:B------:R-:W-:-:S02]  /*09a0*/  IMAD R31, R30, 0x30, R37 ;  /* 0x000000301e1f7824 */ /* 0x000fc400078e0225 */
[C---:B------:R-:W-:Y:S02]  /*09b0*/  IMAD R35, R30.reuse, 0x8, R29 ;  /* 0x000000081e237824 */ /* 0x040fe400078e021d */
[C-C-:B------:R-:W-:Y:S01]  /*09c0*/  IMAD R39, R30.reuse, 0x20, R37.reuse ;  /* 0x000000201e277824 */ /* 0x140fe200078e0225 */
[----:B-1----:R-:W-:Y:S01]  /*09d0*/  LEA R32, R5, R4, 0x18 ;  /* 0x0000000405207211 */ /* 0x002fe200078ec0ff */
[----:B------:R-:W-:-:S07]  /*09e0*/  IMAD R33, R30, 0x10, R37 ;  /* 0x000000101e217824 */ /* 0x000fce00078e0225 */
.L_x_594:
        /* <DEDUP_REMOVED lines=28> */
[C---:B------:R-:W-:Y:S02]  /*0bb0*/  IMAD R28, R30.reuse, 0x10, R28 ;  /* 0x000000101e1c7824 */ /* 0x040fe400078e021c */
[C---:B------:R-:W-:Y:S02]  /*0bc0*/  IMAD R35, R30.reuse, 0x10, R35 ;  /* 0x000000101e237824 */ /* 0x040fe400078e0223 */
[C---:B------:R-:W-:Y:S02]  /*0bd0*/  IMAD R39, R30.reuse, 0x40, R39 ;  /* 0x000000401e277824 */ /* 0x040fe400078e0227 */
[C---:B------:R-:W-:Y:S02]  /*0be0*/  IMAD R41, R30.reuse, 0x10, R41 ;  /* 0x000000101e297824 */ /* 0x040fe400078e0229 */
[C---:B------:R-:W-:Y:S02]  /*0bf0*/  IMAD R33, R30.reuse, 0x40, R33 ;  /* 0x000000401e217824 */ /* 0x040fe400078e0221 */
[----:B------:R-:W-:-:S02]  /*0c00*/  IMAD R37, R30, 0x40, R37 ;  /* 0x000000401e257824 */ /* 0x000fc400078e0225 */
[----:B------:R-:W-:Y:S01]  /*0c10*/  IMAD R31, R30, 0x40, R31 ;  /* 0x000000401e1f7824 */ /* 0x000fe200078e021f */
[----:B--2---:R2:W-:Y:S04]  /*0c20*/  STS.128 [R34], R4 ;  /* 0x0000000422007388 */ /* 0x0045e80000000c00 */
[----:B---3--:R2:W-:Y:S04]  /*0c30*/  STS.128 [R36], R8 ;  /* 0x0000000824007388 */ /* 0x0085e80000000c00 */
[----:B----4-:R2:W-:Y:S04]  /*0c40*/  STS.128 [R38], R12 ;  /* 0x0000000c26007388 */ /* 0x0105e80000000c00 */
[----:B-----5:R2:W-:Y:S01]  /*0c50*/  STS.128 [R42], R24 ;  /* 0x000000182a007388 */ /* 0x0205e20000000c00 */
[----:B------:R-:W-:Y:S05]  /*0c60*/  @!P0 BRA `(.L_x_594) ;  /* 0xfffffffc00608947 */ /* 0x000fea000383ffff */
.L_x_591:
[----:B------:R-:W-:Y:S05]  /*0c70*/  BSYNC.RECONVERGENT B0 ;  /* 0x0000000000007941 */ /* 0x000fea0003800200 */
.L_x_590:
[----:B------:R-:W3:Y:S01]  /*0c80*/  S2UR UR8, SR_CgaCtaId ;  /* 0x00000000000879c3 */ /* 0x000ee20000008800 */
[C---:B-12---:R-:W-:Y:S01]  /*0c90*/  IMAD.SHL.U32 R13, R21.reuse, 0x4, RZ ;  /* 0x00000004150d7824 */ /* 0x046fe200078e00ff */
[----:B------:R-:W-:Y:S01]  /*0ca0*/  BSSY.RECONVERGENT B0, `(.L_x_595) ;  /* 0x0000015000007945 */ /* 0x000fe20003800200 */
[----:B0-----:R-:W-:Y:S01]  /*0cb0*/  SHF.R.U32.HI R11, RZ, 0x5, R21 ;  /* 0x00000005ff0b7819 */ /* 0x001fe20000011615 */
[----:B------:R-:W-:Y:S01]  /*0cc0*/  UMOV UR4, 0x400 ;  /* 0x0000040000047882 */ /* 0x000fe20000000000 */
[----:B------:R-:W-:Y:S02]  /*0cd0*/  IADD3 R12, PT, PT, R40, UR5, RZ ;  /* 0x00000005280c7c10 */ /* 0x000fe4000fffe0ff */
[----:B------:R-:W-:Y:S01]  /*0ce0*/  LOP3.LUT R10, R21, 0x1f, RZ, 0xc0, !PT ;  /* 0x0000001f150a7812 */ /* 0x000fe200078ec0ff */
[----:B------:R-:W0:Y:S01]  /*0cf0*/  LDC.64 R8, c[0x0][0x398] ;  /* 0x0000e600ff087b82 */ /* 0x000e220000000a00 */
[----:B------:R-:W-:Y:S01]  /*0d00*/  LOP3.LUT R13, R13, 0x7c, RZ, 0xc0, !PT ;  /* 0x0000007c0d0d7812 */ /* 0x000fe200078ec0ff */
[----:B---3--:R-:W-:-:S12]  /*0d10*/  ULEA UR9, UR8, UR4, 0x18 ;  /* 0x0000000408097291 */ /* 0x008fd8000f8ec0ff */
.L_x_596:
[----:B-1----:R-:W-:-:S04]  /*0d20*/  IMAD.IADD R4, R12, 0x1, R11 ;  /* 0x000000010c047824 */ /* 0x002fc800078e020b */
        /* <DEDUP_REMOVED lines=13> */
.L_x_595:
[----:B------:R-:W-:Y:S01]  /*0e00*/  BAR.SYNC.DEFER_BLOCKING 0x0 ;  /* 0x0000000000007b1d */ /* 0x000fe20000010000 */
[C---:B-1----:R-:W-:Y:S01]  /*0e10*/  VIADD R5, R21.reuse, 0x1 ;  /* 0x0000000115057836 */ /* 0x042fe20000000000 */
[----:B------:R-:W-:Y:S01]  /*0e20*/  UIADD3 UR4, UPT, UPT, UR4, 0x4200, URZ ;  /* 0x0000420004047890 */ /* 0x000fe2000fffe0ff */
        /* <DEDUP_REMOVED lines=30> */
[----:B0-----:R-:W-:-:S07]  /*1010*/  LOP3.LUT R24, R24, 0xf, RZ, 0xc0, !PT ;  /* 0x0000000f18187812 */ /* 0x001fce00078ec0ff */
.L_x_597:
[C---:B------:R-:W-:Y:S01]  /*1020*/  LOP3.LUT R50, R21.reuse, 0x10, RZ, 0xc0, !PT ;  /* 0x0000001015327812 */ /* 0x040fe200078ec0ff */
[----:B0-----:R-:W-:Y:S01]  /*1030*/  IMAD.SHL.U32 R25, R21, 0x20, RZ ;  /* 0x0000002015197824 */ /* 0x001fe200078e00ff */
        /* <DEDUP_REMOVED lines=12> */
[C---:B------:R-:W-:Y:S02]  /*1100*/  LOP3.LUT R28, R56.reuse, R6, RZ, 0xfc, !PT ;  /* 0x00000006381c7212 */ /* 0x040fe400078efcff */
[----:B------:R-:W0:Y:S01]  /*1110*/  LDS R27, [R27] ;  /* 0x000000001b1b7984 */ /* 0x000e220000000800 */
[----:B------:R-:W-:Y:S02]  /*1120*/  LOP3.LUT R29, R56, R7, RZ, 0xfc, !PT ;  /* 0x00000007381d7212 */ /* 0x000fe400078efcff */
[----:B------:R-:W-:Y:S01]  /*1130*/  LEA R26, R28, UR8, 0x2 ;  /* 0x000000081c1a7c11 */ /* 0x000fe2000f8e10ff */
[----:B------:R-:W-:Y:S01]  /*1140*/  LDS R25, [R25] ;  /* 0x0000000019197984 */ /* 0x000fe20000000800 */
[----:B------:R-:W-:Y:S02]  /*1150*/  LEA R42, R29, UR8, 0x2 ;  /* 0x000000081d2a7c11 */ /* 0x000fe4000f8e10ff */
[----:B------:R-:W-:Y:S02]  /*1160*/  LOP3.LUT R28, R56, R8, RZ, 0xfc, !PT ;  /* 0x00000008381c7212 */ /* 0x000fe400078efcff */
[----:B------:R-:W-:Y:S01]  /*1170*/  LDS R26, [R26] ;  /* 0x000000001a1a7984 */ /* 0x000fe20000000800 */
[----:B------:R-:W-:-:S02]  /*1180*/  LOP3.LUT R31, R5, R50, RZ, 0xfc, !PT ;  /* 0x00000032051f7212 */ /* 0x000fc400078efcff */
[----:B------:R-:W-:Y:S01]  /*1190*/  LEA R28, R28, UR8, 0x2 ;  /* 0x000000081c1c7c11 */ /* 0x000fe2000f8e10ff */
[----:B------:R-:W-:Y:S01]  /*11a0*/  LDS R42, [R42] ;  /* 0x000000002a2a7984 */ /* 0x000fe20000000800 */
[----:B------:R-:W-:Y:S02]  /*11b0*/  LOP3.LUT R29, R56, R9, RZ, 0xfc, !PT ;  /* 0x00000009381d7212 */ /* 0x000fe400078efcff */
[----:B------:R-:W-:Y:S01]  /*11c0*/  LOP3.LUT R33, R6, R50, RZ, 0xfc, !PT ;  /* 0x0000003206217212 */ /* 0x000fe200078efcff */
[----:B------:R1:W-:Y:S01]  /*11d0*/  LDS R38, [R28] ;  /* 0x000000001c267984 */ /* 0x0003e20000000800 */
[----:B------:R-:W-:Y:S02]  /*11e0*/  LEA R36, R29, UR8, 0x2 ;  /* 0x000000081d247c11 */ /* 0x000fe4000f8e10ff */
[----:B------:R-:W-:Y:S01]  /*11f0*/  LOP3.LUT R30, R56, R10, RZ, 0xfc, !PT ;  /* 0x0000000a381e7212 */ /* 0x000fe200078efcff */
[----:B------:R-:W2:Y:S01]  /*1200*/  SHFL.IDX PT, R41, R4, R31, 0x1f ;  /* 0x00001f1f04297589 */ /* 0x000ea200000e0000 */
[----:B------:R-:W-:-:S02]  /*1210*/  LOP3.LUT R29, R7, R50, RZ, 0xfc, !PT ;  /* 0x00000032071d7212 */ /* 0x000fc400078efcff */
[----:B------:R-:W-:Y:S01]  /*1220*/  LOP3.LUT R32, R56, R11, RZ, 0xfc, !PT ;  /* 0x0000000b38207212 */ /* 0x000fe200078efcff */
[----:B------:R-:W3:Y:S01]  /*1230*/  SHFL.IDX PT, R35, R4, R33, 0x1f ;  /* 0x00001f2104237589 */ /* 0x000ee200000e0000 */
[----:B------:R-:W-:Y:S02]  /*1240*/  LEA R30, R30, UR8, 0x2 ;  /* 0x000000081e1e7c11 */ /* 0x000fe4000f8e10ff */
[----:B------:R-:W-:Y:S01]  /*1250*/  LEA R32, R32, UR8, 0x2 ;  /* 0x0000000820207c11 */ /* 0x000fe2000f8e10ff */
[----:B------:R-:W-:Y:S01]  /*1260*/  LDS R36, [R36] ;  /* 0x0000000024247984 */ /* 0x000fe20000000800 */
[----:B------:R-:W-:Y:S02]  /*1270*/  LOP3.LUT R47, R8, R50, RZ, 0xfc, !PT ;  /* 0x00000032082f7212 */ /* 0x000fe400078efcff */
[C---:B-1----:R-:W-:Y:S01]  /*1280*/  LOP3.LUT R28, R56.reuse, 0x8, R18, 0xf6, !PT ;  /* 0x00000008381c7812 */ /* 0x042fe200078ef612 */
[----:B------:R-:W1:Y:S01]  /*1290*/  SHFL.IDX PT, R51, R4, R29, 0x1f ;  /* 0x00001f1d04337589 */ /* 0x000e6200000e0000 */
[----:B------:R-:W-:-:S02]  /*12a0*/  LOP3.LUT R39, R56, R12, RZ, 0xfc, !PT ;  /* 0x0000000c38277212 */ /* 0x000fc400078efcff */
[----:B------:R-:W-:Y:S01]  /*12b0*/  LEA R44, R28, UR8, 0x2 ;  /* 0x000000081c2c7c11 */ /* 0x000fe2000f8e10ff */
[----:B------:R-:W-:Y:S01]  /*12c0*/  LDS R34, [R30] ;  /* 0x000000001e227984 */ /* 0x000fe20000000800 */
[----:B------:R-:W-:Y:S02]  /*12d0*/  LOP3.LUT R45, R9, R50, RZ, 0xfc, !PT ;  /* 0x00000032092d7212 */ /* 0x000fe400078efcff */
[----:B------:R-:W-:Y:S01]  /*12e0*/  LEA R28, R39, UR8, 0x2 ;  /* 0x00000008271c7c11 */ /* 0x000fe2000f8e10ff */
[----:B------:R-:W4:Y:S01]  /*12f0*/  SHFL.IDX PT, R53, R4, R47, 0x1f ;  /* 0x00001f2f04357589 */ /* 0x000f2200000e0000 */
[----:B0-----:R-:W-:Y:S01]  /*1300*/  IMAD R46, R27, R46, RZ ;  /* 0x0000002e1b2e7224 */ /* 0x001fe200078e02ff */
[-C--:B------:R-:W-:Y:S02]  /*1310*/  LOP3.LUT R43, R10, R50.reuse, RZ, 0xfc, !PT ;  /* 0x000000320a2b7212 */ /* 0x080fe400078efcff */
[----:B------:R-:W-:Y:S01]  /*1320*/  LDS R32, [R32] ;  /* 0x0000000020207984 */ /* 0x000fe20000000800 */
[----:B--2---:R-:W-:Y:S01]  /*1330*/  IMAD R46, R25, R41, R46 ;  /* 0x00000029192e7224 */ /* 0x004fe200078e022e */
[----:B------:R-:W-:-:S02]  /*1340*/  LOP3.LUT R41, R11, R50, RZ, 0xfc, !PT ;  /* 0x000000320b297212 */ /* 0x000fc400078efcff */
[----:B------:R0:W-:Y:S01]  /*1350*/  LDS R30, [R44] ;  /* 0x000000002c1e7984 */ /* 0x0001e20000000800 */
[----:B---3--:R-:W-:Y:S01]  /*1360*/  IMAD R35, R26, R35, R46 ;  /* 0x000000231a237224 */ /* 0x008fe200078e022e */
[----:B------:R-:W-:Y:S02]  /*1370*/  LOP3.LUT R39, R50, 0x8, R18, 0xf6, !PT ;  /* 0x0000000832277812 */ /* 0x000fe400078ef612 */
[----:B------:R-:W2:Y:S01]  /*1380*/  SHFL.IDX PT, R55, R4, R45, 0x1f ;  /* 0x00001f2d04377589 */ /* 0x000ea200000e0000 */
[----:B------:R-:W-:-:S03]  /*1390*/  LOP3.LUT R46, R56, R13, RZ, 0xfc, !PT ;  /* 0x0000000d382e7212 */ /* 0x000fc600078efcff */
[----:B------:R-:W-:Y:S01]  /*13a0*/  LDS R28, [R28] ;  /* 0x000000001c1c7984 */ /* 0x000fe20000000800 */
[----:B-1----:R-:W-:Y:S01]  /*13b0*/  IMAD R48, R42, R51, R35 ;  /* 0x000000332a307224 */ /* 0x002fe200078e0223 */
[----:B------:R-:W-:Y:S02]  /*13c0*/  LOP3.LUT R35, R12, R50, RZ, 0xfc, !PT ;  /* 0x000000320c237212 */ /* 0x000fe400078efcff */
[----:B------:R-:W1:Y:S01]  /*13d0*/  SHFL.IDX PT, R57, R4, R43, 0x1f ;  /* 0x00001f2b04397589 */ /* 0x000e6200000e0000 */
[----:B0-----:R-:W-:Y:S02]  /*13e0*/  LEA R44, R46, UR8, 0x2 ;  /* 0x000000082e2c7c11 */ /* 0x001fe4000f8e10ff */
[----:B------:R-:W-:Y:S01]  /*13f0*/  LOP3.LUT R46, R56, R14, RZ, 0xfc, !PT ;  /* 0x0000000e382e7212 */ /* 0x000fe200078efcff */
[----:B------:R-:W0:Y:S01]  /*1400*/  SHFL.IDX PT, R49, R4, R41, 0x1f ;  /* 0x00001f2904317589 */ /* 0x000e2200000e0000 */
[----:B----4-:R-:W-:Y:S02]  /*1410*/  IMAD R48, R38, R53, R48 ;  /* 0x0000003526307224 */ /* 0x010fe400078e0230 */
[----:B------:R-:W-:Y:S01]  /*1420*/  LEA R46, R46, UR8, 0x2 ;  /* 0x000000082e2e7c11 */ /* 0x000fe2000f8e10ff */
[----:B------:R-:W3:Y:S04]  /*1430*/  SHFL.IDX PT, R51, R4, R39, 0x1f ;  /* 0x00001f2704337589 */ /* 0x000ee800000e0000 */
[----:B------:R-:W4:Y:S04]  /*1440*/  SHFL.IDX PT, R53, R4, R35, 0x1f ;  /* 0x00001f2304357589 */ /* 0x000f2800000e0000 */
[----:B------:R-:W-:Y:S01]  /*1450*/  LDS R44, [R44] ;  /* 0x000000002c2c7984 */ /* 0x000fe20000000800 */
[----:B--2---:R-:W-:Y:S01]  /*1460*/  IMAD R55, R36, R55, R48 ;  /* 0x0000003724377224 */ /* 0x004fe200078e0230 */
[----:B------:R-:W-:-:S02]  /*1470*/  LOP3.LUT R48, R56, R15, RZ, 0xfc, !PT ;  /* 0x0000000f38307212 */ /* 0x000fc400078efcff */
[----:B------:R-:W-:Y:S02]  /*1480*/  LDS R46, [R46] ;  /* 0x000000002e2e7984 */ /* 0x000fe40000000800 */
[----:B------:R-:W-:Y:S01]  /*1490*/  LEA R48, R48, UR8, 0x2 ;  /* 0x0000000830307c11 */ /* 0x000fe2000f8e10ff */
[----:B-1----:R-:W-:-:S04]  /*14a0*/  IMAD R55, R34, R57, R55 ;  /* 0x0000003922377224 */ /* 0x002fc800078e0237 */
[----:B0-----:R-:W-:Y:S01]  /*14b0*/  IMAD R55, R32, R49, R55 ;  /* 0x0000003120377224 */ /* 0x001fe200078e0237 */
[-C--:B------:R-:W-:Y:S01]  /*14c0*/  LOP3.LUT R49, R13, R50.reuse, RZ, 0xfc, !PT ;  /* 0x000000320d317212 */ /* 0x080fe200078efcff */
[----:B------:R-:W-:Y:S02]  /*14d0*/  LDS R48, [R48] ;  /* 0x0000000030307984 */ /* 0x000fe40000000800 */
[----:B---3--:R-:W-:Y:S01]  /*14e0*/  IMAD R52, R30, R51, R55 ;  /* 0x000000331e347224 */ /* 0x008fe200078e0237 */
[----:B------:R-:W-:Y:S01]  /*14f0*/  LOP3.LUT R51, R14, R50, RZ, 0xfc, !PT ;  /* 0x000000320e337212 */ /* 0x000fe200078efcff */
[----:B------:R-:W0:Y:S02]  /*1500*/  SHFL.IDX PT, R55, R4, R49, 0x1f ;  /* 0x00001f3104377589 */ /* 0x000e2400000e0000 */
[----:B----4-:R-:W-:Y:S01]  /*1510*/  IMAD R57, R28, R53, R52 ;  /* 0x000000351c397224 */ /* 0x010fe200078e0234 */
[----:B------:R-:W-:Y:S01]  /*1520*/  LOP3.LUT R52, R56, R22, RZ, 0xfc, !PT ;  /* 0x0000001638347212 */ /* 0x000fe200078efcff */
[----:B------:R-:W1:Y:S01]  /*1530*/  SHFL.IDX PT, R61, R4, R51, 0x1f ;  /* 0x00001f33043d7589 */ /* 0x000e6200000e0000 */
[----:B------:R-:W-:-:S02]  /*1540*/  LOP3.LUT R53, R15, R50, RZ, 0xfc, !PT ;  /* 0x000000320f357212 */ /* 0x000fc400078efcff */
[----:B------:R-:W-:Y:S02]  /*1550*/  LEA R54, R52, UR8, 0x2 ;  /* 0x0000000834367c11 */ /* 0x000fe4000f8e10ff */
[C---:B------:R-:W-:Y:S01]  /*1560*/  LOP3.LUT R52, R56.reuse, R23, RZ, 0xfc, !PT ;  /* 0x0000001738347212 */ /* 0x040fe200078efcff */
[----:B------:R-:W2:Y:S01]  /*1570*/  SHFL.IDX PT, R59, R4, R53, 0x1f ;  /* 0x00001f35043b7589 */ /* 0x000ea200000e0000 */
[----:B------:R-:W-:Y:S02]  /*1580*/  LOP3.LUT R56, R56, R24, RZ, 0xfc, !PT ;  /* 0x0000001838387212 */ /* 0x000fe400078efcff */
[----:B------:R-:W-:Y:S01]  /*1590*/  LEA R52, R52, UR8, 0x2 ;  /* 0x0000000834347c11 */ /* 0x000fe2000f8e10ff */
[----:B------:R-:W-:Y:S01]  /*15a0*/  LDS R54, [R54] ;  /* 0x0000000036367984 */ /* 0x000fe20000000800 */
[----:B------:R-:W-:-:S04]  /*15b0*/  LEA R56, R56, UR8, 0x2 ;  /* 0x0000000838387c11 */ /* 0x000fc8000f8e10ff */
[----:B------:R-:W-:Y:S04]  /*15c0*/  LDS R52, [R52] ;  /* 0x0000000034347984 */ /* 0x000fe80000000800 */
[----:B------:R-:W-:Y:S01]  /*15d0*/  LDS R56, [R56] ;  /* 0x0000000038387984 */ /* 0x000fe20000000800 */
[----:B0-----:R-:W-:Y:S01]  /*15e0*/  IMAD R55, R44, R55, R57 ;  /* 0x000000372c377224 */ /* 0x001fe200078e0239 */
[----:B------:R-:W-:-:S03]  /*15f0*/  LOP3.LUT R57, R22, R50, RZ, 0xfc, !PT ;  /* 0x0000003216397212 */ /* 0x000fc600078efcff */
[----:B-1----:R-:W-:Y:S02]  /*1600*/  IMAD R55, R46, R61, R55 ;  /* 0x0000003d2e377224 */ /* 0x002fe400078e0237 */
[----:B------:R-:W0:Y:S02]  /*1610*/  SHFL.IDX PT, R61, R4, R57, 0x1f ;  /* 0x00001f39043d7589 */ /* 0x000e2400000e0000 */
[----:B--2---:R-:W-:Y:S01]  /*1620*/  IMAD R55, R48, R59, R55 ;  /* 0x0000003b30377224 */ /* 0x004fe200078e0237 */
[----:B------:R-:W-:-:S03]  /*1630*/  LOP3.LUT R59, R24, R50, RZ, 0xfc, !PT ;  /* 0x00000032183b7212 */ /* 0x000fc600078efcff */
[----:B0-----:R-:W-:Y:S01]  /*1640*/  IMAD R61, R54, R61, R55 ;  /* 0x0000003d363d7224 */ /* 0x001fe200078e0237 */
        /* <DEDUP_REMOVED lines=48> */
[----:B------:R-:W1:Y:S01]  /*1950*/  S2R R8, SR_TID.X ;  /* 0x0000000000087919 */ /* 0x000e620000002100 */
[----:B------:R-:W-:Y:S01]  /*1960*/  BAR.SYNC.DEFER_BLOCKING 0x0 ;  /* 0x0000000000007b1d */ /* 0x000fe20000010000 */
[----:B-1----:R-:W-:-:S13]  /*1970*/  ISETP.GT.U32.AND P0, PT, R8, 0xff, PT ;  /* 0x000000ff0800780c */ /* 0x002fda0003f04070 */
[----:B------:R-:W-:Y:S05]  /*1980*/  @P0 EXIT ;  /* 0x000000000000094d */ /* 0x000fea0003800000 */
[----:B------:R-:W-:Y:S01]  /*1990*/  IMAD.SHL.U32 R21, R0, 0x4, RZ ;  /* 0x0000000400157824 */ /* 0x000fe200078e00ff */
[C---:B------:R-:W-:Y:S01]  /*19a0*/  ISETP.GE.U32.AND P0, PT, R3.reuse, 0x400, PT ;  /* 0x000004000300780c */ /* 0x040fe20003f06070 */
[----:B------:R-:W1:Y:S01]  /*19b0*/  LDCU UR5, c[0x0][0x384] ;  /* 0x00007080ff0577ac */ /* 0x000e620008000800 */
[----:B------:R-:W-:Y:S01]  /*19c0*/  VIMNMX.U32 R0, PT, PT, R3, 0x400, !PT ;  /* 0x0000040003007848 */ /* 0x000fe20007fe0000 */
[----:B------:R-:W2:Y:S01]  /*19d0*/  I2F.U32.RP R7, R21 ;  /* 0x0000001500077306 */ /* 0x000ea20000209000 */
[----:B------:R-:W-:Y:S01]  /*19e0*/  ISETP.NE.U32.AND P2, PT, R21, RZ, PT ;  /* 0x000000ff1500720c */ /* 0x000fe20003f45070 */
[----:B------:R-:W3:Y:S01]  /*19f0*/  LDCU UR8, c[0x0][0x388] ;  /* 0x00007100ff0877ac */ /* 0x000ee20008000800 */
[----:B------:R-:W4:Y:S01]  /*1a00*/  S2UR UR9, SR_CgaCtaId ;  /* 0x00000000000979c3 */ /* 0x000f220000008800 */
[----:B------:R-:W-:Y:S01]  /*1a10*/  BSSY.RECONVERGENT B0, `(.L_x_599) ;  /* 0x0000031000007945 */ /* 0x000fe20003800200 */
[----:B------:R-:W-:-:S03]  /*1a20*/  USHF.L.U32 UR4, UR7, 0x3, URZ ;  /* 0x0000000307047899 */ /* 0x000fc600080006ff */
[----:B------:R-:W-:Y:S01]  /*1a30*/  UMOV UR7, 0x400 ;  /* 0x0000040000077882 */ /* 0x000fe20000000000 */
[----:B--2---:R-:W2:Y:S01]  /*1a40*/  MUFU.RCP R7, R7 ;  /* 0x0000000700077308 */ /* 0x004ea20000001000 */
[----:B-1----:R-:W-:Y:S02]  /*1a50*/  UIMAD UR4, UR6, UR5, UR4 ;  /* 0x00000005060472a4 */ /* 0x002fe4000f8e0204 */
[----:B---3--:R-:W-:Y:S01]  /*1a60*/  USHF.R.U32.HI UR5, URZ, 0x7, UR8 ;  /* 0x00000007ff057899 */ /* 0x008fe20008011608 */
[----:B--2---:R-:W-:-:S04]  /*1a70*/  VIADD R4, R7, 0xffffffe ;  /* 0x0ffffffe07047836 */ /* 0x004fc80000000000 */
[----:B------:R1:W2:Y:S02]  /*1a80*/  F2I.FTZ.U32.TRUNC.NTZ R5, R4 ;  /* 0x0000000400057305 */ /* 0x0002a4000021f000 */
[----:B-1----:R-:W-:Y:S02]  /*1a90*/  IMAD.MOV.U32 R4, RZ, RZ, RZ ;  /* 0x000000ffff047224 */ /* 0x002fe400078e00ff */
        /* <DEDUP_REMOVED lines=18> */
[----:B----4-:R-:W-:Y:S05]  /*1bc0*/  @!P0 BRA `(.L_x_600) ;  /* 0x0000000000548947 */ /* 0x010fea0003800000 */
[----:B------:R-:W1:Y:S01]  /*1bd0*/  LDC.64 R6, c[0x0][0x3a0] ;  /* 0x0000e800ff067b82 */ /* 0x000e620000000a00 */
[----:B------:R-:W-:Y:S01]  /*1be0*/  UIADD3 UR6, UPT, UPT, UR7, 0x4600, URZ ;  /* 0x0000460007067890 */ /* 0x000fe2000fffe0ff */
[----:B------:R-:W-:Y:S02]  /*1bf0*/  VIADD R0, R0, 0x1 ;  /* 0x0000000100007836 */ /* 0x000fe40000000000 */
[----:B------:R-:W-:Y:S01]  /*1c00*/  IMAD.SHL.U32 R3, R8, 0x10, RZ ;  /* 0x0000001008037824 */ /* 0x000fe200078e00ff */
[----:B------:R-:W-:Y:S02]  /*1c10*/  ULEA UR6, UR9, UR6, 0x18 ;  /* 0x0000000609067291 */ /* 0x000fe4000f8ec0ff */
[----:B------:R-:W-:-:S04]  /*1c20*/  LOP3.LUT R0, R0, 0x3, RZ, 0xc0, !PT ;  /* 0x0000000300007812 */ /* 0x000fc800078ec0ff */
[----:B------:R-:W-:Y:S02]  /*1c30*/  VIADD R3, R3, UR6 ;  /* 0x0000000603037c36 */ /* 0x000fe40008000000 */
[----:B------:R-:W-:-:S07]  /*1c40*/  IMAD.MOV R0, RZ, RZ, -R0 ;  /* 0x000000ffff007224 */ /* 0x000fce00078e0a00 */
.L_x_601:
[----:B--2---:R2:W3:Y:S01]  /*1c50*/  LDS.128 R8, [R3] ;  /* 0x0000000003087984 */ /* 0x0044e20000000c00 */
[----:B------:R-:W-:Y:S01]  /*1c60*/  LOP3.LUT R5, R2, 0x4, RZ, 0xc0, !PT ;  /* 0x0000000402057812 */ /* 0x000fe200078ec0ff */
[----:B------:R-:W2:Y:S01]  /*1c70*/  LDC R12, c[0x0][0x360] ;  /* 0x0000d800ff0c7b82 */ /* 0x000ea20000000800 */
[----:B------:R-:W-:Y:S01]  /*1c80*/  SHF.R.U32.HI R4, RZ, 0x3, R2 ;  /* 0x00000003ff047819 */ /* 0x000fe20000011602 */
[----:B------:R-:W-:Y:S02]  /*1c90*/  VIADD R0, R0, 0x1 ;  /* 0x0000000100007836 */ /* 0x000fe40000000000 */
[----:B------:R-:W-:Y:S02]  /*1ca0*/  VIADD R5, R5, UR4 ;  /* 0x0000000405057c36 */ /* 0x000fe40008000000 */
[----:B------:R-:W-:Y:S01]  /*1cb0*/  IMAD.IADD R2, R2, 0x1, R21 ;  /* 0x0000000102027824 */ /* 0x000fe200078e0215 */
[----:B------:R-:W-:Y:S01]  /*1cc0*/  ISETP.NE.AND P0, PT, R0, RZ, PT ;  /* 0x000000ff0000720c */ /* 0x000fe20003f05270 */
[----:B------:R-:W-:-:S04]  /*1cd0*/  IMAD R5, R4, UR5, R5 ;  /* 0x0000000504057c24 */ /* 0x000fc8000f8e0205 */
[----:B-1----:R-:W-:-:S04]  /*1ce0*/  IMAD.WIDE.U32 R4, R5, 0x4, R6 ;  /* 0x0000000405047825 */ /* 0x002fc800078e0006 */
[----:B--2---:R-:W-:Y:S01]  /*1cf0*/  IMAD R3, R12, 0x10, R3 ;  /* 0x000000100c037824 */ /* 0x004fe200078e0203 */
[----:B---3--:R2:W-:Y:S03]  /*1d00*/  STG.E.128 desc[UR12][R4.64], R8 ;  /* 0x0000000804007986 */ /* 0x0085e6000c101d0c */
[----:B------:R-:W-:Y:S05]  /*1d10*/  @P0 BRA `(.L_x_601) ;  /* 0xfffffffc00cc0947 */ /* 0x000fea000383ffff */
.L_x_600:
[----:B------:R-:W-:Y:S05]  /*1d20*/  BSYNC.RECONVERGENT B0 ;  /* 0x0000000000007941 */ /* 0x000fea0003800200 */
.L_x_599:
[----:B------:R-:W-:Y:S05]  /*1d30*/  @!P1 EXIT ;  /* 0x000000000000994d */ /* 0x000fea0003800000 */
[----:B------:R-:W1:Y:S01]  /*1d40*/  LDC R33, c[0x0][0x360] ;  /* 0x0000d800ff217b82 */ /* 0x000e620000000800 */
[----:B------:R-:W-:Y:S01]  /*1d50*/  UIADD3 UR6, UPT, UPT, UR7, 0x4600, URZ ;  /* 0x0000460007067890 */ /* 0x000fe2000fffe0ff */
[----:B0-----:R-:W-:-:S03]  /*1d60*/  IADD3 R20, PT, PT, R2, R21, RZ ;  /* 0x0000001502147210 */ /* 0x001fc60007ffe0ff */
[----:B------:R-:W-:-:S03]  /*1d70*/  ULEA UR6, UR9, UR6, 0x18 ;  /* 0x0000000609067291 */ /* 0x000fc6000f8ec0ff */
[----:B------:R-:W0:Y:S03]  /*1d80*/  LDC.64 R22, c[0x0][0x3a0] ;  /* 0x0000e800ff167b82 */ /* 0x000e260000000a00 */
[----:B------:R-:W-:Y:S01]  /*1d90*/  LEA R32, R2, UR6, 0x2 ;  /* 0x0000000602207c11 */ /* 0x000fe2000f8e10ff */
[C-C-:B-1----:R-:W-:Y:S02]  /*1da0*/  IMAD R0, R33.reuse, 0xc, R2.reuse ;  /* 0x0000000c21007824 */ /* 0x142fe400078e0202 */
[----:B------:R-:W-:-:S07]  /*1db0*/  IMAD R3, R33, 0x8, R2 ;  /* 0x0000000821037824 */ /* 0x000fce00078e0202 */
.L_x_602:
[C-C-:B-12---:R-:W-:Y:S01]  /*1dc0*/  IMAD R8, R33.reuse, 0x10, R32.reuse ;  /* 0x0000001021087824 */ /* 0x146fe200078e0220 */
[----:B------:R-:W1:Y:S01]  /*1dd0*/  LDS.128 R4, [R32] ;  /* 0x0000000020047984 */ /* 0x000e620000000c00 */
[C-C-:B------:R-:W-:Y:S01]  /*1de0*/  IMAD R12, R33.reuse, 0x20, R32.reuse ;  /* 0x00000020210c7824 */ /* 0x140fe200078e0220 */
[----:B------:R-:W-:Y:S01]  /*1df0*/  LOP3.LUT R31, R2, 0x4, RZ, 0xc0, !PT ;  /* 0x00000004021f7812 */ /* 0x000fe200078ec0ff */
[----:B------:R-:W-:Y:S01]  /*1e00*/  IMAD R16, R33, 0x30, R32 ;  /* 0x0000003021107824 */ /* 0x000fe200078e0220 */
        /* <DEDUP_REMOVED lines=12> */
[----:B------:R-:W-:Y:S01]  /*1ed0*/  SHF.R.U32.HI R28, RZ, 0x3, R0 ;  /* 0x00000003ff1c7819 */ /* 0x000fe20000011600 */
[----:B------:R-:W-:Y:S01]  /*1ee0*/  VIADD R29, R29, UR4 ;  /* 0x000000041d1d7c36 */ /* 0x000fe20008000000 */
[----:B------:R-:W-:Y:S01]  /*1ef0*/  IADD3 R2, PT, PT, R21, R2, R21 ;  /* 0x0000000215027210 */ /* 0x000fe20007ffe015 */
[----:B------:R-:W-:Y:S01]  /*1f00*/  IMAD R31, R30, UR5, R31 ;  /* 0x000000051e1f7c24 */ /* 0x000fe2000f8e021f */
[----:B------:R-:W-:Y:S01]  /*1f10*/  LEA R3, R33, R3, 0x4 ;  /* 0x0000000321037211 */ /* 0x000fe200078e20ff */
[----:B------:R-:W-:Y:S01]  /*1f20*/  IMAD R25, R24, UR5, R25 ;  /* 0x0000000518197c24 */ /* 0x000fe2000f8e0219 */
[----:B------:R-:W-:Y:S01]  /*1f30*/  IADD3 R2, PT, PT, R21, R2, R21 ;  /* 0x0000000215027210 */ /* 0x000fe20007ffe015 */
[----:B------:R-:W-:-:S02]  /*1f40*/  IMAD R27, R26, UR5, R27 ;  /* 0x000000051a1b7c24 */ /* 0x000fc4000f8e021b */
[----:B------:R-:W-:Y:S01]  /*1f50*/  IMAD R29, R28, UR5, R29 ;  /* 0x000000051c1d7c24 */ /* 0x000fe2000f8e021d */
[----:B------:R-:W-:Y:S01]  /*1f60*/  ISETP.GE.U32.AND P0, PT, R2, 0x400, PT ;  /* 0x000004000200780c */ /* 0x000fe20003f06070 */
[----:B0-----:R-:W-:-:S04]  /*1f70*/  IMAD.WIDE.U32 R30, R31, 0x4, R22 ;  /* 0x000000041f1e7825 */ /* 0x001fc800078e0016 */
[----:B------:R-:W-:-:S04]  /*1f80*/  IMAD.WIDE.U32 R24, R25, 0x4, R22 ;  /* 0x0000000419187825 */ /* 0x000fc800078e0016 */
[----:B------:R-:W-:-:S04]  /*1f90*/  IMAD.WIDE.U32 R26, R27, 0x4, R22 ;  /* 0x000000041b1a7825 */ /* 0x000fc800078e0016 */
[----:B------:R-:W-:Y:S01]  /*1fa0*/  IMAD.WIDE.U32 R28, R29, 0x4, R22 ;  /* 0x000000041d1c7825 */ /* 0x000fe200078e0016 */
[----:B-1----:R1:W-:Y:S03]  /*1fb0*/  STG.E.128 desc[UR12][R30.64], R4 ;  /* 0x000000041e007986 */ /* 0x0023e6000c101d0c */
[C---:B------:R-:W-:Y:S01]  /*1fc0*/  IMAD R0, R33.reuse, 0x10, R0 ;  /* 0x0000001021007824 */ /* 0x040fe200078e0200 */
[----:B--2---:R1:W-:Y:S01]  /*1fd0*/  STG.E.128 desc[UR12][R24.64], R8 ;  /* 0x0000000818007986 */ /* 0x0043e2000c101d0c */
[C---:B------:R-:W-:Y:S02]  /*1fe0*/  IMAD R20, R33.reuse, 0x10, R20 ;  /* 0x0000001021147824 */ /* 0x040fe400078e0214 */
[----:B------:R-:W-:Y:S01]  /*1ff0*/  IMAD R32, R33, 0x40, R32 ;  /* 0x0000004021207824 */ /* 0x000fe200078e0220 */
[----:B---3--:R1:W-:Y:S04]  /*2000*/  STG.E.128 desc[UR12][R26.64], R12 ;  /* 0x0000000c1a007986 */ /* 0x0083e8000c101d0c */
[----:B----4-:R1:W-:Y:S01]  /*2010*/  STG.E.128 desc[UR12][R28.64], R16 ;  /* 0x000000101c007986 */ /* 0x0103e2000c101d0c */
[----:B------:R-:W-:Y:S05]  /*2020*/  @!P0 BRA `(.L_x_602) ;  /* 0xfffffffc00648947 */ /* 0x000fea000383ffff */
[----:B------:R-:W-:Y:S05]  /*2030*/  EXIT ;  /* 0x000000000000794d */ /* 0x000fea0003800000 */
        .weak           $__internal_29_$__cuda_sm20_div_u16
        .type           $__internal_29_$__cuda_sm20_div_u16,@function
        .size           $__internal_29_$__cuda_sm20_div_u16,(.L_x_2367 - $__internal_29_$__cuda_sm20_div_u16)
$__internal_29_$__cuda_sm20_div_u16:
        /* <DEDUP_REMOVED lines=18> */
[----:B------:R-:W-:Y:S06]  /*2160*/  RET.REL.NODEC R4 `(_Z9cuda_gemmIiLj512ELj1ELj1ELj1024ELj128ELj128ELj128ELj0ELj1EEvjjjPKT_S2_PS0_jjj) ;  /* 0xffffffdc04a47950 */ /* 0x000fec0003c3ffff */
.L_x_603:
        /* <DEDUP_REMOVED lines=9> */
.L_x_2367:


//--------------------- .text._Z9cuda_gemmIiLj512ELj1ELj1ELj1024ELj64ELj64ELj128ELj1ELj1EEvjjjPKT_S2_PS0_jjj --------------------------
	.section	.text._Z9cuda_gemmIiLj512ELj1ELj1ELj1024ELj64ELj64ELj128ELj1ELj1EEvjjjPKT_S2_PS0_jjj,"ax",@progbits
	.align	128
        .global         _Z9cuda_gemmIiLj512ELj1ELj1ELj1024ELj64ELj64ELj128ELj1ELj1EEvjjjPKT_S2_PS0_jjj
        .type           _Z9cuda_gemmIiLj512ELj1ELj1ELj1024ELj64ELj64ELj128ELj1ELj1EEvjjjPKT_S2_PS0_jjj,@function
        .size           _Z9cuda_gemmIiLj512ELj1ELj1ELj1024ELj64ELj64ELj128ELj1ELj1EEvjjjPKT_S2_PS0_jjj,(.L_x_2368 - _Z9cuda_gemmIiLj512ELj1ELj1ELj1024ELj64ELj64ELj128ELj1ELj1EEvjjjPKT_S2_PS0_jjj)
        .other          _Z9cuda_gemmIiLj512ELj1ELj1ELj1024ELj64ELj64ELj128ELj1ELj1EEvjjjPKT_S2_PS0_jjj,@"STO_CUDA_ENTRY STV_DEFAULT"
_Z9cuda_gemmIiLj512ELj1ELj1ELj1024ELj64ELj64ELj128ELj1ELj1EEvjjjPKT_S2_PS0_jjj:
.text._Z9cuda_gemmIiLj512ELj1ELj1ELj1024ELj64ELj64ELj128ELj1ELj1EEvjjjPKT_S2_PS0_jjj:
        /* <DEDUP_REMOVED lines=11> */
[----:B0-----:R-:W-:Y:S01]  /*00b0*/  VIADD R0, R31, UR4 ;  /* 0x000000041f007c36 */ /* 0x001fe20008000000 */
[----:B------:R-:W-:-:S03]  /*00c0*/  SHF.R.U32.HI R28, RZ, 0x4, R31 ;  /* 0x00000004ff1c7819 */ /* 0x000fc6000001161f */
[----:B------:R-:W-:-:S05]  /*00d0*/  IMAD.MOV R0, RZ, RZ, -R0 ;  /* 0x000000ffff007224 */ /* 0x000fca00078e0a00 */
[----:B------:R-:W-:Y:S01]  /*00e0*/  PRMT R2, R0, 0x7710, RZ ;  /* 0x0000771000027816 */ /* 0x000fe200000000ff */
[----:B------:R-:W-:-:S04]  /*00f0*/  IMAD.SHL.U32 R0, R31, 0x4, RZ ;  /* 0x000000041f007824 */ /* 0x000fc800078e00ff */
[----:B------:R-:W-:-:S05]  /*0100*/  VIADD R2, R2, 0x3ff ;  /* 0x000003ff02027836 */ /* 0x000fca0000000000 */
[----:B--2---:R-:W-:-:S07]  /*0110*/  LOP3.LUT R2, R2, 0xffff, RZ, 0xc0, !PT ;  /* 0x0000ffff02027812 */ /* 0x004fce00078ec0ff */
[----:B------:R-:W-:Y:S05]  /*0120*/  CALL.REL.NOINC `($__internal_30_$__cuda_sm20_div_u16) ;  /* 0x0000001c00887944 */ /* 0x000fea0003c00000 */
        /* <DEDUP_REMOVED lines=19> */
[----:B------:R-:W-:-:S05]  /*0260*/  IMAD.HI.U32 R8, R6, R5, RZ ;  /* 0x0000000506087227 */ /* 0x000fca00078e00ff */
[----:B------:R-:W-:-:S05]  /*0270*/  IADD3 R2, PT, PT, -R8, RZ, RZ ;  /* 0x000000ff08027210 */ /* 0x000fca0007ffe1ff */
[----:B------:R-:W-:Y:S02]  /*0280*/  IMAD R7, R2, UR8, R5 ;  /* 0x0000000802077c24 */ /* 0x000fe4000f8e0205 */
[----:B------:R-:W-:Y:S01]  /*0290*/  IMAD.MOV.U32 R2, RZ, RZ, R31 ;  /* 0x000000ffff027224 */ /* 0x000fe200078e001f */
[----:B------:R-:W-:Y:S06]  /*02a0*/  @!P0 BRA `(.L_x_605) ;  /* 0x0000000000348947 */ /* 0x000fec0003800000 */
[----:B------:R-:W0:Y:S01]  /*02b0*/  S2R R5, SR_CgaCtaId ;  /* 0x0000000000057919 */ /* 0x000e220000008800 */
[----:B------:R-:W-:Y:S01]  /*02c0*/  MOV R2, 0x400 ;  /* 0x0000040000027802 */ /* 0x000fe20000000f00 */
[----:B------:R-:W-:-:S04]  /*02d0*/  IMAD.MOV.U32 R3, RZ, RZ, RZ ;  /* 0x000000ffff037224 */ /* 0x000fc800078e00ff */
[----:B------:R-:W-:Y:S02]  /*02e0*/  VIADD R4, R2, 0x2900 ;  /* 0x0000290002047836 */ /* 0x000fe40000000000 */
[----:B------:R-:W-:-:S03]  /*02f0*/  IMAD.MOV.U32 R2, RZ, RZ, R31 ;  /* 0x000000ffff027224 */ /* 0x000fc600078e001f */
[----:B0-----:R-:W-:-:S07]  /*0300*/  LEA R5, R5, R4, 0x18 ;  /* 0x0000000405057211 */ /* 0x001fce00078ec0ff */
.L_x_606:
[C---:B------:R-:W-:Y:S02]  /*0310*/  IMAD R4, R2.reuse, 0x4, R5 ;  /* 0x0000000402047824 */ /* 0x040fe400078e0205 */
[----:B------:R-:W-:Y:S02]  /*0320*/  VIADD R3, R3, 0x1 ;  /* 0x0000000103037836 */ /* 0x000fe40000000000 */
[----:B------:R-:W-:Y:S01]  /*0330*/  VIADD R2, R2, UR4 ;  /* 0x0000000402027c36 */ /* 0x000fe20008000000 */
[----:B------:R0:W-:Y:S02]  /*0340*/  STS [R4], RZ ;  /* 0x000000ff04007388 */ /* 0x0001e40000000800 */
[----:B------:R-:W-:-:S04]  /*0350*/  LOP3.LUT R6, R3, R10, RZ, 0x3c, !PT ;  /* 0x0000000a03067212 */ /* 0x000fc800078e3cff */
[----:B------:R-:W-:-:S13]  /*0360*/  ISETP.NE.AND P0, PT, R6, 0x2, PT ;  /* 0x000000020600780c */ /* 0x000fda0003f05270 */
[----:B0-----:R-:W-:Y:S05]  /*0370*/  @P0 BRA `(.L_x_606) ;  /* 0xfffffffc00e40947 */ /* 0x001fea000383ffff */
.L_x_605:
[----:B------:R-:W-:Y:S05]  /*0380*/  BSYNC.RECONVERGENT B0 ;  /* 0x0000000000007941 */ /* 0x000fea0003800200 */
.L_x_604:
[----:B------:R-:W-:Y:S04]  /*0390*/  BSSY.RECONVERGENT B0, `(.L_x_607) ;  /* 0x0000010000007945 */ /* 0x000fe80003800200 */
[----:B------:R-:W-:Y:S05]  /*03a0*/  @!P1 BRA `(.L_x_608) ;  /* 0x0000000000389947 */ /* 0x000fea0003800000 */
[----:B------:R-:W0:Y:S01]  /*03b0*/  S2R R4, SR_CgaCtaId ;  /* 0x0000000000047919 */ /* 0x000e220000008800 */
[----:B------:R-:W-:-:S05]  /*03c0*/  MOV R3, 0x400 ;  /* 0x0000040000037802 */ /* 0x000fca0000000f00 */
[----:B------:R-:W-:-:S05]  /*03d0*/  VIADD R3, R3, 0x2900 ;  /* 0x0000290003037836 */ /* 0x000fca0000000000 */
[----:B0-----:R-:W-:-:S07]  /*03e0*/  LEA R5, R4, R3, 0x18 ;  /* 0x0000000304057211 */ /* 0x001fce00078ec0ff */
.L_x_609:
[C---:B0-----:R-:W-:Y:S01]  /*03f0*/  LEA R6, R2.reuse, R5, 0x2 ;  /* 0x0000000502067211 */ /* 0x041fe200078e10ff */
        /* <DEDUP_REMOVED lines=9> */
.L_x_608:
[----:B------:R-:W-:Y:S05]  /*0490*/  BSYNC.RECONVERGENT B0 ;  /* 0x0000000000007941 */ /* 0x000fea0003800200 */
.L_x_607:
[----:B------:R-:W1:Y:S01]  /*04a0*/  S2UR UR6, SR_CgaCtaId ;  /* 0x00000000000679c3 */ /* 0x000e620000008800 */
[----:B------:R-:W-:Y:S01]  /*04b0*/  ISETP.GE.U32.AND P0, PT, R7, UR8, PT ;  /* 0x0000000807007c0c */ /* 0x000fe2000bf06070 */
[----:B------:R-:W-:Y:S01]  /*04c0*/  UMOV UR4, 0x400 ;  /* 0x0000040000047882 */ /* 0x000fe20000000000 */
[----:B------:R-:W-:Y:S01]  /*04d0*/  ISETP.NE.U32.AND P2, PT, RZ, UR8, PT ;  /* 0x00000008ff007c0c */ /* 0x000fe2000bf45070 */
[C---:B------:R-:W-:Y:S01]  /*04e0*/  VIADD R25, R31.reuse, 0x2 ;  /* 0x000000021f197836 */ /* 0x040fe20000000000 */
[----:B------:R-:W-:Y:S01]  /*04f0*/  LOP3.LUT R0, R0, 0x7c, RZ, 0xc0, !PT ;  /* 0x0000007c00007812 */ /* 0x000fe200078ec0ff */
[C---:B------:R-:W-:Y:S01]  /*0500*/  VIADD R24, R31.reuse, 0x3 ;  /* 0x000000031f187836 */ /* 0x040fe20000000000 */
[C---:B------:R-:W-:Y:S01]  /*0510*/  IADD3 R26, PT, PT, R31.reuse, 0x1, RZ ;  /* 0x000000011f1a7810 */ /* 0x040fe20007ffe0ff */
[----:B------:R-:W-:Y:S02]  /*0520*/  VIADD R23, R31, 0x4 ;  /* 0x000000041f177836 */ /* 0x000fe40000000000 */
[----:B------:R-:W-:-:S02]  /*0530*/  HFMA2 R35, -RZ, RZ, 0, 0 ;  /* 0x00000000ff237431 */ /* 0x000fc400000001ff */
[C---:B------:R-:W-:Y:S01]  /*0540*/  VIADD R22, R31.reuse, 0x5 ;  /* 0x000000051f167836 */ /* 0x040fe20000000000 */
[----:B------:R-:W-:Y:S01]  /*0550*/  LOP3.LUT R26, R26, 0xf, RZ, 0xc0, !PT ;  /* 0x0000000f1a1a7812 */ /* 0x000fe200078ec0ff */
[----:B------:R-:W-:Y:S01]  /*0560*/  VIADD R21, R31, 0x6 ;  /* 0x000000061f157836 */ /* 0x000fe20000000000 */
[----:B------:R-:W-:Y:S01]  /*0570*/  LOP3.LUT R25, R25, 0xf, RZ, 0xc0, !PT ;  /* 0x0000000f19197812 */ /* 0x000fe200078ec0ff */
[----:B------:R-:W-:Y:S01]  /*0580*/  @P0 VIADD R7, R7, -UR8 ;  /* 0x8000000807070c36 */ /* 0x000fe20008000000 */
[----:B------:R-:W-:Y:S01]  /*0590*/  LOP3.LUT R24, R24, 0xf, RZ, 0xc0, !PT ;  /* 0x0000000f18187812 */ /* 0x000fe200078ec0ff */
[----:B------:R-:W-:Y:S01]  /*05a0*/  @P0 VIADD R8, R8, 0x1 ;  /* 0x0000000108080836 */ /* 0x000fe20000000000 */
[----:B------:R-:W-:Y:S01]  /*05b0*/  LOP3.LUT R23, R23, 0xf, RZ, 0xc0, !PT ;  /* 0x0000000f17177812 */ /* 0x000fe200078ec0ff */
[----:B------:R-:W-:Y:S01]  /*05c0*/  VIADD R20, R31, 0x7 ;  /* 0x000000071f147836 */ /* 0x000fe20000000000 */
[----:B------:R-:W-:Y:S01]  /*05d0*/  ISETP.GE.U32.AND P1, PT, R7, UR8, PT ;  /* 0x0000000807007c0c */ /* 0x000fe2000bf26070 */
[----:B------:R-:W-:Y:S01]  /*05e0*/  VIADD R2, R31, 0xa ;  /* 0x0000000a1f027836 */ /* 0x000fe20000000000 */
[----:B------:R-:W-:Y:S01]  /*05f0*/  LOP3.LUT R22, R22, 0xf, RZ, 0xc0, !PT ;  /* 0x0000000f16167812 */ /* 0x000fe200078ec0ff */
[----:B------:R-:W-:Y:S01]  /*0600*/  USHF.L.U32 UR5, UR5, 0xa, URZ ;  /* 0x0000000a05057899 */ /* 0x000fe200080006ff */
[----:B------:R-:W-:Y:S01]  /*0610*/  LOP3.LUT R21, R21, 0xf, RZ, 0xc0, !PT ;  /* 0x0000000f15157812 */ /* 0x000fe200078ec0ff */
[----:B-1----:R-:W-:Y:S01]  /*0620*/  ULEA UR7, UR6, UR4, 0x18 ;  /* 0x0000000406077291 */ /* 0x002fe2000f8ec0ff */
[----:B------:R-:W-:Y:S01]  /*0630*/  LOP3.LUT R20, R20, 0xf, RZ, 0xc0, !PT ;  /* 0x0000000f14147812 */ /* 0x000fe200078ec0ff */
[----:B------:R-:W-:Y:S01]  /*0640*/  UIADD3 UR4, UPT, UPT, UR4, 0x2900, URZ ;  /* 0x0000290004047890 */ /* 0x000fe2000fffe0ff */
[----:B------:R-:W-:Y:S01]  /*0650*/  LOP3.LUT R2, R2, 0xf, RZ, 0xc0, !PT ;  /* 0x0000000f02027812 */ /* 0x000fe200078ec0ff */
[----:B------:R-:W-:-:S02]  /*0660*/  UPLOP3.LUT UP0, UPT, UPT, UPT, UPT, 0x80, 0x8 ;  /* 0x000000000008789c */ /* 0x000fc40003f0f070 */
[----:B0-----:R-:W-:Y:S01]  /*0670*/  VIADD R3, R0, UR7 ;  /* 0x0000000700037c36 */ /* 0x001fe20008000000 */
[C---:B------:R-:W-:Y:S01]  /*0680*/  LOP3.LUT R0, R31.reuse, 0x1f0, RZ, 0xc0, !PT ;  /* 0x000001f01f007812 */ /* 0x040fe200078ec0ff */
[----:B------:R-:W-:Y:S01]  /*0690*/  @P1 VIADD R8, R8, 0x1 ;  /* 0x0000000108081836 */ /* 0x000fe20000000000 */
[----:B------:R-:W-:Y:S01]  /*06a0*/  ULEA UR4, UR6, UR4, 0x18 ;  /* 0x0000000406047291 */ /* 0x000fe2000f8ec0ff */
[----:B------:R-:W-:Y:S01]  /*06b0*/  IMAD R28, R28, 0x84, R3 ;  /* 0x000000841c1c7824 */ /* 0x000fe200078e0203 */
[----:B------:R-:W-:Y:S01]  /*06c0*/  @!P2 LOP3.LUT R8, RZ, UR8, RZ, 0x33, !PT ;  /* 0x00000008ff08ac12 */ /* 0x000fe2000f8e33ff */
[----:B------:R-:W-:Y:S01]  /*06d0*/  VIADD R3, R31, 0x9 ;  /* 0x000000091f037836 */ /* 0x000fe20000000000 */
[----:B------:R-:W-:Y:S01]  /*06e0*/  LOP3.LUT R0, R0, 0xf, R31, 0xf8, !PT ;  /* 0x0000000f00007812 */ /* 0x000fe200078ef81f */
[----:B------:R-:W0:Y:S02]  /*06f0*/  LDCU.64 UR8, c[0x0][0x358] ;  /* 0x00006b00ff0877ac */ /* 0x000e240008000a00 */
[----:B------:R-:W-:Y:S01]  /*0700*/  IMAD.IADD R27, R27, 0x1, R8 ;  /* 0x000000011b1b7824 */ /* 0x000fe200078e0208 */
[----:B------:R-:W-:-:S02]  /*0710*/  LOP3.LUT R3, R3, 0xf, RZ, 0xc0, !PT ;  /* 0x0000000f03037812 */ /* 0x000fc400078ec0ff */
[----:B------:R-:W-:-:S07]  /*0720*/  LEA R0, R0, UR4, 0x2 ;  /* 0x0000000400007c11 */ /* 0x000fce000f8e10ff */
.L_x_618:
[----:B------:R-:W-:Y:S01]  /*0730*/  ISETP.GT.U32.AND P0, PT, R31, 0x7f, PT ;  /* 0x0000007f1f00780c */ /* 0x000fe20003f04070 */
[----:B------:R-:W-:Y:S01]  /*0740*/  UPLOP3.LUT UP1, UPT, UPT, UPT, UP0, 0x80, 0x8 ;  /* 0x000000000008789c */ /* 0x000fe20003f2f000 */
[----:B------:R-:W-:Y:S11]  /*0750*/  BSSY.RECONVERGENT B0, `(.L_x_610) ;  /* 0x0000068000007945 */ /* 0x000ff60003800200 */
[----:B--2---:R-:W-:Y:S05]  /*0760*/  @P0 BRA `(.L_x_611) ;  /* 0x0000000400980947 */ /* 0x004fea0003800000 */
[----:B------:R-:W-:Y:S01]  /*0770*/  LOP3.LUT R11, R27, 0x3, RZ, 0xc0, !PT ;  /* 0x000000031b0b7812 */ /* 0x000fe200078ec0ff */
[----:B------:R-:W-:Y:S01]  /*0780*/  BSSY.RECONVERGENT B1, `(.L_x_612) ;  /* 0x000002e000017945 */ /* 0x000fe20003800200 */
[----:B------:R-:W-:Y:S01]  /*0790*/  LEA R32, R30, UR5, 0x6 ;  /* 0x000000051e207c11 */ /* 0x000fe2000f8e30ff */
[----:B------:R-:W-:Y:S01]  /*07a0*/  IMAD.SHL.U32 R33, R29, 0x4, RZ ;  /* 0x000000041d217824 */ /* 0x000fe200078e00ff */
[----:B------:R-:W-:Y:S01]  /*07b0*/  ISETP.NE.AND P1, PT, R11, 0x3, PT ;  /* 0x000000030b00780c */ /* 0x000fe20003f25270 */
[----:B------:R-:W-:Y:S01]  /*07c0*/  IMAD.SHL.U32 R34, R31, 0x4, RZ ;  /* 0x000000041f227824 */ /* 0x000fe200078e00ff */
[----:B------:R-:W-:Y:S01]  /*07d0*/  ISETP.GE.U32.AND P0, PT, R27, 0x3, PT ;  /* 0x000000031b00780c */ /* 0x000fe20003f06070 */
[----:B------:R-:W-:-:S10]  /*07e0*/  IMAD.IADD R32, R32, 0x1, R35 ;  /* 0x0000000120207824 */ /* 0x000fd400078e0223 */
        /* <DEDUP_REMOVED lines=33> */
[----:B------:R-:W-:Y:S01]  /*0a00*/  IMAD.MOV.U32 R34, RZ, RZ, R14 ;  /* 0x000000ffff227224 */ /* 0x000fe200078e000e */
[----:B------:R-:W-:Y:S01]  /*0a10*/  @P1 IADD3 R34, PT, PT, R14, R33, RZ ;  /* 0x000000210e221210 */ /* 0x000fe20007ffe0ff */
[----:B0-----:R-:W-:-:S04]  /*0a20*/  IMAD R13, R15, 0x10, R12 ;  /* 0x000000100f0d7824 */ /* 0x001fc800078e020c */
[----:B------:R-:W-:Y:S01]  /*0a30*/  @P1 IMAD R12, R15, 0x10, R13 ;  /* 0x000000100f0c1824 */ /* 0x000fe200078e020d */
[----:B--2---:R2:W-:Y:S04]  /*0a40*/  STS.128 [R13], R4 ;  /* 0x000000040d007388 */ /* 0x0045e80000000c00 */
[----:B---3--:R2:W-:Y:S02]  /*0a50*/  @P1 STS.128 [R12], R8 ;  /* 0x000000080c001388 */ /* 0x0085e40000000c00 */
.L_x_613:
[----:B0-----:R-:W-:Y:S05]  /*0a60*/  BSYNC.RECONVERGENT B1 ;  /* 0x0000000000017941 */ /* 0x001fea0003800200 */
.L_x_612:
[----:B------:R-:W-:Y:S05]  /*0a70*/  @!P0 BRA `(.L_x_611) ;  /* 0x0000000000d48947 */ /* 0x000fea0003800000 */
[----:B------:R-:W0:Y:S01]  /*0a80*/  S2UR UR6, SR_CgaCtaId ;  /* 0x00000000000679c3 */ /* 0x000e220000008800 */
[----:B------:R-:W-:Y:S01]  /*0a90*/  UMOV UR4, 0x400 ;  /* 0x0000040000047882 */ /* 0x000fe20000000000 */
[C---:B------:R-:W-:Y:S01]  /*0aa0*/  IMAD.SHL.U32 R50, R34.reuse, 0x2, RZ ;  /* 0x0000000222327824 */ /* 0x040fe200078e00ff */
[----:B------:R-:W-:Y:S01]  /*0ab0*/  UIADD3 UR4, UPT, UPT, UR4, 0x2100, URZ ;  /* 0x0000210004047890 */ /* 0x000fe2000fffe0ff */
[----:B------:R-:W-:-:S04]  /*0ac0*/  IMAD.IADD R48, R34, 0x1, R33 ;  /* 0x0000000122307824 */ /* 0x000fc800078e0221 */
[----:B------:R-:W3:Y:S01]  /*0ad0*/  LDC R37, c[0x0][0x360] ;  /* 0x0000d800ff257b82 */ /* 0x000ee20000000800 */
[----:B0-----:R-:W-:-:S06]  /*0ae0*/  ULEA UR4, UR6, UR4, 0x18 ;  /* 0x0000000406047291 */ /* 0x001fcc000f8ec0ff */
[----:B------:R-:W-:Y:S01]  /*0af0*/  LEA R38, R34, UR4, 0x2 ;  /* 0x0000000422267c11 */ /* 0x000fe2000f8e10ff */
[C---:B---3--:R-:W-:Y:S02]  /*0b00*/  IMAD R36, R37.reuse, 0xc, R34 ;  /* 0x0000000c25247824 */ /* 0x048fe400078e0222 */
[C---:B------:R-:W-:Y:S02]  /*0b10*/  IMAD R42, R37.reuse, 0x18, R50 ;  /* 0x00000018252a7824 */ /* 0x040fe400078e0232 */
[C---:B------:R-:W-:Y:S02]  /*0b20*/  IMAD R44, R37.reuse, 0x8, R34 ;  /* 0x00000008252c7824 */ /* 0x040fe400078e0222 */
[C-C-:B------:R-:W-:Y:S02]  /*0b30*/  IMAD R46, R37.reuse, 0x10, R50.reuse ;  /* 0x00000010252e7824 */ /* 0x140fe400078e0232 */
[----:B------:R-:W-:-:S07]  /*0b40*/  IMAD R40, R37, 0x8, R50 ;  /* 0x0000000825287824 */ /* 0x000fce00078e0232 */
.L_x_614:
[----:B---3--:R-:W0:Y:S01]  /*0b50*/  LDC.64 R16, c[0x0][0x390] ;  /* 0x0000e400ff107b82 */ /* 0x008e220000000a00 */
[----:B-12---:R-:W-:Y:S02]  /*0b60*/  LOP3.LUT R5, R50, 0x3c0, RZ, 0xc0, !PT ;  /* 0x000003c032057812 */ /* 0x006fe400078ec0ff */
        /* <DEDUP_REMOVED lines=38> */
.L_x_611:
[----:B0-----:R-:W-:Y:S05]  /*0dd0*/  BSYNC.RECONVERGENT B0 ;  /* 0x0000000000007941 */ /* 0x001fea0003800200 */
.L_x_610:
[----:B------:R-:W0:Y:S01]  /*0de0*/  S2UR UR6, SR_CgaCtaId ;  /* 0x00000000000679c3 */ /* 0x000e220000008800 */
[C---:B--23--:R-:W-:Y:S01]  /*0df0*/  SHF.L.U32 R9, R31.reuse, 0x2, RZ ;  /* 0x000000021f097819 */ /* 0x04cfe200000006ff */
[----:B------:R-:W-:Y:S01]  /*0e00*/  BSSY.RECONVERGENT B0, `(.L_x_615) ;  /* 0x0000015000007945 */ /* 0x000fe20003800200 */
[----:B------:R-:W-:Y:S01]  /*0e10*/  IMAD R35, R30, 0x40, R35 ;  /* 0x000000401e237824 */ /* 0x000fe200078e0223 */
[----:B------:R-:W-:Y:S01]  /*0e20*/  SHF.R.U32.HI R10, RZ, 0x4, R31 ;  /* 0x00000004ff0a7819 */ /* 0x000fe2000001161f */
[----:B------:R-:W-:Y:S01]  /*0e30*/  UMOV UR4, 0x400 ;  /* 0x0000040000047882 */ /* 0x000fe20000000000 */
[----:B------:R-:W-:Y:S02]  /*0e40*/  LOP3.LUT R8, R31, 0xf, RZ, 0xc0, !PT ;  /* 0x0000000f1f087812 */ /* 0x000fe400078ec0ff */
[----:B------:R-:W-:Y:S01]  /*0e50*/  LOP3.LUT R9, R9, 0x3c, RZ, 0xc0, !PT ;  /* 0x0000003c09097812 */ /* 0x000fe200078ec0ff */
[----:B0-----:R-:W-:-:S12]  /*0e60*/  ULEA UR7, UR6, UR4, 0x18 ;  /* 0x0000000406077291 */ /* 0x001fd8000f8ec0ff */
.L_x_616:
        /* <DEDUP_REMOVED lines=15> */
.L_x_615:
[----:B------:R-:W-:Y:S01]  /*0f60*/  BAR.SYNC.DEFER_BLOCKING 0x0 ;  /* 0x0000000000007b1d */ /* 0x000fe20000010000 */
[C---:B0-----:R-:W-:Y:S01]  /*0f70*/  VIADD R6, R31.reuse, 0xb ;  /* 0x0000000b1f067836 */ /* 0x041fe20000000000 */
[----:B------:R-:W-:Y:S01]  /*0f80*/  UIADD3 UR4, UPT, UPT, UR4, 0x2100, URZ ;  /* 0x0000210004047890 */ /* 0x000fe2000fffe0ff */
[C---:B------:R-:W-:Y:S01]  /*0f90*/  VIADD R7, R31.reuse, 0xc ;  /* 0x0000000c1f077836 */ /* 0x040fe20000000000 */
[C---:B------:R-:W-:Y:S01]  /*0fa0*/  IADD3 R11, PT, PT, R31.reuse, -0x1, RZ ;  /* 0xffffffff1f0b7810 */ /* 0x040fe20007ffe0ff */
[C---:B------:R-:W-:Y:S01]  /*0fb0*/  VIADD R9, R31.reuse, 0xd ;  /* 0x0000000d1f097836 */ /* 0x040fe20000000000 */
[----:B------:R-:W-:Y:S01]  /*0fc0*/  LOP3.LUT R6, R6, 0xf, RZ, 0xc0, !PT ;  /* 0x0000000f06067812 */ /* 0x000fe200078ec0ff */
[----:B------:R-:W-:Y:S01]  /*0fd0*/  VIADD R10, R31, 0xe ;  /* 0x0000000e1f0a7836 */ /* 0x000fe20000000000 */
        /* <DEDUP_REMOVED lines=8> */
[----:B------:R0:W1:Y:S08]  /*1060*/  LDS R4, [R28] ;  /* 0x000000001c047984 */ /* 0x0000700000000800 */
.L_x_617:
[----:B------:R-:W-:Y:S01]  /*1070*/  LOP3.LUT R42, R31, 0x10, RZ, 0xc0, !PT ;  /* 0x000000101f2a7812 */ /* 0x000fe200078ec0ff */
[----:B------:R-:W-:Y:S01]  /*1080*/  LDS R56, [R0] ;  /* 0x0000000000387984 */ /* 0x000fe20000000800 */
[----:B------:R-:W-:Y:S02]  /*1090*/  UPLOP3.LUT UP2, UPT, UPT, UPT, UP0, 0x80, 0x8 ;  /* 0x000000000008789c */ /* 0x000fe40003f4f000 */
[----:B------:R-:W-:Y:S01]  /*10a0*/  UPLOP3.LUT UP0, UPT, UPT, UPT, UPT, 0x40, 0x4 ;  /* 0x000000000004789c */ /* 0x000fe20003f0e870 */
[----:B------:R-:W-:Y:S01]  /*10b0*/  VIADD R42, R42, UR4 ;  /* 0x000000042a2a7c36 */ /* 0x000fe20008000000 */
[----:B------:R-:W-:-:S04]  /*10c0*/  UMOV UR4, 0x10 ;  /* 0x0000001000047882 */ /* 0x000fc80000000000 */
[----:B------:R-:W-:-:S04]  /*10d0*/  LOP3.LUT R42, R42, 0x10, RZ, 0xc0, !PT ;  /* 0x000000102a2a7812 */ /* 0x000fc800078ec0ff */
[----:B------:R-:W-:Y:S02]  /*10e0*/  LOP3.LUT R47, R42, 0x1e0, R5, 0xf8, !PT ;  /* 0x000001e02a2f7812 */ /* 0x000fe400078ef805 */
[----:B------:R-:W-:Y:S02]  /*10f0*/  LOP3.LUT R41, R26, R42, RZ, 0xfc, !PT ;  /* 0x0000002a1a297212 */ /* 0x000fe400078efcff */
[C---:B------:R-:W-:Y:S01]  /*1100*/  LOP3.LUT R12, R47.reuse, 0xf, R31, 0xf8, !PT ;  /* 0x0000000f2f0c7812 */ /* 0x040fe200078ef81f */
[----:B------:R-:W-:Y:S01]  /*1110*/  IMAD R35, R8, -0x1f, R47 ;  /* 0xffffffe108237824 */ /* 0x000fe200078e022f */
[----:B--2---:R-:W-:Y:S01]  /*1120*/  LOP3.LUT R13, R47, R26, RZ, 0xfc, !PT ;  /* 0x0000001a2f0d7212 */ /* 0x004fe200078efcff */
        /* <DEDUP_REMOVED lines=9> */
[----:B------:R-:W2:Y:S01]  /*11c0*/  LDS R12, [R12] ;  /* 0x000000000c0c7984 */ /* 0x000ea20000000800 */
[C---:B------:R-:W-:Y:S02]  /*11d0*/  LOP3.LUT R13, R47.reuse, R23, RZ, 0xfc, !PT ;  /* 0x000000172f0d7212 */ /* 0x040fe400078efcff */
[----:B------:R-:W-:Y:S01]  /*11e0*/  LOP3.LUT R15, R47, R22, RZ, 0xfc, !PT ;  /* 0x000000162f0f7212 */ /* 0x000fe200078efcff */
[----:B------:R-:W-:Y:S01]  /*11f0*/  LDS R18, [R18] ;  /* 0x0000000012127984 */ /* 0x000fe20000000800 */
[----:B------:R-:W-:-:S02]  /*1200*/  LEA R40, R13, UR6, 0x2 ;  /* 0x000000060d287c11 */ /* 0x000fc4000f8e10ff */
[-C--:B------:R-:W-:Y:S01]  /*1210*/  LOP3.LUT R13, R25, R42.reuse, RZ, 0xfc, !PT ;  /* 0x0000002a190d7212 */ /* 0x080fe200078efcff */
[----:B------:R-:W-:Y:S01]  /*1220*/  LDS R16, [R16] ;  /* 0x0000000010107984 */ /* 0x000fe20000000800 */
[----:B------:R-:W-:Y:S02]  /*1230*/  LEA R38, R15, UR6, 0x2 ;  /* 0x000000060f267c11 */ /* 0x000fe4000f8e10ff */
[C---:B------:R-:W-:Y:S01]  /*1240*/  LOP3.LUT R17, R47.reuse, R21, RZ, 0xfc, !PT ;  /* 0x000000152f117212 */ /* 0x040fe200078efcff */
[----:B------:R-:W-:Y:S01]  /*1250*/  LDS R40, [R40] ;  /* 0x0000000028287984 */ /* 0x000fe20000000800 */
[----:B------:R-:W-:Y:S02]  /*1260*/  LOP3.LUT R15, R24, R42, RZ, 0xfc, !PT ;  /* 0x0000002a180f7212 */ /* 0x000fe400078efcff */
[----:B------:R-:W-:Y:S01]  /*1270*/  LOP3.LUT R19, R47, R20, RZ, 0xfc, !PT ;  /* 0x000000142f137212 */ /* 0x000fe200078efcff */
[----:B------:R-:W3:Y:S01]  /*1280*/  SHFL.IDX PT, R46, R4, R13, 0x1f ;  /* 0x00001f0d042e7589 */ /* 0x000ee200000e0000 */
[----:B------:R-:W-:-:S02]  /*1290*/  LEA R17, R17, UR6, 0x2 ;  /* 0x0000000611117c11 */ /* 0x000fc4000f8e10ff */
[----:B------:R-:W-:Y:S01]  /*12a0*/  LEA R34, R19, UR6, 0x2 ;  /* 0x0000000613227c11 */ /* 0x000fe2000f8e10ff */
[----:B------:R-:W-:Y:S01]  /*12b0*/  LDS R38, [R38] ;  /* 0x0000000026267984 */ /* 0x000fe20000000800 */
[----:B------:R-:W-:Y:S02]  /*12c0*/  LOP3.LUT R32, R47, 0x8, R8, 0xf6, !PT ;  /* 0x000000082f207812 */ /* 0x000fe400078ef608 */
[-C--:B------:R-:W-:Y:S01]  /*12d0*/  LOP3.LUT R33, R23, R42.reuse, RZ, 0xfc, !PT ;  /* 0x0000002a17217212 */ /* 0x080fe200078efcff */
[----:B------:R-:W4:Y:S01]  /*12e0*/  SHFL.IDX PT, R45, R4, R15, 0x1f ;  /* 0x00001f0f042d7589 */ /* 0x000f2200000e0000 */
[----:B------:R-:W-:Y:S02]  /*12f0*/  LOP3.LUT R19, R47, R3, RZ, 0xfc, !PT ;  /* 0x000000032f137212 */ /* 0x000fe400078efcff */
[----:B------:R-:W-:Y:S01]  /*1300*/  LEA R32, R32, UR6, 0x2 ;  /* 0x0000000620207c11 */ /* 0x000fe2000f8e10ff */
[----:B------:R5:W-:Y:S01]  /*1310*/  LDS R36, [R17] ;  /* 0x0000000011247984 */ /* 0x000be20000000800 */
[----:B------:R-:W-:-:S02]  /*1320*/  LOP3.LUT R43, R22, R42, RZ, 0xfc, !PT ;  /* 0x0000002a162b7212 */ /* 0x000fc400078efcff */
[----:B------:R-:W-:Y:S01]  /*1330*/  LEA R19, R19, UR6, 0x2 ;  /* 0x0000000613137c11 */ /* 0x000fe2000f8e10ff */
[----:B------:R-:W-:Y:S01]  /*1340*/  LDS R34, [R34] ;  /* 0x0000000022227984 */ /* 0x000fe20000000800 */
[-C--:B------:R-:W-:Y:S02]  /*1350*/  LOP3.LUT R39, R21, R42.reuse, RZ, 0xfc, !PT ;  /* 0x0000002a15277212 */ /* 0x080fe400078efcff */
[C---:B------:R-:W-:Y:S01]  /*1360*/  LOP3.LUT R48, R47.reuse, R7, RZ, 0xfc, !PT ;  /* 0x000000072f307212 */ /* 0x040fe200078efcff */
[----:B------:R-:W0:Y:S01]  /*1370*/  SHFL.IDX PT, R51, R4, R33, 0x1f ;  /* 0x00001f2104337589 */ /* 0x000e2200000e0000 */
[----:B-1----:R-:W-:Y:S01]  /*1380*/  IMAD R37, R14, R37, RZ ;  /* 0x000000250e257224 */ /* 0x002fe200078e02ff */
[----:B-----5:R-:W-:Y:S02]  /*1390*/  LOP3.LUT R17, R20, R42, RZ, 0xfc, !PT ;  /* 0x0000002a14117212 */ /* 0x020fe400078efcff */
[----:B------:R-:W-:Y:S01]  /*13a0*/  LDS R32, [R32] ;  /* 0x0000000020207984 */ /* 0x000fe20000000800 */
[----:B--2---:R-:W-:Y:S01]  /*13b0*/  IMAD R37, R12, R44, R37 ;  /* 0x0000002c0c257224 */ /* 0x004fe200078e0225 */
[----:B------:R-:W-:-:S02]  /*13c0*/  LOP3.LUT R44, R47, R2, RZ, 0xfc, !PT ;  /* 0x000000022f2c7212 */ /* 0x000fc400078efcff */
[----:B------:R-:W1:Y:S01]  /*13d0*/  SHFL.IDX PT, R49, R4, R43, 0x1f ;  /* 0x00001f2b04317589 */ /* 0x000e6200000e0000 */
[----:B---3--:R-:W-:Y:S01]  /*13e0*/  IMAD R46, R18, R46, R37 ;  /* 0x0000002e122e7224 */ /* 0x008fe200078e0225 */
[----:B------:R-:W-:Y:S02]  /*13f0*/  LOP3.LUT R37, R42, 0x8, R8, 0xf6, !PT ;  /* 0x000000082a257812 */ /* 0x000fe400078ef608 */
[----:B------:R-:W-:Y:S01]  /*1400*/  LDS R19, [R19] ;  /* 0x0000000013137984 */ /* 0x000fe20000000800 */
[----:B----4-:R-:W-:Y:S01]  /*1410*/  IMAD R46, R16, R45, R46 ;  /* 0x0000002d102e7224 */ /* 0x010fe200078e022e */
[----:B------:R-:W-:Y:S02]  /*1420*/  LOP3.LUT R45, R3, R42, RZ, 0xfc, !PT ;  /* 0x0000002a032d7212 */ /* 0x000fe400078efcff */
[----:B------:R-:W2:Y:S01]  /*1430*/  SHFL.IDX PT, R55, R4, R39, 0x1f ;  /* 0x00001f2704377589 */ /* 0x000ea200000e0000 */
[----:B------:R-:W-:Y:S02]  /*1440*/  LEA R44, R44, UR6, 0x2 ;  /* 0x000000062c2c7c11 */ /* 0x000fe4000f8e10ff */
[----:B------:R-:W-:Y:S01]  /*1450*/  LEA R48, R48, UR6, 0x2 ;  /* 0x0000000630307c11 */ /* 0x000fe2000f8e10ff */
[----:B------:R-:W3:Y:S01]  /*1460*/  SHFL.IDX PT, R53, R4, R17, 0x1f ;  /* 0x00001f1104357589 */ /* 0x000ee200000e0000 */
[----:B------:R-:W-:-:S03]  /*1470*/  LOP3.LUT R52, R47, R10, RZ, 0xfc, !PT ;  /* 0x0000000a2f347212 */ /* 0x000fc600078efcff */
[----:B------:R-:W4:Y:S01]  /*1480*/  SHFL.IDX PT, R57, R4, R37, 0x1f ;  /* 0x00001f2504397589 */ /* 0x000f2200000e0000 */
[----:B0-----:R-:W-:Y:S01]  /*1490*/  IMAD R51, R40, R51, R46 ;  /* 0x0000003328337224 */ /* 0x001fe200078e022e */
[----:B------:R-:W-:Y:S02]  /*14a0*/  LOP3.LUT R46, R47, R6, RZ, 0xfc, !PT ;  /* 0x000000062f2e7212 */ /* 0x000fe400078efcff */
[----:B------:R-:W0:Y:S01]  /*14b0*/  SHFL.IDX PT, R50, R4, R45, 0x1f ;  /* 0x00001f2d04327589 */ /* 0x000e2200000e0000 */
[----:B------:R-:W-:Y:S02]  /*14c0*/  LEA R52, R52, UR6, 0x2 ;  /* 0x0000000634347c11 */ /* 0x000fe4000f8e10ff */
[----:B------:R-:W-:Y:S01]  /*14d0*/  LEA R46, R46, UR6, 0x2 ;  /* 0x000000062e2e7c11 */ /* 0x000fe2000f8e10ff */
[----:B------:R-:W-:Y:S01]  /*14e0*/  LDS R44, [R44] ;  /* 0x000000002c2c7984 */ /* 0x000fe20000000800 */
[----:B-1----:R-:W-:Y:S01]  /*14f0*/  IMAD R49, R38, R49, R51 ;  /* 0x0000003126317224 */ /* 0x002fe200078e0233 */
[----:B------:R-:W-:-:S02]  /*1500*/  LOP3.LUT R51, R6, R42, RZ, 0xfc, !PT ;  /* 0x0000002a06337212 */ /* 0x000fc400078efcff */
[----:B------:R-:W-:Y:S01]  /*1510*/  LDS R48, [R48] ;  /* 0x0000000030307984 */ /* 0x000fe20000000800 */
[----:B--2---:R-:W-:-:S03]  /*1520*/  IMAD R49, R36, R55, R49 ;  /* 0x0000003724317224 */ /* 0x004fc600078e0231 */
[----:B------:R-:W-:Y:S01]  /*1530*/  LDS R46, [R46] ;  /* 0x000000002e2e7984 */ /* 0x000fe20000000800 */
[----:B---3--:R-:W-:Y:S01]  /*1540*/  IMAD R53, R34, R53, R49 ;  /* 0x0000003522357224 */ /* 0x008fe200078e0231 */
[----:B------:R-:W-:Y:S02]  /*1550*/  LOP3.LUT R49, R2, R42, RZ, 0xfc, !PT ;  /* 0x0000002a02317212 */ /* 0x000fe400078efcff */
[----:B------:R-:W-:Y:S01]  /*1560*/  LDS R52, [R52] ;  /* 0x0000000034347984 */ /* 0x000fe20000000800 */
[----:B----4-:R-:W-:-:S03]  /*1570*/  IMAD R53, R32, R57, R53 ;  /* 0x0000003920357224 */ /* 0x010fc600078e0235 */
[----:B------:R-:W1:Y:S01]  /*1580*/  SHFL.IDX PT, R55, R4, R49, 0x1f ;  /* 0x00001f3104377589 */ /* 0x000e6200000e0000 */
[----:B0-----:R-:W-:Y:S01]  /*1590*/  IMAD R54, R19, R50, R53 ;  /* 0x0000003213367224 */ /* 0x001fe200078e0235 */
[----:B------:R-:W-:Y:S02]  /*15a0*/  LOP3.LUT R50, R47, R9, RZ, 0xfc, !PT ;  /* 0x000000092f327212 */ /* 0x000fe400078efcff */
[----:B------:R-:W0:Y:S01]  /*15b0*/  SHFL.IDX PT, R57, R4, R51, 0x1f ;  /* 0x00001f3304397589 */ /* 0x000e2200000e0000 */
[-C--:B------:R-:W-:Y:S02]  /*15c0*/  LOP3.LUT R53, R7, R42.reuse, RZ, 0xfc, !PT ;  /* 0x0000002a07357212 */ /* 0x080fe400078efcff */
[----:B------:R-:W-:Y:S02]  /*15d0*/  LEA R50, R50, UR6, 0x2 ;  /* 0x0000000632327c11 */ /* 0x000fe4000f8e10ff */
[----:B------:R-:W-:Y:S01]  /*15e0*/  LOP3.LUT R47, R47, R11, RZ, 0xfc, !PT ;  /* 0x0000000b2f2f7212 */ /* 0x000fe200078efcff */
[----:B------:R-:W2:Y:S03]  /*15f0*/  SHFL.IDX PT, R59, R4, R53, 0x1f ;  /* 0x00001f35043b7589 */ /* 0x000ea600000e0000 */
[----:B------:R-:W-:Y:S01]  /*1600*/  LEA R47, R47, UR6, 0x2 ;  /* 0x000000062f2f7c11 */ /* 0x000fe2000f8e10ff */
[----:B------:R-:W-:Y:S05]  /*1610*/  LDS R50, [R50] ;  /* 0x0000000032327984 */ /* 0x000fea0000000800 */
[----:B------:R-:W-:Y:S01]  /*1620*/  LDS R47, [R47] ;  /* 0x000000002f2f7984 */ /* 0x000fe20000000800 */
[----:B-1----:R-:W-:Y:S01]  /*1630*/  IMAD R54, R44, R55, R54 ;  /* 0x000000372c367224 */ /* 0x002fe200078e0236 */
[----:B------:R-:W-:-:S05]  /*1640*/  LOP3.LUT R55, R9, R42, RZ, 0xfc, !PT ;  /* 0x0000002a09377212 */ /* 0x000fca00078efcff */
[----:B------:R-:W1:Y:S01]  /*1650*/  SHFL.IDX PT, R61, R4, R55, 0x1f ;  /* 0x00001f37043d7589 */ /* 0x000e6200000e0000 */
[----:B0-----:R-:W-:Y:S01]  /*1660*/  IMAD R54, R46, R57, R54 ;  /* 0x000000392e367224 */ /* 0x001fe200078e0236 */
[----:B------:R-:W-:-:S03]  /*1670*/  LOP3.LUT R57, R10, R42, RZ, 0xfc, !PT ;  /* 0x0000002a0a397212 */ /* 0x000fc600078efcff */
[----:B--2---:R-:W-:Y:S02]  /*1680*/  IMAD R59, R48, R59, R54 ;  /* 0x0000003b303b7224 */ /* 0x004fe400078e0236 */
[----:B------:R-:W0:Y:S02]  /*1690*/  SHFL.IDX PT, R54, R4, R57, 0x1f ;  /* 0x00001f3904367589 */ /* 0x000e2400000e0000 */
[----:B-1----:R-:W-:Y:S01]  /*16a0*/  IMAD R61, R50, R61, R59 ;  /* 0x0000003d323d7224 */ /* 0x002fe200078e023b */
[----:B------:R-:W-:-:S05]  /*16b0*/  LOP3.LUT R59, R11, R42, RZ, 0xfc, !PT ;  /* 0x0000002a0b3b7212 */ /* 0x000fca00078efcff */
[----:B------:R-:W1:Y:S01]  /*16c0*/  SHFL.IDX PT, R42, R4, R59, 0x1f ;  /* 0x00001f3b042a7589 */ /* 0x000e6200000e0000 */
[----:B0-----:R-:W-:-:S04]  /*16d0*/  IMAD R54, R52, R54, R61 ;  /* 0x0000003634367224 */ /* 0x001fc800078e023d */
[----:B-1----:R-:W-:-:S04]  /*16e0*/  IMAD R61, R47, R42, R54 ;  /* 0x0000002a2f3d7224 */ /* 0x002fc800078e0236 */
[----:B------:R-:W-:-:S05]  /*16f0*/  IMAD.IADD R61, R61, 0x1, R56 ;  /* 0x000000013d3d7824 */ /* 0x000fca00078e0238 */
        /* <DEDUP_REMOVED lines=38> */
[----:B------:R-:W-:Y:S01]  /*1960*/  IMAD.MOV.U32 R35, RZ, RZ, 0x20 ;  /* 0x00000020ff237424 */ /* 0x000fe200078e00ff */
[----:B------:R-:W-:Y:S01]  /*1970*/  UPLOP3.LUT UP0, UPT, UPT, UPT, UPT, 0x40, 0x4 ;  /* 0x000000000004789c */ /* 0x000fe20003f0e870 */
[----:B------:R-:W-:Y:S10]  /*1980*/  BRA.U UP1, `(.L_x_618) ;  /* 0xffffffed01687547 */ /* 0x000ff4000b83ffff */
[----:B------:R-:W-:Y:S01]  /*1990*/  BAR.SYNC.DEFER_BLOCKING 0x0 ;  /* 0x0000000000007b1d */ /* 0x000fe20000010000 */
[----:B------:R-:W-:-:S13]  /*19a0*/  ISETP.GT.U32.AND P0, PT, R31, 0xff, PT ;  /* 0x000000ff1f00780c */ /* 0x000fda0003f04070 */
[----:B------:R-:W-:Y:S05]  /*19b0*/  @P0 EXIT ;  /* 0x000000000000094d */ /* 0x000fea0003800000 */
[----:B--2---:R-:W-:Y:S01]  /*19c0*/  IMAD.SHL.U32 R0, R29, 0x4, RZ ;  /* 0x000000041d007824 */ /* 0x004fe200078e00ff */
[----:B------:R-:W-:Y:S01]  /*19d0*/  SHF.L.U32 R5, R31, 0x2, RZ ;  /* 0x000000021f057819 */ /* 0x000fe200000006ff */
[----:B------:R-:W0:Y:S01]  /*19e0*/  S2UR UR7, SR_CgaCtaId ;  /* 0x00000000000779c3 */ /* 0x000e220000008800 */
[----:B------:R-:W-:Y:S01]  /*19f0*/  UMOV UR6, 0x400 ;  /* 0x0000040000067882 */ /* 0x000fe20000000000 */
[----:B------:R-:W1:Y:S01]  /*1a00*/  I2F.U32.RP R6, R0 ;  /* 0x0000000000067306 */ /* 0x000e620000209000 */
[----:B------:R-:W-:Y:S01]  /*1a10*/  ISETP.NE.U32.AND P2, PT, R0, RZ, PT ;  /* 0x000000ff0000720c */ /* 0x000fe20003f45070 */
[----:B------:R-:W-:Y:S01]  /*1a20*/  IMAD.IADD R8, R5, 0x1, R0 ;  /* 0x0000000105087824 */ /* 0x000fe200078e0200 */
[----:B------:R-:W-:Y:S01]  /*1a30*/  BSSY.RECONVERGENT B0, `(.L_x_619) ;  /* 0x000002d000007945 */ /* 0x000fe20003800200 */
[----:B------:R-:W-:-:S03]  /*1a40*/  IMAD.SHL.U32 R33, R31, 0x4, RZ ;  /* 0x000000041f217824 */ /* 0x000fc600078e00ff */
[C---:B------:R-:W-:Y:S02]  /*1a50*/  ISETP.GE.U32.AND P0, PT, R8.reuse, 0x400, PT ;  /* 0x000004000800780c */ /* 0x040fe40003f06070 */
[----:B------:R-:W-:Y:S02]  /*1a60*/  VIMNMX.U32 R4, PT, PT, R8, 0x400, !PT ;  /* 0x0000040008047848 */ /* 0x000fe40007fe0000 */
[----:B------:R-:W-:Y:S01]  /*1a70*/  SEL R5, RZ, 0x1, P0 ;  /* 0x00000001ff057807 */ /* 0x000fe20000000000 */
[----:B-1----:R-:W1:Y:S02]  /*1a80*/  MUFU.RCP R6, R6 ;  /* 0x0000000600067308 */ /* 0x002e640000001000 */
[----:B-1----:R-:W-:-:S06]  /*1a90*/  VIADD R2, R6, 0xffffffe ;  /* 0x0ffffffe06027836 */ /* 0x002fcc0000000000 */
[----:B------:R1:W2:Y:S02]  /*1aa0*/  F2I.FTZ.U32.TRUNC.NTZ R3, R2 ;  /* 0x0000000200037305 */ /* 0x0002a4000021f000 */
[----:B-1----:R-:W-:Y:S02]  /*1ab0*/  IMAD.MOV.U32 R2, RZ, RZ, RZ ;  /* 0x000000ffff027224 */ /* 0x002fe400078e00ff */
[----:B--2---:R-:W-:-:S04]  /*1ac0*/  IMAD.MOV R7, RZ, RZ, -R3 ;  /* 0x000000ffff077224 */ /* 0x004fc800078e0a03 */
[----:B------:R-:W-:-:S04]  /*1ad0*/  IMAD R7, R7, R0, RZ ;  /* 0x0000000007077224 */ /* 0x000fc800078e02ff */
        /* <DEDUP_REMOVED lines=16> */
[----:B------:R-:W0:Y:S01]  /*1be0*/  LDC.64 R2, c[0x0][0x3a0] ;  /* 0x0000e800ff027b82 */ /* 0x000e220000000a00 */
[----:B------:R-:W-:Y:S01]  /*1bf0*/  UIADD3 UR4, UPT, UPT, UR6, 0x2900, URZ ;  /* 0x0000290006047890 */ /* 0x000fe2000fffe0ff */
[----:B------:R-:W-:Y:S02]  /*1c00*/  VIADD R4, R5, 0x1 ;  /* 0x0000000105047836 */ /* 0x000fe40000000000 */
[----:B------:R-:W-:Y:S01]  /*1c10*/  VIADD R5, R33, UR5 ;  /* 0x0000000521057c36 */ /* 0x000fe20008000000 */
[----:B------:R-:W-:Y:S02]  /*1c20*/  ULEA UR4, UR7, UR4, 0x18 ;  /* 0x0000000407047291 */ /* 0x000fe4000f8ec0ff */
[----:B------:R-:W-:-:S04]  /*1c30*/  LOP3.LUT R4, R4, 0x3, RZ, 0xc0, !PT ;  /* 0x0000000304047812 */ /* 0x000fc800078ec0ff */
[----:B------:R-:W-:Y:S01]  /*1c40*/  LEA R31, R31, UR4, 0x4 ;  /* 0x000000041f1f7c11 */ /* 0x000fe2000f8e20ff */
[----:B------:R-:W-:Y:S02]  /*1c50*/  IMAD.MOV R4, RZ, RZ, -R4 ;  /* 0x000000ffff047224 */ /* 0x000fe400078e0a04 */
[----:B0-----:R-:W-:-:S07]  /*1c60*/  IMAD.WIDE.U32 R2, R5, 0x4, R2 ;  /* 0x0000000405027825 */ /* 0x001fce00078e0002 */
.L_x_621:
        /* <DEDUP_REMOVED lines=9> */
.L_x_620:
[----:B------:R-:W-:Y:S05]  /*1d00*/  BSYNC.RECONVERGENT B0 ;  /* 0x0000000000007941 */ /* 0x000fea0003800200 */
.L_x_619:
[----:B------:R-:W-:Y:S05]  /*1d10*/  @!P1 EXIT ;  /* 0x000000000000994d */ /* 0x000fea0003800000 */
[----:B------:R-:W0:Y:S01]  /*1d20*/  LDC R39, c[0x0][0x360] ;  /* 0x0000d800ff277b82 */ /* 0x000e220000000800 */
[----:B------:R-:W-:Y:S01]  /*1d30*/  UIADD3 UR4, UPT, UPT, UR6, 0x2900, URZ ;  /* 0x0000290006047890 */ /* 0x000fe2000fffe0ff */
[----:B------:R-:W-:-:S03]  /*1d40*/  IADD3 R29, PT, PT, R33, UR5, RZ ;  /* 0x00000005211d7c10 */ /* 0x000fc6000fffe0ff */
[----:B------:R-:W-:Y:S02]  /*1d50*/  ULEA UR4, UR7, UR4, 0x18 ;  /* 0x0000000407047291 */ /* 0x000fe4000f8ec0ff */
[----:B------:R-:W-:Y:S01]  /*1d60*/  IMAD.IADD R37, R29, 0x1, R0 ;  /* 0x000000011d257824 */ /* 0x000fe200078e0200 */
[----:B------:R-:W1:Y:S03]  /*1d70*/  LDC.64 R26, c[0x0][0x3a0] ;  /* 0x0000e800ff1a7b82 */ /* 0x000e660000000a00 */
[----:B------:R-:W-:Y:S01]  /*1d80*/  LEA R28, R33, UR4, 0x2 ;  /* 0x00000004211c7c11 */ /* 0x000fe2000f8e10ff */
[C-C-:B0-----:R-:W-:Y:S02]  /*1d90*/  IMAD R31, R39.reuse, 0xc, R29.reuse ;  /* 0x0000000c271f7824 */ /* 0x141fe400078e021d */
[----:B------:R-:W-:-:S07]  /*1da0*/  IMAD R35, R39, 0x8, R29 ;  /* 0x0000000827237824 */ /* 0x000fce00078e021d */
.L_x_622:
        /* <DEDUP_REMOVED lines=26> */
        .weak           $__internal_30_$__cuda_sm20_div_u16
        .type           $__internal_30_$__cuda_sm20_div_u16,@function
        .size           $__internal_30_$__cuda_sm20_div_u16,(.L_x_2368 - $__internal_30_$__cuda_sm20_div_u16)
$__internal_30_$__cuda_sm20_div_u16:
        /* <DEDUP_REMOVED lines=14> */
[----:B------:R-:W-:-:S05]  /*2030*/  IMAD.MOV.U32 R2, RZ, RZ, R6 ;  /* 0x000000ffff027224 */ /* 0x000fca00078e0006 */
[----:B------:R-:W0:Y:S02]  /*2040*/  F2I.U32.TRUNC.NTZ R5, R5 ;  /* 0x0000000500057305 */ /* 0x000e24000020f000 */
[----:B0-----:R-:W-:Y:S01]  /*2050*/  LOP3.LUT R7, R5, 0xffff, RZ, 0xc0, !PT ;  /* 0x0000ffff05077812 */ /* 0x001fe200078ec0ff */
[----:B------:R-:W-:Y:S01]  /*2060*/  @!P0 IMAD.MOV.U32 R7, RZ, RZ, -0x1 ;  /* 0xffffffffff078424 */ /* 0x000fe200078e00ff */
[----:B------:R-:W-:Y:S06]  /*2070*/  RET.REL.NODEC R2 `(_Z9cuda_gemmIiLj512ELj1ELj1ELj1024ELj64ELj64ELj128ELj1ELj1EEvjjjPKT_S2_PS0_jjj) ;  /* 0xffffffdc02e07950 */ /* 0x000fec0003c3ffff */
.L_x_623:
        /* <DEDUP_REMOVED lines=16> */
.L_x_2368:


//--------------------- .text._Z9cuda_gemmIiLj512ELj1ELj1ELj1024ELj64ELj64ELj128ELj0ELj1EEvjjjPKT_S2_PS0_jjj --------------------------
	.section	.text._Z9cuda_gemmIiLj512ELj1ELj1ELj1024ELj64ELj64ELj128ELj0ELj1EEvjjjPKT_S2_PS0_jjj,"ax",@progbits
	.align	128
        .global         _Z9cuda_gemmIiLj512ELj1ELj1ELj1024ELj64ELj64ELj128ELj0ELj1EEvjjjPKT_S2_PS0_jjj
        .type           _Z9cuda_gemmIiLj512ELj1ELj1ELj1024ELj64ELj64ELj128ELj0ELj1EEvjjjPKT_S2_PS0_jjj,@function
        .size           _Z9cuda_gemmIiLj512ELj1ELj1ELj1024ELj64ELj64ELj128ELj0ELj1EEvjjjPKT_S2_PS0_jjj,(.L_x_2369 - _Z9cuda_gemmIiLj512ELj1ELj1ELj1024ELj64ELj64ELj128ELj0ELj1EEvjjjPKT_S2_PS0_jjj)
        .other          _Z9cuda_gemmIiLj512ELj1ELj1ELj1024ELj64ELj64ELj128ELj0ELj1EEvjjjPKT_S2_PS0_jjj,@"STO_CUDA_ENTRY STV_DEFAULT"
_Z9cuda_gemmIiLj512ELj1ELj1ELj1024ELj64ELj64ELj128ELj0ELj1EEvjjjPKT_S2_PS0_jjj:
.text._Z9cuda_gemmIiLj512ELj1ELj1ELj1024ELj64ELj64ELj128ELj0ELj1EEvjjjPKT_S2_PS0_jjj:
        /* <DEDUP_REMOVED lines=15> */
[----:B------:R-:W-:-:S05]  /*00f0*/  PRMT R3, R3, 0x7710, RZ ;  /* 0x0000771003037816 */ /* 0x000fca00000000ff */
[----:B------:R-:W-:-:S05]  /*0100*/  VIADD R3, R3, 0x3ff ;  /* 0x000003ff03037836 */ /* 0x000fca0000000000 */
[----:B---3--:R-:W-:-:S07]  /*0110*/  LOP3.LUT R3, R3, 0xffff, RZ, 0xc0, !PT ;  /* 0x0000ffff03037812 */ /* 0x008fce00078ec0ff */
[----:B------:R-:W-:Y:S05]  /*0120*/  CALL.REL.NOINC `($__internal_31_$__cuda_sm20_div_u16) ;  /* 0x0000001c00e87944 */ /* 0x000fea0003c00000 */
[----:B------:R-:W-:Y:S01]  /*0130*/  USHF.L.U32 UR10, UR4, 0x2, URZ ;  /* 0x00000002040a7899 */ /* 0x000fe200080006ff */
[----:B------:R-:W-:Y:S01]  /*0140*/  IMAD.SHL.U32 R8, R0, 0x4, RZ ;  /* 0x0000000400087824 */ /* 0x000fe200078e00ff */
[----:B------:R-:W-:Y:S01]  /*0150*/  LOP3.LUT R13, R10, 0x3, RZ, 0xc0, !PT ;  /* 0x000000030a0d7812 */ /* 0x000fe200078ec0ff */
[----:B------:R-:W-:Y:S03]  /*0160*/  BSSY.RECONVERGENT B0, `(.L_x_624) ;  /* 0x0000023000007945 */ /* 0x000fe60003800200 */
[----:B------:R-:W-:-:S03]  /*0170*/  VIADD R3, R8, UR10 ;  /* 0x0000000a08037c36 */ /* 0x000fc60008000000 */
[----:B------:R-:W0:Y:S02]  /*0180*/  I2F.U32.RP R7, UR10 ;  /* 0x0000000a00077d06 */ /* 0x000e240008209000 */
[C---:B------:R-:W-:Y:S02]  /*0190*/  ISETP.GE.U32.AND P0, PT, R3.reuse, 0x200, PT ;  /* 0x000002000300780c */ /* 0x040fe40003f06070 */
[----:B------:R-:W-:Y:S02]  /*01a0*/  VIMNMX.U32 R6, PT, PT, R3, 0x200, !PT ;  /* 0x0000020003067848 */ /* 0x000fe40007fe0000 */
[----:B------:R-:W-:Y:S02]  /*01b0*/  SEL R9, RZ, 0x1, P0 ;  /* 0x00000001ff097807 */ /* 0x000fe40000000000 */
[----:B------:R-:W-:Y:S02]  /*01c0*/  ISETP.NE.AND P0, PT, R13, 0x2, PT ;  /* 0x000000020d00780c */ /* 0x000fe40003f05270 */
[----:B------:R-:W-:-:S02]  /*01d0*/  IADD3 R6, PT, PT, R6, -R3, -R9 ;  /* 0x8000000306067210 */ /* 0x000fc40007ffe809 */
[----:B------:R-:W-:Y:S01]  /*01e0*/  LOP3.LUT R3, R10, 0xffff, RZ, 0xc0, !PT ;  /* 0x0000ffff0a037812 */ /* 0x000fe200078ec0ff */
[----:B0-----:R-:W0:Y:S03]  /*01f0*/  MUFU.RCP R7, R7 ;  /* 0x0000000700077308 */ /* 0x001e260000001000 */
[----:B------:R-:W-:Y:S02]  /*0200*/  ISETP.GE.U32.AND P1, PT, R3, 0x2, PT ;  /* 0x000000020300780c */ /* 0x000fe40003f26070 */
[----:B------:R-:W-:Y:S01]  /*0210*/  MOV R3, R0 ;  /* 0x0000000000037202 */ /* 0x000fe20000000f00 */
[----:B0-----:R-:W-:-:S04]  /*0220*/  VIADD R4, R7, 0xffffffe ;  /* 0x0ffffffe07047836 */ /* 0x001fc80000000000 */
[----:B------:R0:W1:Y:S02]  /*0230*/  F2I.FTZ.U32.TRUNC.NTZ R5, R4 ;  /* 0x0000000400057305 */ /* 0x000064000021f000 */
[----:B0-----:R-:W-:Y:S02]  /*0240*/  IMAD.MOV.U32 R4, RZ, RZ, RZ ;  /* 0x000000ffff047224 */ /* 0x001fe400078e00ff */
[----:B-1----:R-:W-:-:S04]  /*0250*/  IMAD.MOV R11, RZ, RZ, -R5 ;  /* 0x000000ffff0b7224 */ /* 0x002fc800078e0a05 */
[----:B------:R-:W-:-:S04]  /*0260*/  IMAD R11, R11, UR10, RZ ;  /* 0x0000000a0b0b7c24 */ /* 0x000fc8000f8e02ff */
[----:B------:R-:W-:-:S06]  /*0270*/  IMAD.HI.U32 R5, R5, R11, R4 ;  /* 0x0000000b05057227 */ /* 0x000fcc00078e0004 */
[----:B------:R-:W-:-:S04]  /*0280*/  IMAD.HI.U32 R10, R5, R6, RZ ;  /* 0x00000006050a7227 */ /* 0x000fc800078e00ff */
[----:B------:R-:W-:-:S04]  /*0290*/  IMAD.MOV R11, RZ, RZ, -R10 ;  /* 0x000000ffff0b7224 */ /* 0x000fc800078e0a0a */
[----:B------:R-:W-:Y:S01]  /*02a0*/  IMAD R11, R11, UR10, R6 ;  /* 0x0000000a0b0b7c24 */ /* 0x000fe2000f8e0206 */
[----:B------:R-:W-:Y:S06]  /*02b0*/  @!P0 BRA `(.L_x_625) ;  /* 0x0000000000348947 */ /* 0x000fec0003800000 */
[----:B------:R-:W0:Y:S01]  /*02c0*/  S2R R6, SR_CgaCtaId ;  /* 0x0000000000067919 */ /* 0x000e220000008800 */
[----:B------:R-:W-:Y:S01]  /*02d0*/  MOV R3, 0x400 ;  /* 0x0000040000037802 */ /* 0x000fe20000000f00 */
[----:B------:R-:W-:-:S04]  /*02e0*/  IMAD.MOV.U32 R4, RZ, RZ, RZ ;  /* 0x000000ffff047224 */ /* 0x000fc800078e00ff */
[----:B------:R-:W-:Y:S02]  /*02f0*/  VIADD R5, R3, 0x2900 ;  /* 0x0000290003057836 */ /* 0x000fe40000000000 */
[----:B------:R-:W-:-:S03]  /*0300*/  IMAD.MOV.U32 R3, RZ, RZ, R0 ;  /* 0x000000ffff037224 */ /* 0x000fc600078e0000 */
[----:B0-----:R-:W-:-:S07]  /*0310*/  LEA R6, R6, R5, 0x18 ;  /* 0x0000000506067211 */ /* 0x001fce00078ec0ff */
.L_x_626:
[C---:B------:R-:W-:Y:S02]  /*0320*/  IMAD R5, R3.reuse, 0x4, R6 ;  /* 0x0000000403057824 */ /* 0x040fe400078e0206 */
[----:B------:R-:W-:Y:S02]  /*0330*/  VIADD R4, R4, 0x1 ;  /* 0x0000000104047836 */ /* 0x000fe40000000000 */
[----:B------:R-:W-:Y:S01]  /*0340*/  VIADD R3, R3, UR4 ;  /* 0x0000000403037c36 */ /* 0x000fe20008000000 */
[----:B------:R0:W-:Y:S02]  /*0350*/  STS [R5], RZ ;  /* 0x000000ff05007388 */ /* 0x0001e40000000800 */
[----:B------:R-:W-:-:S04]  /*0360*/  LOP3.LUT R7, R4, R13, RZ, 0x3c, !PT ;  /* 0x0000000d04077212 */ /* 0x000fc800078e3cff */
[----:B------:R-:W-:-:S13]  /*0370*/  ISETP.NE.AND P0, PT, R7, 0x2, PT ;  /* 0x000000020700780c */ /* 0x000fda0003f05270 */
[----:B0-----:R-:W-:Y:S05]  /*0380*/  @P0 BRA `(.L_x_626) ;  /* 0xfffffffc00e40947 */ /* 0x001fea000383ffff */
.L_x_625:
[----:B------:R-:W-:Y:S05]  /*0390*/  BSYNC.RECONVERGENT B0 ;  /* 0x0000000000007941 */ /* 0x000fea0003800200 */
.L_x_624:
[----:B------:R-:W-:Y:S04]  /*03a0*/  BSSY.RECONVERGENT B0, `(.L_x_627) ;  /* 0x0000010000007945 */ /* 0x000fe80003800200 */
[----:B------:R-:W-:Y:S05]  /*03b0*/  @!P1 BRA `(.L_x_628) ;  /* 0x0000000000389947 */ /* 0x000fea0003800000 */
[----:B------:R-:W0:Y:S01]  /*03c0*/  S2R R5, SR_CgaCtaId ;  /* 0x0000000000057919 */ /* 0x000e220000008800 */
[----:B------:R-:W-:-:S05]  /*03d0*/  MOV R4, 0x400 ;  /* 0x0000040000047802 */ /* 0x000fca0000000f00 */
[----:B------:R-:W-:-:S05]  /*03e0*/  VIADD R4, R4, 0x2900 ;  /* 0x0000290004047836 */ /* 0x000fca0000000000 */
[----:B0-----:R-:W-:-:S07]  /*03f0*/  LEA R6, R5, R4, 0x18 ;  /* 0x0000000405067211 */ /* 0x001fce00078ec0ff */
.L_x_629:
[C---:B0-----:R-:W-:Y:S02]  /*0400*/  IMAD R7, R3.reuse, 0x4, R6 ;  /* 0x0000000403077824 */ /* 0x041fe400078e0206 */
[----:B------:R-:W-:-:S03]  /*0410*/  VIADD R3, R3, UR10 ;  /* 0x0000000a03037c36 */ /* 0x000fc60008000000 */
[----:B------:R-:W-:Y:S01]  /*0420*/  IADD3 R4, PT, PT, R7, UR10, RZ ;  /* 0x0000000a07047c10 */ /* 0x000fe2000fffe0ff */
[----:B------:R0:W-:Y:S01]  /*0430*/  STS [R7], RZ ;  /* 0x000000ff07007388 */ /* 0x0001e20000000800 */
[----:B------:R-:W-:-:S03]  /*0440*/  ISETP.GE.U32.AND P0, PT, R3, 0x400, PT ;  /* 0x000004000300780c */ /* 0x000fc60003f06070 */
[----:B------:R-:W-:Y:S01]  /*0450*/  VIADD R5, R4, UR10 ;  /* 0x0000000a04057c36 */ /* 0x000fe20008000000 */
[----:B------:R0:W-:Y:S04]  /*0460*/  STS [R7+UR10], RZ ;  /* 0x000000ff07007988 */ /* 0x0001e8000800080a */
[----:B------:R0:W-:Y:S04]  /*0470*/  STS [R4+UR10], RZ ;  /* 0x000000ff04007988 */ /* 0x0001e8000800080a */
[----:B------:R0:W-:Y:S01]  /*0480*/  STS [R5+UR10], RZ ;  /* 0x000000ff05007988 */ /* 0x0001e2000800080a */
[----:B------:R-:W-:Y:S05]  /*0490*/  @!P0 BRA `(.L_x_629) ;  /* 0xfffffffc00d88947 */ /* 0x000fea000383ffff */
.L_x_628:
[----:B------:R-:W-:Y:S05]  /*04a0*/  BSYNC.RECONVERGENT B0 ;  /* 0x0000000000007941 */ /* 0x000fea0003800200 */
.L_x_627:
[----:B------:R-:W-:Y:S01]  /*04b0*/  ISETP.GE.U32.AND P0, PT, R11, UR10, PT ;  /* 0x0000000a0b007c0c */ /* 0x000fe2000bf06070 */
[----:B------:R-:W1:Y:S01]  /*04c0*/  S2UR UR8, SR_CgaCtaId ;  /* 0x00000000000879c3 */ /* 0x000e620000008800 */
[----:B------:R-:W-:Y:S01]  /*04d0*/  ISETP.NE.U32.AND P2, PT, RZ, UR10, PT ;  /* 0x0000000aff007c0c */ /* 0x000fe2000bf45070 */
[----:B------:R-:W-:Y:S01]  /*04e0*/  UMOV UR4, 0x400 ;  /* 0x0000040000047882 */ /* 0x000fe20000000000 */
[----:B------:R-:W-:Y:S01]  /*04f0*/  LOP3.LUT R8, R8, 0x7c, RZ, 0xc0, !PT ;  /* 0x0000007c08087812 */ /* 0x000fe200078ec0ff */
[C---:B0-----:R-:W-:Y:S01]  /*0500*/  VIADD R5, R0.reuse, 0x2 ;  /* 0x0000000200057836 */ /* 0x041fe20000000000 */
[C---:B------:R-:W-:Y:S01]  /*0510*/  LOP3.LUT R7, R0.reuse, 0x1f0, RZ, 0xc0, !PT ;  /* 0x000001f000077812 */ /* 0x040fe200078ec0ff */
[----:B------:R-:W-:Y:S01]  /*0520*/  IMAD.MOV.U32 R24, RZ, RZ, RZ ;  /* 0x000000ffff187224 */ /* 0x000fe200078e00ff */
[----:B------:R-:W-:Y:S01]  /*0530*/  SHF.R.U32.HI R4, RZ, 0x4, R0 ;  /* 0x00000004ff047819 */ /* 0x000fe20000011600 */
[----:B------:R-:W-:Y:S01]  /*0540*/  UPLOP3.LUT UP0, UPT, UPT, UPT, UPT, 0x80, 0x8 ;  /* 0x000000000008789c */ /* 0x000fe20003f0f070 */
[----:B------:R-:W-:-:S02]  /*0550*/  IADD3 R6, PT, PT, R0, 0xc, RZ ;  /* 0x0000000c00067810 */ /* 0x000fc40007ffe0ff */
[----:B------:R-:W-:Y:S01]  /*0560*/  LOP3.LUT R7, R7, 0xf, R0, 0xf8, !PT ;  /* 0x0000000f07077812 */ /* 0x000fe200078ef800 */
[----:B------:R-:W-:Y:S01]  /*0570*/  @P0 VIADD R11, R11, -UR10 ;  /* 0x8000000a0b0b0c36 */ /* 0x000fe20008000000 */
[----:B------:R-:W-:Y:S01]  /*0580*/  LOP3.LUT R5, R5, 0xf, RZ, 0xc0, !PT ;  /* 0x0000000f05057812 */ /* 0x000fe200078ec0ff */
[----:B------:R-:W-:Y:S01]  /*0590*/  @P0 VIADD R10, R10, 0x1 ;  /* 0x000000010a0a0836 */ /* 0x000fe20000000000 */
[----:B------:R-:W-:Y:S02]  /*05a0*/  LOP3.LUT R6, R6, 0xf, RZ, 0xc0, !PT ;  /* 0x0000000f06067812 */ /* 0x000fe400078ec0ff */
[----:B------:R-:W-:Y:S01]  /*05b0*/  ISETP.GE.U32.AND P1, PT, R11, UR10, PT ;  /* 0x0000000a0b007c0c */ /* 0x000fe2000bf26070 */
[----:B-1----:R-:W-:Y:S02]  /*05c0*/  ULEA UR9, UR8, UR4, 0x18 ;  /* 0x0000000408097291 */ /* 0x002fe4000f8ec0ff */
[----:B------:R-:W-:-:S10]  /*05d0*/  UIADD3 UR4, UPT, UPT, UR4, 0x2900, URZ ;  /* 0x0000290004047890 */ /* 0x000fd4000fffe0ff */
[----:B------:R-:W-:Y:S01]  /*05e0*/  @P1 VIADD R10, R10, 0x1 ;  /* 0x000000010a0a1836 */ /* 0x000fe20000000000 */
[----:B------:R-:W-:Y:S01]  /*05f0*/  ULEA UR4, UR8, UR4, 0x18 ;  /* 0x0000000408047291 */ /* 0x000fe2000f8ec0ff */
[----:B------:R-:W-:Y:S01]  /*0600*/  VIADD R3, R8, UR9 ;  /* 0x0000000908037c36 */ /* 0x000fe20008000000 */
[----:B------:R-:W-:Y:S01]  /*0610*/  @!P2 LOP3.LUT R10, RZ, UR10, RZ, 0x33, !PT ;  /* 0x0000000aff0aac12 */ /* 0x000fe2000f8e33ff */
[----:B------:R-:W0:Y:S02]  /*0620*/  LDCU.64 UR10, c[0x0][0x358] ;  /* 0x00006b00ff0a77ac */ /* 0x000e240008000a00 */
[----:B------:R-:W-:Y:S01]  /*0630*/  IMAD R3, R4, 0x84, R3 ;  /* 0x0000008404037824 */ /* 0x000fe200078e0203 */
[----:B------:R-:W-:Y:S01]  /*0640*/  LEA R7, R7, UR4, 0x2 ;  /* 0x0000000407077c11 */ /* 0x000fe2000f8e10ff */
[----:B------:R-:W-:-:S07]  /*0650*/  IMAD.IADD R4, R9, 0x1, R10 ;  /* 0x0000000109047824 */ /* 0x000fce00078e020a */
.L_x_638:
[----:B------:R-:W-:Y:S01]  /*0660*/  ISETP.GT.U32.AND P0, PT, R0, 0x7f, PT ;  /* 0x0000007f0000780c */ /* 0x000fe20003f04070 */
[----:B------:R-:W-:Y:S01]  /*0670*/  UPLOP3.LUT UP1, UPT, UPT, UPT, UP0, 0x80, 0x8 ;  /* 0x000000000008789c */ /* 0x000fe20003f2f000 */
[----:B------:R-:W-:Y:S11]  /*0680*/  BSSY.RECONVERGENT B0, `(.L_x_630) ;  /* 0x000006b000007945 */ /* 0x000ff60003800200 */
[----:B--2---:R-:W-:Y:S05]  /*0690*/  @P0 BRA `(.L_x_631) ;  /* 0x0000000400a40947 */ /* 0x004fea0003800000 */
[----:B------:R-:W1:Y:S01]  /*06a0*/  LDCU UR8, c[0x0][0x388] ;  /* 0x00007100ff0877ac */ /* 0x000e620008000800 */
[C---:B------:R-:W-:Y:S01]  /*06b0*/  LOP3.LUT R18, R4.reuse, 0x3, RZ, 0xc0, !PT ;  /* 0x0000000304127812 */ /* 0x040fe200078ec0ff */
[----:B------:R-:W-:Y:S01]  /*06c0*/  BSSY.RECONVERGENT B1, `(.L_x_632) ;  /* 0x000002f000017945 */ /* 0x000fe20003800200 */
[----:B------:R-:W-:Y:S01]  /*06d0*/  ISETP.GE.U32.AND P0, PT, R4, 0x3, PT ;  /* 0x000000030400780c */ /* 0x000fe20003f06070 */
[----:B------:R-:W-:Y:S01]  /*06e0*/  ULEA UR4, UR7, UR5, 0xa ;  /* 0x0000000507047291 */ /* 0x000fe2000f8e50ff */
[----:B------:R-:W-:Y:S01]  /*06f0*/  ISETP.NE.AND P1, PT, R18, 0x3, PT ;  /* 0x000000031200780c */ /* 0x000fe20003f25270 */
[----:B------:R-:W-:Y:S02]  /*0700*/  IMAD.SHL.U32 R25, R2, 0x4, RZ ;  /* 0x0000000402197824 */ /* 0x000fe400078e00ff */
[----:B------:R-:W-:Y:S01]  /*0710*/  IMAD.SHL.U32 R28, R0, 0x4, RZ ;  /* 0x00000004001c7824 */ /* 0x000fe200078e00ff */
[----:B-1----:R-:W-:-:S06]  /*0720*/  UIMAD UR4, UR6, UR8, UR4 ;  /* 0x00000008060472a4 */ /* 0x002fcc000f8e0204 */
[----:B------:R-:W-:-:S03]  /*0730*/  VIADD R26, R24, UR4 ;  /* 0x00000004181a7c36 */ /* 0x000fc60008000000 */
[----:B------:R-:W-:Y:S05]  /*0740*/  @!P1 BRA `(.L_x_633) ;  /* 0x0000000000989947 */ /* 0x000fea0003800000 */
[----:B------:R-:W1:Y:S01]  /*0750*/  LDC.64 R8, c[0x0][0x390] ;  /* 0x0000e400ff087b82 */ /* 0x000e620000000a00 */
[----:B------:R-:W-:Y:S01]  /*0760*/  IMAD.SHL.U32 R11, R0, 0x8, RZ ;  /* 0x00000008000b7824 */ /* 0x000fe200078e00ff */
[----:B------:R-:W-:-:S04]  /*0770*/  LOP3.LUT R28, R28, 0x1c, RZ, 0xc0, !PT ;  /* 0x0000001c1c1c7812 */ /* 0x000fc800078ec0ff */
[----:B------:R-:W-:-:S05]  /*0780*/  LOP3.LUT R11, R28, 0x3c0, R11, 0xf8, !PT ;  /* 0x000003c01c0b7812 */ /* 0x000fca00078ef80b */
[----:B------:R-:W-:-:S04]  /*0790*/  IMAD.IADD R11, R26, 0x1, R11 ;  /* 0x000000011a0b7824 */ /* 0x000fc800078e020b */
[----:B-1----:R-:W-:-:S05]  /*07a0*/  IMAD.WIDE.U32 R10, R11, 0x4, R8 ;  /* 0x000000040b0a7825 */ /* 0x002fca00078e0008 */
        /* <DEDUP_REMOVED lines=12> */
[C---:B------:R-:W-:Y:S01]  /*0870*/  IMAD.SHL.U32 R11, R28.reuse, 0x2, RZ ;  /* 0x000000021c0b7824 */ /* 0x040fe200078e00ff */
[C---:B------:R-:W-:Y:S02]  /*0880*/  IADD3 R18, PT, PT, R28.reuse, R25, RZ ;  /* 0x000000191c127210 */ /* 0x040fe40007ffe0ff */
[----:B------:R-:W-:-:S04]  /*0890*/  LOP3.LUT R10, R28, 0x1c, RZ, 0xc0, !PT ;  /* 0x0000001c1c0a7812 */ /* 0x000fc800078ec0ff */
[----:B------:R-:W-:-:S05]  /*08a0*/  LOP3.LUT R11, R10, 0x3c0, R11, 0xf8, !PT ;  /* 0x000003c00a0b7812 */ /* 0x000fca00078ef80b */
[C---:B-1----:R-:W-:Y:S01]  /*08b0*/  @P1 IMAD.SHL.U32 R13, R18.reuse, 0x2, RZ ;  /* 0x00000002120d1824 */ /* 0x042fe200078e00ff */
        /* <DEDUP_REMOVED lines=10> */
[----:B------:R-:W-:-:S02]  /*0960*/  @P1 IMAD.IADD R28, R18, 0x1, R25 ;  /* 0x00000001121c1824 */ /* 0x000fc400078e0219 */
[----:B0-----:R-:W-:-:S04]  /*0970*/  IMAD R17, R16, 0x10, R17 ;  /* 0x0000001010117824 */ /* 0x001fc800078e0211 */
[----:B------:R-:W-:Y:S01]  /*0980*/  @P1 IMAD R16, R16, 0x10, R17 ;  /* 0x0000001010101824 */ /* 0x000fe200078e0211 */
[----:B--2---:R2:W-:Y:S04]  /*0990*/  STS.128 [R17], R8 ;  /* 0x0000000811007388 */ /* 0x0045e80000000c00 */
[----:B---3--:R2:W-:Y:S02]  /*09a0*/  @P1 STS.128 [R16], R12 ;  /* 0x0000000c10001388 */ /* 0x0085e40000000c00 */
.L_x_633:
[----:B0-----:R-:W-:Y:S05]  /*09b0*/  BSYNC.RECONVERGENT B1 ;  /* 0x0000000000017941 */ /* 0x001fea0003800200 */
.L_x_632:
[----:B------:R-:W-:Y:S05]  /*09c0*/  @!P0 BRA `(.L_x_631) ;  /* 0x0000000000d88947 */ /* 0x000fea0003800000 */
[----:B------:R-:W0:Y:S01]  /*09d0*/  S2UR UR8, SR_CgaCtaId ;  /* 0x00000000000879c3 */ /* 0x000e220000008800 */
[----:B------:R-:W-:Y:S01]  /*09e0*/  UMOV UR4, 0x400 ;  /* 0x0000040000047882 */ /* 0x000fe20000000000 */
[C---:B------:R-:W-:Y:S01]  /*09f0*/  SHF.L.U32 R40, R28.reuse, 0x1, RZ ;  /* 0x000000011c287819 */ /* 0x040fe200000006ff */
[----:B------:R-:W-:Y:S01]  /*0a00*/  UIADD3 UR4, UPT, UPT, UR4, 0x2100, URZ ;  /* 0x0000210004047890 */ /* 0x000fe2000fffe0ff */
[----:B------:R-:W-:-:S04]  /*0a10*/  IMAD.IADD R38, R28, 0x1, R25 ;  /* 0x000000011c267824 */ /* 0x000fc800078e0219 */
[----:B------:R-:W3:Y:S08]  /*0a20*/  LDC R29, c[0x0][0x360] ;  /* 0x0000d800ff1d7b82 */ /* 0x000ef00000000800 */
[----:B--2---:R-:W2:Y:S01]  /*0a30*/  LDC R9, c[0x0][0x360] ;  /* 0x0000d800ff097b82 */ /* 0x004ea20000000800 */
[----:B0-----:R-:W-:-:S06]  /*0a40*/  ULEA UR4, UR8, UR4, 0x18 ;  /* 0x0000000408047291 */ /* 0x001fcc000f8ec0ff */
[----:B------:R-:W-:Y:S01]  /*0a50*/  LEA R30, R28, UR4, 0x2 ;  /* 0x000000041c1e7c11 */ /* 0x000fe2000f8e10ff */
[C-C-:B---3--:R-:W-:Y:S02]  /*0a60*/  IMAD R27, R29.reuse, 0xc, R28.reuse ;  /* 0x0000000c1d1b7824 */ /* 0x148fe400078e021c */
[C---:B------:R-:W-:Y:S02]  /*0a70*/  IMAD R42, R29.reuse, 0x8, R28 ;  /* 0x000000081d2a7824 */ /* 0x040fe400078e021c */
[C-C-:B------:R-:W-:Y:S02]  /*0a80*/  IMAD R36, R29.reuse, 0x10, R40.reuse ;  /* 0x000000101d247824 */ /* 0x140fe400078e0228 */
[--C-:B------:R-:W-:Y:S02]  /*0a90*/  IMAD R32, R29, 0x8, R40.reuse ;  /* 0x000000081d207824 */ /* 0x100fe400078e0228 */
[----:B--2---:R-:W-:-:S07]  /*0aa0*/  IMAD R34, R9, 0x18, R40 ;  /* 0x0000001809227824 */ /* 0x004fce00078e0228 */
.L_x_634:
[----:B------:R-:W0:Y:S01]  /*0ab0*/  LDC.64 R8, c[0x0][0x390] ;  /* 0x0000e400ff087b82 */ /* 0x000e220000000a00 */
[----:B------:R-:W-:Y:S02]  /*0ac0*/  LOP3.LUT R11, R40, 0x3c0, RZ, 0xc0, !PT ;  /* 0x000003c0280b7812 */ /* 0x000fe400078ec0ff */
[----:B------:R-:W-:Y:S02]  /*0ad0*/  LOP3.LUT R10, R28, 0x1c, RZ, 0xc0, !PT ;  /* 0x0000001c1c0a7812 */ /* 0x000fe400078ec0ff */
[----:B-1-3--:R-:W-:Y:S02]  /*0ae0*/  LOP3.LUT R13, R32, 0x3c0, RZ, 0xc0, !PT ;  /* 0x000003c0200d7812 */ /* 0x00afe400078ec0ff */
        /* <DEDUP_REMOVED lines=36> */
.L_x_631:
[----:B0-----:R-:W-:Y:S05]  /*0d30*/  BSYNC.RECONVERGENT B0 ;  /* 0x0000000000007941 */ /* 0x001fea0003800200 */
.L_x_630:
[----:B------:R-:W0:Y:S01]  /*0d40*/  S2UR UR8, SR_CgaCtaId ;  /* 0x00000000000879c3 */ /* 0x000e220000008800 */
[----:B-123--:R-:W-:Y:S01]  /*0d50*/  IMAD.SHL.U32 R17, R0, 0x4, RZ ;  /* 0x0000000400117824 */ /* 0x00efe200078e00ff */
[----:B------:R-:W-:Y:S01]  /*0d60*/  BSSY.RECONVERGENT B0, `(.L_x_635) ;  /* 0x0000015000007945 */ /* 0x000fe20003800200 */
[----:B------:R-:W-:Y:S01]  /*0d70*/  VIADD R24, R24, UR5 ;  /* 0x0000000518187c36 */ /* 0x000fe20008000000 */
[----:B------:R-:W-:Y:S01]  /*0d80*/  SHF.R.U32.HI R9, RZ, 0x4, R0 ;  /* 0x00000004ff097819 */ /* 0x000fe20000011600 */
[----:B------:R-:W-:Y:S01]  /*0d90*/  UMOV UR4, 0x400 ;  /* 0x0000040000047882 */ /* 0x000fe20000000000 */
[----:B------:R-:W-:Y:S02]  /*0da0*/  LOP3.LUT R8, R0, 0xf, RZ, 0xc0, !PT ;  /* 0x0000000f00087812 */ /* 0x000fe400078ec0ff */
[----:B------:R-:W1:Y:S01]  /*0db0*/  LDC.64 R10, c[0x0][0x398] ;  /* 0x0000e600ff0a7b82 */ /* 0x000e620000000a00 */
[----:B------:R-:W-:Y:S01]  /*0dc0*/  LOP3.LUT R17, R17, 0x3c, RZ, 0xc0, !PT ;  /* 0x0000003c11117812 */ /* 0x000fe200078ec0ff */
[----:B0-----:R-:W-:-:S12]  /*0dd0*/  ULEA UR9, UR8, UR4, 0x18 ;  /* 0x0000000408097291 */ /* 0x001fd8000f8ec0ff */
.L_x_636:
[----:B0-----:R-:W-:-:S05]  /*0de0*/  IMAD.IADD R12, R24, 0x1, R9 ;  /* 0x00000001180c7824 */ /* 0x001fca00078e0209 */
        /* <DEDUP_REMOVED lines=13> */
.L_x_635:
[----:B------:R-:W-:Y:S01]  /*0ec0*/  BAR.SYNC.DEFER_BLOCKING 0x0 ;  /* 0x0000000000007b1d */ /* 0x000fe20000010000 */
[C---:B------:R-:W-:Y:S01]  /*0ed0*/  VIADD R10, R0.reuse, 0x1 ;  /* 0x00000001000a7836 */ /* 0x040fe20000000000 */
[----:B------:R-:W-:Y:S01]  /*0ee0*/  UIADD3 UR4, UPT, UPT, UR4, 0x2100, URZ ;  /* 0x0000210004047890 */ /* 0x000fe2000fffe0ff */
[C---:B------:R-:W-:Y:S01]  /*0ef0*/  VIADD R11, R0.reuse, 0x3 ;  /* 0x00000003000b7836 */ /* 0x040fe20000000000 */
[C---:B------:R-:W-:Y:S01]  /*0f00*/  IADD3 R18, PT, PT, R0.reuse, 0xb, RZ ;  /* 0x0000000b00127810 */ /* 0x040fe20007ffe0ff */
[----:B0-----:R-:W-:Y:S01]  /*0f10*/  VIADD R12, R0, 0x4 ;  /* 0x00000004000c7836 */ /* 0x001fe20000000000 */
        /* <DEDUP_REMOVED lines=23> */
[----:B------:R-:W-:-:S08]  /*1090*/  LOP3.LUT R21, R21, 0xf, RZ, 0xc0, !PT ;  /* 0x0000000f15157812 */ /* 0x000fd000078ec0ff */
.L_x_637:
[C---:B------:R-:W-:Y:S01]  /*10a0*/  LOP3.LUT R23, R0.reuse, 0x10, RZ, 0xc0, !PT ;  /* 0x0000001000177812 */ /* 0x040fe200078ec0ff */
[----:B------:R-:W-:Y:S01]  /*10b0*/  IMAD.SHL.U32 R22, R0, 0x20, RZ ;  /* 0x0000002000167824 */ /* 0x000fe200078e00ff */
        /* <DEDUP_REMOVED lines=9> */
[C---:B------:R-:W-:Y:S01]  /*1150*/  LOP3.LUT R24, R45.reuse, R10, RZ, 0xfc, !PT ;  /* 0x0000000a2d187212 */ /* 0x040fe200078efcff */
        /* <DEDUP_REMOVED lines=8> */
[----:B------:R-:W-:Y:S01]  /*11e0*/  LOP3.LUT R27, R45, R12, RZ, 0xfc, !PT ;  /* 0x0000000c2d1b7212 */ /* 0x000fe200078efcff */
[----:B--2---:R2:W3:Y:S01]  /*11f0*/  LDS R41, [R24] ;  /* 0x0000000018297984 */ /* 0x0044e20000000800 */
[----:B------:R-:W-:Y:S02]  /*1200*/  LEA R26, R26, UR8, 0x2 ;  /* 0x000000081a1a7c11 */ /* 0x000fe4000f8e10ff */
[----:B------:R-:W-:Y:S01]  /*1210*/  LEA R27, R27, UR8, 0x2 ;  /* 0x000000081b1b7c11 */ /* 0x000fe2000f8e10ff */
[----:B------:R4:W-:Y:S01]  /*1220*/  LDS R39, [R25] ;  /* 0x0000000019277984 */ /* 0x0009e20000000800 */
[----:B------:R-:W-:-:S02]  /*1230*/  LOP3.LUT R42, R5, R23, RZ, 0xfc, !PT ;  /* 0x00000017052a7212 */ /* 0x000fc400078efcff */
[----:B------:R-:W-:Y:S01]  /*1240*/  LOP3.LUT R40, R11, R23, RZ, 0xfc, !PT ;  /* 0x000000170b287212 */ /* 0x000fe200078efcff */
[----:B------:R5:W-:Y:S01]  /*1250*/  LDS R37, [R26] ;  /* 0x000000001a257984 */ /* 0x000be20000000800 */
[C---:B--2---:R-:W-:Y:S02]  /*1260*/  LOP3.LUT R24, R45.reuse, R13, RZ, 0xfc, !PT ;  /* 0x0000000d2d187212 */ /* 0x044fe400078efcff */
[-C--:B------:R-:W-:Y:S01]  /*1270*/  LOP3.LUT R38, R12, R23.reuse, RZ, 0xfc, !PT ;  /* 0x000000170c267212 */ /* 0x080fe200078efcff */
[----:B------:R-:W-:Y:S01]  /*1280*/  LDS R35, [R27] ;  /* 0x000000001b237984 */ /* 0x000fe20000000800 */
[----:B------:R-:W-:Y:S02]  /*1290*/  LEA R24, R24, UR8, 0x2 ;  /* 0x0000000818187c11 */ /* 0x000fe4000f8e10ff */
[----:B----4-:R-:W-:Y:S01]  /*12a0*/  LOP3.LUT R25, R45, 0x8, R8, 0xf6, !PT ;  /* 0x000000082d197812 */ /* 0x010fe200078ef608 */
[----:B------:R-:W2:Y:S01]  /*12b0*/  SHFL.IDX PT, R43, R9, R42, 0x1f ;  /* 0x00001f2a092b7589 */ /* 0x000ea200000e0000 */
[----:B------:R-:W-:-:S02]  /*12c0*/  LOP3.LUT R36, R13, R23, RZ, 0xfc, !PT ;  /* 0x000000170d247212 */ /* 0x000fc400078efcff */
[----:B------:R-:W-:Y:S01]  /*12d0*/  LEA R25, R25, UR8, 0x2 ;  /* 0x0000000819197c11 */ /* 0x000fe2000f8e10ff */
[----:B------:R4:W-:Y:S01]  /*12e0*/  LDS R33, [R24] ;  /* 0x0000000018217984 */ /* 0x0009e20000000800 */
[C---:B-----5:R-:W-:Y:S02]  /*12f0*/  LOP3.LUT R26, R45.reuse, R16, RZ, 0xfc, !PT ;  /* 0x000000102d1a7212 */ /* 0x060fe400078efcff */
[----:B------:R-:W-:Y:S01]  /*1300*/  LOP3.LUT R32, R14, R23, RZ, 0xfc, !PT ;  /* 0x000000170e207212 */ /* 0x000fe200078efcff */
[----:B------:R-:W5:Y:S01]  /*1310*/  SHFL.IDX PT, R46, R9, R40, 0x1f ;  /* 0x00001f28092e7589 */ /* 0x000f6200000e0000 */
[----:B------:R-:W-:Y:S02]  /*1320*/  LEA R26, R26, UR8, 0x2 ;  /* 0x000000081a1a7c11 */ /* 0x000fe4000f8e10ff */
[C---:B------:R-:W-:Y:S01]  /*1330*/  LOP3.LUT R47, R45.reuse, R17, RZ, 0xfc, !PT ;  /* 0x000000112d2f7212 */ /* 0x040fe200078efcff */
[----:B------:R-:W0:Y:S01]  /*1340*/  SHFL.IDX PT, R48, R9, R38, 0x1f ;  /* 0x00001f2609307589 */ /* 0x000e2200000e0000 */
[----:B------:R-:W-:-:S02]  /*1350*/  LOP3.LUT R51, R45, R18, RZ, 0xfc, !PT ;  /* 0x000000122d337212 */ /* 0x000fc400078efcff */
[----:B------:R-:W-:Y:S01]  /*1360*/  LEA R49, R47, UR8, 0x2 ;  /* 0x000000082f317c11 */ /* 0x000fe2000f8e10ff */
[----:B------:R-:W0:Y:S01]  /*1370*/  SHFL.IDX PT, R50, R9, R36, 0x1f ;  /* 0x00001f2409327589 */ /* 0x000e2200000e0000 */
[----:B----4-:R-:W-:Y:S02]  /*1380*/  LOP3.LUT R24, R15, R23, RZ, 0xfc, !PT ;  /* 0x000000170f187212 */ /* 0x010fe400078efcff */
[C---:B------:R-:W-:Y:S01]  /*1390*/  LOP3.LUT R47, R45.reuse, R6, RZ, 0xfc, !PT ;  /* 0x000000062d2f7212 */ /* 0x040fe200078efcff */
[----:B-1----:R-:W-:Y:S01]  /*13a0*/  IMAD R44, R22, R29, RZ ;  /* 0x0000001d162c7224 */ /* 0x002fe200078e02ff */
[----:B------:R-:W-:Y:S01]  /*13b0*/  LOP3.LUT R29, R45, R14, RZ, 0xfc, !PT ;  /* 0x0000000e2d1d7212 */ /* 0x000fe200078efcff */
[----:B------:R-:W-:Y:S01]  /*13c0*/  LDS R27, [R25] ;  /* 0x00000000191b7984 */ /* 0x000fe20000000800 */
[----:B------:R-:W-:Y:S01]  /*13d0*/  LEA R51, R51, UR8, 0x2 ;  /* 0x0000000833337c11 */ /* 0x000fe2000f8e10ff */
[----:B---3--:R-:W-:Y:S01]  /*13e0*/  IMAD R44, R41, R30, R44 ;  /* 0x0000001e292c7224 */ /* 0x008fe200078e022c */
[----:B------:R-:W-:Y:S01]  /*13f0*/  LEA R31, R29, UR8, 0x2 ;  /* 0x000000081d1f7c11 */ /* 0x000fe2000f8e10ff */
[----:B------:R-:W-:Y:S01]  /*1400*/  SHFL.IDX PT, R52, R9, R32, 0x1f ;  /* 0x00001f2009347589 */ /* 0x000fe200000e0000 */
[----:B------:R-:W-:Y:S01]  /*1410*/  LOP3.LUT R30, R45, R15, RZ, 0xfc, !PT ;  /* 0x0000000f2d1e7212 */ /* 0x000fe200078efcff */
[----:B--2---:R-:W-:Y:S01]  /*1420*/  IMAD R53, R39, R43, R44 ;  /* 0x0000002b27357224 */ /* 0x004fe200078e022c */
[----:B------:R-:W-:Y:S01]  /*1430*/  LEA R44, R47, UR8, 0x2 ;  /* 0x000000082f2c7c11 */ /* 0x000fe2000f8e10ff */
[----:B------:R-:W-:Y:S01]  /*1440*/  LDS R26, [R26] ;  /* 0x000000001a1a7984 */ /* 0x000fe20000000800 */
[----:B------:R-:W-:Y:S01]  /*1450*/  LEA R29, R30, UR8, 0x2 ;  /* 0x000000081e1d7c11 */ /* 0x000fe2000f8e10ff */
[----:B-----5:R-:W-:Y:S01]  /*1460*/  IMAD R53, R37, R46, R53 ;  /* 0x0000002e25357224 */ /* 0x020fe200078e0235 */
[----:B------:R-:W-:Y:S01]  /*1470*/  LOP3.LUT R30, R23, 0x8, R8, 0xf6, !PT ;  /* 0x00000008171e7812 */ /* 0x000fe200078ef608 */
[----:B------:R-:W1:Y:S01]  /*1480*/  LDS R31, [R31] ;  /* 0x000000001f1f7984 */ /* 0x000e620000000800 */
[-C--:B------:R-:W-:Y:S01]  /*1490*/  LOP3.LUT R46, R16, R23.reuse, RZ, 0xfc, !PT ;  /* 0x00000017102e7212 */ /* 0x080fe200078efcff */
[----:B0-----:R-:W-:Y:S01]  /*14a0*/  IMAD R53, R35, R48, R53 ;  /* 0x0000003023357224 */ /* 0x001fe200078e0235 */
[-C--:B------:R-:W-:Y:S01]  /*14b0*/  LOP3.LUT R48, R17, R23.reuse, RZ, 0xfc, !PT ;  /* 0x0000001711307212 */ /* 0x080fe200078efcff */
[----:B------:R-:W-:Y:S04]  /*14c0*/  LDS R29, [R29] ;  /* 0x000000001d1d7984 */ /* 0x000fe80000000800 */
[----:B------:R0:W-:Y:S01]  /*14d0*/  LDS R25, [R49] ;  /* 0x0000000031197984 */ /* 0x0001e20000000800 */
[----:B------:R-:W-:Y:S01]  /*14e0*/  IMAD R53, R33, R50, R53 ;  /* 0x0000003221357224 */ /* 0x000fe200078e0235 */
[----:B------:R-:W-:-:S02]  /*14f0*/  LOP3.LUT R50, R18, R23, RZ, 0xfc, !PT ;  /* 0x0000001712327212 */ /* 0x000fc400078efcff */
[----:B------:R-:W2:Y:S04]  /*1500*/  SHFL.IDX PT, R54, R9, R24, 0x1f ;  /* 0x00001f1809367589 */ /* 0x000ea800000e0000 */
[----:B------:R-:W-:Y:S01]  /*1510*/  LDS R43, [R51] ;  /* 0x00000000332b7984 */ /* 0x000fe20000000800 */
[----:B0-----:R-:W-:-:S03]  /*1520*/  LOP3.LUT R49, R45, R19, RZ, 0xfc, !PT ;  /* 0x000000132d317212 */ /* 0x001fc600078efcff */
[----:B------:R-:W0:Y:S01]  /*1530*/  SHFL.IDX PT, R56, R9, R30, 0x1f ;  /* 0x00001f1e09387589 */ /* 0x000e2200000e0000 */
[----:B------:R-:W-:Y:S02]  /*1540*/  LEA R55, R49, UR8, 0x2 ;  /* 0x0000000831377c11 */ /* 0x000fe4000f8e10ff */
[----:B------:R-:W-:Y:S01]  /*1550*/  LOP3.LUT R49, R45, R20, RZ, 0xfc, !PT ;  /* 0x000000142d317212 */ /* 0x000fe200078efcff */
[----:B------:R-:W-:Y:S03]  /*1560*/  LDS R44, [R44] ;  /* 0x000000002c2c7984 */ /* 0x000fe60000000800 */
[----:B------:R-:W-:Y:S01]  /*1570*/  LEA R57, R49, UR8, 0x2 ;  /* 0x0000000831397c11 */ /* 0x000fe2000f8e10ff */
[----:B------:R-:W3:Y:S04]  /*1580*/  SHFL.IDX PT, R47, R9, R46, 0x1f ;  /* 0x00001f2e092f7589 */ /* 0x000ee800000e0000 */
[----:B------:R-:W4:Y:S04]  /*1590*/  SHFL.IDX PT, R60, R9, R48, 0x1f ;  /* 0x00001f30093c7589 */ /* 0x000f2800000e0000 */
[----:B------:R-:W5:Y:S01]  /*15a0*/  SHFL.IDX PT, R58, R9, R50, 0x1f ;  /* 0x00001f32093a7589 */ /* 0x000f6200000e0000 */
[----:B-1----:R-:W-:Y:S01]  /*15b0*/  IMAD R53, R31, R52, R53 ;  /* 0x000000341f357224 */ /* 0x002fe200078e0235 */
[----:B------:R-:W-:-:S03]  /*15c0*/  LOP3.LUT R52, R6, R23, RZ, 0xfc, !PT ;  /* 0x0000001706347212 */ /* 0x000fc600078efcff */
[----:B--2---:R-:W-:Y:S01]  /*15d0*/  IMAD R53, R29, R54, R53 ;  /* 0x000000361d357224 */ /* 0x004fe200078e0235 */
[----:B------:R-:W-:Y:S01]  /*15e0*/  LOP3.LUT R54, R19, R23, RZ, 0xfc, !PT ;  /* 0x0000001713367212 */ /* 0x000fe200078efcff */
[----:B------:R-:W1:Y:S02]  /*15f0*/  SHFL.IDX PT, R51, R9, R52, 0x1f ;  /* 0x00001f3409337589 */ /* 0x000e6400000e0000 */
[----:B0-----:R-:W-:Y:S01]  /*1600*/  IMAD R56, R27, R56, R53 ;  /* 0x000000381b387224 */ /* 0x001fe200078e0235 */
[----:B------:R-:W-:Y:S02]  /*1610*/  LOP3.LUT R53, R45, R21, RZ, 0xfc, !PT ;  /* 0x000000152d357212 */ /* 0x000fe400078efcff */
[----:B------:R-:W-:Y:S01]  /*1620*/  LDS R45, [R55] ;  /* 0x00000000372d7984 */ /* 0x000fe20000000800 */
[----:B---3--:R-:W-:Y:S01]  /*1630*/  IMAD R56, R26, R47, R56 ;  /* 0x0000002f1a387224 */ /* 0x008fe200078e0238 */
[----:B------:R-:W-:Y:S02]  /*1640*/  LEA R49, R53, UR8, 0x2 ;  /* 0x0000000835317c11 */ /* 0x000fe4000f8e10ff */
[----:B------:R-:W-:Y:S01]  /*1650*/  LDS R47, [R57] ;  /* 0x00000000392f7984 */ /* 0x000fe20000000800 */
[----:B----4-:R-:W-:-:S03]  /*1660*/  IMAD R56, R25, R60, R56 ;  /* 0x0000003c19387224 */ /* 0x010fc600078e0238 */
[----:B------:R-:W-:Y:S01]  /*1670*/  LDS R49, [R49] ;  /* 0x0000000031317984 */ /* 0x000fe20000000800 */
[----:B-----5:R-:W-:Y:S01]  /*1680*/  IMAD R56, R43, R58, R56 ;  /* 0x0000003a2b387224 */ /* 0x020fe200078e0238 */
[----:B------:R-:W-:Y:S02]  /*1690*/  LOP3.LUT R58, R21, R23, RZ, 0xfc, !PT ;  /* 0x00000017153a7212 */ /* 0x000fe400078efcff */
[----:B------:R-:W-:Y:S04]  /*16a0*/  LDS R53, [R7] ;  /* 0x0000000007357984 */ /* 0x000fe80000000800 */
[----:B------:R-:W-:Y:S01]  /*16b0*/  SHFL.IDX PT, R55, R9, R58, 0x1f ;  /* 0x00001f3a09377589 */ /* 0x000fe200000e0000 */
[----:B-1----:R-:W-:Y:S01]  /*16c0*/  IMAD R60, R44, R51, R56 ;  /* 0x000000332c3c7224 */ /* 0x002fe200078e0238 */
[----:B------:R-:W-:-:S02]  /*16d0*/  LOP3.LUT R56, R20, R23, RZ, 0xfc, !PT ;  /* 0x0000001714387212 */ /* 0x000fc400078efcff */
[----:B------:R-:W0:Y:S04]  /*16e0*/  SHFL.IDX PT, R51, R9, R54, 0x1f ;  /* 0x00001f3609337589 */ /* 0x000e2800000e0000 */
[----:B------:R-:W1:Y:S01]  /*16f0*/  SHFL.IDX PT, R23, R9, R56, 0x1f ;  /* 0x00001f3809177589 */ /* 0x000e6200000e0000 */
[----:B0-----:R-:W-:-:S04]  /*1700*/  IMAD R60, R45, R51, R60 ;  /* 0x000000332d3c7224 */ /* 0x001fc800078e023c */
[----:B-1----:R-:W-:-:S04]  /*1710*/  IMAD R60, R47, R23, R60 ;  /* 0x000000172f3c7224 */ /* 0x002fc800078e023c */
[----:B------:R-:W-:-:S04]  /*1720*/  IMAD R60, R49, R55, R60 ;  /* 0x00000037313c7224 */ /* 0x000fc800078e023c */
        /* <DEDUP_REMOVED lines=45> */
[----:B------:R-:W-:Y:S01]  /*1a00*/  SHF.L.U32 R2, R2, 0x2, RZ ;  /* 0x0000000202027819 */ /* 0x000fe200000006ff */
[----:B------:R-:W-:Y:S01]  /*1a10*/  IMAD.SHL.U32 R3, R0, 0x4, RZ ;  /* 0x0000000400037824 */ /* 0x000fe200078e00ff */
[----:B------:R-:W0:Y:S01]  /*1a20*/  LDCU UR5, c[0x0][0x384] ;  /* 0x00007080ff0577ac */ /* 0x000e220008000800 */
[----:B------:R-:W1:Y:S01]  /*1a30*/  S2UR UR9, SR_CgaCtaId ;  /* 0x00000000000979c3 */ /* 0x000e620000008800 */
[----:B--2---:R-:W2:Y:S01]  /*1a40*/  I2F.U32.RP R7, R2 ;  /* 0x0000000200077306 */ /* 0x004ea20000209000 */
[----:B------:R-:W-:Y:S01]  /*1a50*/  IMAD.IADD R10, R3, 0x1, R2 ;  /* 0x00000001030a7824 */ /* 0x000fe200078e0202 */
[----:B------:R-:W-:Y:S01]  /*1a60*/  ISETP.NE.U32.AND P2, PT, R2, RZ, PT ;  /* 0x000000ff0200720c */ /* 0x000fe20003f45070 */
[----:B------:R-:W3:Y:S01]  /*1a70*/  LDCU UR8, c[0x0][0x388] ;  /* 0x00007100ff0877ac */ /* 0x000ee20008000800 */
[----:B------:R-:W-:Y:S02]  /*1a80*/  BSSY.RECONVERGENT B0, `(.L_x_639) ;  /* 0x0000033000007945 */ /* 0x000fe40003800200 */
[C---:B------:R-:W-:Y:S01]  /*1a90*/  ISETP.GE.U32.AND P0, PT, R10.reuse, 0x400, PT ;  /* 0x000004000a00780c */ /* 0x040fe20003f06070 */
[----:B------:R-:W-:Y:S01]  /*1aa0*/  USHF.L.U32 UR4, UR7, 0x4, URZ ;  /* 0x0000000407047899 */ /* 0x000fe200080006ff */
[----:B------:R-:W-:-:S02]  /*1ab0*/  VIMNMX.U32 R3, PT, PT, R10, 0x400, !PT ;  /* 0x000004000a037848 */ /* 0x000fc40007fe0000 */
[----:B------:R-:W-:Y:S01]  /*1ac0*/  SEL R6, RZ, 0x1, P0 ;  /* 0x00000001ff067807 */ /* 0x000fe20000000000 */
[----:B------:R-:W-:-:S03]  /*1ad0*/  UMOV UR7, 0x400 ;  /* 0x0000040000077882 */ /* 0x000fc60000000000 */
[----:B------:R-:W-:Y:S01]  /*1ae0*/  IADD3 R3, PT, PT, R3, -R10, -R6 ;  /* 0x8000000a03037210 */ /* 0x000fe20007ffe806 */
[----:B--2---:R-:W2:Y:S01]  /*1af0*/  MUFU.RCP R7, R7 ;  /* 0x0000000700077308 */ /* 0x004ea20000001000 */
[----:B0-----:R-:W-:Y:S02]  /*1b00*/  UIMAD UR4, UR6, UR5, UR4 ;  /* 0x00000005060472a4 */ /* 0x001fe4000f8e0204 */
[----:B---3--:R-:W-:Y:S01]  /*1b10*/  USHF.R.U32.HI UR5, URZ, 0x6, UR8 ;  /* 0x00000006ff057899 */ /* 0x008fe20008011608 */
[----:B--2---:R-:W-:-:S04]  /*1b20*/  VIADD R4, R7, 0xffffffe ;  /* 0x0ffffffe07047836 */ /* 0x004fc80000000000 */
[----:B------:R0:W2:Y:S02]  /*1b30*/  F2I.FTZ.U32.TRUNC.NTZ R5, R4 ;  /* 0x0000000400057305 */ /* 0x0000a4000021f000 */
[----:B0-----:R-:W-:Y:S02]  /*1b40*/  IMAD.MOV.U32 R4, RZ, RZ, RZ ;  /* 0x000000ffff047224 */ /* 0x001fe400078e00ff */
[----:B--2---:R-:W-:-:S04]  /*1b50*/  IMAD.MOV R9, RZ, RZ, -R5 ;  /* 0x000000ffff097224 */ /* 0x004fc800078e0a05 */
[----:B------:R-:W-:-:S04]  /*1b60*/  IMAD R9, R9, R2, RZ ;  /* 0x0000000209097224 */ /* 0x000fc800078e02ff */
[----:B------:R-:W-:-:S06]  /*1b70*/  IMAD.HI.U32 R8, R5, R9, R4 ;  /* 0x0000000905087227 */ /* 0x000fcc00078e0004 */
        /* <DEDUP_REMOVED lines=13> */
[----:B------:R-:W-:-:S12]  /*1c50*/  IMAD.SHL.U32 R3, R0, 0x4, RZ ;  /* 0x0000000400037824 */ /* 0x000fd800078e00ff */
[----:B-1----:R-:W-:Y:S05]  /*1c60*/  @!P0 BRA `(.L_x_640) ;  /* 0x0000000000508947 */ /* 0x002fea0003800000 */
[----:B------:R-:W0:Y:S01]  /*1c70*/  LDC.64 R6, c[0x0][0x3a0] ;  /* 0x0000e800ff067b82 */ /* 0x000e220000000a00 */
[----:B------:R-:W-:Y:S01]  /*1c80*/  UIADD3 UR6, UPT, UPT, UR7, 0x2900, URZ ;  /* 0x0000290007067890 */ /* 0x000fe2000fffe0ff */
[----:B------:R-:W-:-:S03]  /*1c90*/  VIADD R5, R5, 0x1 ;  /* 0x0000000105057836 */ /* 0x000fc60000000000 */
[----:B------:R-:W-:Y:S02]  /*1ca0*/  ULEA UR6, UR9, UR6, 0x18 ;  /* 0x0000000609067291 */ /* 0x000fe4000f8ec0ff */
[----:B------:R-:W-:-:S04]  /*1cb0*/  LOP3.LUT R5, R5, 0x3, RZ, 0xc0, !PT ;  /* 0x0000000305057812 */ /* 0x000fc800078ec0ff */
[----:B------:R-:W-:Y:S01]  /*1cc0*/  LEA R0, R0, UR6, 0x4 ;  /* 0x0000000600007c11 */ /* 0x000fe2000f8e20ff */
[----:B------:R-:W-:-:S07]  /*1cd0*/  IMAD.MOV R8, RZ, RZ, -R5 ;  /* 0x000000ffff087224 */ /* 0x000fce00078e0a05 */
.L_x_641:
[----:B-1----:R1:W2:Y:S01]  /*1ce0*/  LDS.128 R12, [R0] ;  /* 0x00000000000c7984 */ /* 0x0022a20000000c00 */
[----:B------:R-:W-:Y:S01]  /*1cf0*/  LOP3.LUT R5, R3, 0xc, RZ, 0xc0, !PT ;  /* 0x0000000c03057812 */ /* 0x000fe200078ec0ff */
[----:B------:R-:W1:Y:S01]  /*1d00*/  LDC R9, c[0x0][0x360] ;  /* 0x0000d800ff097b82 */ /* 0x000e620000000800 */
[----:B------:R-:W-:Y:S01]  /*1d10*/  SHF.R.U32.HI R4, RZ, 0x4, R3 ;  /* 0x00000004ff047819 */ /* 0x000fe20000011603 */
[----:B------:R-:W-:Y:S02]  /*1d20*/  VIADD R8, R8, 0x1 ;  /* 0x0000000108087836 */ /* 0x000fe40000000000 */
[----:B------:R-:W-:Y:S02]  /*1d30*/  VIADD R5, R5, UR4 ;  /* 0x0000000405057c36 */ /* 0x000fe40008000000 */
[----:B------:R-:W-:Y:S01]  /*1d40*/  IMAD.IADD R3, R3, 0x1, R2 ;  /* 0x0000000103037824 */ /* 0x000fe200078e0202 */
[----:B------:R-:W-:Y:S01]  /*1d50*/  ISETP.NE.AND P0, PT, R8, RZ, PT ;  /* 0x000000ff0800720c */ /* 0x000fe20003f05270 */
[----:B------:R-:W-:-:S04]  /*1d60*/  IMAD R5, R4, UR5, R5 ;  /* 0x0000000504057c24 */ /* 0x000fc8000f8e0205 */
[----:B0-----:R-:W-:-:S04]  /*1d70*/  IMAD.WIDE.U32 R4, R5, 0x4, R6 ;  /* 0x0000000405047825 */ /* 0x001fc800078e0006 */
[----:B-1----:R-:W-:Y:S01]  /*1d80*/  IMAD R0, R9, 0x10, R0 ;  /* 0x0000001009007824 */ /* 0x002fe200078e0200 */
[----:B--2---:R1:W-:Y:S03]  /*1d90*/  STG.E.128 desc[UR10][R4.64], R12 ;  /* 0x0000000c04007986 */ /* 0x0043e6000c101d0a */
[----:B------:R-:W-:Y:S05]  /*1da0*/  @P0 BRA `(.L_x_641) ;  /* 0xfffffffc00cc0947 */ /* 0x000fea000383ffff */
.L_x_640:
[----:B------:R-:W-:Y:S05]  /*1db0*/  BSYNC.RECONVERGENT B0 ;  /* 0x0000000000007941 */ /* 0x000fea0003800200 */
.L_x_639:
[----:B------:R-:W-:Y:S05]  /*1dc0*/  @!P1 EXIT ;  /* 0x000000000000994d */ /* 0x000fea0003800000 */
[----:B------:R-:W0:Y:S01]  /*1dd0*/  LDC R33, c[0x0][0x360] ;  /* 0x0000d800ff217b82 */ /* 0x000e220000000800 */
[----:B------:R-:W-:Y:S01]  /*1de0*/  UIADD3 UR6, UPT, UPT, UR7, 0x2900, URZ ;  /* 0x0000290007067890 */ /* 0x000fe2000fffe0ff */
[----:B------:R-:W-:-:S03]  /*1df0*/  IADD3 R31, PT, PT, R3, R2, RZ ;  /* 0x00000002031f7210 */ /* 0x000fc60007ffe0ff */
[----:B------:R-:W-:-:S03]  /*1e00*/  ULEA UR6, UR9, UR6, 0x18 ;  /* 0x0000000609067291 */ /* 0x000fc6000f8ec0ff */
[----:B------:R-:W2:Y:S03]  /*1e10*/  LDC.64 R20, c[0x0][0x3a0] ;  /* 0x0000e800ff147b82 */ /* 0x000ea60000000a00 */
[----:B------:R-:W-:Y:S01]  /*1e20*/  LEA R32, R3, UR6, 0x2 ;  /* 0x0000000603207c11 */ /* 0x000fe2000f8e10ff */
[C-C-:B0-----:R-:W-:Y:S02]  /*1e30*/  IMAD R0, R33.reuse, 0xc, R3.reuse ;  /* 0x0000000c21007824 */ /* 0x141fe400078e0203 */
[----:B------:R-:W-:-:S07]  /*1e40*/  IMAD R30, R33, 0x8, R3 ;  /* 0x00000008211e7824 */ /* 0x000fce00078e0203 */
.L_x_642:
[C-C-:B0-----:R-:W-:Y:S01]  /*1e50*/  IMAD R8, R33.reuse, 0x10, R32.reuse ;  /* 0x0000001021087824 */ /* 0x141fe200078e0220 */
[----:B-1----:R-:W0:Y:S01]  /*1e60*/  LDS.128 R4, [R32] ;  /* 0x0000000020047984 */ /* 0x002e220000000c00 */
[--C-:B------:R-:W-:Y:S01]  /*1e70*/  IMAD R12, R33, 0x20, R32.reuse ;  /* 0x00000020210c7824 */ /* 0x100fe200078e0220 */
        /* <DEDUP_REMOVED lines=16> */
[--C-:B------:R-:W-:Y:S01]  /*1f80*/  IADD3 R3, PT, PT, R2, R3, R2.reuse ;  /* 0x0000000302037210 */ /* 0x100fe20007ffe002 */
[----:B------:R-:W-:Y:S01]  /*1f90*/  IMAD R29, R28, UR5, R29 ;  /* 0x000000051c1d7c24 */ /* 0x000fe2000f8e021d */
[----:B------:R-:W-:Y:S01]  /*1fa0*/  LEA R30, R33, R30, 0x4 ;  /* 0x0000001e211e7211 */ /* 0x000fe200078e20ff */
[----:B------:R-:W-:Y:S01]  /*1fb0*/  IMAD R23, R22, UR5, R23 ;  /* 0x0000000516177c24 */ /* 0x000fe2000f8e0217 */
[----:B------:R-:W-:Y:S01]  /*1fc0*/  IADD3 R3, PT, PT, R2, R3, R2 ;  /* 0x0000000302037210 */ /* 0x000fe20007ffe002 */
[----:B------:R-:W-:-:S02]  /*1fd0*/  IMAD R25, R24, UR5, R25 ;  /* 0x0000000518197c24 */ /* 0x000fc4000f8e0219 */
[----:B------:R-:W-:Y:S01]  /*1fe0*/  IMAD R27, R26, UR5, R27 ;  /* 0x000000051a1b7c24 */ /* 0x000fe2000f8e021b */
[----:B------:R-:W-:Y:S01]  /*1ff0*/  ISETP.GE.U32.AND P0, PT, R3, 0x400, PT ;  /* 0x000004000300780c */ /* 0x000fe20003f06070 */
[----:B--2---:R-:W-:-:S04]  /*2000*/  IMAD.WIDE.U32 R28, R29, 0x4, R20 ;  /* 0x000000041d1c7825 */ /* 0x004fc800078e0014 */
[----:B------:R-:W-:-:S04]  /*2010*/  IMAD.WIDE.U32 R22, R23, 0x4, R20 ;  /* 0x0000000417167825 */ /* 0x000fc800078e0014 */
[----:B------:R-:W-:-:S04]  /*2020*/  IMAD.WIDE.U32 R24, R25, 0x4, R20 ;  /* 0x0000000419187825 */ /* 0x000fc800078e0014 */
[----:B------:R-:W-:Y:S01]  /*2030*/  IMAD.WIDE.U32 R26, R27, 0x4, R20 ;  /* 0x000000041b1a7825 */ /* 0x000fe200078e0014 */
[----:B0-----:R0:W-:Y:S03]  /*2040*/  STG.E.128 desc[UR10][R28.64], R4 ;  /* 0x000000041c007986 */ /* 0x0011e6000c101d0a */
[C---:B------:R-:W-:Y:S01]  /*2050*/  IMAD R0, R33.reuse, 0x10, R0 ;  /* 0x0000001021007824 */ /* 0x040fe200078e0200 */
[----:B-1----:R0:W-:Y:S01]  /*2060*/  STG.E.128 desc[UR10][R22.64], R8 ;  /* 0x0000000816007986 */ /* 0x0021e2000c101d0a */
[C---:B------:R-:W-:Y:S02]  /*2070*/  IMAD R31, R33.reuse, 0x10, R31 ;  /* 0x00000010211f7824 */ /* 0x040fe400078e021f */
[----:B------:R-:W-:Y:S01]  /*2080*/  IMAD R32, R33, 0x40, R32 ;  /* 0x0000004021207824 */ /* 0x000fe200078e0220 */
[----:B---3--:R0:W-:Y:S04]  /*2090*/  STG.E.128 desc[UR10][R24.64], R12 ;  /* 0x0000000c18007986 */ /* 0x0081e8000c101d0a */
[----:B----4-:R0:W-:Y:S01]  /*20a0*/  STG.E.128 desc[UR10][R26.64], R16 ;  /* 0x000000101a007986 */ /* 0x0101e2000c101d0a */
[----:B------:R-:W-:Y:S05]  /*20b0*/  @!P0 BRA `(.L_x_642) ;  /* 0xfffffffc00648947 */ /* 0x000fea000383ffff */
[----:B------:R-:W-:Y:S05]  /*20c0*/  EXIT ;  /* 0x000000000000794d */ /* 0x000fea0003800000 */
        .weak           $__internal_31_$__cuda_sm20_div_u16
        .type           $__internal_31_$__cuda_sm20_div_u16,@function
        .size           $__internal_31_$__cuda_sm20_div_u16,(.L_x_2369 - $__internal_31_$__cuda_sm20_div_u16)
$__internal_31_$__cuda_sm20_div_u16:
        /* <DEDUP_REMOVED lines=18> */
[----:B------:R-:W-:Y:S06]  /*21f0*/  RET.REL.NODEC R4 `(_Z9cuda_gemmIiLj512ELj1ELj1ELj1024ELj64ELj64ELj128ELj0ELj1EEvjjjPKT_S2_PS0_jjj) ;  /* 0xffffffdc04807950 */ /* 0x000fec0003c3ffff */
.L_x_643:
        /* <DEDUP_REMOVED lines=16> */
.L_x_2369:


//--------------------- .text._Z9cuda_gemmIiLj512ELj1ELj1ELj1024ELj32ELj32ELj128ELj1ELj1EEvjjjPKT_S2_PS0_jjj --------------------------
	.section	.text._Z9cuda_gemmIiLj512ELj1ELj1ELj1024ELj32ELj32ELj128ELj1ELj1EEvjjjPKT_S2_PS0_jjj,"ax",@progbits
	.align	128
        .global         _Z9cuda_gemmIiLj512ELj1ELj1ELj1024ELj32ELj32ELj128ELj1ELj1EEvjjjPKT_S2_PS0_jjj
        .type           _Z9cuda_gemmIiLj512ELj1ELj1ELj1024ELj32ELj32ELj128ELj1ELj1EEvjjjPKT_S2_PS0_jjj,@function
        .size           _Z9cuda_gemmIiLj512ELj1ELj1ELj1024ELj32ELj32ELj128ELj1ELj1EEvjjjPKT_S2_PS0_jjj,(.L_x_2370 - _Z9cuda_gemmIiLj512ELj1ELj1ELj1024ELj32ELj32ELj128ELj1ELj1EEvjjjPKT_S2_PS0_jjj)
        .other          _Z9cuda_gemmIiLj512ELj1ELj1ELj1024ELj32ELj32ELj128ELj1ELj1EEvjjjPKT_S2_PS0_jjj,@"STO_CUDA_ENTRY STV_DEFAULT"
_Z9cuda_gemmIiLj512ELj1ELj1ELj1024ELj32ELj32ELj128ELj1ELj1EEvjjjPKT_S2_PS0_jjj:
.text._Z9cuda_gemmIiLj512ELj1ELj1ELj1024ELj32ELj32ELj128ELj1ELj1EEvjjjPKT_S2_PS0_jjj:
        /* <DEDUP_REMOVED lines=48> */
.L_x_649:
        /* <DEDUP_REMOVED lines=8> */
[----:B------:R-:W-:Y:S01]  /*0380*/  IMAD.IADD R8, R23, 0x1, R8 ;  /* 0x0000000117087824 */ /* 0x000fe200078e0208 */
        /* <DEDUP_REMOVED lines=15> */
[----:B------:R-:W-:Y:S01]  /*0480*/  IADD3 R9, PT, PT, R9, 0x1, RZ ;  /* 0x0000000109097810 */ /* 0x000fe20007ffe0ff */
[----:B------:R-:W-:Y:S02]  /*0490*/  IMAD.IADD R19, R19, 0x1, R18 ;  /* 0x0000000113137824 */ /* 0x000fe400078e0212 */
[----:B------:R-:W-:Y:S01]  /*04a0*/  IMAD.IADD R22, R25, 0x1, R22 ;  /* 0x0000000119167824 */ /* 0x000fe200078e0216 */
[----:B------:R-:W-:Y:S01]  /*04b0*/  ISETP.NE.AND P0, PT, R9, RZ, PT ;  /* 0x000000ff0900720c */ /* 0x000fe20003f05270 */
[----:B--2---:R0:W-:Y:S04]  /*04c0*/  STS [R11], R4 ;  /* 0x000000040b007388 */ /* 0x0041e80000000800 */
[----:B------:R0:W-:Y:S04]  /*04d0*/  STS [R16], R5 ;  /* 0x0000000510007388 */ /* 0x0001e80000000800 */
[----:B------:R0:W-:Y:S04]  /*04e0*/  STS [R19], R6 ;  /* 0x0000000613007388 */ /* 0x0001e80000000800 */
[----:B------:R0:W-:Y:S01]  /*04f0*/  STS [R22], R7 ;  /* 0x0000000716007388 */ /* 0x0001e20000000800 */
[----:B------:R-:W-:Y:S05]  /*0500*/  @P0 BRA `(.L_x_649) ;  /* 0xfffffffc007c0947 */ /* 0x000fea000383ffff */
[----:B------:R-:W-:Y:S05]  /*0510*/  BSYNC.RECONVERGENT B2 ;  /* 0x0000000000027941 */ /* 0x000fea0003800200 */
.L_x_648:
[----:B0-----:R-:W-:-:S07]  /*0520*/  IMAD.IADD R4, R23, 0x1, R10 ;  /* 0x0000000117047824 */ /* 0x001fce00078e020a */
.L_x_647:
[----:B------:R-:W-:Y:S05]  /*0530*/  BSYNC.RECONVERGENT B1 ;  /* 0x0000000000017941 */ /* 0x000fea0003800200 */
.L_x_646:
[----:B------:R-:W-:-:S13]  /*0540*/  ISETP.GE.U32.AND P0, PT, R24, 0x3, PT ;  /* 0x000000031800780c */ /* 0x000fda0003f06070 */
[----:B------:R-:W-:Y:S05]  /*0550*/  @!P0 BRA `(.L_x_645) ;  /* 0x00000008000c8947 */ /* 0x000fea0003800000 */
[----:B------:R-:W0:Y:S01]  /*0560*/  LDC.64 R2, c[0x0][0x398] ;  /* 0x0000e600ff027b82 */ /* 0x000e220000000a00 */
[--C-:B------:R-:W-:Y:S02]  /*0570*/  IMAD.IADD R23, R23, 0x1, R4.reuse ;  /* 0x0000000117177824 */ /* 0x100fe400078e0204 */
[----:B------:R-:W-:Y:S02]  /*0580*/  VIADD R26, R4, 0x1 ;  /* 0x00000001041a7836 */ /* 0x000fe40000000000 */
[C-C-:B------:R-:W-:Y:S02]  /*0590*/  IMAD R22, R21.reuse, 0x8, R4.reuse ;  /* 0x0000000815167824 */ /* 0x140fe400078e0204 */
[----:B------:R-:W-:-:S07]  /*05a0*/  IMAD R24, R21, 0xc, R4 ;  /* 0x0000000c15187824 */ /* 0x000fce00078e0204 */
.L_x_650:
        /* <DEDUP_REMOVED lines=13> */
[C---:B------:R-:W-:Y:S02]  /*0680*/  VIADD R35, R23.reuse, 0x3 ;  /* 0x0000000317237836 */ /* 0x040fe40000000000 */
[----:B------:R-:W-:Y:S01]  /*0690*/  VIADD R27, R24, 0x1 ;  /* 0x00000001181b7836 */ /* 0x000fe20000000000 */
[----:B------:R-:W-:Y:S01]  /*06a0*/  IADD3 R46, PT, PT, R26, 0x1, RZ ;  /* 0x000000011a2e7810 */ /* 0x000fe20007ffe0ff */
[----:B------:R-:W-:Y:S01]  /*06b0*/  VIADD R33, R23, 0x2 ;  /* 0x0000000217217836 */ /* 0x000fe20000000000 */
[C---:B------:R-:W-:Y:S01]  /*06c0*/  IADD3 R31, PT, PT, R22.reuse, 0x3, RZ ;  /* 0x00000003161f7810 */ /* 0x040fe20007ffe0ff */
[C---:B------:R-:W-:Y:S02]  /*06d0*/  VIADD R30, R22.reuse, 0x1 ;  /* 0x00000001161e7836 */ /* 0x040fe40000000000 */
        /* <DEDUP_REMOVED lines=9> */
[----:B------:R-:W-:Y:S01]  /*0770*/  VIADD R28, R24, 0x3 ;  /* 0x00000003181c7836 */ /* 0x000fe20000000000 */
        /* <DEDUP_REMOVED lines=16> */
[----:B------:R-:W-:Y:S01]  /*0880*/  IMAD R51, R56, 0x84, R53 ;  /* 0x0000008438337824 */ /* 0x000fe200078e0235 */
[----:B------:R-:W-:Y:S01]  /*0890*/  SHF.R.U32.HI R56, RZ, 0x3, R45 ;  /* 0x00000003ff387819 */ /* 0x000fe2000001162d */
[--C-:B------:R-:W-:Y:S01]  /*08a0*/  IMAD R48, R48, 0x84, R53.reuse ;  /* 0x0000008430307824 */ /* 0x100fe200078e0235 */
[----:B------:R-:W-:Y:S01]  /*08b0*/  LOP3.LUT R45, R47, 0x1ffffffc, RZ, 0xc0, !PT ;  /* 0x1ffffffc2f2d7812 */ /* 0x000fe200078ec0ff */
        /* <DEDUP_REMOVED lines=8> */
[----:B------:R-:W-:Y:S01]  /*0940*/  IMAD R53, R54, 0x84, R53 ;  /* 0x0000008436357824 */ /* 0x000fe200078e0235 */
[----:B------:R-:W-:Y:S02]  /*0950*/  SHF.R.U32.HI R54, RZ, 0x3, R26 ;  /* 0x00000003ff367819 */ /* 0x000fe4000001161a */
[----:B------:R-:W-:Y:S02]  /*0960*/  SHF.R.U32.HI R55, RZ, 0x3, R46 ;  /* 0x00000003ff377819 */ /* 0x000fe4000001162e */
[----:B------:R-:W-:Y:S01]  /*0970*/  SHF.R.U32.HI R34, RZ, 0x3, R34 ;  /* 0x00000003ff227819 */ /* 0x000fe20000011622 */
[----:B------:R-:W-:Y:S01]  /*0980*/  IMAD.IADD R45, R48, 0x1, R45 ;  /* 0x00000001302d7824 */ /* 0x000fe200078e022d */
[----:B------:R-:W-:Y:S02]  /*0990*/  SHF.R.U32.HI R47, RZ, 0x3, R33 ;  /* 0x00000003ff2f7819 */ /* 0x000fe40000011621 */
[----:B------:R-:W-:Y:S02]  /*09a0*/  LOP3.LUT R46, R54, 0x1ffffffc, RZ, 0xc0, !PT ;  /* 0x1ffffffc362e7812 */ /* 0x000fe400078ec0ff */
[----:B------:R-:W-:-:S02]  /*09b0*/  LOP3.LUT R55, R55, 0x1ffffffc, RZ, 0xc0, !PT ;  /* 0x1ffffffc37377812 */ /* 0x000fc400078ec0ff */
[----:B------:R-:W-:Y:S02]  /*09c0*/  SHF.R.U32.HI R48, RZ, 0x3, R35 ;  /* 0x00000003ff307819 */ /* 0x000fe40000011623 */
[----:B------:R-:W-:Y:S02]  /*09d0*/  LOP3.LUT R35, R34, 0x1ffffffc, RZ, 0xc0, !PT ;  /* 0x1ffffffc22237812 */ /* 0x000fe400078ec0ff */
[----:B------:R-:W-:Y:S02]  /*09e0*/  LOP3.LUT R56, R56, 0x1ffffffc, RZ, 0xc0, !PT ;  /* 0x1ffffffc38387812 */ /* 0x000fe400078ec0ff */
[----:B------:R-:W-:Y:S01]  /*09f0*/  LOP3.LUT R34, R47, 0x1ffffffc, RZ, 0xc0, !PT ;  /* 0x1ffffffc2f227812 */ /* 0x000fe200078ec0ff */
[----:B------:R-:W-:Y:S02]  /*0a00*/  IMAD.IADD R46, R43, 0x1, R46 ;  /* 0x000000012b2e7824 */ /* 0x000fe400078e022e */
[----:B------:R-:W-:Y:S01]  /*0a10*/  IMAD.IADD R43, R42, 0x1, R55 ;  /* 0x000000012a2b7824 */ /* 0x000fe200078e0237 */
[----:B------:R-:W-:Y:S01]  /*0a20*/  IADD3 R42, PT, PT, R41, R56, RZ ;  /* 0x00000038292a7210 */ /* 0x000fe20007ffe0ff */
[----:B------:R-:W-:Y:S01]  /*0a30*/  IMAD.IADD R39, R39, 0x1, R34 ;  /* 0x0000000127277824 */ /* 0x000fe200078e0222 */
[----:B------:R-:W-:-:S02]  /*0a40*/  SHF.R.U32.HI R41, RZ, 0x3, R23 ;  /* 0x00000003ff297819 */ /* 0x000fc40000011617 */
[----:B------:R-:W-:Y:S01]  /*0a50*/  SHF.R.U32.HI R34, RZ, 0x3, R22 ;  /* 0x00000003ff227819 */ /* 0x000fe20000011616 */
[----:B------:R-:W-:Y:S01]  /*0a60*/  IMAD.IADD R40, R40, 0x1, R35 ;  /* 0x0000000128287824 */ /* 0x000fe200078e0223 */
[----:B------:R-:W-:Y:S02]  /*0a70*/  SHF.R.U32.HI R31, RZ, 0x3, R31 ;  /* 0x00000003ff1f7819 */ /* 0x000fe4000001161f */
[----:B------:R-:W-:Y:S02]  /*0a80*/  LOP3.LUT R33, R41, 0x1ffffffc, RZ, 0xc0, !PT ;  /* 0x1ffffffc29217812 */ /* 0x000fe400078ec0ff */
[----:B------:R-:W-:Y:S02]  /*0a90*/  SHF.R.U32.HI R35, RZ, 0x3, R29 ;  /* 0x00000003ff237819 */ /* 0x000fe4000001161d */
[----:B------:R-:W-:Y:S02]  /*0aa0*/  SHF.R.U32.HI R30, RZ, 0x3, R30 ;  /* 0x00000003ff1e7819 */ /* 0x000fe4000001161e */
[----:B------:R-:W-:-:S02]  /*0ab0*/  LOP3.LUT R29, R34, 0x1ffffffc, RZ, 0xc0, !PT ;  /* 0x1ffffffc221d7812 */ /* 0x000fc400078ec0ff */
[----:B------:R-:W-:Y:S02]  /*0ac0*/  LOP3.LUT R41, R48, 0x1ffffffc, RZ, 0xc0, !PT ;  /* 0x1ffffffc30297812 */ /* 0x000fe400078ec0ff */
[----:B------:R-:W-:Y:S01]  /*0ad0*/  LOP3.LUT R34, R31, 0x1ffffffc, RZ, 0xc0, !PT ;  /* 0x1ffffffc1f227812 */ /* 0x000fe200078ec0ff */
[----:B------:R-:W-:Y:S01]  /*0ae0*/  IMAD.IADD R33, R36, 0x1, R33 ;  /* 0x0000000124217824 */ /* 0x000fe200078e0221 */
[----:B------:R-:W-:Y:S01]  /*0af0*/  SHF.R.U32.HI R31, RZ, 0x3, R24 ;  /* 0x00000003ff1f7819 */ /* 0x000fe20000011618 */
[----:B------:R-:W-:Y:S01]  /*0b00*/  IMAD.IADD R29, R32, 0x1, R29 ;  /* 0x00000001201d7824 */ /* 0x000fe200078e021d */
[----:B------:R-:W-:Y:S02]  /*0b10*/  LOP3.LUT R30, R30, 0x1ffffffc, RZ, 0xc0, !PT ;  /* 0x1ffffffc1e1e7812 */ /* 0x000fe400078ec0ff */
[----:B------:R-:W-:Y:S02]  /*0b20*/  SHF.R.U32.HI R27, RZ, 0x3, R27 ;  /* 0x00000003ff1b7819 */ /* 0x000fe4000001161b */
[----:B------:R-:W-:Y:S01]  /*0b30*/  SHF.R.U32.HI R25, RZ, 0x3, R25 ;  /* 0x00000003ff197819 */ /* 0x000fe20000011619 */
[----:B------:R-:W-:Y:S01]  /*0b40*/  IMAD.IADD R38, R38, 0x1, R41 ;  /* 0x0000000126267824 */ /* 0x000fe200078e0229 */
[----:B------:R-:W-:-:S02]  /*0b50*/  LOP3.LUT R35, R35, 0x1ffffffc, RZ, 0xc0, !PT ;  /* 0x1ffffffc23237812 */ /* 0x000fc400078ec0ff */
[----:B------:R-:W-:Y:S02]  /*0b60*/  SHF.R.U32.HI R32, RZ, 0x3, R28 ;  /* 0x00000003ff207819 */ /* 0x000fe4000001161c */
[----:B------:R-:W-:Y:S01]  /*0b70*/  LOP3.LUT R31, R31, 0x1ffffffc, RZ, 0xc0, !PT ;  /* 0x1ffffffc1f1f7812 */ /* 0x000fe200078ec0ff */
[----:B------:R-:W-:Y:S01]  /*0b80*/  IMAD.IADD R30, R37, 0x1, R30 ;  /* 0x00000001251e7824 */ /* 0x000fe200078e021e */
[----:B------:R-:W-:Y:S02]  /*0b90*/  LOP3.LUT R28, R27, 0x1ffffffc, RZ, 0xc0, !PT ;  /* 0x1ffffffc1b1c7812 */ /* 0x000fe400078ec0ff */
[----:B------:R-:W-:Y:S01]  /*0ba0*/  LOP3.LUT R25, R25, 0x1ffffffc, RZ, 0xc0, !PT ;  /* 0x1ffffffc19197812 */ /* 0x000fe200078ec0ff */
[----:B------:R-:W-:Y:S01]  /*0bb0*/  IMAD.IADD R34, R49, 0x1, R34 ;  /* 0x0000000131227824 */ /* 0x000fe200078e0222 */
[----:B------:R-:W-:Y:S02]  /*0bc0*/  IADD3 R35, PT, PT, R44, R35, RZ ;  /* 0x000000232c237210 */ /* 0x000fe40007ffe0ff */
[----:B------:R-:W-:Y:S01]  /*0bd0*/  LOP3.LUT R32, R32, 0x1ffffffc, RZ, 0xc0, !PT ;  /* 0x1ffffffc20207812 */ /* 0x000fe200078ec0ff */
[----:B------:R-:W-:-:S02]  /*0be0*/  IMAD.IADD R31, R50, 0x1, R31 ;  /* 0x00000001321f7824 */ /* 0x000fc400078e021f */
[----:B------:R-:W-:Y:S02]  /*0bf0*/  IMAD.IADD R28, R51, 0x1, R28 ;  /* 0x00000001331c7824 */ /* 0x000fe400078e021c */
[----:B------:R-:W-:Y:S02]  /*0c00*/  IMAD.IADD R25, R52, 0x1, R25 ;  /* 0x0000000134197824 */ /* 0x000fe400078e0219 */
[----:B------:R-:W-:Y:S02]  /*0c10*/  IMAD.IADD R32, R53, 0x1, R32 ;  /* 0x0000000135207824 */ /* 0x000fe400078e0220 */
[C---:B------:R-:W-:Y:S02]  /*0c20*/  IMAD R26, R21.reuse, 0x10, R26 ;  /* 0x00000010151a7824 */ /* 0x040fe400078e021a */
[C---:B------:R-:W-:Y:S02]  /*0c30*/  IMAD R23, R21.reuse, 0x10, R23 ;  /* 0x0000001015177824 */ /* 0x040fe400078e0217 */
        /* <DEDUP_REMOVED lines=13> */
[----:B------:R1:W-:Y:S04]  /*0d10*/  STS [R34], R11 ;  /* 0x0000000b22007388 */ /* 0x0003e80000000800 */
[----:B-----5:R1:W-:Y:S01]  /*0d20*/  STS [R31], R4 ;  /* 0x000000041f007388 */ /* 0x0203e20000000800 */
[----:B0-----:R-:W-:-:S03]  /*0d30*/  IADD3 R12, PT, PT, R26, -0x1, RZ ;  /* 0xffffffff1a0c7810 */ /* 0x001fc60007ffe0ff */
[----:B------:R1:W-:Y:S04]  /*0d40*/  STS [R28], R5 ;  /* 0x000000051c007388 */ /* 0x0003e80000000800 */
[----:B------:R1:W-:Y:S04]  /*0d50*/  STS [R25], R6 ;  /* 0x0000000619007388 */ /* 0x0003e80000000800 */
[----:B------:R1:W-:Y:S01]  /*0d60*/  STS [R32], R7 ;  /* 0x0000000720007388 */ /* 0x0003e20000000800 */
[----:B------:R-:W-:-:S13]  /*0d70*/  ISETP.GE.U32.AND P0, PT, R12, 0x400, PT ;  /* 0x000004000c00780c */ /* 0x000fda0003f06070 */
[----:B-1----:R-:W-:Y:S05]  /*0d80*/  @!P0 BRA `(.L_x_650) ;  /* 0xfffffff800088947 */ /* 0x002fea000383ffff */
.L_x_645:
[----:B------:R-:W-:Y:S05]  /*0d90*/  BSYNC.RECONVERGENT B0 ;  /* 0x0000000000007941 */ /* 0x000fea0003800200 */
.L_x_644:
[----:B------:R-:W0:Y:S01]  /*0da0*/  S2R R3, SR_CTAID.Y ;  /* 0x0000000000037919 */ /* 0x000e220000002600 */
[----:B------:R-:W0:Y:S02]  /*0db0*/  LDCU UR4, c[0x0][0x374] ;  /* 0x00006e80ff0477ac */ /* 0x000e240008000800 */
[----:B0-----:R-:W-:-:S13]  /*0dc0*/  ISETP.GE.U32.AND P0, PT, R3, UR4, PT ;  /* 0x0000000403007c0c */ /* 0x001fda000bf06070 */
[----:B------:R-:W-:Y:S05]  /*0dd0*/  @P0 EXIT ;  /* 0x000000000000094d */ /* 0x000fea0003800000 */
[----:B------:R-:W0:Y:S01]  /*0de0*/  LDC R5, c[0x0][0x360] ;  /* 0x0000d800ff057b82 */ /* 0x000e220000000800 */
[----:B------:R-:W-:Y:S01]  /*0df0*/  MOV R9, 0xe70 ;  /* 0x00000e7000097802 */ /* 0x000fe20000000f00 */
[----:B0-----:R-:W-:Y:S01]  /*0e00*/  IMAD.IADD R2, R0, 0x1, R5 ;  /* 0x0000000100027824 */ /* 0x001fe200078e0205 */
[----:B------:R-:W-:-:S03]  /*0e10*/  LOP3.LUT R4, R5, 0xffff, RZ, 0xc0, !PT ;  /* 0x0000ffff05047812 */ /* 0x000fc600078ec0ff */
[----:B------:R-:W-:-:S05]  /*0e20*/  IMAD.MOV R2, RZ, RZ, -R2 ;  /* 0x000000ffff027224 */ /* 0x000fca00078e0a02 */
[----:B------:R-:W-:-:S05]  /*0e30*/  PRMT R2, R2, 0x7710, RZ ;  /* 0x0000771002027816 */ /* 0x000fca00000000ff */
[----:B------:R-:W-:-:S05]  /*0e40*/  VIADD R2, R2, 0x3ff ;  /* 0x000003ff02027836 */ /* 0x000fca0000000000 */
[----:B------:R-:W-:-:S07]  /*0e50*/  LOP3.LUT R2, R2, 0xffff, RZ, 0xc0, !PT ;  /* 0x0000ffff02027812 */ /* 0x000fce00078ec0ff */
[----:B------:R-:W-:Y:S05]  /*0e60*/  CALL.REL.NOINC `($__internal_32_$__cuda_sm20_div_u16) ;  /* 0x0000001800407944 */ /* 0x000fea0003c00000 */
[C---:B------:R-:W-:Y:S01]  /*0e70*/  LOP3.LUT R9, R4.reuse, 0x3, RZ, 0xc0, !PT ;  /* 0x0000000304097812 */ /* 0x040fe200078ec0ff */
[----:B------:R-:W-:Y:S01]  /*0e80*/  BSSY.RECONVERGENT B0, `(.L_x_651) ;  /* 0x0000014000007945 */ /* 0x000fe20003800200 */
[----:B------:R-:W-:Y:S02]  /*0e90*/  LOP3.LUT R2, R4, 0xffff, RZ, 0xc0, !PT ;  /* 0x0000ffff04027812 */ /* 0x000fe400078ec0ff */
[----:B------:R-:W-:Y:S02]  /*0ea0*/  ISETP.NE.AND P1, PT, R9, 0x2, PT ;  /* 0x000000020900780c */ /* 0x000fe40003f25270 */
[----:B------:R-:W-:Y:S02]  /*0eb0*/  ISETP.GE.U32.AND P2, PT, R2, 0x2, PT ;  /* 0x000000020200780c */ /* 0x000fe40003f46070 */
[----:B------:R-:W-:Y:S02]  /*0ec0*/  ISETP.GT.U32.AND P0, PT, R0, 0xff, PT ;  /* 0x000000ff0000780c */ /* 0x000fe40003f04070 */
[----:B------:R-:W-:-:S07]  /*0ed0*/  MOV R2, R0 ;  /* 0x0000000000027202 */ /* 0x000fce0000000f00 */
[----:B------:R-:W-:Y:S05]  /*0ee0*/  @!P1 BRA `(.L_x_652) ;  /* 0x0000000000349947 */ /* 0x000fea0003800000 */
[----:B------:R-:W0:Y:S01]  /*0ef0*/  S2R R7, SR_CgaCtaId ;  /* 0x0000000000077919 */ /* 0x000e220000008800 */
[----:B------:R-:W-:Y:S01]  /*0f00*/  MOV R4, 0x400 ;  /* 0x0000040000047802 */ /* 0x000fe20000000f00 */
[----:B------:R-:W-:Y:S02]  /*0f10*/  IMAD.MOV.U32 R6, RZ, RZ, RZ ;  /* 0x000000ffff067224 */ /* 0x000fe400078e00ff */
[----:B------:R-:W-:Y:S02]  /*0f20*/  IMAD.MOV.U32 R2, RZ, RZ, R0 ;  /* 0x000000ffff027224 */ /* 0x000fe400078e0000 */
[----:B------:R-:W-:-:S05]  /*0f30*/  VIADD R4, R4, 0x2080 ;  /* 0x0000208004047836 */ /* 0x000fca0000000000 */
[----:B0-----:R-:W-:-:S07]  /*0f40*/  LEA R7, R7, R4, 0x18 ;  /* 0x0000000407077211 */ /* 0x001fce00078ec0ff */
.L_x_653:
[----:B------:R-:W-:Y:S02]  /*0f50*/  IMAD R4, R2, 0x4, R7 ;  /* 0x0000000402047824 */ /* 0x000fe400078e0207 */
[----:B------:R-:W-:Y:S02]  /*0f60*/  VIADD R6, R6, 0x1 ;  /* 0x0000000106067836 */ /* 0x000fe40000000000 */
[----:B------:R-:W-:Y:S01]  /*0f70*/  IMAD.IADD R2, R5, 0x1, R2 ;  /* 0x0000000105027824 */ /* 0x000fe200078e0202 */
[----:B------:R0:W-:Y:S02]  /*0f80*/  STS [R4], RZ ;  /* 0x000000ff04007388 */ /* 0x0001e40000000800 */
[----:B------:R-:W-:-:S04]  /*0f90*/  LOP3.LUT R8, R6, R9, RZ, 0x3c, !PT ;  /* 0x0000000906087212 */ /* 0x000fc800078e3cff */
[----:B------:R-:W-:-:S13]  /*0fa0*/  ISETP.NE.AND P1, PT, R8, 0x2, PT ;  /* 0x000000020800780c */ /* 0x000fda0003f25270 */
[----:B0-----:R-:W-:Y:S05]  /*0fb0*/  @P1 BRA `(.L_x_653) ;  /* 0xfffffffc00e41947 */ /* 0x001fea000383ffff */
.L_x_652:
[----:B------:R-:W-:Y:S05]  /*0fc0*/  BSYNC.RECONVERGENT B0 ;  /* 0x0000000000007941 */ /* 0x000fea0003800200 */
.L_x_651:
[----:B------:R-:W-:Y:S01]  /*0fd0*/  BSSY.RECONVERGENT B0, `(.L_x_654) ;  /* 0x0000013000007945 */ /* 0x000fe20003800200 */
[----:B------:R-:W-:-:S03]  /*0fe0*/  SHF.L.U32 R7, R5, 0x2, RZ ;  /* 0x0000000205077819 */ /* 0x000fc600000006ff */
[----:B------:R-:W-:Y:S05]  /*0ff0*/  @!P2 BRA `(.L_x_655) ;  /* 0x000000000040a947 */ /* 0x000fea0003800000 */
[----:B------:R-:W0:Y:S01]  /*1000*/  S2UR UR5, SR_CgaCtaId ;  /* 0x00000000000579c3 */ /* 0x000e220000008800 */
[----:B------:R-:W-:Y:S02]  /*1010*/  UMOV UR4, 0x400 ;  /* 0x0000040000047882 */ /* 0x000fe40000000000 */
[----:B------:R-:W-:-:S04]  /*1020*/  UIADD3 UR4, UPT, UPT, UR4, 0x2080, URZ ;  /* 0x0000208004047890 */ /* 0x000fc8000fffe0ff */
[----:B0-----:R-:W-:-:S06]  /*1030*/  ULEA UR4, UR5, UR4, 0x18 ;  /* 0x0000000405047291 */ /* 0x001fcc000f8ec0ff */
[----:B------:R-:W-:-:S07]  /*1040*/  LEA R4, R2, UR4, 0x2 ;  /* 0x0000000402047c11 */ /* 0x000fce000f8e10ff */
.L_x_656:
[--C-:B------:R-:W-:Y:S01]  /*1050*/  IMAD.IADD R6, R4, 0x1, R7.reuse ;  /* 0x0000000104067824 */ /* 0x100fe200078e0207 */
[----:B------:R0:W-:Y:S01]  /*1060*/  STS [R4], RZ ;  /* 0x000000ff04007388 */ /* 0x0001e20000000800 */
[C-C-:B------:R-:W-:Y:S02]  /*1070*/  IMAD R8, R5.reuse, 0x8, R4.reuse ;  /* 0x0000000805087824 */ /* 0x140fe400078e0204 */
[----:B------:R-:W-:Y:S01]  /*1080*/  IMAD R9, R5, 0xc, R4 ;  /* 0x0000000c05097824 */ /* 0x000fe200078e0204 */
[----:B------:R1:W-:Y:S01]  /*1090*/  STS [R6], RZ ;  /* 0x000000ff06007388 */ /* 0x0003e20000000800 */
[----:B------:R-:W-:-:S03]  /*10a0*/  IMAD.IADD R2, R2, 0x1, R7 ;  /* 0x0000000102027824 */ /* 0x000fc600078e0207 */
[----:B------:R1:W-:Y:S01]  /*10b0*/  STS [R8], RZ ;  /* 0x000000ff08007388 */ /* 0x0003e20000000800 */
[----:B0-----:R-:W-:Y:S01]  /*10c0*/  IMAD R4, R5, 0x10, R4 ;  /* 0x0000001005047824 */ /* 0x001fe200078e0204 */
[----:B------:R-:W-:Y:S02]  /*10d0*/  ISETP.GE.U32.AND P1, PT, R2, 0x400, PT ;  /* 0x000004000200780c */ /* 0x000fe40003f26070 */
[----:B------:R1:W-:Y:S11]  /*10e0*/  STS [R9], RZ ;  /* 0x000000ff09007388 */ /* 0x0003f60000000800 */
[----:B-1----:R-:W-:Y:S05]  /*10f0*/  @!P1 BRA `(.L_x_656) ;  /* 0xfffffffc00d49947 */ /* 0x002fea000383ffff */
.L_x_655:
[----:B------:R-:W-:Y:S05]  /*1100*/  BSYNC.RECONVERGENT B0 ;  /* 0x0000000000007941 */ /* 0x000fea0003800200 */
.L_x_654:
[----:B------:R-:W-:Y:S04]  /*1110*/  BSSY.RECONVERGENT B0, `(.L_x_657) ;  /* 0x0000056000007945 */ /* 0x000fe80003800200 */
[----:B------:R-:W-:Y:S05]  /*1120*/  @P0 BRA `(.L_x_658) ;  /* 0x0000000400500947 */ /* 0x000fea0003800000 */
        /* <DEDUP_REMOVED lines=28> */
[----:B------:R-:W-:Y:S05]  /*12f0*/  @!P1 BRA `(.L_x_660) ;  /* 0x00000000004c9947 */ /* 0x000fea0003800000 */
[----:B------:R-:W0:Y:S01]  /*1300*/  S2UR UR5, SR_CgaCtaId ;  /* 0x00000000000579c3 */ /* 0x000e220000008800 */
[----:B------:R-:W-:Y:S01]  /*1310*/  UMOV UR4, 0x400 ;  /* 0x0000040000047882 */ /* 0x000fe20000000000 */
[----:B------:R-:W-:Y:S01]  /*1320*/  IADD3 R2, PT, PT, R2, 0x1, RZ ;  /* 0x0000000102027810 */ /* 0x000fe20007ffe0ff */
[----:B------:R-:W-:Y:S01]  /*1330*/  UIADD3 UR4, UPT, UPT, UR4, 0x1080, URZ ;  /* 0x0000108004047890 */ /* 0x000fe2000fffe0ff */
[----:B------:R-:W-:Y:S02]  /*1340*/  IMAD R11, R3, 0x400, R20 ;  /* 0x00000400030b7824 */ /* 0x000fe400078e0214 */
[----:B------:R-:W-:Y:S02]  /*1350*/  LOP3.LUT R2, R2, 0x3, RZ, 0xc0, !PT ;  /* 0x0000000302027812 */ /* 0x000fe400078ec0ff */
[----:B------:R-:W1:Y:S03]  /*1360*/  LDC.64 R8, c[0x0][0x390] ;  /* 0x0000e400ff087b82 */ /* 0x000e660000000a00 */
[----:B------:R-:W-:Y:S01]  /*1370*/  IMAD.MOV R4, RZ, RZ, -R2 ;  /* 0x000000ffff047224 */ /* 0x000fe200078e0a02 */
[----:B0-----:R-:W-:-:S06]  /*1380*/  ULEA UR4, UR5, UR4, 0x18 ;  /* 0x0000000405047291 */ /* 0x001fcc000f8ec0ff */
[----:B------:R-:W-:Y:S01]  /*1390*/  LEA R2, R0, UR4, 0x4 ;  /* 0x0000000400027c11 */ /* 0x000fe2000f8e20ff */
[----:B-1----:R-:W-:-:S07]  /*13a0*/  IMAD.WIDE.U32 R8, R11, 0x4, R8 ;  /* 0x000000040b087825 */ /* 0x002fce00078e0008 */
.L_x_661:
        /* <DEDUP_REMOVED lines=8> */
.L_x_660:
[----:B------:R-:W-:Y:S05]  /*1430*/  BSYNC.RECONVERGENT B1 ;  /* 0x0000000000017941 */ /* 0x000fea0003800200 */
.L_x_659:
        /* <DEDUP_REMOVED lines=11> */
.L_x_662:
        /* <DEDUP_REMOVED lines=24> */
.L_x_658:
[----:B------:R-:W-:Y:S05]  /*1670*/  BSYNC.RECONVERGENT B0 ;  /* 0x0000000000007941 */ /* 0x000fea0003800200 */
.L_x_657:
[----:B------:R-:W0:Y:S08]  /*1680*/  S2UR UR5, SR_CgaCtaId ;  /* 0x00000000000579c3 */ /* 0x000e300000008800 */
[----:B------:R-:W-:Y:S01]  /*1690*/  BAR.SYNC.DEFER_BLOCKING 0x0 ;  /* 0x0000000000007b1d */ /* 0x000fe20000010000 */
[C---:B------:R-:W-:Y:S01]  /*16a0*/  IMAD.SHL.U32 R2, R0.reuse, 0x4, RZ ;  /* 0x0000000400027824 */ /* 0x040fe200078e00ff */
[----:B------:R-:W-:Y:S01]  /*16b0*/  SHF.R.U32.HI R4, RZ, 0x5, R0 ;  /* 0x00000005ff047819 */ /* 0x000fe20000011600 */
[C---:B------:R-:W-:Y:S01]  /*16c0*/  VIADD R9, R0.reuse, 0x1 ;  /* 0x0000000100097836 */ /* 0x040fe20000000000 */
[C---:B--2---:R-:W-:Y:S01]  /*16d0*/  IADD3 R12, PT, PT, R0.reuse, 0x4, RZ ;  /* 0x00000004000c7810 */ /* 0x044fe20007ffe0ff */
[----:B------:R-:W-:Y:S01]  /*16e0*/  VIADD R10, R0, 0x2 ;  /* 0x00000002000a7836 */ /* 0x000fe20000000000 */
[----:B------:R-:W-:Y:S01]  /*16f0*/  UMOV UR4, 0x400 ;  /* 0x0000040000047882 */ /* 0x000fe20000000000 */
[----:B------:R-:W-:Y:S01]  /*1700*/  LOP3.LUT R6, R2, 0x7c, RZ, 0xc0, !PT ;  /* 0x0000007c02067812 */ /* 0x000fe200078ec0ff */
[C---:B------:R-:W-:Y:S01]  /*1710*/  VIADD R11, R0.reuse, 0x3 ;  /* 0x00000003000b7836 */ /* 0x040fe20000000000 */
[C---:B------:R-:W-:Y:S01]  /*1720*/  IADD3 R19, PT, PT, R0.reuse, 0xc, RZ ;  /* 0x0000000c00137810 */ /* 0x040fe20007ffe0ff */
[C---:B------:R-:W-:Y:S01]  /*1730*/  VIADD R13, R0.reuse, 0x5 ;  /* 0x00000005000d7836 */ /* 0x040fe20000000000 */
[C---:B------:R-:W-:Y:S01]  /*1740*/  LOP3.LUT R54, R0.reuse, 0x10, RZ, 0xc0, !PT ;  /* 0x0000001000367812 */ /* 0x040fe200078ec0ff */
[C---:B------:R-:W-:Y:S01]  /*1750*/  VIADD R14, R0.reuse, 0x6 ;  /* 0x00000006000e7836 */ /* 0x040fe20000000000 */
[C---:B------:R-:W-:Y:S01]  /*1760*/  LOP3.LUT R8, R0.reuse, 0xf, RZ, 0xc0, !PT ;  /* 0x0000000f00087812 */ /* 0x040fe200078ec0ff */
        /* <DEDUP_REMOVED lines=9> */
[----:B0-----:R-:W-:Y:S01]  /*1800*/  ULEA UR6, UR5, UR4, 0x18 ;  /* 0x0000000405067291 */ /* 0x001fe2000f8ec0ff */
[C---:B------:R-:W-:Y:S01]  /*1810*/  VIADD R21, R0.reuse, 0xe ;  /* 0x0000000e00157836 */ /* 0x040fe20000000000 */
[----:B------:R-:W-:Y:S01]  /*1820*/  LOP3.LUT R13, R13, 0xf, RZ, 0xc0, !PT ;  /* 0x0000000f0d0d7812 */ /* 0x000fe200078ec0ff */
[----:B------:R-:W-:Y:S01]  /*1830*/  VIADD R22, R0, 0xffffffff ;  /* 0xffffffff00167836 */ /* 0x000fe20000000000 */
[----:B------:R-:W-:Y:S01]  /*1840*/  LOP3.LUT R14, R14, 0xf, RZ, 0xc0, !PT ;  /* 0x0000000f0e0e7812 */ /* 0x000fe200078ec0ff */
[----:B------:R-:W-:Y:S01]  /*1850*/  UPLOP3.LUT UP0, UPT, UPT, UPT, UPT, 0x80, 0x8 ;  /* 0x000000000008789c */ /* 0x000fe20003f0f070 */
[----:B------:R-:W-:Y:S01]  /*1860*/  VIADD R7, R6, UR6 ;  /* 0x0000000606077c36 */ /* 0x000fe20008000000 */
[----:B------:R-:W-:Y:S01]  /*1870*/  UIADD3 UR6, UPT, UPT, UR4, 0x1080, URZ ;  /* 0x0000108004067890 */ /* 0x000fe2000fffe0ff */
[----:B------:R-:W-:Y:S01]  /*1880*/  LOP3.LUT R15, R15, 0xf, RZ, 0xc0, !PT ;  /* 0x0000000f0f0f7812 */ /* 0x000fe200078ec0ff */
[----:B------:R-:W-:Y:S01]  /*1890*/  UIADD3 UR4, UPT, UPT, UR4, 0x2080, URZ ;  /* 0x0000208004047890 */ /* 0x000fe2000fffe0ff */
[----:B------:R-:W-:Y:S01]  /*18a0*/  IMAD R4, R4, 0x84, R7 ;  /* 0x0000008404047824 */ /* 0x000fe200078e0207 */
[----:B------:R-:W-:Y:S01]  /*18b0*/  LOP3.LUT R16, R16, 0xf, RZ, 0xc0, !PT ;  /* 0x0000000f10107812 */ /* 0x000fe200078ec0ff */
[----:B------:R-:W-:Y:S01]  /*18c0*/  IMAD.SHL.U32 R7, R0, 0x20, RZ ;  /* 0x0000002000077824 */ /* 0x000fe200078e00ff */
[----:B------:R-:W-:Y:S01]  /*18d0*/  LOP3.LUT R17, R17, 0xf, RZ, 0xc0, !PT ;  /* 0x0000000f11117812 */ /* 0x000fe200078ec0ff */
[----:B------:R-:W-:Y:S01]  /*18e0*/  ULEA UR6, UR5, UR6, 0x18 ;  /* 0x0000000605067291 */ /* 0x000fe2000f8ec0ff */
[----:B------:R0:W1:Y:S01]  /*18f0*/  LDS R6, [R4] ;  /* 0x0000000004067984 */ /* 0x0000620000000800 */
[----:B------:R-:W-:Y:S01]  /*1900*/  LOP3.LUT R18, R18, 0xf, RZ, 0xc0, !PT ;  /* 0x0000000f12127812 */ /* 0x000fe200078ec0ff */
[----:B------:R-:W-:Y:S01]  /*1910*/  ULEA UR5, UR5, UR4, 0x18 ;  /* 0x0000000405057291 */ /* 0x000fe2000f8ec0ff */
[----:B------:R-:W-:-:S02]  /*1920*/  LOP3.LUT R19, R19, 0xf, RZ, 0xc0, !PT ;  /* 0x0000000f13137812 */ /* 0x000fc400078ec0ff */
[----:B------:R-:W-:Y:S01]  /*1930*/  LOP3.LUT R20, R20, 0xf, RZ, 0xc0, !PT ;  /* 0x0000000f14147812 */ /* 0x000fe200078ec0ff */
[----:B------:R-:W-:Y:S01]  /*1940*/  UMOV UR4, URZ ;  /* 0x000000ff00047c82 */ /* 0x000fe20008000000 */
[----:B------:R-:W-:Y:S02]  /*1950*/  LOP3.LUT R21, R21, 0xf, RZ, 0xc0, !PT ;  /* 0x0000000f15157812 */ /* 0x000fe400078ec0ff */
[----:B0-----:R-:W-:-:S07]  /*1960*/  LOP3.LUT R22, R22, 0xf, RZ, 0xc0, !PT ;  /* 0x0000000f16167812 */ /* 0x001fce00078ec0ff */
.L_x_663:
[----:B------:R-:W-:Y:S01]  /*1970*/  VIADD R45, R54, UR4 ;  /* 0x00000004362d7c36 */ /* 0x000fe20008000000 */
[----:B------:R-:W-:Y:S02]  /*1980*/  UPLOP3.LUT UP1, UPT, UPT, UPT, UP0, 0x80, 0x8 ;  /* 0x000000000008789c */ /* 0x000fe40003f2f000 */
[----:B------:R-:W-:Y:S02]  /*1990*/  UPLOP3.LUT UP0, UPT, UPT, UPT, UPT, 0x40, 0x4 ;  /* 0x000000000004789c */ /* 0x000fe40003f0e870 */
[----:B------:R-:W-:Y:S01]  /*19a0*/  LOP3.LUT R45, R45, 0x10, RZ, 0xc0, !PT ;  /* 0x000000102d2d7812 */ /* 0x000fe200078ec0ff */
[----:B------:R-:W-:-:S03]  /*19b0*/  UMOV UR4, 0x10 ;  /* 0x0000001000047882 */ /* 0x000fc60000000000 */
[C---:B------:R-:W-:Y:S02]  /*19c0*/  LOP3.LUT R47, R45.reuse, 0x3e0, R7, 0xf8, !PT ;  /* 0x000003e02d2f7812 */ /* 0x040fe400078ef807 */
[--C-:B------:R-:W-:Y:S02]  /*19d0*/  LOP3.LUT R33, R45, 0xf, R0.reuse, 0xf8, !PT ;  /* 0x0000000f2d217812 */ /* 0x100fe400078ef800 */
[C---:B0-----:R-:W-:Y:S02]  /*19e0*/  LOP3.LUT R23, R47.reuse, 0xf, R0, 0xf8, !PT ;  /* 0x0000000f2f177812 */ /* 0x041fe400078ef800 */
[----:B------:R-:W-:Y:S01]  /*19f0*/  LOP3.LUT R24, R47, R9, RZ, 0xfc, !PT ;  /* 0x000000092f187212 */ /* 0x000fe200078efcff */
[----:B-1----:R-:W-:Y:S01]  /*1a00*/  SHFL.IDX PT, R42, R6, R33, 0x1f ;  /* 0x00001f21062a7589 */ /* 0x002fe200000e0000 */
[----:B------:R-:W-:Y:S02]  /*1a10*/  LEA R23, R23, UR6, 0x2 ;  /* 0x0000000617177c11 */ /* 0x000fe4000f8e10ff */
[----:B------:R-:W-:-:S02]  /*1a20*/  LEA R24, R24, UR6, 0x2 ;  /* 0x0000000618187c11 */ /* 0x000fc4000f8e10ff */
[C---:B------:R-:W-:Y:S01]  /*1a30*/  LOP3.LUT R26, R47.reuse, R10, RZ, 0xfc, !PT ;  /* 0x0000000a2f1a7212 */ /* 0x040fe200078efcff */
[----:B------:R0:W1:Y:S01]  /*1a40*/  LDS R25, [R23] ;  /* 0x0000000017197984 */ /* 0x0000620000000800 */
[----:B------:R-:W-:Y:S02]  /*1a50*/  LOP3.LUT R27, R47, R11, RZ, 0xfc, !PT ;  /* 0x0000000b2f1b7212 */ /* 0x000fe400078efcff */
[----:B------:R-:W-:Y:S01]  /*1a60*/  LEA R26, R26, UR6, 0x2 ;  /* 0x000000061a1a7c11 */ /* 0x000fe2000f8e10ff */
[----:B------:R-:W-:Y:S01]  /*1a70*/  LDS R24, [R24] ;  /* 0x0000000018187984 */ /* 0x000fe20000000800 */
[----:B------:R-:W-:Y:S02]  /*1a80*/  LEA R28, R27, UR6, 0x2 ;  /* 0x000000061b1c7c11 */ /* 0x000fe4000f8e10ff */
[C---:B------:R-:W-:Y:S02]  /*1a90*/  LOP3.LUT R27, R47.reuse, R12, RZ, 0xfc, !PT ;  /* 0x0000000c2f1b7212 */ /* 0x040fe400078efcff */
[----:B------:R-:W-:Y:S01]  /*1aa0*/  LDS R26, [R26] ;  /* 0x000000001a1a7984 */ /* 0x000fe20000000800 */
[----:B------:R-:W-:-:S02]  /*1ab0*/  LOP3.LUT R29, R47, R13, RZ, 0xfc, !PT ;  /* 0x0000000d2f1d7212 */ /* 0x000fc400078efcff */
[----:B------:R-:W-:Y:S01]  /*1ac0*/  LEA R40, R27, UR6, 0x2 ;  /* 0x000000061b287c11 */ /* 0x000fe2000f8e10ff */
[----:B------:R-:W-:Y:S01]  /*1ad0*/  LDS R28, [R28] ;  /* 0x000000001c1c7984 */ /* 0x000fe20000000800 */
[----:B------:R-:W-:Y:S02]  /*1ae0*/  LOP3.LUT R39, R9, R45, RZ, 0xfc, !PT ;  /* 0x0000002d09277212 */ /* 0x000fe400078efcff */
[----:B------:R-:W-:Y:S02]  /*1af0*/  LEA R29, R29, UR6, 0x2 ;  /* 0x000000061d1d7c11 */ /* 0x000fe4000f8e10ff */
[C---:B------:R-:W-:Y:S01]  /*1b00*/  LOP3.LUT R30, R47.reuse, R14, RZ, 0xfc, !PT ;  /* 0x0000000e2f1e7212 */ /* 0x040fe200078efcff */
[----:B------:R-:W-:Y:S01]  /*1b10*/  LDS R40, [R40] ;  /* 0x0000000028287984 */ /* 0x000fe20000000800 */
[----:B------:R-:W-:Y:S02]  /*1b20*/  LOP3.LUT R32, R47, R15, RZ, 0xfc, !PT ;  /* 0x0000000f2f207212 */ /* 0x000fe400078efcff */
[----:B0-----:R-:W-:Y:S01]  /*1b30*/  LOP3.LUT R23, R10, R45, RZ, 0xfc, !PT ;  /* 0x0000002d0a177212 */ /* 0x001fe200078efcff */
[----:B------:R-:W0:Y:S01]  /*1b40*/  SHFL.IDX PT, R44, R6, R39, 0x1f ;  /* 0x00001f27062c7589 */ /* 0x000e2200000e0000 */
[----:B------:R-:W-:-:S02]  /*1b50*/  LEA R30, R30, UR6, 0x2 ;  /* 0x000000061e1e7c11 */ /* 0x000fc4000f8e10ff */
[----:B------:R-:W-:Y:S01]  /*1b60*/  LEA R34, R32, UR6, 0x2 ;  /* 0x0000000620227c11 */ /* 0x000fe2000f8e10ff */
[----:B------:R2:W-:Y:S01]  /*1b70*/  LDS R38, [R29] ;  /* 0x000000001d267984 */ /* 0x0005e20000000800 */
[-C--:B------:R-:W-:Y:S02]  /*1b80*/  LOP3.LUT R27, R11, R45.reuse, RZ, 0xfc, !PT ;  /* 0x0000002d0b1b7212 */ /* 0x080fe400078efcff */
[-C--:B------:R-:W-:Y:S01]  /*1b90*/  LOP3.LUT R31, R12, R45.reuse, RZ, 0xfc, !PT ;  /* 0x0000002d0c1f7212 */ /* 0x080fe200078efcff */
[----:B------:R-:W3:Y:S01]  /*1ba0*/  SHFL.IDX PT, R46, R6, R23, 0x1f ;  /* 0x00001f17062e7589 */ /* 0x000ee200000e0000 */
[----:B------:R-:W-:Y:S02]  /*1bb0*/  LOP3.LUT R41, R13, R45, RZ, 0xfc, !PT ;  /* 0x0000002d0d297212 */ /* 0x000fe400078efcff */
[C---:B------:R-:W-:Y:S01]  /*1bc0*/  LOP3.LUT R35, R47.reuse, 0x8, R8, 0xf6, !PT ;  /* 0x000000082f237812 */ /* 0x040fe200078ef608 */
[----:B------:R-:W-:Y:S01]  /*1bd0*/  LDS R36, [R30] ;  /* 0x000000001e247984 */ /* 0x000fe20000000800 */
[----:B--2---:R-:W-:-:S02]  /*1be0*/  LOP3.LUT R29, R47, R16, RZ, 0xfc, !PT ;  /* 0x000000102f1d7212 */ /* 0x004fc400078efcff */
[-C--:B------:R-:W-:Y:S01]  /*1bf0*/  LOP3.LUT R37, R14, R45.reuse, RZ, 0xfc, !PT ;  /* 0x0000002d0e257212 */ /* 0x080fe200078efcff */
[----:B------:R-:W2:Y:S01]  /*1c00*/  SHFL.IDX PT, R43, R6, R27, 0x1f ;  /* 0x00001f1b062b7589 */ /* 0x000ea200000e0000 */
[----:B------:R-:W-:Y:S01]  /*1c10*/  LEA R32, R35, UR6, 0x2 ;  /* 0x0000000623207c11 */ /* 0x000fe2000f8e10ff */
[----:B-1----:R-:W-:Y:S01]  /*1c20*/  IMAD R35, R25, R42, RZ ;  /* 0x0000002a19237224 */ /* 0x002fe200078e02ff */
[----:B------:R-:W-:Y:S01]  /*1c30*/  LEA R42, R29, UR6, 0x2 ;  /* 0x000000061d2a7c11 */ /* 0x000fe2000f8e10ff */
[----:B------:R-:W-:Y:S01]  /*1c40*/  LDS R34, [R34] ;  /* 0x0000000022227984 */ /* 0x000fe20000000800 */
[----:B------:R-:W-:Y:S02]  /*1c50*/  LOP3.LUT R29, R15, R45, RZ, 0xfc, !PT ;  /* 0x0000002d0f1d7212 */ /* 0x000fe400078efcff */
[C---:B------:R-:W-:Y:S01]  /*1c60*/  LOP3.LUT R50, R47.reuse, R21, RZ, 0xfc, !PT ;  /* 0x000000152f327212 */ /* 0x040fe200078efcff */
[----:B------:R-:W1:Y:S01]  /*1c70*/  SHFL.IDX PT, R51, R6, R31, 0x1f ;  /* 0x00001f1f06337589 */ /* 0x000e6200000e0000 */
[----:B0-----:R-:W-:Y:S01]  /*1c80*/  IMAD R35, R24, R44, R35 ;  /* 0x0000002c18237224 */ /* 0x001fe200078e0223 */
[----:B------:R-:W-:-:S02]  /*1c90*/  LOP3.LUT R44, R47, R17, RZ, 0xfc, !PT ;  /* 0x000000112f2c7212 */ /* 0x000fc400078efcff */
[----:B------:R-:W0:Y:S01]  /*1ca0*/  SHFL.IDX PT, R49, R6, R41, 0x1f ;  /* 0x00001f2906317589 */ /* 0x000e2200000e0000 */
[----:B------:R-:W-:Y:S02]  /*1cb0*/  LEA R50, R50, UR6, 0x2 ;  /* 0x0000000632327c11 */ /* 0x000fe4000f8e10ff */
[----:B------:R-:W-:Y:S01]  /*1cc0*/  LEA R48, R44, UR6, 0x2 ;  /* 0x000000062c307c11 */ /* 0x000fe2000f8e10ff */
[----:B------:R-:W4:Y:S01]  /*1cd0*/  SHFL.IDX PT, R55, R6, R37, 0x1f ;  /* 0x00001f2506377589 */ /* 0x000f2200000e0000 */
[----:B---3--:R-:W-:Y:S01]  /*1ce0*/  IMAD R46, R26, R46, R35 ;  /* 0x0000002e1a2e7224 */ /* 0x008fe200078e0223 */
[----:B------:R-:W-:Y:S02]  /*1cf0*/  LOP3.LUT R35, R45, 0x8, R8, 0xf6, !PT ;  /* 0x000000082d237812 */ /* 0x000fe400078ef608 */
[----:B------:R-:W3:Y:S01]  /*1d00*/  SHFL.IDX PT, R53, R6, R29, 0x1f ;  /* 0x00001f1d06357589 */ /* 0x000ee200000e0000 */
[----:B------:R-:W-:-:S03]  /*1d10*/  LOP3.LUT R44, R47, R18, RZ, 0xfc, !PT ;  /* 0x000000122f2c7212 */ /* 0x000fc600078efcff */
[----:B------:R-:W-:Y:S01]  /*1d20*/  LDS R32, [R32] ;  /* 0x0000000020207984 */ /* 0x000fe20000000800 */
[----:B--2---:R-:W-:Y:S01]  /*1d30*/  IMAD R46, R28, R43, R46 ;  /* 0x0000002b1c2e7224 */ /* 0x004fe200078e022e */
[----:B------:R-:W-:Y:S02]  /*1d40*/  LOP3.LUT R43, R16, R45, RZ, 0xfc, !PT ;  /* 0x0000002d102b7212 */ /* 0x000fe400078efcff */
[----:B------:R-:W-:Y:S01]  /*1d50*/  LDS R30, [R42] ;  /* 0x000000002a1e7984 */ /* 0x000fe20000000800 */
[----:B------:R-:W-:Y:S01]  /*1d60*/  LEA R44, R44, UR6, 0x2 ;  /* 0x000000062c2c7c11 */ /* 0x000fe2000f8e10ff */
[----:B-1----:R-:W-:Y:S02]  /*1d70*/  IMAD R46, R40, R51, R46 ;  /* 0x00000033282e7224 */ /* 0x002fe400078e022e */
[----:B------:R1:W-:Y:S01]  /*1d80*/  LDS R42, [R48] ;  /* 0x00000000302a7984 */ /* 0x0003e20000000800 */
[----:B------:R-:W-:Y:S01]  /*1d90*/  LOP3.LUT R51, R18, R45, RZ, 0xfc, !PT ;  /* 0x0000002d12337212 */ /* 0x000fe200078efcff */
[----:B0-----:R-:W-:-:S02]  /*1da0*/  IMAD R49, R38, R49, R46 ;  /* 0x0000003126317224 */ /* 0x001fc400078e022e */
[----:B------:R-:W0:Y:S01]  /*1db0*/  SHFL.IDX PT, R57, R6, R35, 0x1f ;  /* 0x00001f2306397589 */ /* 0x000e2200000e0000 */
[----:B------:R-:W-:Y:S01]  /*1dc0*/  LOP3.LUT R46, R47, R19, RZ, 0xfc, !PT ;  /* 0x000000132f2e7212 */ /* 0x000fe200078efcff */
[----:B----4-:R-:W-:Y:S02]  /*1dd0*/  IMAD R49, R36, R55, R49 ;  /* 0x0000003724317224 */ /* 0x010fe400078e0231 */
[----:B------:R-:W2:Y:S01]  /*1de0*/  SHFL.IDX PT, R59, R6, R43, 0x1f ;  /* 0x00001f2b063b7589 */ /* 0x000ea200000e0000 */
[----:B------:R-:W-:Y:S01]  /*1df0*/  LEA R46, R46, UR6, 0x2 ;  /* 0x000000062e2e7c11 */ /* 0x000fe2000f8e10ff */
[----:B---3--:R-:W-:Y:S01]  /*1e00*/  IMAD R53, R34, R53, R49 ;  /* 0x0000003522357224 */ /* 0x008fe200078e0231 */
[----:B------:R-:W-:Y:S01]  /*1e10*/  LOP3.LUT R49, R17, R45, RZ, 0xfc, !PT ;  /* 0x0000002d11317212 */ /* 0x000fe200078efcff */
[----:B------:R-:W-:Y:S01]  /*1e20*/  LDS R44, [R44] ;  /* 0x000000002c2c7984 */ /* 0x000fe20000000800 */
[C---:B-1----:R-:W-:Y:S02]  /*1e30*/  LOP3.LUT R48, R47.reuse, R20, RZ, 0xfc, !PT ;  /* 0x000000142f307212 */ /* 0x042fe400078efcff */
[----:B------:R-:W-:Y:S01]  /*1e40*/  LOP3.LUT R47, R47, R22, RZ, 0xfc, !PT ;  /* 0x000000162f2f7212 */ /* 0x000fe200078efcff */
[----:B------:R-:W1:Y:S01]  /*1e50*/  SHFL.IDX PT, R55, R6, R49, 0x1f ;  /* 0x00001f3106377589 */ /* 0x000e6200000e0000 */
[----:B------:R-:W-:-:S02]  /*1e60*/  LEA R48, R48, UR6, 0x2 ;  /* 0x0000000630307c11 */ /* 0x000fc4000f8e10ff */
[----:B------:R-:W-:Y:S01]  /*1e70*/  LEA R47, R47, UR6, 0x2 ;  /* 0x000000062f2f7c11 */ /* 0x000fe2000f8e10ff */
[----:B------:R-:W-:Y:S04]  /*1e80*/  LDS R46, [R46] ;  /* 0x000000002e2e7984 */ /* 0x000fe80000000800 */
[----:B------:R-:W-:Y:S04]  /*1e90*/  LDS R48, [R48] ;  /* 0x0000000030307984 */ /* 0x000fe80000000800 */
[----:B------:R-:W-:Y:S01]  /*1ea0*/  LDS R50, [R50] ;  /* 0x0000000032327984 */ /* 0x000fe20000000800 */
[----:B0-----:R-:W-:-:S03]  /*1eb0*/  IMAD R53, R32, R57, R53 ;  /* 0x0000003920357224 */ /* 0x001fc600078e0235 */
[----:B------:R-:W0:Y:S01]  /*1ec0*/  SHFL.IDX PT, R57, R6, R51, 0x1f ;  /* 0x00001f3306397589 */ /* 0x000e2200000e0000 */
[----:B--2---:R-:W-:Y:S01]  /*1ed0*/  IMAD R52, R30, R59, R53 ;  /* 0x0000003b1e347224 */ /* 0x004fe200078e0235 */
[----:B------:R-:W-:Y:S02]  /*1ee0*/  LOP3.LUT R53, R19, R45, RZ, 0xfc, !PT ;  /* 0x0000002d13357212 */ /* 0x000fe400078efcff */
[----:B------:R-:W-:Y:S01]  /*1ef0*/  LDS R47, [R47] ;  /* 0x000000002f2f7984 */ /* 0x000fe20000000800 */
[----:B-1----:R-:W-:-:S03]  /*1f00*/  IMAD R52, R42, R55, R52 ;  /* 0x000000372a347224 */ /* 0x002fc600078e0234 */
[----:B------:R-:W1:Y:S01]  /*1f10*/  SHFL.IDX PT, R59, R6, R53, 0x1f ;  /* 0x00001f35063b7589 */ /* 0x000e6200000e0000 */
[----:B------:R-:W-:-:S05]  /*1f20*/  LOP3.LUT R55, R20, R45, RZ, 0xfc, !PT ;  /* 0x0000002d14377212 */ /* 0x000fca00078efcff */
[----:B------:R-:W2:Y:S01]  /*1f30*/  SHFL.IDX PT, R61, R6, R55, 0x1f ;  /* 0x00001f37063d7589 */ /* 0x000ea200000e0000 */
[----:B0-----:R-:W-:Y:S01]  /*1f40*/  IMAD R52, R44, R57, R52 ;  /* 0x000000392c347224 */ /* 0x001fe200078e0234 */
[-C--:B------:R-:W-:Y:S02]  /*1f50*/  LOP3.LUT R57, R21, R45.reuse, RZ, 0xfc, !PT ;  /* 0x0000002d15397212 */ /* 0x080fe400078efcff */
[----:B------:R-:W-:-:S05]  /*1f60*/  LOP3.LUT R45, R22, R45, RZ, 0xfc, !PT ;  /* 0x0000002d162d7212 */ /* 0x000fca00078efcff */
[----:B------:R-:W-:Y:S01]  /*1f70*/  SHFL.IDX PT, R58, R6, R45, 0x1f ;  /* 0x00001f2d063a7589 */ /* 0x000fe200000e0000 */
[----:B-1----:R-:W-:-:S03]  /*1f80*/  IMAD R52, R46, R59, R52 ;  /* 0x0000003b2e347224 */ /* 0x002fc600078e0234 */
[----:B------:R-:W0:Y:S01]  /*1f90*/  SHFL.IDX PT, R59, R6, R57, 0x1f ;  /* 0x00001f39063b7589 */ /* 0x000e2200000e0000 */
[----:B--2---:R-:W-:-:S03]  /*1fa0*/  IMAD R61, R48, R61, R52 ;  /* 0x0000003d303d7224 */ /* 0x004fc600078e0234 */
[----:B------:R-:W1:Y:S01]  /*1fb0*/  LDS R52, [R2+UR5] ;  /* 0x0000000502347984 */ /* 0x000e620008000800 */
[----:B0-----:R-:W-:-:S04]  /*1fc0*/  IMAD R56, R50, R59, R61 ;  /* 0x0000003b32387224 */ /* 0x001fc800078e023d */
[----:B------:R-:W-:-:S04]  /*1fd0*/  IMAD R59, R47, R58, R56 ;  /* 0x0000003a2f3b7224 */ /* 0x000fc800078e0238 */
[----:B-1----:R-:W-:-:S05]  /*1fe0*/  IMAD.IADD R59, R59, 0x1, R52 ;  /* 0x000000013b3b7824 */ /* 0x002fca00078e0234 */
[----:B------:R-:W-:Y:S04]  /*1ff0*/  STS [R2+UR5], R59 ;  /* 0x0000003b02007988 */ /* 0x000fe80008000805 */
        /* <DEDUP_REMOVED lines=37> */
[----:B------:R-:W-:Y:S06]  /*2250*/  BAR.SYNC.DEFER_BLOCKING 0x0 ;  /* 0x0000000000007b1d */ /* 0x000fec0000010000 */
[----:B------:R-:W-:Y:S05]  /*2260*/  @P0 EXIT ;  /* 0x000000000000094d */ /* 0x000fea0003800000 */
[----:B0-----:R-:W-:Y:S01]  /*2270*/  IMAD.SHL.U32 R2, R5, 0x4, RZ ;  /* 0x0000000405027824 */ /* 0x001fe200078e00ff */
[----:B------:R-:W-:Y:S01]  /*2280*/  BSSY.RECONVERGENT B0, `(.L_x_664) ;  /* 0x000002e000007945 */ /* 0x000fe20003800200 */
[----:B------:R-:W-:Y:S02]  /*2290*/  IMAD.SHL.U32 R7, R0, 0x4, RZ ;  /* 0x0000000400077824 */ /* 0x000fe400078e00ff */
[----:B------:R-:W0:Y:S01]  /*22a0*/  I2F.U32.RP R10, R2 ;  /* 0x00000002000a7306 */ /* 0x000e220000209000 */
[----:B------:R-:W-:Y:S01]  /*22b0*/  ISETP.NE.U32.AND P2, PT, R2, RZ, PT ;  /* 0x000000ff0200720c */ /* 0x000fe20003f45070 */
[----:B------:R-:W-:-:S05]  /*22c0*/  IMAD.IADD R4, R7, 0x1, R2 ;  /* 0x0000000107047824 */ /* 0x000fca00078e0202 */
[C---:B------:R-:W-:Y:S02]  /*22d0*/  ISETP.GE.U32.AND P0, PT, R4.reuse, 0x400, PT ;  /* 0x000004000400780c */ /* 0x040fe40003f06070 */
[C---:B------:R-:W-:Y:S02]  /*22e0*/  VIMNMX.U32 R6, PT, PT, R4.reuse, 0x400, !PT ;  /* 0x0000040004067848 */ /* 0x040fe40007fe0000 */
[----:B------:R-:W-:Y:S01]  /*22f0*/  SEL R11, RZ, 0x1, P0 ;  /* 0x00000001ff0b7807 */ /* 0x000fe20000000000 */
[----:B0-----:R-:W0:Y:S03]  /*2300*/  MUFU.RCP R10, R10 ;  /* 0x0000000a000a7308 */ /* 0x001e260000001000 */
[----:B------:R-:W-:-:S04]  /*2310*/  LOP3.LUT R13, R4, R11, RZ, 0xfc, !PT ;  /* 0x0000000b040d7212 */ /* 0x000fc800078efcff */
[----:B------:R-:W-:Y:S01]  /*2320*/  IADD3 R13, PT, PT, R6, -R13, RZ ;  /* 0x8000000d060d7210 */ /* 0x000fe20007ffe0ff */
[----:B0-----:R-:W-:-:S04]  /*2330*/  VIADD R8, R10, 0xffffffe ;  /* 0x0ffffffe0a087836 */ /* 0x001fc80000000000 */
[----:B------:R0:W1:Y:S02]  /*2340*/  F2I.FTZ.U32.TRUNC.NTZ R9, R8 ;  /* 0x0000000800097305 */ /* 0x000064000021f000 */
[----:B0-----:R-:W-:Y:S02]  /*2350*/  IMAD.MOV.U32 R8, RZ, RZ, RZ ;  /* 0x000000ffff087224 */ /* 0x001fe400078e00ff */
[----:B-1----:R-:W-:-:S04]  /*2360*/  IMAD.MOV R15, RZ, RZ, -R9 ;  /* 0x000000ffff0f7224 */ /* 0x002fc800078e0a09 */
        /* <DEDUP_REMOVED lines=16> */
[----:B------:R-:W0:Y:S01]  /*2470*/  LDC.64 R8, c[0x0][0x3a0] ;  /* 0x0000e800ff087b82 */ /* 0x000e220000000a00 */
[----:B------:R-:W-:Y:S01]  /*2480*/  VIADD R4, R4, 0x1 ;  /* 0x0000000104047836 */ /* 0x000fe20000000000 */
[----:B------:R-:W-:Y:S02]  /*2490*/  LEA R11, R3, R7, 0xa ;  /* 0x00000007030b7211 */ /* 0x000fe400078e50ff */
[----:B------:R-:W-:Y:S02]  /*24a0*/  LEA R0, R0, UR5, 0x4 ;  /* 0x0000000500007c11 */ /* 0x000fe4000f8e20ff */
[----:B------:R-:W-:-:S05]  /*24b0*/  LOP3.LUT R4, R4, 0x3, RZ, 0xc0, !PT ;  /* 0x0000000304047812 */ /* 0x000fca00078ec0ff */
[----:B------:R-:W-:Y:S02]  /*24c0*/  IMAD.MOV R4, RZ, RZ, -R4 ;  /* 0x000000ffff047224 */ /* 0x000fe400078e0a04 */
[----:B0-----:R-:W-:-:S07]  /*24d0*/  IMAD.WIDE.U32 R8, R11, 0x4, R8 ;  /* 0x000000040b087825 */ /* 0x001fce00078e0008 */
.L_x_666:
[----:B------:R0:W1:Y:S01]  /*24e0*/  LDS.128 R12, [R0] ;  /* 0x00000000000c7984 */ /* 0x0000620000000c00 */
[----:B------:R-:W-:Y:S02]  /*24f0*/  VIADD R4, R4, 0x1 ;  /* 0x0000000104047836 */ /* 0x000fe40000000000 */
[----:B------:R-:W-:-:S03]  /*2500*/  IMAD.IADD R7, R7, 0x1, R2 ;  /* 0x0000000107077824 */ /* 0x000fc600078e0202 */
[----:B------:R-:W-:Y:S01]  /*2510*/  ISETP.NE.AND P0, PT, R4, RZ, PT ;  /* 0x000000ff0400720c */ /* 0x000fe20003f05270 */
[C---:B0-----:R-:W-:Y:S01]  /*2520*/  IMAD R0, R5.reuse, 0x10, R0 ;  /* 0x0000001005007824 */ /* 0x041fe200078e0200 */
[----:B-1----:R0:W-:Y:S02]  /*2530*/  STG.E.128 desc[UR8][R8.64], R12 ;  /* 0x0000000c08007986 */ /* 0x0021e4000c101d08 */
[----:B0-----:R-:W-:-:S09]  /*2540*/  IMAD.WIDE.U32 R8, R5, 0x10, R8 ;  /* 0x0000001005087825 */ /* 0x001fd200078e0008 */
[----:B------:R-:W-:Y:S05]  /*2550*/  @P0 BRA `(.L_x_666) ;  /* 0xfffffffc00e00947 */ /* 0x000fea000383ffff */
.L_x_665:
[----:B------:R-:W-:Y:S05]  /*2560*/  BSYNC.RECONVERGENT B0 ;  /* 0x0000000000007941 */ /* 0x000fea0003800200 */
.L_x_664:
[----:B------:R-:W-:Y:S05]  /*2570*/  @!P1 EXIT ;  /* 0x000000000000994d */ /* 0x000fea0003800000 */
[----:B------:R-:W0:Y:S01]  /*2580*/  LDC.64 R32, c[0x0][0x3a0] ;  /* 0x0000e800ff207b82 */ /* 0x000e220000000a00 */
[----:B------:R-:W-:Y:S01]  /*2590*/  IMAD R0, R3, 0x400, R7 ;  /* 0x0000040003007824 */ /* 0x000fe200078e0207 */
[----:B------:R-:W-:-:S03]  /*25a0*/  LEA R34, R7, UR5, 0x2 ;  /* 0x0000000507227c11 */ /* 0x000fc6000f8e10ff */
[C-C-:B------:R-:W-:Y:S01]  /*25b0*/  IMAD R3, R5.reuse, 0xc, R0.reuse ;  /* 0x0000000c05037824 */ /* 0x140fe200078e0200 */
[----:B------:R-:W-:Y:S01]  /*25c0*/  IADD3 R6, PT, PT, R0, R2, RZ ;  /* 0x0000000200067210 */ /* 0x000fe20007ffe0ff */
[----:B------:R-:W-:-:S07]  /*25d0*/  IMAD R4, R5, 0x8, R0 ;  /* 0x0000000805047824 */ /* 0x000fce00078e0200 */
.L_x_667:
[C-C-:B-1----:R-:W-:Y:S01]  /*25e0*/  IMAD R12, R5.reuse, 0x10, R34.reuse ;  /* 0x00000010050c7824 */ /* 0x142fe200078e0222 */
[----:B------:R1:W2:Y:S01]  /*25f0*/  LDS.128 R8, [R34] ;  /* 0x0000000022087984 */ /* 0x0002a20000000c00 */
[C---:B------:R-:W-:Y:S01]  /*2600*/  IMAD R16, R5.reuse, 0x20, R34 ;  /* 0x0000002005107824 */ /* 0x040fe200078e0222 */
        /* <DEDUP_REMOVED lines=10> */
[----:B-1----:R-:W-:-:S03]  /*26b0*/  LEA R34, R5, R34, 0x6 ;  /* 0x0000002205227211 */ /* 0x002fc600078e30ff */
[----:B------:R-:W-:-:S04]  /*26c0*/  IMAD.WIDE.U32 R30, R3, 0x4, R32 ;  /* 0x00000004031e7825 */ /* 0x000fc800078e0020 */
[C---:B------:R-:W-:Y:S02]  /*26d0*/  IMAD R3, R5.reuse, 0x10, R3 ;  /* 0x0000001005037824 */ /* 0x040fe400078e0203 */
[C---:B------:R-:W-:Y:S02]  /*26e0*/  IMAD R4, R5.reuse, 0x10, R4 ;  /* 0x0000001005047824 */ /* 0x040fe400078e0204 */
[C---:B------:R-:W-:Y:S02]  /*26f0*/  IMAD R6, R5.reuse, 0x10, R6 ;  /* 0x0000001005067824 */ /* 0x040fe400078e0206 */
[----:B------:R-:W-:Y:S01]  /*2700*/  IMAD R0, R5, 0x10, R0 ;  /* 0x0000001005007824 */ /* 0x000fe200078e0200 */
[----:B--2---:R1:W-:Y:S04]  /*2710*/  STG.E.128 desc[UR8][R24.64], R8 ;  /* 0x0000000818007986 */ /* 0x0043e8000c101d08 */
[----:B---3--:R1:W-:Y:S04]  /*2720*/  STG.E.128 desc[UR8][R26.64], R12 ;  /* 0x0000000c1a007986 */ /* 0x0083e8000c101d08 */
[----:B0-----:R1:W-:Y:S04]  /*2730*/  STG.E.128 desc[UR8][R28.64], R16 ;  /* 0x000000101c007986 */ /* 0x0013e8000c101d08 */
[----:B----4-:R1:W-:Y:S01]  /*2740*/  STG.E.128 desc[UR8][R30.64], R20 ;  /* 0x000000141e007986 */ /* 0x0103e2000c101d08 */
[----:B------:R-:W-:Y:S05]  /*2750*/  @!P0 BRA `(.L_x_667) ;  /* 0xfffffffc00a08947 */ /* 0x000fea000383ffff */
[----:B------:R-:W-:Y:S05]  /*2760*/  EXIT ;  /* 0x000000000000794d */ /* 0x000fea0003800000 */
        .weak           $__internal_32_$__cuda_sm20_div_u16
        .type           $__internal_32_$__cuda_sm20_div_u16,@function
        .size           $__internal_32_$__cuda_sm20_div_u16,(.L_x_2370 - $__internal_32_$__cuda_sm20_div_u16)
$__internal_32_$__cuda_sm20_div_u16:
[----:B------:R-:W0:Y:S01]  /*2770*/  I2F.U16 R6, R4 ;  /* 0x0000000400067306 */ /* 0x000e220000101000 */
[----:B------:R-:W-:Y:S01]  /*2780*/  IMAD.MOV.U32 R7, RZ, RZ, 0x4b800000 ;  /* 0x4b800000ff077424 */ /* 0x000fe200078e00ff */
[----:B------:R-:W-:Y:S02]  /*2790*/  I2FP.F32.U32.RZ R2, R2 ;  /* 0x0000000200027245 */ /* 0x000fe4000020d000 */
[C---:B0-----:R-:W-:Y:S02]  /*27a0*/  FSETP.GEU.AND P1, PT, |R6|.reuse, 1.175494350822287508e-38, PT ;  /* 0x008000000600780b */ /* 0x041fe40003f2e200 */
[----:B------:R-:W-:Y:S02]  /*27b0*/  FSETP.GT.AND P0, PT, |R6|, 8.50705917302346158658e+37, PT ;  /* 0x7e8000000600780b */ /* 0x000fe40003f04200 */
[----:B------:R-:W-:-:S04]  /*27c0*/  FSEL R7, R7, 1, !P1 ;  /* 0x3f80000007077808 */ /* 0x000fc80004800000 */
[----:B------:R-:W-:Y:S02]  /*27d0*/  FSEL R7, R7, 0.25, !P0 ;  /* 0x3e80000007077808 */ /* 0x000fe40004000000 */
[----:B------:R-:W-:-:S03]  /*27e0*/  ISETP.NE.U32.AND P0, PT, R4, RZ, PT ;  /* 0x000000ff0400720c */ /* 0x000fc60003f05070 */
[----:B------:R-:W-:Y:S01]  /*27f0*/  FMUL R8, R6, R7 ;  /* 0x0000000706087220 */ /* 0x000fe20000400000 */
[----:B------:R-:W-:-:S05]  /*2800*/  IMAD.MOV.U32 R6, RZ, RZ, R9 ;  /* 0x000000ffff067224 */ /* 0x000fca00078e0009 */
        /* <DEDUP_REMOVED lines=8> */
[----:B------:R-:W-:Y:S06]  /*2890*/  RET.REL.NODEC R6 `(_Z9cuda_gemmIiLj512ELj1ELj1ELj1024ELj32ELj32ELj128ELj1ELj1EEvjjjPKT_S2_PS0_jjj) ;  /* 0xffffffd406d87950 */ /* 0x000fec0003c3ffff */
.L_x_668:
        /* <DEDUP_REMOVED lines=14> */
.L_x_2370:


//--------------------- .text._Z9cuda_gemmIiLj512ELj1ELj1ELj1024ELj32ELj32ELj128ELj0ELj1EEvjjjPKT_S2_PS0_jjj --------------------------
	.section	.text._Z9cuda_gemmIiLj512ELj1ELj1ELj1024ELj32ELj32ELj128ELj0ELj1EEvjjjPKT_S2_PS0_jjj,"ax",@progbits
	.align	128
        .global         _Z9cuda_gemmIiLj512ELj1ELj1ELj1024ELj32ELj32ELj128ELj0ELj1EEvjjjPKT_S2_PS0_jjj
        .type           _Z9cuda_gemmIiLj512ELj1ELj1ELj1024ELj32ELj32ELj128ELj0ELj1EEvjjjPKT_S2_PS0_jjj,@function
        .size           _Z9cuda_gemmIiLj512ELj1ELj1ELj1024ELj32ELj32ELj128ELj0ELj1EEvjjjPKT_S2_PS0_jjj,(.L_x_2371 - _Z9cuda_gemmIiLj512ELj1ELj1ELj1024ELj32ELj32ELj128ELj0ELj1EEvjjjPKT_S2_PS0_jjj)
        .other          _Z9cuda_gemmIiLj512ELj1ELj1ELj1024ELj32ELj32ELj128ELj0ELj1EEvjjjPKT_S2_PS0_jjj,@"STO_CUDA_ENTRY STV_DEFAULT"
_Z9cuda_gemmIiLj512ELj1ELj1ELj1024ELj32ELj32ELj128ELj0ELj1EEvjjjPKT_S2_PS0_jjj:
.text._Z9cuda_gemmIiLj512ELj1ELj1ELj1024ELj32ELj32ELj128ELj0ELj1EEvjjjPKT_S2_PS0_jjj:
        /* <DEDUP_REMOVED lines=28> */
[----:B------:R-:W-:Y:S02]  /*01c0*/  @P0 IMAD.IADD R4, R4, 0x1, -R23 ;  /* 0x0000000104040824 */ /* 0x000fe400078e0a17 */
[----:B------:R-:W-:-:S03]  /*01d0*/  @P0 VIADD R3, R3, 0x1 ;  /* 0x0000000103030836 */ /* 0x000fc60000000000 */
[----:B------:R-:W-:Y:S01]  /*01e0*/  ISETP.GE.U32.AND P1, PT, R4, R23, PT ;  /* 0x000000170400720c */ /* 0x000fe20003f26070 */
[----:B------:R-:W-:-:S12]  /*01f0*/  IMAD.MOV.U32 R4, RZ, RZ, R0 ;  /* 0x000000ffff047224 */ /* 0x000fd800078e0000 */
[----:B------:R-:W-:Y:S02]  /*0200*/  @P1 IADD3 R3, PT, PT, R3, 0x1, RZ ;  /* 0x0000000103031810 */ /* 0x000fe40007ffe0ff */
        /* <DEDUP_REMOVED lines=15> */
.L_x_674:
[----:B0-----:R0:W2:Y:S01]  /*0300*/  LDG.E.128.CONSTANT R4, desc[UR10][R2.64] ;  /* 0x0000000a02047981 */ /* 0x0010a2000c1e9d00 */
[C---:B------:R-:W-:Y:S01]  /*0310*/  LOP3.LUT R11, R8.reuse, 0x1d, RZ, 0xc0, !PT ;  /* 0x0000001d080b7812 */ /* 0x040fe200078ec0ff */
[C---:B------:R-:W-:Y:S01]  /*0320*/  VIADD R10, R8.reuse, 0xffffffff ;  /* 0xffffffff080a7836 */ /* 0x040fe20000000000 */
[----:B------:R-:W-:Y:S01]  /*0330*/  SHF.R.U32.HI R13, RZ, 0x3, R8 ;  /* 0x00000003ff0d7819 */ /* 0x000fe20000011608 */
[C---:B------:R-:W-:Y:S02]  /*0340*/  VIADD R17, R8.reuse, 0x1 ;  /* 0x0000000108117836 */ /* 0x040fe40000000000 */
[----:B------:R-:W-:Y:S01]  /*0350*/  VIADD R14, R8, 0x2 ;  /* 0x00000002080e7836 */ /* 0x000fe20000000000 */
[----:B------:R-:W-:Y:S01]  /*0360*/  LOP3.LUT R16, R13, 0x1ffffffc, RZ, 0xc0, !PT ;  /* 0x1ffffffc0d107812 */ /* 0x000fe200078ec0ff */
[----:B------:R-:W-:Y:S01]  /*0370*/  IMAD R15, R11, 0x84, R12 ;  /* 0x000000840b0f7824 */ /* 0x000fe200078e020c */
[----:B------:R-:W-:Y:S01]  /*0380*/  LOP3.LUT R11, R10, 0x1c, RZ, 0xc0, !PT ;  /* 0x0000001c0a0b7812 */ /* 0x000fe200078ec0ff */
[----:B------:R-:W-:Y:S01]  /*0390*/  VIADD R9, R9, 0x1 ;  /* 0x0000000109097836 */ /* 0x000fe20000000000 */
        /* <DEDUP_REMOVED lines=14> */
[----:B------:R-:W-:Y:S01]  /*0480*/  IADD3 R16, PT, PT, R15, R16, RZ ;  /* 0x000000100f107210 */ /* 0x000fe20007ffe0ff */
[----:B------:R-:W-:Y:S01]  /*0490*/  IMAD.IADD R19, R19, 0x1, R18 ;  /* 0x0000000113137824 */ /* 0x000fe200078e0212 */
        /* <DEDUP_REMOVED lines=8> */
.L_x_673:
[----:B0-----:R-:W-:-:S07]  /*0520*/  IADD3 R4, PT, PT, R23, R10, RZ ;  /* 0x0000000a17047210 */ /* 0x001fce0007ffe0ff */
.L_x_672:
[----:B------:R-:W-:Y:S05]  /*0530*/  BSYNC.RECONVERGENT B1 ;  /* 0x0000000000017941 */ /* 0x000fea0003800200 */
.L_x_671:
[----:B------:R-:W-:-:S13]  /*0540*/  ISETP.GE.U32.AND P0, PT, R24, 0x3, PT ;  /* 0x000000031800780c */ /* 0x000fda0003f06070 */
[----:B------:R-:W-:Y:S05]  /*0550*/  @!P0 BRA `(.L_x_670) ;  /* 0x00000008000c8947 */ /* 0x000fea0003800000 */
[----:B------:R-:W0:Y:S01]  /*0560*/  LDC.64 R2, c[0x0][0x398] ;  /* 0x0000e600ff027b82 */ /* 0x000e220000000a00 */
[--C-:B------:R-:W-:Y:S02]  /*0570*/  IMAD.IADD R23, R23, 0x1, R4.reuse ;  /* 0x0000000117177824 */ /* 0x100fe400078e0204 */
[----:B------:R-:W-:Y:S02]  /*0580*/  VIADD R26, R4, 0x1 ;  /* 0x00000001041a7836 */ /* 0x000fe40000000000 */
[C-C-:B------:R-:W-:Y:S02]  /*0590*/  IMAD R22, R21.reuse, 0x8, R4.reuse ;  /* 0x0000000815167824 */ /* 0x140fe400078e0204 */
[----:B------:R-:W-:-:S07]  /*05a0*/  IMAD R24, R21, 0xc, R4 ;  /* 0x0000000c15187824 */ /* 0x000fce00078e0204 */
.L_x_675:
        /* <DEDUP_REMOVED lines=12> */
[----:B------:R-:W-:Y:S02]  /*0670*/  VIADD R27, R24, 0x1 ;  /* 0x00000001181b7836 */ /* 0x000fe40000000000 */
[C---:B------:R-:W-:Y:S02]  /*0680*/  VIADD R34, R23.reuse, 0x1 ;  /* 0x0000000117227836 */ /* 0x040fe40000000000 */
[C---:B------:R-:W-:Y:S01]  /*0690*/  VIADD R35, R23.reuse, 0x3 ;  /* 0x0000000317237836 */ /* 0x040fe20000000000 */
        /* <DEDUP_REMOVED lines=12> */
[----:B0-----:R-:W-:Y:S02]  /*0760*/  LEA R53, R28, R53, 0x18 ;  /* 0x000000351c357211 */ /* 0x001fe400078ec0ff */
[----:B------:R-:W-:Y:S02]  /*0770*/  IADD3 R28, PT, PT, R24, 0x3, RZ ;  /* 0x00000003181c7810 */ /* 0x000fe40007ffe0ff */
        /* <DEDUP_REMOVED lines=8> */
[----:B------:R-:W-:Y:S01]  /*0800*/  LOP3.LUT R52, R25, 0x1f, RZ, 0xc0, !PT ;  /* 0x0000001f19347812 */ /* 0x000fe200078ec0ff */
[----:B------:R-:W-:Y:S01]  /*0810*/  IMAD R43, R36, 0x84, R53 ;  /* 0x00000084242b7824 */ /* 0x000fe200078e0235 */
[----:B------:R-:W-:-:S02]  /*0820*/  LOP3.LUT R54, R28, 0x1f, RZ, 0xc0, !PT ;  /* 0x0000001f1c367812 */ /* 0x000fc400078ec0ff */
[----:B------:R-:W-:Y:S01]  /*0830*/  SHF.R.U32.HI R47, RZ, 0x3, R47 ;  /* 0x00000003ff2f7819 */ /* 0x000fe2000001162f */
        /* <DEDUP_REMOVED lines=16> */
[----:B------:R-:W-:Y:S01]  /*0940*/  IMAD R53, R54, 0x84, R53 ;  /* 0x0000008436357824 */ /* 0x000fe200078e0235 */
[----:B------:R-:W-:Y:S02]  /*0950*/  SHF.R.U32.HI R54, RZ, 0x3, R26 ;  /* 0x00000003ff367819 */ /* 0x000fe4000001161a */
[----:B------:R-:W-:Y:S02]  /*0960*/  SHF.R.U32.HI R55, RZ, 0x3, R46 ;  /* 0x00000003ff377819 */ /* 0x000fe4000001162e */
[----:B------:R-:W-:Y:S01]  /*0970*/  SHF.R.U32.HI R34, RZ, 0x3, R34 ;  /* 0x00000003ff227819 */ /* 0x000fe20000011622 */
[----:B------:R-:W-:Y:S01]  /*0980*/  IMAD.IADD R45, R48, 0x1, R45 ;  /* 0x00000001302d7824 */ /* 0x000fe200078e022d */
[----:B------:R-:W-:-:S02]  /*0990*/  SHF.R.U32.HI R47, RZ, 0x3, R33 ;  /* 0x00000003ff2f7819 */ /* 0x000fc40000011621 */
[----:B------:R-:W-:Y:S02]  /*09a0*/  LOP3.LUT R46, R54, 0x1ffffffc, RZ, 0xc0, !PT ;  /* 0x1ffffffc362e7812 */ /* 0x000fe400078ec0ff */
[----:B------:R-:W-:Y:S02]  /*09b0*/  SHF.R.U32.HI R48, RZ, 0x3, R35 ;  /* 0x00000003ff307819 */ /* 0x000fe40000011623 */
[----:B------:R-:W-:Y:S02]  /*09c0*/  LOP3.LUT R55, R55, 0x1ffffffc, RZ, 0xc0, !PT ;  /* 0x1ffffffc37377812 */ /* 0x000fe400078ec0ff */
[----:B------:R-:W-:Y:S02]  /*09d0*/  LOP3.LUT R35, R34, 0x1ffffffc, RZ, 0xc0, !PT ;  /* 0x1ffffffc22237812 */ /* 0x000fe400078ec0ff */
[----:B------:R-:W-:Y:S02]  /*09e0*/  LOP3.LUT R56, R56, 0x1ffffffc, RZ, 0xc0, !PT ;  /* 0x1ffffffc38387812 */ /* 0x000fe400078ec0ff */
[----:B------:R-:W-:Y:S01]  /*09f0*/  LOP3.LUT R34, R47, 0x1ffffffc, RZ, 0xc0, !PT ;  /* 0x1ffffffc2f227812 */ /* 0x000fe200078ec0ff */
[----:B------:R-:W-:-:S02]  /*0a00*/  IMAD.IADD R46, R43, 0x1, R46 ;  /* 0x000000012b2e7824 */ /* 0x000fc400078e022e */
[----:B------:R-:W-:Y:S02]  /*0a10*/  IMAD.IADD R43, R42, 0x1, R55 ;  /* 0x000000012a2b7824 */ /* 0x000fe400078e0237 */
[----:B------:R-:W-:Y:S01]  /*0a20*/  IMAD.IADD R42, R41, 0x1, R56 ;  /* 0x00000001292a7824 */ /* 0x000fe200078e0238 */
[----:B------:R-:W-:Y:S01]  /*0a30*/  SHF.R.U32.HI R41, RZ, 0x3, R23 ;  /* 0x00000003ff297819 */ /* 0x000fe20000011617 */
[----:B------:R-:W-:Y:S01]  /*0a40*/  IMAD.IADD R39, R39, 0x1, R34 ;  /* 0x0000000127277824 */ /* 0x000fe200078e0222 */
[----:B------:R-:W-:Y:S01]  /*0a50*/  SHF.R.U32.HI R34, RZ, 0x3, R22 ;  /* 0x00000003ff227819 */ /* 0x000fe20000011616 */
[----:B------:R-:W-:Y:S01]  /*0a60*/  IMAD.IADD R40, R40, 0x1, R35 ;  /* 0x0000000128287824 */ /* 0x000fe200078e0223 */
[----:B------:R-:W-:Y:S02]  /*0a70*/  SHF.R.U32.HI R31, RZ, 0x3, R31 ;  /* 0x00000003ff1f7819 */ /* 0x000fe4000001161f */
[----:B------:R-:W-:Y:S02]  /*0a80*/  SHF.R.U32.HI R35, RZ, 0x3, R29 ;  /* 0x00000003ff237819 */ /* 0x000fe4000001161d */
[----:B------:R-:W-:-:S02]  /*0a90*/  LOP3.LUT R33, R41, 0x1ffffffc, RZ, 0xc0, !PT ;  /* 0x1ffffffc29217812 */ /* 0x000fc400078ec0ff */
[----:B------:R-:W-:Y:S02]  /*0aa0*/  LOP3.LUT R29, R34, 0x1ffffffc, RZ, 0xc0, !PT ;  /* 0x1ffffffc221d7812 */ /* 0x000fe400078ec0ff */
[----:B------:R-:W-:Y:S02]  /*0ab0*/  SHF.R.U32.HI R30, RZ, 0x3, R30 ;  /* 0x00000003ff1e7819 */ /* 0x000fe4000001161e */
[----:B------:R-:W-:Y:S02]  /*0ac0*/  LOP3.LUT R41, R48, 0x1ffffffc, RZ, 0xc0, !PT ;  /* 0x1ffffffc30297812 */ /* 0x000fe400078ec0ff */
[----:B------:R-:W-:Y:S02]  /*0ad0*/  LOP3.LUT R34, R31, 0x1ffffffc, RZ, 0xc0, !PT ;  /* 0x1ffffffc1f227812 */ /* 0x000fe400078ec0ff */
[----:B------:R-:W-:Y:S01]  /*0ae0*/  SHF.R.U32.HI R31, RZ, 0x3, R24 ;  /* 0x00000003ff1f7819 */ /* 0x000fe20000011618 */
[----:B------:R-:W-:Y:S01]  /*0af0*/  IMAD.IADD R29, R32, 0x1, R29 ;  /* 0x00000001201d7824 */ /* 0x000fe200078e021d */
[----:B------:R-:W-:-:S02]  /*0b00*/  IADD3 R33, PT, PT, R36, R33, RZ ;  /* 0x0000002124217210 */ /* 0x000fc40007ffe0ff */
[----:B------:R-:W-:Y:S02]  /*0b10*/  SHF.R.U32.HI R27, RZ, 0x3, R27 ;  /* 0x00000003ff1b7819 */ /* 0x000fe4000001161b */
[----:B------:R-:W-:Y:S02]  /*0b20*/  LOP3.LUT R30, R30, 0x1ffffffc, RZ, 0xc0, !PT ;  /* 0x1ffffffc1e1e7812 */ /* 0x000fe400078ec0ff */
[----:B------:R-:W-:Y:S01]  /*0b30*/  LOP3.LUT R35, R35, 0x1ffffffc, RZ, 0xc0, !PT ;  /* 0x1ffffffc23237812 */ /* 0x000fe200078ec0ff */
[----:B------:R-:W-:Y:S01]  /*0b40*/  IMAD.IADD R38, R38, 0x1, R41 ;  /* 0x0000000126267824 */ /* 0x000fe200078e0229 */
[----:B------:R-:W-:Y:S02]  /*0b50*/  SHF.R.U32.HI R25, RZ, 0x3, R25 ;  /* 0x00000003ff197819 */ /* 0x000fe40000011619 */
[----:B------:R-:W-:Y:S02]  /*0b60*/  SHF.R.U32.HI R32, RZ, 0x3, R28 ;  /* 0x00000003ff207819 */ /* 0x000fe4000001161c */
[----:B------:R-:W-:-:S02]  /*0b70*/  LOP3.LUT R31, R31, 0x1ffffffc, RZ, 0xc0, !PT ;  /* 0x1ffffffc1f1f7812 */ /* 0x000fc400078ec0ff */
[----:B------:R-:W-:Y:S01]  /*0b80*/  LOP3.LUT R28, R27, 0x1ffffffc, RZ, 0xc0, !PT ;  /* 0x1ffffffc1b1c7812 */ /* 0x000fe200078ec0ff */
[----:B------:R-:W-:Y:S01]  /*0b90*/  IMAD.IADD R35, R44, 0x1, R35 ;  /* 0x000000012c237824 */ /* 0x000fe200078e0223 */
[----:B------:R-:W-:Y:S01]  /*0ba0*/  IADD3 R30, PT, PT, R37, R30, RZ ;  /* 0x0000001e251e7210 */ /* 0x000fe20007ffe0ff */
[----:B------:R-:W-:Y:S01]  /*0bb0*/  IMAD.IADD R34, R49, 0x1, R34 ;  /* 0x0000000131227824 */ /* 0x000fe200078e0222 */
[----:B------:R-:W-:Y:S02]  /*0bc0*/  LOP3.LUT R25, R25, 0x1ffffffc, RZ, 0xc0, !PT ;  /* 0x1ffffffc19197812 */ /* 0x000fe400078ec0ff */
[----:B------:R-:W-:Y:S01]  /*0bd0*/  LOP3.LUT R32, R32, 0x1ffffffc, RZ, 0xc0, !PT ;  /* 0x1ffffffc20207812 */ /* 0x000fe200078ec0ff */
[----:B------:R-:W-:Y:S01]  /*0be0*/  IMAD.IADD R31, R50, 0x1, R31 ;  /* 0x00000001321f7824 */ /* 0x000fe200078e021f */
[----:B------:R-:W-:Y:S01]  /*0bf0*/  IADD3 R25, PT, PT, R52, R25, RZ ;  /* 0x0000001934197210 */ /* 0x000fe20007ffe0ff */
[----:B------:R-:W-:Y:S02]  /*0c00*/  IMAD.IADD R28, R51, 0x1, R28 ;  /* 0x00000001331c7824 */ /* 0x000fe400078e021c */
[----:B------:R-:W-:-:S02]  /*0c10*/  IMAD.IADD R32, R53, 0x1, R32 ;  /* 0x0000000135207824 */ /* 0x000fc400078e0220 */
        /* <DEDUP_REMOVED lines=23> */
.L_x_670:
[----:B------:R-:W-:Y:S05]  /*0d90*/  BSYNC.RECONVERGENT B0 ;  /* 0x0000000000007941 */ /* 0x000fea0003800200 */
.L_x_669:
[----:B------:R-:W0:Y:S08]  /*0da0*/  S2UR UR6, SR_CTAID.Y ;  /* 0x00000000000679c3 */ /* 0x000e300000002600 */
[----:B------:R-:W0:Y:S02]  /*0db0*/  LDC R2, c[0x0][0x374] ;  /* 0x0000dd00ff027b82 */ /* 0x000e240000000800 */
[----:B0-----:R-:W-:-:S13]  /*0dc0*/  ISETP.LE.U32.AND P0, PT, R2, UR6, PT ;  /* 0x0000000602007c0c */ /* 0x001fda000bf03070 */
[----:B------:R-:W-:Y:S05]  /*0dd0*/  @P0 EXIT ;  /* 0x000000000000094d */ /* 0x000fea0003800000 */
[----:B------:R-:W0:Y:S01]  /*0de0*/  LDC R3, c[0x0][0x360] ;  /* 0x0000d800ff037b82 */ /* 0x000e220000000800 */
[----:B------:R-:W-:-:S07]  /*0df0*/  MOV R8, 0xe90 ;  /* 0x00000e9000087802 */ /* 0x000fce0000000f00 */
[----:B------:R-:W1:Y:S01]  /*0e00*/  S2UR UR7, SR_CTAID.X ;  /* 0x00000000000779c3 */ /* 0x000e620000002500 */
[----:B0-----:R-:W-:Y:S01]  /*0e10*/  IMAD.IADD R2, R20, 0x1, R3 ;  /* 0x0000000114027824 */ /* 0x001fe200078e0203 */
[----:B------:R-:W-:-:S03]  /*0e20*/  LOP3.LUT R4, R3, 0xffff, RZ, 0xc0, !PT ;  /* 0x0000ffff03047812 */ /* 0x000fc600078ec0ff */
[----:B------:R-:W-:Y:S01]  /*0e30*/  IMAD.MOV R2, RZ, RZ, -R2 ;  /* 0x000000ffff027224 */ /* 0x000fe200078e0a02 */
[----:B-1----:R-:W-:-:S04]  /*0e40*/  USHF.L.U32 UR9, UR7, 0xa, URZ ;  /* 0x0000000a07097899 */ /* 0x002fc800080006ff */
[----:B------:R-:W-:-:S05]  /*0e50*/  PRMT R2, R2, 0x7710, RZ ;  /* 0x0000771002027816 */ /* 0x000fca00000000ff */
[----:B------:R-:W-:-:S05]  /*0e60*/  VIADD R2, R2, 0x3ff ;  /* 0x000003ff02027836 */ /* 0x000fca0000000000 */
[----:B------:R-:W-:-:S07]  /*0e70*/  LOP3.LUT R2, R2, 0xffff, RZ, 0xc0, !PT ;  /* 0x0000ffff02027812 */ /* 0x000fce00078ec0ff */
[----:B------:R-:W-:Y:S05]  /*0e80*/  CALL.REL.NOINC `($__internal_33_$__cuda_sm20_div_u16) ;  /* 0x0000001800ac7944 */ /* 0x000fea0003c00000 */
        /* <DEDUP_REMOVED lines=14> */
.L_x_678:
[----:B------:R-:W-:Y:S01]  /*0f70*/  IMAD R6, R2, 0x4, R5 ;  /* 0x0000000402067824 */ /* 0x000fe200078e0205 */
[----:B------:R-:W-:Y:S01]  /*0f80*/  IADD3 R4, PT, PT, R4, 0x1, RZ ;  /* 0x0000000104047810 */ /* 0x000fe20007ffe0ff */
[----:B------:R-:W-:-:S03]  /*0f90*/  IMAD.IADD R2, R3, 0x1, R2 ;  /* 0x0000000103027824 */ /* 0x000fc600078e0202 */
[----:B------:R0:W-:Y:S01]  /*0fa0*/  STS [R6], RZ ;  /* 0x000000ff06007388 */ /* 0x0001e20000000800 */
[----:B------:R-:W-:-:S04]  /*0fb0*/  LOP3.LUT R7, R4, R9, RZ, 0x3c, !PT ;  /* 0x0000000904077212 */ /* 0x000fc800078e3cff */
[----:B------:R-:W-:-:S13]  /*0fc0*/  ISETP.NE.AND P1, PT, R7, 0x2, PT ;  /* 0x000000020700780c */ /* 0x000fda0003f25270 */
[----:B0-----:R-:W-:Y:S05]  /*0fd0*/  @P1 BRA `(.L_x_678) ;  /* 0xfffffffc00e41947 */ /* 0x001fea000383ffff */
.L_x_677:
[----:B------:R-:W-:Y:S05]  /*0fe0*/  BSYNC.RECONVERGENT B0 ;  /* 0x0000000000007941 */ /* 0x000fea0003800200 */
.L_x_676:
[----:B------:R-:W-:Y:S01]  /*0ff0*/  BSSY.RECONVERGENT B0, `(.L_x_679) ;  /* 0x0000013000007945 */ /* 0x000fe20003800200 */
[----:B------:R-:W-:-:S03]  /*1000*/  IMAD.SHL.U32 R5, R3, 0x4, RZ ;  /* 0x0000000403057824 */ /* 0x000fc600078e00ff */
[----:B------:R-:W-:Y:S05]  /*1010*/  @!P2 BRA `(.L_x_680) ;  /* 0x000000000040a947 */ /* 0x000fea0003800000 */
[----:B------:R-:W0:Y:S01]  /*1020*/  S2UR UR5, SR_CgaCtaId ;  /* 0x00000000000579c3 */ /* 0x000e220000008800 */
[----:B------:R-:W-:Y:S02]  /*1030*/  UMOV UR4, 0x400 ;  /* 0x0000040000047882 */ /* 0x000fe40000000000 */
[----:B------:R-:W-:-:S04]  /*1040*/  UIADD3 UR4, UPT, UPT, UR4, 0x2080, URZ ;  /* 0x0000208004047890 */ /* 0x000fc8000fffe0ff */
[----:B0-----:R-:W-:-:S06]  /*1050*/  ULEA UR4, UR5, UR4, 0x18 ;  /* 0x0000000405047291 */ /* 0x001fcc000f8ec0ff */
[----:B------:R-:W-:-:S07]  /*1060*/  LEA R4, R2, UR4, 0x2 ;  /* 0x0000000402047c11 */ /* 0x000fce000f8e10ff */
.L_x_681:
        /* <DEDUP_REMOVED lines=11> */
.L_x_680:
[----:B------:R-:W-:Y:S05]  /*1120*/  BSYNC.RECONVERGENT B0 ;  /* 0x0000000000007941 */ /* 0x000fea0003800200 */
.L_x_679:
[----:B------:R-:W-:Y:S04]  /*1130*/  BSSY.RECONVERGENT B0, `(.L_x_682) ;  /* 0x000005c000007945 */ /* 0x000fe80003800200 */
[----:B------:R-:W-:Y:S05]  /*1140*/  @P0 BRA `(.L_x_683) ;  /* 0x0000000400680947 */ /* 0x000fea0003800000 */
[----:B-1----:R-:W0:Y:S01]  /*1150*/  I2F.U32.RP R8, R5 ;  /* 0x0000000500087306 */ /* 0x002e220000209000 */
[----:B------:R-:W-:Y:S01]  /*1160*/  IMAD.IADD R2, R0, 0x1, R5 ;  /* 0x0000000100027824 */ /* 0x000fe200078e0205 */
[----:B------:R-:W-:Y:S01]  /*1170*/  ISETP.NE.U32.AND P3, PT, R5, RZ, PT ;  /* 0x000000ff0500720c */ /* 0x000fe20003f65070 */
[----:B------:R-:W-:Y:S03]  /*1180*/  BSSY.RECONVERGENT B1, `(.L_x_684) ;  /* 0x0000031000017945 */ /* 0x000fe60003800200 */
[C---:B------:R-:W-:Y:S02]  /*1190*/  ISETP.GE.U32.AND P1, PT, R2.reuse, 0x400, PT ;  /* 0x000004000200780c */ /* 0x040fe40003f26070 */
[----:B------:R-:W-:Y:S01]  /*11a0*/  VIMNMX.U32 R9, PT, PT, R2, 0x400, !PT ;  /* 0x0000040002097848 */ /* 0x000fe20007fe0000 */
[----:B0-----:R-:W0:Y:S02]  /*11b0*/  MUFU.RCP R8, R8 ;  /* 0x0000000800087308 */ /* 0x001e240000001000 */
[----:B0-----:R-:W-:-:S06]  /*11c0*/  VIADD R6, R8, 0xffffffe ;  /* 0x0ffffffe08067836 */ /* 0x001fcc0000000000 */
[----:B------:R0:W1:Y:S02]  /*11d0*/  F2I.FTZ.U32.TRUNC.NTZ R7, R6 ;  /* 0x0000000600077305 */ /* 0x000064000021f000 */
[----:B0-----:R-:W-:Y:S02]  /*11e0*/  HFMA2 R6, -RZ, RZ, 0, 0 ;  /* 0x00000000ff067431 */ /* 0x001fe400000001ff */
        /* <DEDUP_REMOVED lines=17> */
[----:B------:R-:W-:Y:S01]  /*1300*/  ISETP.NE.AND P1, PT, R2, 0x3, PT ;  /* 0x000000030200780c */ /* 0x000fe20003f25270 */
[----:B------:R-:W-:-:S12]  /*1310*/  IMAD.MOV.U32 R2, RZ, RZ, R0 ;  /* 0x000000ffff027224 */ /* 0x000fd800078e0000 */
[----:B------:R-:W-:Y:S05]  /*1320*/  @!P1 BRA `(.L_x_685) ;  /* 0x0000000000589947 */ /* 0x000fea0003800000 */
[----:B------:R-:W0:Y:S01]  /*1330*/  S2UR UR8, SR_CgaCtaId ;  /* 0x00000000000879c3 */ /* 0x000e220000008800 */
[----:B------:R-:W1:Y:S01]  /*1340*/  LDCU UR5, c[0x0][0x388] ;  /* 0x00007100ff0577ac */ /* 0x000e620008000800 */
[----:B------:R-:W-:Y:S01]  /*1350*/  VIADD R2, R4, 0x1 ;  /* 0x0000000104027836 */ /* 0x000fe20000000000 */
[----:B------:R-:W-:Y:S02]  /*1360*/  UMOV UR4, 0x400 ;  /* 0x0000040000047882 */ /* 0x000fe40000000000 */
[----:B------:R-:W-:-:S03]  /*1370*/  UIADD3 UR4, UPT, UPT, UR4, 0x1080, URZ ;  /* 0x0000108004047890 */ /* 0x000fc6000fffe0ff */
[----:B------:R-:W2:Y:S01]  /*1380*/  LDC.64 R8, c[0x0][0x390] ;  /* 0x0000e400ff087b82 */ /* 0x000ea20000000a00 */
[----:B------:R-:W-:Y:S01]  /*1390*/  LOP3.LUT R4, R2, 0x3, RZ, 0xc0, !PT ;  /* 0x0000000302047812 */ /* 0x000fe200078ec0ff */
[----:B------:R-:W-:-:S04]  /*13a0*/  IMAD.MOV.U32 R2, RZ, RZ, R0 ;  /* 0x000000ffff027224 */ /* 0x000fc800078e0000 */
[----:B------:R-:W-:Y:S01]  /*13b0*/  IMAD.MOV R11, RZ, RZ, -R4 ;  /* 0x000000ffff0b7224 */ /* 0x000fe200078e0a04 */
[----:B-1----:R-:W-:Y:S02]  /*13c0*/  UIMAD UR5, UR6, UR5, UR9 ;  /* 0x00000005060572a4 */ /* 0x002fe4000f8e0209 */
[----:B0-----:R-:W-:-:S04]  /*13d0*/  ULEA UR4, UR8, UR4, 0x18 ;  /* 0x0000000408047291 */ /* 0x001fc8000f8ec0ff */
[----:B------:R-:W-:Y:S02]  /*13e0*/  IADD3 R10, PT, PT, R0, UR5, RZ ;  /* 0x00000005000a7c10 */ /* 0x000fe4000fffe0ff */
[----:B------:R-:W-:-:S07]  /*13f0*/  LEA R4, R20, UR4, 0x4 ;  /* 0x0000000414047c11 */ /* 0x000fce000f8e20ff */
.L_x_686:
[----:B--2---:R-:W-:-:S05]  /*1400*/  IMAD.WIDE.U32 R6, R10, 0x4, R8 ;  /* 0x000000040a067825 */ /* 0x004fca00078e0008 */
[----:B------:R-:W2:Y:S01]  /*1410*/  LDG.E.128.CONSTANT R12, desc[UR10][R6.64] ;  /* 0x0000000a060c7981 */ /* 0x000ea2000c1e9d00 */
[----:B------:R-:W-:Y:S02]  /*1420*/  VIADD R11, R11, 0x1 ;  /* 0x000000010b0b7836 */ /* 0x000fe40000000000 */
[--C-:B------:R-:W-:Y:S02]  /*1430*/  IMAD.IADD R2, R2, 0x1, R5.reuse ;  /* 0x0000000102027824 */ /* 0x100fe400078e0205 */
[----:B------:R-:W-:Y:S01]  /*1440*/  IMAD.IADD R10, R10, 0x1, R5 ;  /* 0x000000010a0a7824 */ /* 0x000fe200078e0205 */
[----:B------:R-:W-:Y:S01]  /*1450*/  ISETP.NE.AND P1, PT, R11, RZ, PT ;  /* 0x000000ff0b00720c */ /* 0x000fe20003f25270 */
[----:B--2---:R0:W-:Y:S02]  /*1460*/  STS.128 [R4], R12 ;  /* 0x0000000c04007388 */ /* 0x0041e40000000c00 */
[----:B0-----:R-:W-:-:S10]  /*1470*/  IMAD R4, R3, 0x10, R4 ;  /* 0x0000001003047824 */ /* 0x001fd400078e0204 */
[----:B------:R-:W-:Y:S05]  /*1480*/  @P1 BRA `(.L_x_686) ;  /* 0xfffffffc00dc1947 */ /* 0x000fea000383ffff */
.L_x_685:
[----:B------:R-:W-:Y:S05]  /*1490*/  BSYNC.RECONVERGENT B1 ;  /* 0x0000000000017941 */ /* 0x000fea0003800200 */
.L_x_684:
        /* <DEDUP_REMOVED lines=13> */
.L_x_687:
[----:B--2---:R-:W-:-:S04]  /*1570*/  IMAD.WIDE.U32 R8, R4, 0x4, R6 ;  /* 0x0000000404087825 */ /* 0x004fc800078e0006 */
[--C-:B---3--:R-:W-:Y:S02]  /*1580*/  IMAD.WIDE.U32 R12, R23, 0x4, R6.reuse ;  /* 0x00000004170c7825 */ /* 0x108fe400078e0006 */
        /* <DEDUP_REMOVED lines=22> */
.L_x_683:
[----:B------:R-:W-:Y:S05]  /*16f0*/  BSYNC.RECONVERGENT B0 ;  /* 0x0000000000007941 */ /* 0x000fea0003800200 */
.L_x_682:
[----:B------:R-:W0:Y:S08]  /*1700*/  S2UR UR5, SR_CgaCtaId ;  /* 0x00000000000579c3 */ /* 0x000e300000008800 */
[----:B------:R-:W-:Y:S01]  /*1710*/  BAR.SYNC.DEFER_BLOCKING 0x0 ;  /* 0x0000000000007b1d */ /* 0x000fe20000010000 */
[C---:B------:R-:W-:Y:S01]  /*1720*/  SHF.L.U32 R2, R20.reuse, 0x2, RZ ;  /* 0x0000000214027819 */ /* 0x040fe200000006ff */
[C---:B-1----:R-:W-:Y:S01]  /*1730*/  VIADD R6, R20.reuse, 0x1 ;  /* 0x0000000114067836 */ /* 0x042fe20000000000 */
[----:B------:R-:W-:Y:S01]  /*1740*/  SHF.R.U32.HI R4, RZ, 0x5, R20 ;  /* 0x00000005ff047819 */ /* 0x000fe20000011614 */
[----:B------:R-:W-:Y:S01]  /*1750*/  VIADD R7, R20, 0x2 ;  /* 0x0000000214077836 */ /* 0x000fe20000000000 */
[----:B------:R-:W-:Y:S01]  /*1760*/  LOP3.LUT R5, R2, 0x7c, RZ, 0xc0, !PT ;  /* 0x0000007c02057812 */ /* 0x000fe200078ec0ff */
[----:B------:R-:W-:Y:S01]  /*1770*/  UMOV UR4, 0x400 ;  /* 0x0000040000047882 */ /* 0x000fe20000000000 */
[C---:B------:R-:W-:Y:S01]  /*1780*/  VIADD R8, R20.reuse, 0x3 ;  /* 0x0000000314087836 */ /* 0x040fe20000000000 */
[C---:B------:R-:W-:Y:S01]  /*1790*/  IADD3 R9, PT, PT, R20.reuse, 0x4, RZ ;  /* 0x0000000414097810 */ /* 0x040fe20007ffe0ff */
[C---:B------:R-:W-:Y:S01]  /*17a0*/  VIADD R10, R20.reuse, 0x5 ;  /* 0x00000005140a7836 */ /* 0x040fe20000000000 */
[C---:B---3--:R-:W-:Y:S01]  /*17b0*/  IADD3 R14, PT, PT, R20.reuse, 0xa, RZ ;  /* 0x0000000a140e7810 */ /* 0x048fe20007ffe0ff */
        /* <DEDUP_REMOVED lines=12> */
[----:B0-----:R-:W-:Y:S01]  /*1880*/  ULEA UR8, UR5, UR4, 0x18 ;  /* 0x0000000405087291 */ /* 0x001fe2000f8ec0ff */
[C---:B------:R-:W-:Y:S01]  /*1890*/  VIADD R18, R20.reuse, 0xe ;  /* 0x0000000e14127836 */ /* 0x040fe20000000000 */
[----:B------:R-:W-:Y:S01]  /*18a0*/  LOP3.LUT R11, R11, 0xf, RZ, 0xc0, !PT ;  /* 0x0000000f0b0b7812 */ /* 0x000fe200078ec0ff */
[----:B------:R-:W-:Y:S01]  /*18b0*/  IMAD.SHL.U32 R21, R20, 0x20, RZ ;  /* 0x0000002014157824 */ /* 0x000fe200078e00ff */
        /* <DEDUP_REMOVED lines=8> */
[----:B------:R-:W-:Y:S01]  /*1940*/  ULEA UR8, UR5, UR8, 0x18 ;  /* 0x0000000805087291 */ /* 0x000fe2000f8ec0ff */
[----:B------:R-:W-:Y:S01]  /*1950*/  LOP3.LUT R15, R15, 0xf, RZ, 0xc0, !PT ;  /* 0x0000000f0f0f7812 */ /* 0x000fe200078ec0ff */
[----:B------:R-:W-:Y:S01]  /*1960*/  ULEA UR5, UR5, UR4, 0x18 ;  /* 0x0000000405057291 */ /* 0x000fe2000f8ec0ff */
[----:B------:R0:W1:Y:S01]  /*1970*/  LDS R5, [R4] ;  /* 0x0000000004057984 */ /* 0x0000620000000800 */
[----:B------:R-:W-:Y:S01]  /*1980*/  LOP3.LUT R16, R16, 0xf, RZ, 0xc0, !PT ;  /* 0x0000000f10107812 */ /* 0x000fe200078ec0ff */
[----:B------:R-:W-:Y:S01]  /*1990*/  UMOV UR4, URZ ;  /* 0x000000ff00047c82 */ /* 0x000fe20008000000 */
[----:B------:R-:W-:-:S02]  /*19a0*/  LOP3.LUT R17, R17, 0xf, RZ, 0xc0, !PT ;  /* 0x0000000f11117812 */ /* 0x000fc400078ec0ff */
[----:B------:R-:W-:Y:S02]  /*19b0*/  LOP3.LUT R18, R18, 0xf, RZ, 0xc0, !PT ;  /* 0x0000000f12127812 */ /* 0x000fe400078ec0ff */
[----:B------:R-:W-:Y:S02]  /*19c0*/  LOP3.LUT R19, R19, 0xf, RZ, 0xc0, !PT ;  /* 0x0000000f13137812 */ /* 0x000fe400078ec0ff */
[----:B0-----:R-:W-:-:S07]  /*19d0*/  LOP3.LUT R21, R21, 0x3e0, RZ, 0xc0, !PT ;  /* 0x000003e015157812 */ /* 0x001fce00078ec0ff */
.L_x_688:
[C---:B------:R-:W-:Y:S01]  /*19e0*/  LOP3.LUT R23, R20.reuse, 0x10, RZ, 0xc0, !PT ;  /* 0x0000001014177812 */ /* 0x040fe200078ec0ff */
[----:B------:R-:W-:Y:S01]  /*19f0*/  UPLOP3.LUT UP1, UPT, UPT, UPT, UP0, 0x80, 0x8 ;  /* 0x000000000008789c */ /* 0x000fe20003f2f000 */
[----:B------:R-:W-:Y:S01]  /*1a00*/  LOP3.LUT R30, R20, 0xf, RZ, 0xc0, !PT ;  /* 0x0000000f141e7812 */ /* 0x000fe200078ec0ff */
[----:B------:R-:W-:Y:S02]  /*1a10*/  UPLOP3.LUT UP0, UPT, UPT, UPT, UPT, 0x40, 0x4 ;  /* 0x000000000004789c */ /* 0x000fe40003f0e870 */
[----:B------:R-:W-:Y:S01]  /*1a20*/  VIADD R23, R23, UR4 ;  /* 0x0000000417177c36 */ /* 0x000fe20008000000 */
[----:B------:R-:W-:Y:S01]  /*1a30*/  LOP3.LUT R36, R30, 0x8, RZ, 0x3c, !PT ;  /* 0x000000081e247812 */ /* 0x000fe200078e3cff */
[----:B------:R-:W-:-:S03]  /*1a40*/  UMOV UR4, 0x10 ;  /* 0x0000001000047882 */ /* 0x000fc60000000000 */
[----:B------:R-:W-:-:S04]  /*1a50*/  LOP3.LUT R23, R23, 0x10, RZ, 0xc0, !PT ;  /* 0x0000001017177812 */ /* 0x000fc800078ec0ff */
[----:B------:R-:W-:Y:S01]  /*1a60*/  LOP3.LUT R28, R23, 0xf, R20, 0xf8, !PT ;  /* 0x0000000f171c7812 */ /* 0x000fe200078ef814 */
[----:B------:R-:W-:Y:S01]  /*1a70*/  IMAD.IADD R45, R21, 0x1, R23 ;  /* 0x00000001152d7824 */ /* 0x000fe200078e0217 */
[-C--:B------:R-:W-:Y:S02]  /*1a80*/  LOP3.LUT R34, R6, R23.reuse, RZ, 0xfc, !PT ;  /* 0x0000001706227212 */ /* 0x080fe400078efcff */
[C---:B------:R-:W-:Y:S01]  /*1a90*/  LOP3.LUT R42, R7.reuse, R23, RZ, 0xfc, !PT ;  /* 0x00000017072a7212 */ /* 0x040fe200078efcff */
[--C-:B------:R-:W-:Y:S01]  /*1aa0*/  IMAD.IADD R22, R30, 0x1, R45.reuse ;  /* 0x000000011e167824 */ /* 0x100fe200078e022d */
[-C--:B------:R-:W-:Y:S01]  /*1ab0*/  IADD3 R24, PT, PT, R6, R45.reuse, RZ ;  /* 0x0000002d06187210 */ /* 0x080fe20007ffe0ff */
[----:B-1----:R-:W-:Y:S01]  /*1ac0*/  SHFL.IDX PT, R43, R5, R28, 0x1f ;  /* 0x00001f1c052b7589 */ /* 0x002fe200000e0000 */
[--C-:B------:R-:W-:Y:S01]  /*1ad0*/  IMAD.IADD R25, R7, 0x1, R45.reuse ;  /* 0x0000000107197824 */ /* 0x100fe200078e022d */
[----:B------:R-:W-:Y:S01]  /*1ae0*/  IADD3 R29, PT, PT, R11, R45, RZ ;  /* 0x0000002d0b1d7210 */ /* 0x000fe20007ffe0ff */
[--C-:B------:R-:W-:Y:S01]  /*1af0*/  IMAD.IADD R26, R8, 0x1, R45.reuse ;  /* 0x00000001081a7824 */ /* 0x100fe200078e022d */
[----:B------:R-:W-:Y:S01]  /*1b00*/  LEA R22, R22, UR5, 0x2 ;  /* 0x0000000516167c11 */ /* 0x000fe2000f8e10ff */
[----:B------:R-:W-:Y:S01]  /*1b10*/  SHFL.IDX PT, R44, R5, R34, 0x1f ;  /* 0x00001f22052c7589 */ /* 0x000fe200000e0000 */
[----:B------:R-:W-:Y:S01]  /*1b20*/  LEA R24, R24, UR5, 0x2 ;  /* 0x0000000518187c11 */ /* 0x000fe2000f8e10ff */
[--C-:B------:R-:W-:Y:S01]  /*1b30*/  IMAD.IADD R27, R9, 0x1, R45.reuse ;  /* 0x00000001091b7824 */ /* 0x100fe200078e022d */
[----:B------:R-:W-:Y:S01]  /*1b40*/  LEA R25, R25, UR5, 0x2 ;  /* 0x0000000519197c11 */ /* 0x000fe2000f8e10ff */
[--C-:B------:R-:W-:Y:S01]  /*1b50*/  IMAD.IADD R32, R12, 0x1, R45.reuse ;  /* 0x000000010c207824 */ /* 0x100fe200078e022d */
[----:B0-----:R-:W0:Y:S01]  /*1b60*/  LDS R22, [R22] ;  /* 0x0000000016167984 */ /* 0x001e220000000800 */
[----:B------:R-:W-:Y:S01]  /*1b70*/  LEA R26, R26, UR5, 0x2 ;  /* 0x000000051a1a7c11 */ /* 0x000fe2000f8e10ff */
[----:B------:R-:W-:Y:S01]  /*1b80*/  IMAD.IADD R36, R45, 0x1, R36 ;  /* 0x000000012d247824 */ /* 0x000fe200078e0224 */
[----:B------:R-:W-:Y:S01]  /*1b90*/  LEA R27, R27, UR5, 0x2 ;  /* 0x000000051b1b7c11 */ /* 0x000fe2000f8e10ff */
[----:B------:R1:W2:Y:S01]  /*1ba0*/  LDS R41, [R24] ;  /* 0x0000000018297984 */ /* 0x0002a20000000800 */
[----:B------:R-:W-:Y:S01]  /*1bb0*/  LEA R31, R29, UR5, 0x2 ;  /* 0x000000051d1f7c11 */ /* 0x000fe2000f8e10ff */
[--C-:B------:R-:W-:Y:S01]  /*1bc0*/  IMAD.IADD R47, R16, 0x1, R45.reuse ;  /* 0x00000001102f7824 */ /* 0x100fe200078e022d */
[-C--:B------:R-:W-:Y:S01]  /*1bd0*/  LOP3.LUT R40, R8, R23.reuse, RZ, 0xfc, !PT ;  /* 0x0000001708287212 */ /* 0x080fe200078efcff */
[----:B------:R3:W-:Y:S01]  /*1be0*/  LDS R39, [R25] ;  /* 0x0000000019277984 */ /* 0x0007e20000000800 */
[----:B------:R-:W-:Y:S01]  /*1bf0*/  LEA R29, R32, UR5, 0x2 ;  /* 0x00000005201d7c11 */ /* 0x000fe2000f8e10ff */
[--C-:B------:R-:W-:Y:S01]  /*1c00*/  IMAD.IADD R53, R19, 0x1, R45.reuse ;  /* 0x0000000113357824 */ /* 0x100fe200078e022d */
[----:B------:R-:W-:Y:S01]  /*1c10*/  LOP3.LUT R32, R11, R23, RZ, 0xfc, !PT ;  /* 0x000000170b207212 */ /* 0x000fe200078efcff */
[--C-:B-1----:R-:W-:Y:S01]  /*1c20*/  IMAD.IADD R24, R10, 0x1, R45.reuse ;  /* 0x000000010a187824 */ /* 0x102fe200078e022d */
[----:B------:R-:W-:Y:S01]  /*1c30*/  LDS R37, [R26] ;  /* 0x000000001a257984 */ /* 0x000fe20000000800 */
[----:B------:R-:W-:Y:S01]  /*1c40*/  LOP3.LUT R30, R23, 0x8, R30, 0xf6, !PT ;  /* 0x00000008171e7812 */ /* 0x000fe200078ef61e */
[----:B---3--:R-:W-:-:S02]  /*1c50*/  IMAD.IADD R25, R14, 0x1, R45 ;  /* 0x000000010e197824 */ /* 0x008fc400078e022d */
[----:B------:R-:W-:Y:S01]  /*1c60*/  LEA R24, R24, UR5, 0x2 ;  /* 0x0000000518187c11 */ /* 0x000fe2000f8e10ff */
[----:B------:R1:W-:Y:S02]  /*1c70*/  LDS R35, [R27] ;  /* 0x000000001b237984 */ /* 0x0003e40000000800 */
[----:B------:R-:W-:Y:S02]  /*1c80*/  LEA R25, R25, UR5, 0x2 ;  /* 0x0000000519197c11 */ /* 0x000fe4000f8e10ff */
[----:B------:R3:W-:Y:S04]  /*1c90*/  LDS R33, [R24] ;  /* 0x0000000018217984 */ /* 0x0007e80000000800 */
[----:B------:R-:W4:Y:S01]  /*1ca0*/  SHFL.IDX PT, R46, R5, R42, 0x1f ;  /* 0x00001f2a052e7589 */ /* 0x000f2200000e0000 */
[----:B-1----:R-:W-:-:S02]  /*1cb0*/  LEA R27, R36, UR5, 0x2 ;  /* 0x00000005241b7c11 */ /* 0x002fc4000f8e10ff */
[----:B------:R-:W-:Y:S01]  /*1cc0*/  LOP3.LUT R36, R10, R23, RZ, 0xfc, !PT ;  /* 0x000000170a247212 */ /* 0x000fe200078efcff */
[----:B------:R-:W-:Y:S01]  /*1cd0*/  LDS R31, [R31] ;  /* 0x000000001f1f7984 */ /* 0x000fe20000000800 */
[----:B---3--:R-:W-:-:S03]  /*1ce0*/  IMAD.IADD R24, R13, 0x1, R45 ;  /* 0x000000010d187824 */ /* 0x008fc600078e022d */
[----:B------:R-:W-:Y:S02]  /*1cf0*/  LDS R29, [R29] ;  /* 0x000000001d1d7984 */ /* 0x000fe40000000800 */
[----:B------:R-:W-:Y:S02]  /*1d00*/  LEA R26, R24, UR5, 0x2 ;  /* 0x00000005181a7c11 */ /* 0x000fe4000f8e10ff */
[----:B------:R-:W-:Y:S01]  /*1d10*/  SHFL.IDX PT, R50, R5, R36, 0x1f ;  /* 0x00001f2405327589 */ /* 0x000fe200000e0000 */
[----:B------:R-:W-:Y:S01]  /*1d20*/  LOP3.LUT R24, R12, R23, RZ, 0xfc, !PT ;  /* 0x000000170c187212 */ /* 0x000fe200078efcff */
[----:B0-----:R-:W-:Y:S01]  /*1d30*/  IMAD R38, R22, R43, RZ ;  /* 0x0000002b16267224 */ /* 0x001fe200078e02ff */
[----:B------:R-:W-:Y:S01]  /*1d40*/  IADD3 R43, PT, PT, R15, R45, RZ ;  /* 0x0000002d0f2b7210 */ /* 0x000fe20007ffe0ff */
[----:B------:R-:W-:Y:S02]  /*1d50*/  LDS R27, [R27] ;  /* 0x000000001b1b7984 */ /* 0x000fe40000000800 */
[----:B--2---:R-:W-:Y:S01]  /*1d60*/  IMAD R49, R41, R44, R38 ;  /* 0x0000002c29317224 */ /* 0x004fe200078e0226 */
[----:B------:R-:W-:Y:S01]  /*1d70*/  LOP3.LUT R38, R9, R23, RZ, 0xfc, !PT ;  /* 0x0000001709267212 */ /* 0x000fe200078efcff */
[----:B------:R-:W0:Y:S01]  /*1d80*/  SHFL.IDX PT, R44, R5, R40, 0x1f ;  /* 0x00001f28052c7589 */ /* 0x000e2200000e0000 */
[----:B------:R-:W-:-:S03]  /*1d90*/  LEA R43, R43, UR5, 0x2 ;  /* 0x000000052b2b7c11 */ /* 0x000fc6000f8e10ff */
[----:B------:R-:W1:Y:S01]  /*1da0*/  SHFL.IDX PT, R48, R5, R38, 0x1f ;  /* 0x00001f2605307589 */ /* 0x000e6200000e0000 */
[----:B----4-:R-:W-:Y:S01]  /*1db0*/  IMAD R46, R39, R46, R49 ;  /* 0x0000002e272e7224 */ /* 0x010fe200078e0231 */
[----:B------:R-:W-:Y:S02]  /*1dc0*/  LEA R49, R47, UR5, 0x2 ;  /* 0x000000052f317c11 */ /* 0x000fe4000f8e10ff */
[----:B------:R-:W2:Y:S04]  /*1dd0*/  SHFL.IDX PT, R52, R5, R32, 0x1f ;  /* 0x00001f2005347589 */ /* 0x000ea800000e0000 */
[----:B------:R-:W-:Y:S04]  /*1de0*/  LDS R26, [R26] ;  /* 0x000000001a1a7984 */ /* 0x000fe80000000800 */
[----:B------:R-:W3:Y:S04]  /*1df0*/  SHFL.IDX PT, R54, R5, R24, 0x1f ;  /* 0x00001f1805367589 */ /* 0x000ee800000e0000 */
[----:B------:R-:W-:Y:S04]  /*1e00*/  LDS R25, [R25] ;  /* 0x0000000019197984 */ /* 0x000fe80000000800 */
[----:B------:R-:W-:Y:S01]  /*1e10*/  LDS R43, [R43] ;  /* 0x000000002b2b7984 */ /* 0x000fe20000000800 */
[----:B0-----:R-:W-:Y:S01]  /*1e20*/  IMAD R47, R37, R44, R46 ;  /* 0x0000002c252f7224 */ /* 0x001fe200078e022e */
[----:B------:R-:W-:-:S02]  /*1e30*/  LOP3.LUT R46, R13, R23, RZ, 0xfc, !PT ;  /* 0x000000170d2e7212 */ /* 0x000fc400078efcff */
[----:B------:R-:W0:Y:S01]  /*1e40*/  SHFL.IDX PT, R56, R5, R30, 0x1f ;  /* 0x00001f1e05387589 */ /* 0x000e2200000e0000 */
[----:B-1----:R-:W-:Y:S01]  /*1e50*/  IMAD R51, R35, R48, R47 ;  /* 0x0000003023337224 */ /* 0x002fe200078e022f */
[-C--:B------:R-:W-:Y:S02]  /*1e60*/  LOP3.LUT R48, R14, R23.reuse, RZ, 0xfc, !PT ;  /* 0x000000170e307212 */ /* 0x080fe400078efcff */
[----:B------:R1:W-:Y:S01]  /*1e70*/  LDS R44, [R49] ;  /* 0x00000000312c7984 */ /* 0x0003e20000000800 */
[----:B------:R-:W-:Y:S01]  /*1e80*/  IMAD R51, R33, R50, R51 ;  /* 0x0000003221337224 */ /* 0x000fe200078e0233 */
[-C--:B------:R-:W-:Y:S02]  /*1e90*/  LOP3.LUT R50, R15, R23.reuse, RZ, 0xfc, !PT ;  /* 0x000000170f327212 */ /* 0x080fe400078efcff */
[----:B------:R-:W4:Y:S01]  /*1ea0*/  SHFL.IDX PT, R47, R5, R46, 0x1f ;  /* 0x00001f2e052f7589 */ /* 0x000f2200000e0000 */
[----:B--2---:R-:W-:Y:S01]  /*1eb0*/  IMAD R51, R31, R52, R51 ;  /* 0x000000341f337224 */ /* 0x004fe200078e0233 */
[----:B------:R-:W-:-:S02]  /*1ec0*/  LOP3.LUT R52, R16, R23, RZ, 0xfc, !PT ;  /* 0x0000001710347212 */ /* 0x000fc400078efcff */
[----:B------:R-:W2:Y:S01]  /*1ed0*/  SHFL.IDX PT, R60, R5, R48, 0x1f ;  /* 0x00001f30053c7589 */ /* 0x000ea200000e0000 */
[----:B-1----:R-:W-:Y:S02]  /*1ee0*/  IMAD.IADD R49, R17, 0x1, R45 ;  /* 0x0000000111317824 */ /* 0x002fe400078e022d */
[----:B---3--:R-:W-:Y:S01]  /*1ef0*/  IMAD R54, R29, R54, R51 ;  /* 0x000000361d367224 */ /* 0x008fe200078e0233 */
[----:B------:R-:W1:Y:S02]  /*1f00*/  SHFL.IDX PT, R58, R5, R50, 0x1f ;  /* 0x00001f32053a7589 */ /* 0x000e6400000e0000 */
[----:B------:R-:W-:Y:S01]  /*1f10*/  LEA R55, R49, UR5, 0x2 ;  /* 0x0000000531377c11 */ /* 0x000fe2000f8e10ff */
[----:B------:R-:W-:Y:S01]  /*1f20*/  IMAD.IADD R49, R18, 0x1, R45 ;  /* 0x0000000112317824 */ /* 0x000fe200078e022d */
[----:B------:R-:W3:Y:S01]  /*1f30*/  SHFL.IDX PT, R51, R5, R52, 0x1f ;  /* 0x00001f3405337589 */ /* 0x000ee200000e0000 */
[----:B0-----:R-:W-:-:S03]  /*1f40*/  IMAD R54, R27, R56, R54 ;  /* 0x000000381b367224 */ /* 0x001fc600078e0236 */
[----:B------:R-:W-:Y:S01]  /*1f50*/  LEA R57, R49, UR5, 0x2 ;  /* 0x0000000531397c11 */ /* 0x000fe2000f8e10ff */
[----:B------:R-:W-:Y:S01]  /*1f60*/  LDS R45, [R55] ;  /* 0x00000000372d7984 */ /* 0x000fe20000000800 */
[----:B------:R-:W-:Y:S02]  /*1f70*/  LEA R49, R53, UR5, 0x2 ;  /* 0x0000000535317c11 */ /* 0x000fe4000f8e10ff */
[----:B------:R-:W-:Y:S01]  /*1f80*/  LOP3.LUT R56, R18, R23, RZ, 0xfc, !PT ;  /* 0x0000001712387212 */ /* 0x000fe200078efcff */
[----:B------:R-:W-:Y:S01]  /*1f90*/  LDS R53, [R2+UR8] ;  /* 0x0000000802357984 */ /* 0x000fe20008000800 */
[----:B----4-:R-:W-:-:S03]  /*1fa0*/  IMAD R54, R26, R47, R54 ;  /* 0x0000002f1a367224 */ /* 0x010fc600078e0236 */
[----:B------:R-:W-:Y:S01]  /*1fb0*/  LDS R47, [R57] ;  /* 0x00000000392f7984 */ /* 0x000fe20000000800 */
[----:B--2---:R-:W-:-:S03]  /*1fc0*/  IMAD R54, R25, R60, R54 ;  /* 0x0000003c19367224 */ /* 0x004fc600078e0236 */
[----:B------:R-:W-:Y:S01]  /*1fd0*/  LDS R49, [R49] ;  /* 0x0000000031317984 */ /* 0x000fe20000000800 */
[----:B-1----:R-:W-:Y:S01]  /*1fe0*/  IMAD R58, R43, R58, R54 ;  /* 0x0000003a2b3a7224 */ /* 0x002fe200078e0236 */
[----:B------:R-:W-:-:S03]  /*1ff0*/  LOP3.LUT R54, R17, R23, RZ, 0xfc, !PT ;  /* 0x0000001711367212 */ /* 0x000fc600078efcff */
[----:B---3--:R-:W-:Y:S01]  /*2000*/  IMAD R60, R44, R51, R58 ;  /* 0x000000332c3c7224 */ /* 0x008fe200078e023a */
[----:B------:R-:W-:Y:S01]  /*2010*/  LOP3.LUT R58, R19, R23, RZ, 0xfc, !PT ;  /* 0x00000017133a7212 */ /* 0x000fe200078efcff */
[----:B------:R-:W0:Y:S04]  /*2020*/  SHFL.IDX PT, R51, R5, R54, 0x1f ;  /* 0x00001f3605337589 */ /* 0x000e2800000e0000 */
[----:B------:R-:W1:Y:S04]  /*2030*/  SHFL.IDX PT, R23, R5, R56, 0x1f ;  /* 0x00001f3805177589 */ /* 0x000e6800000e0000 */
[----:B------:R-:W2:Y:S01]  /*2040*/  SHFL.IDX PT, R55, R5, R58, 0x1f ;  /* 0x00001f3a05377589 */ /* 0x000ea200000e0000 */
[----:B0-----:R-:W-:-:S04]  /*2050*/  IMAD R60, R45, R51, R60 ;  /* 0x000000332d3c7224 */ /* 0x001fc800078e023c */
[----:B-1----:R-:W-:-:S04]  /*2060*/  IMAD R60, R47, R23, R60 ;  /* 0x000000172f3c7224 */ /* 0x002fc800078e023c */
[----:B--2---:R-:W-:-:S05]  /*2070*/  IMAD R60, R49, R55, R60 ;  /* 0x00000037313c7224 */ /* 0x004fca00078e023c */
[----:B------:R-:W-:-:S05]  /*2080*/  IADD3 R53, PT, PT, R60, R53, RZ ;  /* 0x000000353c357210 */ /* 0x000fca0007ffe0ff */
        /* <DEDUP_REMOVED lines=38> */
[----:B------:R-:W-:Y:S06]  /*22f0*/  BAR.SYNC.DEFER_BLOCKING 0x0 ;  /* 0x0000000000007b1d */ /* 0x000fec0000010000 */
[----:B------:R-:W-:Y:S05]  /*2300*/  @P0 EXIT ;  /* 0x000000000000094d */ /* 0x000fea0003800000 */
[----:B------:R-:W-:Y:S01]  /*2310*/  IMAD.SHL.U32 R21, R3, 0x4, RZ ;  /* 0x0000000403157824 */ /* 0x000fe200078e00ff */
[----:B------:R-:W1:Y:S01]  /*2320*/  LDCU UR5, c[0x0][0x384] ;  /* 0x00007080ff0577ac */ /* 0x000e620008000800 */
[----:B------:R-:W-:Y:S02]  /*2330*/  BSSY.RECONVERGENT B0, `(.L_x_689) ;  /* 0x0000032000007945 */ /* 0x000fe40003800200 */
[----:B------:R-:W2:Y:S01]  /*2340*/  I2F.U32.RP R8, R21 ;  /* 0x0000001500087306 */ /* 0x000ea20000209000 */
[----:B0-----:R-:W-:Y:S01]  /*2350*/  IMAD.IADD R2, R0, 0x1, R21 ;  /* 0x0000000100027824 */ /* 0x001fe200078e0215 */
[----:B------:R-:W-:Y:S01]  /*2360*/  ISETP.NE.U32.AND P2, PT, R21, RZ, PT ;  /* 0x000000ff1500720c */ /* 0x000fe20003f45070 */
[----:B------:R-:W0:Y:S03]  /*2370*/  LDCU UR9, c[0x0][0x388] ;  /* 0x00007100ff0977ac */ /* 0x000e260008000800 */
[C---:B------:R-:W-:Y:S01]  /*2380*/  ISETP.GE.U32.AND P0, PT, R2.reuse, 0x400, PT ;  /* 0x000004000200780c */ /* 0x040fe20003f06070 */
[----:B------:R-:W-:Y:S01]  /*2390*/  USHF.L.U32 UR4, UR7, 0x5, URZ ;  /* 0x0000000507047899 */ /* 0x000fe200080006ff */
[----:B------:R-:W-:Y:S01]  /*23a0*/  VIMNMX.U32 R7, PT, PT, R2, 0x400, !PT ;  /* 0x0000040002077848 */ /* 0x000fe20007fe0000 */
[----:B--2---:R-:W2:Y:S02]  /*23b0*/  MUFU.RCP R8, R8 ;  /* 0x0000000800087308 */ /* 0x004ea40000001000 */
[----:B-1----:R-:W-:-:S02]  /*23c0*/  UIMAD UR4, UR6, UR5, UR4 ;  /* 0x00000005060472a4 */ /* 0x002fc4000f8e0204 */
[----:B0-----:R-:W-:Y:S01]  /*23d0*/  USHF.R.U32.HI UR5, URZ, 0x5, UR9 ;  /* 0x00000005ff057899 */ /* 0x001fe20008011609 */
[----:B--2---:R-:W-:-:S04]  /*23e0*/  VIADD R4, R8, 0xffffffe ;  /* 0x0ffffffe08047836 */ /* 0x004fc80000000000 */
[----:B------:R0:W1:Y:S02]  /*23f0*/  F2I.FTZ.U32.TRUNC.NTZ R5, R4 ;  /* 0x0000000400057305 */ /* 0x000064000021f000 */
[----:B0-----:R-:W-:Y:S01]  /*2400*/  IMAD.MOV.U32 R4, RZ, RZ, RZ ;  /* 0x000000ffff047224 */ /* 0x001fe200078e00ff */
[----:B-1----:R-:W-:-:S05]  /*2410*/  IADD3 R6, PT, PT, RZ, -R5, RZ ;  /* 0x80000005ff067210 */ /* 0x002fca0007ffe0ff */
        /* <DEDUP_REMOVED lines=19> */
[----:B------:R-:W-:Y:S02]  /*2550*/  IADD3 R2, PT, PT, R2, 0x1, RZ ;  /* 0x0000000102027810 */ /* 0x000fe40007ffe0ff */
[----:B------:R-:W-:Y:S02]  /*2560*/  LEA R20, R20, UR8, 0x4 ;  /* 0x0000000814147c11 */ /* 0x000fe4000f8e20ff */
[----:B------:R-:W-:-:S05]  /*2570*/  LOP3.LUT R2, R2, 0x3, RZ, 0xc0, !PT ;  /* 0x0000000302027812 */ /* 0x000fca00078ec0ff */
[----:B------:R-:W-:-:S07]  /*2580*/  IMAD.MOV R2, RZ, RZ, -R2 ;  /* 0x000000ffff027224 */ /* 0x000fce00078e0a02 */
.L_x_691:
        /* <DEDUP_REMOVED lines=12> */
.L_x_690:
[----:B------:R-:W-:Y:S05]  /*2650*/  BSYNC.RECONVERGENT B0 ;  /* 0x0000000000007941 */ /* 0x000fea0003800200 */
.L_x_689:
[----:B------:R-:W-:Y:S05]  /*2660*/  @!P1 EXIT ;  /* 0x000000000000994d */ /* 0x000fea0003800000 */
[----:B------:R-:W0:Y:S01]  /*2670*/  LDC.64 R22, c[0x0][0x3a0] ;  /* 0x0000e800ff167b82 */ /* 0x000e220000000a00 */
[C-C-:B------:R-:W-:Y:S01]  /*2680*/  IMAD R2, R3.reuse, 0xc, R0.reuse ;  /* 0x0000000c03027824 */ /* 0x140fe200078e0200 */
[C---:B------:R-:W-:Y:S01]  /*2690*/  LEA R34, R0.reuse, UR8, 0x2 ;  /* 0x0000000800227c11 */ /* 0x040fe2000f8e10ff */
[----:B------:R-:W-:Y:S02]  /*26a0*/  IMAD R20, R3, 0x8, R0 ;  /* 0x0000000803147824 */ /* 0x000fe400078e0200 */
[----:B------:R-:W-:-:S07]  /*26b0*/  IMAD.IADD R32, R0, 0x1, R21 ;  /* 0x0000000100207824 */ /* 0x000fce00078e0215 */
.L_x_692:
[C---:B01----:R-:W-:Y:S01]  /*26c0*/  LEA R8, R3.reuse, R34, 0x4 ;  /* 0x0000002203087211 */ /* 0x043fe200078e20ff */
[C-C-:B------:R-:W-:Y:S01]  /*26d0*/  IMAD R12, R3.reuse, 0x20, R34.reuse ;  /* 0x00000020030c7824 */ /* 0x140fe200078e0222 */
[----:B------:R-:W1:Y:S01]  /*26e0*/  LDS.128 R4, [R34] ;  /* 0x0000000022047984 */ /* 0x000e620000000c00 */
[----:B------:R-:W-:Y:S01]  /*26f0*/  IMAD R16, R3, 0x30, R34 ;  /* 0x0000003003107824 */ /* 0x000fe200078e0222 */
[----:B------:R-:W-:Y:S02]  /*2700*/  LOP3.LUT R31, R0, 0x1c, RZ, 0xc0, !PT ;  /* 0x0000001c001f7812 */ /* 0x000fe400078ec0ff */
[----:B------:R-:W2:Y:S01]  /*2710*/  LDS.128 R8, [R8] ;  /* 0x0000000008087984 */ /* 0x000ea20000000c00 */
[----:B------:R-:W-:Y:S02]  /*2720*/  LOP3.LUT R25, R32, 0x1c, RZ, 0xc0, !PT ;  /* 0x0000001c20197812 */ /* 0x000fe400078ec0ff */
[----:B------:R-:W-:Y:S01]  /*2730*/  LOP3.LUT R27, R20, 0x1c, RZ, 0xc0, !PT ;  /* 0x0000001c141b7812 */ /* 0x000fe200078ec0ff */
[----:B------:R-:W3:Y:S01]  /*2740*/  LDS.128 R12, [R12] ;  /* 0x000000000c0c7984 */ /* 0x000ee20000000c00 */
[----:B------:R-:W-:Y:S01]  /*2750*/  LOP3.LUT R29, R2, 0x1c, RZ, 0xc0, !PT ;  /* 0x0000001c021d7812 */ /* 0x000fe200078ec0ff */
[----:B------:R-:W-:Y:S01]  /*2760*/  VIADD R31, R31, UR4 ;  /* 0x000000041f1f7c36 */ /* 0x000fe20008000000 */
[----:B------:R-:W-:Y:S01]  /*2770*/  SHF.R.U32.HI R30, RZ, 0x5, R0 ;  /* 0x00000005ff1e7819 */ /* 0x000fe20000011600 */
[----:B------:R-:W4:Y:S01]  /*2780*/  LDS.128 R16, [R16] ;  /* 0x0000000010107984 */ /* 0x000f220000000c00 */
[----:B------:R-:W-:Y:S01]  /*2790*/  SHF.R.U32.HI R24, RZ, 0x5, R32 ;  /* 0x00000005ff187819 */ /* 0x000fe20000011620 */
[----:B------:R-:W-:Y:S01]  /*27a0*/  VIADD R25, R25, UR4 ;  /* 0x0000000419197c36 */ /* 0x000fe20008000000 */
        /* <DEDUP_REMOVED lines=25> */
        .weak           $__internal_33_$__cuda_sm20_div_u16
        .type           $__internal_33_$__cuda_sm20_div_u16,@function
        .size           $__internal_33_$__cuda_sm20_div_u16,(.L_x_2371 - $__internal_33_$__cuda_sm20_div_u16)
$__internal_33_$__cuda_sm20_div_u16:
        /* <DEDUP_REMOVED lines=14> */
[----:B------:R-:W-:-:S05]  /*2a20*/  IMAD.MOV.U32 R5, RZ, RZ, 0x0 ;  /* 0x00000000ff057424 */ /* 0x000fca00078e00ff */
[----:B------:R-:W0:Y:S02]  /*2a30*/  F2I.U32.TRUNC.NTZ R2, R2 ;  /* 0x0000000200027305 */ /* 0x000e24000020f000 */
[----:B0-----:R-:W-:Y:S02]  /*2a40*/  LOP3.LUT R6, R2, 0xffff, RZ, 0xc0, !PT ;  /* 0x0000ffff02067812 */ /* 0x001fe400078ec0ff */
[----:B------:R-:W-:Y:S01]  /*2a50*/  @!P0 MOV R6, 0xffffffff ;  /* 0xffffffff00068802 */ /* 0x000fe20000000f00 */
[----:B------:R-:W-:Y:S06]  /*2a60*/  RET.REL.NODEC R4 `(_Z9cuda_gemmIiLj512ELj1ELj1ELj1024ELj32ELj32ELj128ELj0ELj1EEvjjjPKT_S2_PS0_jjj) ;  /* 0xffffffd404647950 */ /* 0x000fec0003c3ffff */
.L_x_693:
        /* <DEDUP_REMOVED lines=9> */
.L_x_2371:


//--------------------- .text._Z9cuda_gemmIiLj512ELj1ELj1ELj1024ELj16ELj16ELj128ELj1ELj1EEvjjjPKT_S2_PS0_jjj --------------------------
	.section	.text._Z9cuda_gemmIiLj512ELj1ELj1ELj1024ELj16ELj16ELj128ELj1ELj1EEvjjjPKT_S2_PS0_jjj,"ax",@progbits
	.align	128
        .global         _Z9cuda_gemmIiLj512ELj1ELj1ELj1024ELj16ELj16ELj128ELj1ELj1EEvjjjPKT_S2_PS0_jjj
        .type           _Z9cuda_gemmIiLj512ELj1ELj1ELj1024ELj16ELj16ELj128ELj1ELj1EEvjjjPKT_S2_PS0_jjj,@function
        .size           _Z9cuda_gemmIiLj512ELj1ELj1ELj1024ELj16ELj16ELj128ELj1ELj1EEvjjjPKT_S2_PS0_jjj,(.L_x_2372 - _Z9cuda_gemmIiLj512ELj1ELj1ELj1024ELj16ELj16ELj128ELj1ELj1EEvjjjPKT_S2_PS0_jjj)
        .other          _Z9cuda_gemmIiLj512ELj1ELj1ELj1024ELj16ELj16ELj128ELj1ELj1EEvjjjPKT_S2_PS0_jjj,@"STO_CUDA_ENTRY STV_DEFAULT"
_Z9cuda_gemmIiLj512ELj1ELj1ELj1024ELj16ELj16ELj128ELj1ELj1EEvjjjPKT_S2_PS0_jjj:
.text._Z9cuda_gemmIiLj512ELj1ELj1ELj1024ELj16ELj16ELj128ELj1ELj1EEvjjjPKT_S2_PS0_jjj:
        /* <DEDUP_REMOVED lines=19> */
[----:B------:R-:W-:Y:S02]  /*0130*/  IMAD.MOV.U32 R7, RZ, RZ, R2 ;  /* 0x000000ffff077224 */ /* 0x000fe400078e0002 */
[----:B0-----:R-:W-:-:S05]  /*0140*/  VIADD R4, R8, 0xffffffe ;  /* 0x0ffffffe08047836 */ /* 0x001fca0000000000 */
        /* <DEDUP_REMOVED lines=27> */
.L_x_699:
[----:B0-----:R0:W2:Y:S01]  /*0300*/  LDG.E.128.CONSTANT R4, desc[UR8][R8.64] ;  /* 0x0000000808047981 */ /* 0x0010a2000c1e9d00 */
[C---:B------:R-:W-:Y:S01]  /*0310*/  LOP3.LUT R16, R12.reuse, 0xd, RZ, 0xc0, !PT ;  /* 0x0000000d0c107812 */ /* 0x040fe200078ec0ff */
[C---:B------:R-:W-:Y:S01]  /*0320*/  VIADD R20, R12.reuse, 0x1 ;  /* 0x000000010c147836 */ /* 0x040fe20000000000 */
[--C-:B------:R-:W-:Y:S01]  /*0330*/  SHF.R.U32.HI R15, RZ, 0x2, R12.reuse ;  /* 0x00000002ff0f7819 */ /* 0x100fe2000001160c */
[C---:B------:R-:W-:Y:S01]  /*0340*/  VIADD R17, R12.reuse, 0x2 ;  /* 0x000000020c117836 */ /* 0x040fe20000000000 */
[----:B------:R-:W-:Y:S01]  /*0350*/  IADD3 R14, PT, PT, R12, -0x1, RZ ;  /* 0xffffffff0c0e7810 */ /* 0x000fe20007ffe0ff */
        /* <DEDUP_REMOVED lines=28> */
.L_x_698:
[----:B0-----:R-:W-:-:S07]  /*0520*/  IMAD.IADD R7, R3, 0x1, R14 ;  /* 0x0000000103077824 */ /* 0x001fce00078e020e */
.L_x_697:
[----:B------:R-:W-:Y:S05]  /*0530*/  BSYNC.RECONVERGENT B1 ;  /* 0x0000000000017941 */ /* 0x000fea0003800200 */
.L_x_696:
[----:B------:R-:W-:-:S13]  /*0540*/  ISETP.GE.U32.AND P0, PT, R10, 0x3, PT ;  /* 0x000000030a00780c */ /* 0x000fda0003f06070 */
[----:B------:R-:W-:Y:S05]  /*0550*/  @!P0 BRA `(.L_x_695) ;  /* 0x0000000800148947 */ /* 0x000fea0003800000 */
[----:B------:R-:W0:Y:S01]  /*0560*/  S2R R9, SR_CgaCtaId ;  /* 0x0000000000097919 */ /* 0x000e220000008800 */
[----:B------:R-:W-:Y:S01]  /*0570*/  IADD3 R5, PT, PT, R3, R7, RZ ;  /* 0x0000000703057210 */ /* 0x000fe20007ffe0ff */
[C---:B------:R-:W-:Y:S01]  /*0580*/  VIADD R3, R7.reuse, 0x2 ;  /* 0x0000000207037836 */ /* 0x040fe20000000000 */
[----:B------:R-:W-:Y:S01]  /*0590*/  MOV R4, 0x400 ;  /* 0x0000040000047802 */ /* 0x000fe20000000f00 */
[C---:B------:R-:W-:Y:S01]  /*05a0*/  VIADD R6, R7.reuse, 0x3 ;  /* 0x0000000307067836 */ /* 0x040fe20000000000 */
[C---:B------:R-:W-:Y:S01]  /*05b0*/  LOP3.LUT R13, R7.reuse, 0xf, RZ, 0xc0, !PT ;  /* 0x0000000f070d7812 */ /* 0x040fe200078ec0ff */
[----:B------:R-:W-:Y:S01]  /*05c0*/  VIADD R27, R7, 0x1 ;  /* 0x00000001071b7836 */ /* 0x000fe20000000000 */
        /* <DEDUP_REMOVED lines=10> */
.L_x_700:
[----:B--2---:R-:W0:Y:S01]  /*0670*/  LDC.64 R18, c[0x0][0x398] ;  /* 0x0000e600ff127b82 */ /* 0x004e220000000a00 */
[----:B------:R-:W-:-:S05]  /*0680*/  IADD3 R33, PT, PT, R27, -0x1, RZ ;  /* 0xffffffff1b217810 */ /* 0x000fca0007ffe0ff */
        /* <DEDUP_REMOVED lines=17> */
[----:B------:R-:W-:Y:S01]  /*07a0*/  SHF.R.U32.HI R31, RZ, 0x2, R3 ;  /* 0x00000002ff1f7819 */ /* 0x000fe20000011603 */
[----:B------:R-:W-:Y:S01]  /*07b0*/  VIADD R35, R5, 0x1 ;  /* 0x0000000105237836 */ /* 0x000fe20000000000 */
[----:B------:R-:W-:Y:S01]  /*07c0*/  LOP3.LUT R32, R32, 0x3ffffffc, RZ, 0xc0, !PT ;  /* 0x3ffffffc20207812 */ /* 0x000fe200078ec0ff */
[----:B------:R-:W-:Y:S01]  /*07d0*/  IMAD R30, R37, 0x44, R4 ;  /* 0x00000044251e7824 */ /* 0x000fe200078e0204 */
[----:B------:R-:W-:Y:S01]  /*07e0*/  SHF.R.U32.HI R33, RZ, 0x2, R33 ;  /* 0x00000002ff217819 */ /* 0x000fe20000011621 */
[----:B------:R-:W-:Y:S01]  /*07f0*/  VIADD R37, R6, 0x2 ;  /* 0x0000000206257836 */ /* 0x000fe20000000000 */
[----:B------:R-:W-:Y:S01]  /*0800*/  LOP3.LUT R31, R31, 0x3ffffffc, RZ, 0xc0, !PT ;  /* 0x3ffffffc1f1f7812 */ /* 0x000fe200078ec0ff */
[----:B------:R-:W-:Y:S01]  /*0810*/  IMAD.IADD R29, R29, 0x1, R32 ;  /* 0x000000011d1d7824 */ /* 0x000fe200078e0220 */
[----:B------:R-:W-:-:S02]  /*0820*/  IADD3 R36, PT, PT, R5, 0x2, RZ ;  /* 0x0000000205247810 */ /* 0x000fc40007ffe0ff */
[----:B------:R-:W-:Y:S01]  /*0830*/  LOP3.LUT R32, R35, 0xf, RZ, 0xc0, !PT ;  /* 0x0000000f23207812 */ /* 0x000fe200078ec0ff */
[----:B------:R-:W-:Y:S01]  /*0840*/  IMAD.IADD R30, R30, 0x1, R31 ;  /* 0x000000011e1e7824 */ /* 0x000fe200078e021f */
[----:B------:R-:W-:Y:S02]  /*0850*/  SHF.R.U32.HI R34, RZ, 0x2, R27 ;  /* 0x00000002ff227819 */ /* 0x000fe4000001161b */
[----:B------:R-:W-:Y:S01]  /*0860*/  SHF.R.U32.HI R35, RZ, 0x2, R35 ;  /* 0x00000002ff237819 */ /* 0x000fe20000011623 */
[--C-:B------:R-:W-:Y:S01]  /*0870*/  IMAD R32, R32, 0x44, R4.reuse ;  /* 0x0000004420207824 */ /* 0x100fe200078e0204 */
[----:B------:R-:W-:Y:S02]  /*0880*/  LOP3.LUT R33, R33, 0x3ffffffc, RZ, 0xc0, !PT ;  /* 0x3ffffffc21217812 */ /* 0x000fe400078ec0ff */
[----:B------:R-:W-:Y:S02]  /*0890*/  LOP3.LUT R31, R36, 0xf, RZ, 0xc0, !PT ;  /* 0x0000000f241f7812 */ /* 0x000fe400078ec0ff */
[----:B------:R-:W-:Y:S01]  /*08a0*/  LOP3.LUT R34, R34, 0x3ffffffc, RZ, 0xc0, !PT ;  /* 0x3ffffffc22227812 */ /* 0x000fe200078ec0ff */
[----:B------:R-:W-:Y:S01]  /*08b0*/  IMAD.IADD R33, R26, 0x1, R33 ;  /* 0x000000011a217824 */ /* 0x000fe200078e0221 */
[----:B------:R-:W-:Y:S01]  /*08c0*/  LOP3.LUT R35, R35, 0x3ffffffc, RZ, 0xc0, !PT ;  /* 0x3ffffffc23237812 */ /* 0x000fe200078ec0ff */
[----:B------:R-:W-:Y:S01]  /*08d0*/  IMAD R31, R31, 0x44, R4 ;  /* 0x000000441f1f7824 */ /* 0x000fe200078e0204 */
[----:B------:R-:W-:Y:S01]  /*08e0*/  SHF.R.U32.HI R36, RZ, 0x2, R36 ;  /* 0x00000002ff247819 */ /* 0x000fe20000011624 */
[----:B------:R-:W-:-:S02]  /*08f0*/  IMAD.IADD R34, R7, 0x1, R34 ;  /* 0x0000000107227824 */ /* 0x000fc400078e0222 */
[----:B------:R-:W-:Y:S01]  /*0900*/  IMAD.IADD R32, R32, 0x1, R35 ;  /* 0x0000000120207824 */ /* 0x000fe200078e0223 */
[----:B------:R-:W-:Y:S01]  /*0910*/  LOP3.LUT R36, R36, 0x3ffffffc, RZ, 0xc0, !PT ;  /* 0x3ffffffc24247812 */ /* 0x000fe200078ec0ff */
[----:B------:R-:W-:Y:S01]  /*0920*/  VIADD R35, R5, 0x3 ;  /* 0x0000000305237836 */ /* 0x000fe20000000000 */
[----:B------:R-:W-:Y:S02]  /*0930*/  LEA R5, R0, R5, 0x4 ;  /* 0x0000000500057211 */ /* 0x000fe400078e20ff */
[----:B------:R-:W-:Y:S01]  /*0940*/  IADD3 R31, PT, PT, R31, R36, RZ ;  /* 0x000000241f1f7210 */ /* 0x000fe20007ffe0ff */
[----:B------:R-:W-:Y:S01]  /*0950*/  VIADD R36, R3, 0x1 ;  /* 0x0000000103247836 */ /* 0x000fe20000000000 */
        /* <DEDUP_REMOVED lines=17> */
[----:B------:R-:W-:Y:S01]  /*0a70*/  VIADD R34, R3, 0x2 ;  /* 0x0000000203227836 */ /* 0x000fe20000000000 */
[----:B------:R-:W-:Y:S02]  /*0a80*/  IADD3 R33, PT, PT, R24, R33, RZ ;  /* 0x0000002118217210 */ /* 0x000fe40007ffe0ff */
[----:B------:R-:W-:Y:S01]  /*0a90*/  LOP3.LUT R35, R35, 0x3ffffffc, RZ, 0xc0, !PT ;  /* 0x3ffffffc23237812 */ /* 0x000fe200078ec0ff */
[----:B------:R-:W-:Y:S01]  /*0aa0*/  IMAD.IADD R8, R8, 0x1, R36 ;  /* 0x0000000108087824 */ /* 0x000fe200078e0224 */
[----:B------:R-:W-:Y:S01]  /*0ab0*/  SHF.R.U32.HI R36, RZ, 0x2, R34 ;  /* 0x00000002ff247819 */ /* 0x000fe20000011622 */
[----:B------:R0:W-:Y:S02]  /*0ac0*/  STS [R33], R10 ;  /* 0x0000000a21007388 */ /* 0x0001e40000000800 */
[----:B------:R-:W-:Y:S01]  /*0ad0*/  IMAD.IADD R35, R25, 0x1, R35 ;  /* 0x0000000119237824 */ /* 0x000fe200078e0223 */
[----:B------:R-:W-:-:S04]  /*0ae0*/  LOP3.LUT R36, R36, 0x3ffffffc, RZ, 0xc0, !PT ;  /* 0x3ffffffc24247812 */ /* 0x000fc800078ec0ff */
[----:B------:R1:W-:Y:S01]  /*0af0*/  STS [R35], R11 ;  /* 0x0000000b23007388 */ /* 0x0003e20000000800 */
[----:B0-----:R-:W-:Y:S01]  /*0b00*/  LOP3.LUT R33, R34, 0xf, RZ, 0xc0, !PT ;  /* 0x0000000f22217812 */ /* 0x001fe200078ec0ff */
[----:B------:R-:W-:Y:S02]  /*0b10*/  VIADD R34, R3, 0x3 ;  /* 0x0000000303227836 */ /* 0x000fe40000000000 */
[----:B---3--:R0:W-:Y:S01]  /*0b20*/  STS [R28], R12 ;  /* 0x0000000c1c007388 */ /* 0x0081e20000000800 */
[----:B------:R-:W-:Y:S02]  /*0b30*/  IMAD R3, R0, 0x10, R3 ;  /* 0x0000001000037824 */ /* 0x000fe400078e0203 */
[----:B------:R-:W-:Y:S01]  /*0b40*/  IMAD R33, R33, 0x44, R4 ;  /* 0x0000004421217824 */ /* 0x000fe200078e0204 */
[----:B------:R2:W-:Y:S01]  /*0b50*/  STS [R32], R13 ;  /* 0x0000000d20007388 */ /* 0x0005e20000000800 */
[----:B-1----:R-:W-:Y:S02]  /*0b60*/  IADD3 R35, PT, PT, R6, 0x1, RZ ;  /* 0x0000000106237810 */ /* 0x002fe40007ffe0ff */
[----:B------:R-:W-:Y:S01]  /*0b70*/  LOP3.LUT R11, R34, 0xf, RZ, 0xc0, !PT ;  /* 0x0000000f220b7812 */ /* 0x000fe200078ec0ff */
[----:B------:R-:W-:Y:S01]  /*0b80*/  IMAD.IADD R33, R33, 0x1, R36 ;  /* 0x0000000121217824 */ /* 0x000fe200078e0224 */
[----:B------:R-:W-:Y:S01]  /*0b90*/  SHF.R.U32.HI R34, RZ, 0x2, R34 ;  /* 0x00000002ff227819 */ /* 0x000fe20000011622 */
[----:B------:R2:W-:Y:S01]  /*0ba0*/  STS [R31], R14 ;  /* 0x0000000e1f007388 */ /* 0x0005e20000000800 */
[----:B------:R-:W-:Y:S01]  /*0bb0*/  LOP3.LUT R10, R35, 0xf, RZ, 0xc0, !PT ;  /* 0x0000000f230a7812 */ /* 0x000fe200078ec0ff */
[--C-:B------:R-:W-:Y:S01]  /*0bc0*/  IMAD R11, R11, 0x44, R4.reuse ;  /* 0x000000440b0b7824 */ /* 0x100fe200078e0204 */
[----:B------:R-:W-:Y:S01]  /*0bd0*/  LOP3.LUT R34, R34, 0x3ffffffc, RZ, 0xc0, !PT ;  /* 0x3ffffffc22227812 */ /* 0x000fe200078ec0ff */
[----:B------:R2:W-:Y:S01]  /*0be0*/  STS [R9], R15 ;  /* 0x0000000f09007388 */ /* 0x0005e20000000800 */
[----:B------:R-:W-:Y:S01]  /*0bf0*/  SHF.R.U32.HI R35, RZ, 0x2, R35 ;  /* 0x00000002ff237819 */ /* 0x000fe20000011623 */
[----:B------:R-:W-:-:S02]  /*0c00*/  IMAD R10, R10, 0x44, R4 ;  /* 0x000000440a0a7824 */ /* 0x000fc400078e0204 */
[----:B------:R-:W-:Y:S01]  /*0c10*/  IMAD.IADD R11, R11, 0x1, R34 ;  /* 0x000000010b0b7824 */ /* 0x000fe200078e0222 */
[----:B------:R-:W-:Y:S01]  /*0c20*/  LOP3.LUT R35, R35, 0x3ffffffc, RZ, 0xc0, !PT ;  /* 0x3ffffffc23237812 */ /* 0x000fe200078ec0ff */
[----:B------:R-:W-:Y:S01]  /*0c30*/  VIADD R34, R6, 0x3 ;  /* 0x0000000306227836 */ /* 0x000fe20000000000 */
[----:B----4-:R2:W-:Y:S01]  /*0c40*/  STS [R30], R16 ;  /* 0x000000101e007388 */ /* 0x0105e20000000800 */
[----:B0-----:R-:W-:Y:S01]  /*0c50*/  VIADD R12, R27, 0xffffffff ;  /* 0xffffffff1b0c7836 */ /* 0x001fe20000000000 */
[----:B------:R-:W-:Y:S01]  /*0c60*/  IADD3 R10, PT, PT, R10, R35, RZ ;  /* 0x000000230a0a7210 */ /* 0x000fe20007ffe0ff */
[----:B------:R-:W-:Y:S01]  /*0c70*/  IMAD R6, R0, 0x10, R6 ;  /* 0x0000001000067824 */ /* 0x000fe200078e0206 */
[----:B------:R-:W-:Y:S01]  /*0c80*/  LOP3.LUT R35, R37, 0xf, RZ, 0xc0, !PT ;  /* 0x0000000f25237812 */ /* 0x000fe200078ec0ff */
[----:B------:R2:W-:Y:S01]  /*0c90*/  STS [R8], R17 ;  /* 0x0000001108007388 */ /* 0x0005e20000000800 */
[----:B------:R-:W-:Y:S02]  /*0ca0*/  SHF.R.U32.HI R37, RZ, 0x2, R37 ;  /* 0x00000002ff257819 */ /* 0x000fe40000011625 */
[----:B------:R-:W-:Y:S01]  /*0cb0*/  LOP3.LUT R36, R34, 0xf, RZ, 0xc0, !PT ;  /* 0x0000000f22247812 */ /* 0x000fe200078ec0ff */
[----:B------:R-:W-:Y:S01]  /*0cc0*/  IMAD R35, R35, 0x44, R4 ;  /* 0x0000004423237824 */ /* 0x000fe200078e0204 */
[----:B------:R-:W-:Y:S01]  /*0cd0*/  SHF.R.U32.HI R34, RZ, 0x2, R34 ;  /* 0x00000002ff227819 */ /* 0x000fe20000011622 */
[----:B------:R2:W-:Y:S01]  /*0ce0*/  STS [R33], R18 ;  /* 0x0000001221007388 */ /* 0x0005e20000000800 */
[----:B------:R-:W-:Y:S01]  /*0cf0*/  LOP3.LUT R37, R37, 0x3ffffffc, RZ, 0xc0, !PT ;  /* 0x3ffffffc25257812 */ /* 0x000fe200078ec0ff */
[----:B------:R-:W-:Y:S01]  /*0d00*/  IMAD R36, R36, 0x44, R4 ;  /* 0x0000004424247824 */ /* 0x000fe200078e0204 */
[----:B------:R-:W-:Y:S01]  /*0d10*/  LOP3.LUT R34, R34, 0x3ffffffc, RZ, 0xc0, !PT ;  /* 0x3ffffffc22227812 */ /* 0x000fe200078ec0ff */
[----:B------:R2:W-:Y:S01]  /*0d20*/  STS [R11], R19 ;  /* 0x000000130b007388 */ /* 0x0005e20000000800 */
[----:B------:R-:W-:Y:S01]  /*0d30*/  ISETP.GE.U32.AND P0, PT, R12, 0x100, PT ;  /* 0x000001000c00780c */ /* 0x000fe20003f06070 */
[----:B------:R-:W-:-:S02]  /*0d40*/  IMAD.IADD R35, R35, 0x1, R37 ;  /* 0x0000000123237824 */ /* 0x000fc400078e0225 */
[----:B------:R-:W-:Y:S01]  /*0d50*/  IMAD.IADD R34, R36, 0x1, R34 ;  /* 0x0000000124227824 */ /* 0x000fe200078e0222 */
[----:B-----5:R2:W-:Y:S04]  /*0d60*/  STS [R29], R20 ;  /* 0x000000141d007388 */ /* 0x0205e80000000800 */
[----:B------:R2:W-:Y:S04]  /*0d70*/  STS [R10], R21 ;  /* 0x000000150a007388 */ /* 0x0005e80000000800 */
[----:B------:R2:W-:Y:S04]  /*0d80*/  STS [R35], R22 ;  /* 0x0000001623007388 */ /* 0x0005e80000000800 */
[----:B------:R2:W-:Y:S01]  /*0d90*/  STS [R34], R23 ;  /* 0x0000001722007388 */ /* 0x0005e20000000800 */
[----:B------:R-:W-:Y:S05]  /*0da0*/  @!P0 BRA `(.L_x_700) ;  /* 0xfffffff800308947 */ /* 0x000fea000383ffff */
.L_x_695:
[----:B------:R-:W-:Y:S05]  /*0db0*/  BSYNC.RECONVERGENT B0 ;  /* 0x0000000000007941 */ /* 0x000fea0003800200 */
.L_x_694:
[----:B------:R-:W0:Y:S01]  /*0dc0*/  S2R R5, SR_CTAID.Y ;  /* 0x0000000000057919 */ /* 0x000e220000002600 */
[----:B------:R-:W0:Y:S02]  /*0dd0*/  LDCU UR4, c[0x0][0x374] ;  /* 0x00006e80ff0477ac */ /* 0x000e240008000800 */
[----:B0-----:R-:W-:-:S13]  /*0de0*/  ISETP.GE.U32.AND P0, PT, R5, UR4, PT ;  /* 0x0000000405007c0c */ /* 0x001fda000bf06070 */
[----:B------:R-:W-:Y:S05]  /*0df0*/  @P0 EXIT ;  /* 0x000000000000094d */ /* 0x000fea0003800000 */
[----:B--2---:R-:W0:Y:S01]  /*0e00*/  S2R R8, SR_TID.X ;  /* 0x0000000000087919 */ /* 0x004e220000002100 */
[----:B------:R-:W1:Y:S01]  /*0e10*/  LDC R0, c[0x0][0x360] ;  /* 0x0000d800ff007b82 */ /* 0x000e620000000800 */
[----:B------:R-:W-:Y:S02]  /*0e20*/  MOV R9, 0xea0 ;  /* 0x00000ea000097802 */ /* 0x000fe40000000f00 */
[----:B-1----:R-:W-:Y:S01]  /*0e30*/  LOP3.LUT R4, R0, 0xffff, RZ, 0xc0, !PT ;  /* 0x0000ffff00047812 */ /* 0x002fe200078ec0ff */
[----:B0-----:R-:W-:-:S04]  /*0e40*/  IMAD.IADD R3, R8, 0x1, R0 ;  /* 0x0000000108037824 */ /* 0x001fc800078e0200 */
[----:B------:R-:W-:-:S05]  /*0e50*/  IMAD.MOV R3, RZ, RZ, -R3 ;  /* 0x000000ffff037224 */ /* 0x000fca00078e0a03 */
[----:B------:R-:W-:-:S04]  /*0e60*/  PRMT R3, R3, 0x7710, RZ ;  /* 0x0000771003037816 */ /* 0x000fc800000000ff */
[----:B------:R-:W-:-:S04]  /*0e70*/  IADD3 R3, PT, PT, R3, 0x3ff, RZ ;  /* 0x000003ff03037810 */ /* 0x000fc80007ffe0ff */
[----:B------:R-:W-:-:S07]  /*0e80*/  LOP3.LUT R3, R3, 0xffff, RZ, 0xc0, !PT ;  /* 0x0000ffff03037812 */ /* 0x000fce00078ec0ff */
[----:B------:R-:W-:Y:S05]  /*0e90*/  CALL.REL.NOINC `($__internal_34_$__cuda_sm20_div_u16) ;  /* 0x0000001800107944 */ /* 0x000fea0003c00000 */
[----:B------:R-:W0:Y:S01]  /*0ea0*/  S2R R7, SR_TID.X ;  /* 0x0000000000077919 */ /* 0x000e220000002100 */
[C---:B------:R-:W-:Y:S01]  /*0eb0*/  LOP3.LUT R9, R4.reuse, 0x3, RZ, 0xc0, !PT ;  /* 0x0000000304097812 */ /* 0x040fe200078ec0ff */
[----:B------:R-:W-:Y:S01]  /*0ec0*/  BSSY.RECONVERGENT B0, `(.L_x_701) ;  /* 0x0000014000007945 */ /* 0x000fe20003800200 */
[----:B------:R-:W-:Y:S02]  /*0ed0*/  LOP3.LUT R3, R4, 0xffff, RZ, 0xc0, !PT ;  /* 0x0000ffff04037812 */ /* 0x000fe400078ec0ff */
[----:B------:R-:W-:Y:S02]  /*0ee0*/  ISETP.NE.AND P1, PT, R9, 0x2, PT ;  /* 0x000000020900780c */ /* 0x000fe40003f25270 */
[----:B------:R-:W-:Y:S02]  /*0ef0*/  ISETP.GE.U32.AND P2, PT, R3, 0x2, PT ;  /* 0x000000020300780c */ /* 0x000fe40003f46070 */
[----:B0-----:R-:W-:Y:S01]  /*0f00*/  ISETP.GT.U32.AND P0, PT, R7, 0xff, PT ;  /* 0x000000ff0700780c */ /* 0x001fe20003f04070 */
[----:B------:R-:W-:-:S08]  /*0f10*/  IMAD.MOV.U32 R4, RZ, RZ, R7 ;  /* 0x000000ffff047224 */ /* 0x000fd000078e0007 */
[----:B------:R-:W-:Y:S05]  /*0f20*/  @!P1 BRA `(.L_x_702) ;  /* 0x0000000000349947 */ /* 0x000fea0003800000 */
[----:B------:R-:W0:Y:S01]  /*0f30*/  S2R R8, SR_CgaCtaId ;  /* 0x0000000000087919 */ /* 0x000e220000008800 */
[----:B------:R-:W-:Y:S01]  /*0f40*/  MOV R3, 0x400 ;  /* 0x0000040000037802 */ /* 0x000fe20000000f00 */
[----:B------:R-:W-:Y:S02]  /*0f50*/  IMAD.MOV.U32 R6, RZ, RZ, RZ ;  /* 0x000000ffff067224 */ /* 0x000fe400078e00ff */
[----:B------:R-:W-:Y:S02]  /*0f60*/  IMAD.MOV.U32 R4, RZ, RZ, R7 ;  /* 0x000000ffff047224 */ /* 0x000fe400078e0007 */
[----:B------:R-:W-:-:S05]  /*0f70*/  VIADD R3, R3, 0x1480 ;  /* 0x0000148003037836 */ /* 0x000fca0000000000 */
[----:B0-----:R-:W-:-:S07]  /*0f80*/  LEA R3, R8, R3, 0x18 ;  /* 0x0000000308037211 */ /* 0x001fce00078ec0ff */
.L_x_703:
[----:B------:R-:W-:Y:S01]  /*0f90*/  LEA R7, R4, R3, 0x2 ;  /* 0x0000000304077211 */ /* 0x000fe200078e10ff */
[----:B------:R-:W-:Y:S02]  /*0fa0*/  VIADD R6, R6, 0x1 ;  /* 0x0000000106067836 */ /* 0x000fe40000000000 */
[----:B------:R-:W-:Y:S02]  /*0fb0*/  IMAD.IADD R4, R0, 0x1, R4 ;  /* 0x0000000100047824 */ /* 0x000fe400078e0204 */
[----:B------:R0:W-:Y:S01]  /*0fc0*/  STS [R7], RZ ;  /* 0x000000ff07007388 */ /* 0x0001e20000000800 */
[----:B------:R-:W-:-:S04]  /*0fd0*/  LOP3.LUT R8, R6, R9, RZ, 0x3c, !PT ;  /* 0x0000000906087212 */ /* 0x000fc800078e3cff */
[----:B------:R-:W-:-:S13]  /*0fe0*/  ISETP.NE.AND P1, PT, R8, 0x2, PT ;  /* 0x000000020800780c */ /* 0x000fda0003f25270 */
[----:B0-----:R-:W-:Y:S05]  /*0ff0*/  @P1 BRA `(.L_x_703) ;  /* 0xfffffffc00e41947 */ /* 0x001fea000383ffff */
.L_x_702:
[----:B------:R-:W-:Y:S05]  /*1000*/  BSYNC.RECONVERGENT B0 ;  /* 0x0000000000007941 */ /* 0x000fea0003800200 */
.L_x_701:
        /* <DEDUP_REMOVED lines=8> */
.L_x_706:
[----:B-1----:R-:W-:Y:S01]  /*1090*/  IMAD.IADD R6, R7, 0x1, R3 ;  /* 0x0000000107067824 */ /* 0x002fe200078e0203 */
        /* <DEDUP_REMOVED lines=10> */
.L_x_705:
[----:B------:R-:W-:Y:S05]  /*1140*/  BSYNC.RECONVERGENT B0 ;  /* 0x0000000000007941 */ /* 0x000fea0003800200 */
.L_x_704:
[----:B------:R-:W-:Y:S04]  /*1150*/  BSSY.RECONVERGENT B0, `(.L_x_707) ;  /* 0x0000057000007945 */ /* 0x000fe80003800200 */
[----:B------:R-:W-:Y:S05]  /*1160*/  @P0 BRA `(.L_x_708) ;  /* 0x0000000400540947 */ /* 0x000fea0003800000 */
[----:B------:R-:W0:Y:S01]  /*1170*/  I2F.U32.RP R10, R3 ;  /* 0x00000003000a7306 */ /* 0x000e220000209000 */
[----:B------:R-:W-:Y:S01]  /*1180*/  IADD3 R4, PT, PT, R2, R3, RZ ;  /* 0x0000000302047210 */ /* 0x000fe20007ffe0ff */
[----:B------:R-:W-:Y:S01]  /*1190*/  BSSY.RECONVERGENT B1, `(.L_x_709) ;  /* 0x000002f000017945 */ /* 0x000fe20003800200 */
[----:B------:R-:W-:Y:S02]  /*11a0*/  ISETP.NE.U32.AND P3, PT, R3, RZ, PT ;  /* 0x000000ff0300720c */ /* 0x000fe40003f65070 */
[C---:B------:R-:W-:Y:S02]  /*11b0*/  ISETP.GE.U32.AND P1, PT, R4.reuse, 0x400, PT ;  /* 0x000004000400780c */ /* 0x040fe40003f26070 */
[----:B-1----:R-:W-:Y:S01]  /*11c0*/  VIMNMX.U32 R9, PT, PT, R4, 0x400, !PT ;  /* 0x0000040004097848 */ /* 0x002fe20007fe0000 */
        /* <DEDUP_REMOVED lines=23> */
[----:B------:R-:W0:Y:S01]  /*1340*/  S2R R12, SR_TID.X ;  /* 0x00000000000c7919 */ /* 0x000e220000002100 */
[----:B------:R-:W1:Y:S01]  /*1350*/  S2UR UR5, SR_CgaCtaId ;  /* 0x00000000000579c3 */ /* 0x000e620000008800 */
[----:B------:R-:W-:Y:S01]  /*1360*/  UMOV UR4, 0x400 ;  /* 0x0000040000047882 */ /* 0x000fe20000000000 */
[----:B------:R-:W-:Y:S01]  /*1370*/  VIADD R4, R4, 0x1 ;  /* 0x0000000104047836 */ /* 0x000fe20000000000 */
[----:B------:R-:W-:Y:S01]  /*1380*/  UIADD3 UR4, UPT, UPT, UR4, 0x480, URZ ;  /* 0x0000048004047890 */ /* 0x000fe2000fffe0ff */
[----:B------:R-:W-:-:S03]  /*1390*/  IMAD R9, R5, 0x400, R2 ;  /* 0x0000040005097824 */ /* 0x000fc600078e0202 */
[----:B------:R-:W-:Y:S01]  /*13a0*/  LOP3.LUT R4, R4, 0x3, RZ, 0xc0, !PT ;  /* 0x0000000304047812 */ /* 0x000fe200078ec0ff */
[----:B------:R-:W2:Y:S04]  /*13b0*/  LDC.64 R6, c[0x0][0x390] ;  /* 0x0000e400ff067b82 */ /* 0x000ea80000000a00 */
[----:B------:R-:W-:Y:S01]  /*13c0*/  IMAD.MOV R4, RZ, RZ, -R4 ;  /* 0x000000ffff047224 */ /* 0x000fe200078e0a04 */
[----:B-1----:R-:W-:-:S06]  /*13d0*/  ULEA UR4, UR5, UR4, 0x18 ;  /* 0x0000000405047291 */ /* 0x002fcc000f8ec0ff */
[----:B0-----:R-:W-:Y:S01]  /*13e0*/  LEA R13, R12, UR4, 0x4 ;  /* 0x000000040c0d7c11 */ /* 0x001fe2000f8e20ff */
[----:B--2---:R-:W-:-:S07]  /*13f0*/  IMAD.WIDE.U32 R6, R9, 0x4, R6 ;  /* 0x0000000409067825 */ /* 0x004fce00078e0006 */
.L_x_711:
        /* <DEDUP_REMOVED lines=8> */
.L_x_710:
[----:B------:R-:W-:Y:S05]  /*1480*/  BSYNC.RECONVERGENT B1 ;  /* 0x0000000000017941 */ /* 0x000fea0003800200 */
.L_x_709:
        /* <DEDUP_REMOVED lines=11> */
.L_x_712:
        /* <DEDUP_REMOVED lines=24> */
.L_x_708:
[----:B------:R-:W-:Y:S05]  /*16c0*/  BSYNC.RECONVERGENT B0 ;  /* 0x0000000000007941 */ /* 0x000fea0003800200 */
.L_x_707:
[----:B------:R-:W0:Y:S01]  /*16d0*/  S2R R33, SR_TID.X ;  /* 0x0000000000217919 */ /* 0x000e220000002100 */
[----:B------:R-:W3:Y:S01]  /*16e0*/  S2UR UR6, SR_CgaCtaId ;  /* 0x00000000000679c3 */ /* 0x000ee20000008800 */
[----:B------:R-:W-:-:S07]  /*16f0*/  UMOV UR4, 0x400 ;  /* 0x0000040000047882 */ /* 0x000fce0000000000 */
[----:B------:R-:W-:Y:S01]  /*1700*/  BAR.SYNC.DEFER_BLOCKING 0x0 ;  /* 0x0000000000007b1d */ /* 0x000fe20000010000 */
[----:B---3--:R-:W-:Y:S01]  /*1710*/  ULEA UR5, UR6, UR4, 0x18 ;  /* 0x0000000406057291 */ /* 0x008fe2000f8ec0ff */
[C---:B0-----:R-:W-:Y:S01]  /*1720*/  IMAD.SHL.U32 R34, R33.reuse, 0x4, RZ ;  /* 0x0000000421227824 */ /* 0x041fe200078e00ff */
[--C-:B------:R-:W-:Y:S01]  /*1730*/  SHF.R.U32.HI R31, RZ, 0x6, R33.reuse ;  /* 0x00000006ff1f7819 */ /* 0x100fe20000011621 */
[C---:B------:R-:W-:Y:S01]  /*1740*/  VIADD R4, R33.reuse, 0x1 ;  /* 0x0000000121047836 */ /* 0x040fe20000000000 */
[C---:B--2---:R-:W-:Y:S01]  /*1750*/  IADD3 R24, PT, PT, R33.reuse, 0x5, RZ ;  /* 0x0000000521187810 */ /* 0x044fe20007ffe0ff */
[C---:B------:R-:W-:Y:S01]  /*1760*/  VIADD R5, R33.reuse, 0x2 ;  /* 0x0000000221057836 */ /* 0x040fe20000000000 */
[----:B------:R-:W-:Y:S01]  /*1770*/  LOP3.LUT R2, R34, 0x3c, RZ, 0xc0, !PT ;  /* 0x0000003c22027812 */ /* 0x000fe200078ec0ff */
[C---:B------:R-:W-:Y:S01]  /*1780*/  VIADD R28, R33.reuse, 0x3 ;  /* 0x00000003211c7836 */ /* 0x040fe20000000000 */
[----:B------:R-:W-:Y:S01]  /*1790*/  LOP3.LUT R10, R4, 0xf, RZ, 0xc0, !PT ;  /* 0x0000000f040a7812 */ /* 0x000fe200078ec0ff */
[----:B------:R-:W-:Y:S01]  /*17a0*/  VIADD R26, R33, 0x4 ;  /* 0x00000004211a7836 */ /* 0x000fe20000000000 */
[----:B-1----:R-:W-:Y:S01]  /*17b0*/  LOP3.LUT R9, R5, 0xf, RZ, 0xc0, !PT ;  /* 0x0000000f05097812 */ /* 0x002fe200078ec0ff */
[----:B------:R-:W-:Y:S01]  /*17c0*/  VIADD R2, R2, UR5 ;  /* 0x0000000502027c36 */ /* 0x000fe20008000000 */
[----:B------:R-:W-:Y:S01]  /*17d0*/  UIADD3 UR5, UPT, UPT, UR4, 0x480, URZ ;  /* 0x0000048004057890 */ /* 0x000fe2000fffe0ff */
[----:B------:R-:W-:Y:S01]  /*17e0*/  LOP3.LUT R28, R28, 0xf, RZ, 0xc0, !PT ;  /* 0x0000000f1c1c7812 */ /* 0x000fe200078ec0ff */
[----:B------:R-:W-:Y:S01]  /*17f0*/  VIADD R21, R33, 0x6 ;  /* 0x0000000621157836 */ /* 0x000fe20000000000 */
[----:B------:R-:W-:Y:S01]  /*1800*/  LOP3.LUT R26, R26, 0xf, RZ, 0xc0, !PT ;  /* 0x0000000f1a1a7812 */ /* 0x000fe200078ec0ff */
[----:B------:R-:W-:Y:S01]  /*1810*/  IMAD R31, R31, 0x44, R2 ;  /* 0x000000441f1f7824 */ /* 0x000fe200078e0202 */
[C---:B------:R-:W-:Y:S01]  /*1820*/  SHF.L.U32 R2, R33.reuse, 0x4, RZ ;  /* 0x0000000421027819 */ /* 0x040fe200000006ff */
[----:B------:R-:W-:Y:S01]  /*1830*/  ULEA UR5, UR6, UR5, 0x18 ;  /* 0x0000000506057291 */ /* 0x000fe2000f8ec0ff */
[----:B------:R-:W-:Y:S01]  /*1840*/  LOP3.LUT R24, R24, 0xf, RZ, 0xc0, !PT ;  /* 0x0000000f18187812 */ /* 0x000fe200078ec0ff */
[C---:B------:R-:W-:Y:S01]  /*1850*/  VIADD R11, R33.reuse, 0x7 ;  /* 0x00000007210b7836 */ /* 0x040fe20000000000 */
[----:B------:R-:W0:Y:S01]  /*1860*/  LDS R37, [R31] ;  /* 0x000000001f257984 */ /* 0x000e220000000800 */
[----:B------:R-:W-:Y:S01]  /*1870*/  LOP3.LUT R3, R2, 0x3f0, RZ, 0xc0, !PT ;  /* 0x000003f002037812 */ /* 0x000fe200078ec0ff */
[C---:B------:R-:W-:Y:S01]  /*1880*/  VIADD R17, R33.reuse, 0x9 ;  /* 0x0000000921117836 */ /* 0x040fe20000000000 */
        /* <DEDUP_REMOVED lines=9> */
[--C-:B------:R-:W-:Y:S02]  /*1920*/  LOP3.LUT R7, R28, 0x3f0, R2.reuse, 0xf8, !PT ;  /* 0x000003f01c077812 */ /* 0x100fe400078ef802 */
[----:B------:R-:W-:Y:S01]  /*1930*/  LEA R6, R6, UR5, 0x2 ;  /* 0x0000000506067c11 */ /* 0x000fe2000f8e10ff */
[----:B------:R1:W-:Y:S01]  /*1940*/  LDS R30, [R4] ;  /* 0x00000000041e7984 */ /* 0x0003e20000000800 */
[----:B------:R-:W-:Y:S02]  /*1950*/  LEA R7, R7, UR5, 0x2 ;  /* 0x0000000507077c11 */ /* 0x000fe4000f8e10ff */
[----:B------:R-:W-:Y:S01]  /*1960*/  LOP3.LUT R12, R33, 0xf, RZ, 0xc0, !PT ;  /* 0x0000000f210c7812 */ /* 0x000fe200078ec0ff */
[----:B------:R2:W-:Y:S01]  /*1970*/  LDS R27, [R6] ;  /* 0x00000000061b7984 */ /* 0x0005e20000000800 */
[----:B------:R-:W-:-:S02]  /*1980*/  LOP3.LUT R8, R26, 0x3f0, R2, 0xf8, !PT ;  /* 0x000003f01a087812 */ /* 0x000fc400078ef802 */
[----:B------:R-:W-:Y:S01]  /*1990*/  LOP3.LUT R21, R21, 0xf, RZ, 0xc0, !PT ;  /* 0x0000000f15157812 */ /* 0x000fe200078ec0ff */
[----:B------:R3:W-:Y:S01]  /*19a0*/  LDS R25, [R7] ;  /* 0x0000000007197984 */ /* 0x0007e20000000800 */
[--C-:B-1----:R-:W-:Y:S02]  /*19b0*/  LOP3.LUT R4, R24, 0x3f0, R2.reuse, 0xf8, !PT ;  /* 0x000003f018047812 */ /* 0x102fe400078ef802 */
[----:B------:R-:W-:Y:S02]  /*19c0*/  LEA R23, R8, UR5, 0x2 ;  /* 0x0000000508177c11 */ /* 0x000fe4000f8e10ff */
[----:B------:R-:W-:Y:S02]  /*19d0*/  LEA R22, R4, UR5, 0x2 ;  /* 0x0000000504167c11 */ /* 0x000fe4000f8e10ff */
[----:B--2---:R-:W-:Y:S02]  /*19e0*/  LOP3.LUT R6, R21, 0x3f0, R2, 0xf8, !PT ;  /* 0x000003f015067812 */ /* 0x004fe400078ef802 */
[----:B------:R-:W-:Y:S01]  /*19f0*/  LOP3.LUT R11, R11, 0xf, RZ, 0xc0, !PT ;  /* 0x0000000f0b0b7812 */ /* 0x000fe200078ec0ff */
[----:B------:R-:W-:Y:S01]  /*1a00*/  LDS R23, [R23] ;  /* 0x0000000017177984 */ /* 0x000fe20000000800 */
[----:B------:R-:W-:-:S02]  /*1a10*/  LEA R20, R6, UR5, 0x2 ;  /* 0x0000000506147c11 */ /* 0x000fc4000f8e10ff */
[----:B---3--:R-:W-:Y:S01]  /*1a20*/  LOP3.LUT R7, R11, 0x3f0, R2, 0xf8, !PT ;  /* 0x000003f00b077812 */ /* 0x008fe200078ef802 */
[----:B------:R-:W-:Y:S01]  /*1a30*/  LDS R22, [R22] ;  /* 0x0000000016167984 */ /* 0x000fe20000000800 */
[----:B------:R-:W-:Y:S02]  /*1a40*/  LOP3.LUT R3, R3, 0x8, R12, 0xf6, !PT ;  /* 0x0000000803037812 */ /* 0x000fe400078ef60c */
[----:B------:R-:W-:Y:S01]  /*1a50*/  LEA R7, R7, UR5, 0x2 ;  /* 0x0000000507077c11 */ /* 0x000fe2000f8e10ff */
[----:B0-----:R0:W1:Y:S01]  /*1a60*/  SHFL.IDX PT, R5, R37, R12, 0x101f ;  /* 0x00101f0c25057589 */ /* 0x00106200000e0000 */
[----:B------:R-:W-:Y:S02]  /*1a70*/  LEA R18, R3, UR5, 0x2 ;  /* 0x0000000503127c11 */ /* 0x000fe4000f8e10ff */
[----:B------:R-:W-:Y:S01]  /*1a80*/  LOP3.LUT R17, R17, 0xf, RZ, 0xc0, !PT ;  /* 0x0000000f11117812 */ /* 0x000fe200078ec0ff */
[----:B------:R-:W2:Y:S01]  /*1a90*/  SHFL.IDX PT, R4, R37, R10, 0x101f ;  /* 0x00101f0a25047589 */ /* 0x000ea200000e0000 */
[----:B------:R-:W-:-:S02]  /*1aa0*/  LOP3.LUT R15, R15, 0xf, RZ, 0xc0, !PT ;  /* 0x0000000f0f0f7812 */ /* 0x000fc400078ec0ff */
[----:B------:R-:W-:Y:S01]  /*1ab0*/  LOP3.LUT R3, R17, 0x3f0, R2, 0xf8, !PT ;  /* 0x000003f011037812 */ /* 0x000fe200078ef802 */
[----:B------:R1:W3:Y:S01]  /*1ac0*/  SHFL.IDX PT, R8, R37, R9, 0x101f ;  /* 0x00101f0925087589 */ /* 0x0002e200000e0000 */
[----:B------:R-:W-:Y:S02]  /*1ad0*/  IADD3 R13, PT, PT, R33, 0xb, RZ ;  /* 0x0000000b210d7810 */ /* 0x000fe40007ffe0ff */
[----:B------:R-:W-:Y:S01]  /*1ae0*/  LEA R16, R3, UR5, 0x2 ;  /* 0x0000000503107c11 */ /* 0x000fe2000f8e10ff */
[----:B------:R-:W-:Y:S01]  /*1af0*/  LDS R20, [R20] ;  /* 0x0000000014147984 */ /* 0x000fe20000000800 */
[----:B0-----:R-:W-:Y:S02]  /*1b00*/  LOP3.LUT R12, R12, 0x8, RZ, 0x3c, !PT ;  /* 0x000000080c0c7812 */ /* 0x001fe400078e3cff */
[----:B------:R-:W-:Y:S01]  /*1b10*/  LOP3.LUT R13, R13, 0xf, RZ, 0xc0, !PT ;  /* 0x0000000f0d0d7812 */ /* 0x000fe200078ec0ff */
[----:B------:R-:W0:Y:S04]  /*1b20*/  SHFL.IDX PT, R6, R37, R28, 0x101f ;  /* 0x00101f1c25067589 */ /* 0x000e2800000e0000 */
[----:B------:R-:W-:Y:S04]  /*1b30*/  LDS R19, [R7] ;  /* 0x0000000007137984 */ /* 0x000fe80000000800 */
[----:B------:R-:W4:Y:S01]  /*1b40*/  SHFL.IDX PT, R10, R37, R26, 0x101f ;  /* 0x00101f1a250a7589 */ /* 0x000f2200000e0000 */
[----:B-1----:R-:W-:-:S03]  /*1b50*/  IMAD R9, R30, R5, RZ ;  /* 0x000000051e097224 */ /* 0x002fc600078e02ff */
[----:B------:R-:W-:Y:S01]  /*1b60*/  LDS R18, [R18] ;  /* 0x0000000012127984 */ /* 0x000fe20000000800 */
[----:B--2---:R-:W-:Y:S02]  /*1b70*/  IMAD R4, R29, R4, R9 ;  /* 0x000000041d047224 */ /* 0x004fe400078e0209 */
[----:B------:R-:W-:Y:S01]  /*1b80*/  VIADD R9, R33, 0xd ;  /* 0x0000000d21097836 */ /* 0x000fe20000000000 */
[----:B------:R-:W1:Y:S01]  /*1b90*/  SHFL.IDX PT, R5, R37, R24, 0x101f ;  /* 0x00101f1825057589 */ /* 0x000e6200000e0000 */
[----:B---3--:R-:W-:-:S03]  /*1ba0*/  IMAD R8, R27, R8, R4 ;  /* 0x000000081b087224 */ /* 0x008fc600078e0204 */
[----:B------:R-:W2:Y:S01]  /*1bb0*/  SHFL.IDX PT, R3, R37, R21, 0x101f ;  /* 0x00101f1525037589 */ /* 0x000ea200000e0000 */
[----:B------:R-:W-:-:S03]  /*1bc0*/  LOP3.LUT R9, R9, 0xf, RZ, 0xc0, !PT ;  /* 0x0000000f09097812 */ /* 0x000fc600078ec0ff */
[----:B------:R-:W3:Y:S01]  /*1bd0*/  SHFL.IDX PT, R4, R37, R11, 0x101f ;  /* 0x00101f0b25047589 */ /* 0x000ee200000e0000 */
[----:B0-----:R-:W-:Y:S01]  /*1be0*/  IMAD R8, R25, R6, R8 ;  /* 0x0000000619087224 */ /* 0x001fe200078e0208 */
[----:B------:R-:W-:Y:S02]  /*1bf0*/  LOP3.LUT R6, R15, 0x3f0, R2, 0xf8, !PT ;  /* 0x000003f00f067812 */ /* 0x000fe400078ef802 */
[----:B------:R-:W-:Y:S02]  /*1c00*/  LDS R16, [R16] ;  /* 0x0000000010107984 */ /* 0x000fe40000000800 */
[----:B------:R-:W-:Y:S02]  /*1c10*/  LEA R14, R6, UR5, 0x2 ;  /* 0x00000005060e7c11 */ /* 0x000fe4000f8e10ff */
[----:B------:R-:W0:Y:S01]  /*1c20*/  SHFL.IDX PT, R7, R37, R12, 0x101f ;  /* 0x00101f0c25077589 */ /* 0x000e2200000e0000 */
[----:B----4-:R-:W-:Y:S01]  /*1c30*/  IMAD R10, R23, R10, R8 ;  /* 0x0000000a170a7224 */ /* 0x010fe200078e0208 */
[----:B------:R-:W-:-:S02]  /*1c40*/  LOP3.LUT R8, R13, 0x3f0, R2, 0xf8, !PT ;  /* 0x000003f00d087812 */ /* 0x000fc400078ef802 */
[----:B------:R-:W-:Y:S02]  /*1c50*/  LDS R14, [R14] ;  /* 0x000000000e0e7984 */ /* 0x000fe40000000800 */
[----:B------:R-:W-:Y:S01]  /*1c60*/  LEA R8, R8, UR5, 0x2 ;  /* 0x0000000508087c11 */ /* 0x000fe2000f8e10ff */
[----:B-1----:R-:W-:Y:S01]  /*1c70*/  IMAD R5, R22, R5, R10 ;  /* 0x0000000516057224 */ /* 0x002fe200078e020a */
[----:B------:R-:W1:Y:S03]  /*1c80*/  SHFL.IDX PT, R32, R37, R17, 0x101f ;  /* 0x00101f1125207589 */ /* 0x000e6600000e0000 */
[----:B--2---:R-:W-:Y:S01]  /*1c90*/  IMAD R3, R20, R3, R5 ;  /* 0x0000000314037224 */ /* 0x004fe200078e0205 */
[----:B------:R2:W-:Y:S01]  /*1ca0*/  LDS R12, [R8] ;  /* 0x00000000080c7984 */ /* 0x0005e20000000800 */
[----:B------:R-:W-:Y:S02]  /*1cb0*/  VIADD R5, R33, 0xe ;  /* 0x0000000e21057836 */ /* 0x000fe40000000000 */
[----:B---3--:R-:W-:Y:S01]  /*1cc0*/  IMAD R4, R19, R4, R3 ;  /* 0x0000000413047224 */ /* 0x008fe200078e0203 */
[----:B------:R-:W-:Y:S01]  /*1cd0*/  SHFL.IDX PT, R36, R37, R13, 0x101f ;  /* 0x00101f0d25247589 */ /* 0x000fe200000e0000 */
[----:B------:R-:W-:Y:S01]  /*1ce0*/  VIADD R3, R33, 0xc ;  /* 0x0000000c21037836 */ /* 0x000fe20000000000 */
[----:B------:R-:W-:-:S02]  /*1cf0*/  LOP3.LUT R5, R5, 0xf, RZ, 0xc0, !PT ;  /* 0x0000000f05057812 */ /* 0x000fc400078ec0ff */
[----:B--2---:R-:W-:Y:S02]  /*1d00*/  LOP3.LUT R8, R9, 0x3f0, R2, 0xf8, !PT ;  /* 0x000003f009087812 */ /* 0x004fe400078ef802 */
[----:B------:R-:W-:Y:S01]  /*1d10*/  LOP3.LUT R3, R3, 0xf, RZ, 0xc0, !PT ;  /* 0x0000000f03037812 */ /* 0x000fe200078ec0ff */
[----:B0-----:R-:W-:Y:S01]  /*1d20*/  IMAD R6, R18, R7, R4 ;  /* 0x0000000712067224 */ /* 0x001fe200078e0204 */
[----:B------:R-:W-:Y:S01]  /*1d30*/  LEA R8, R8, UR5, 0x2 ;  /* 0x0000000508087c11 */ /* 0x000fe2000f8e10ff */
[----:B------:R-:W0:Y:S01]  /*1d40*/  SHFL.IDX PT, R4, R37, R15, 0x101f ;  /* 0x00101f0f25047589 */ /* 0x000e2200000e0000 */
[----:B------:R-:W-:Y:S01]  /*1d50*/  LOP3.LUT R10, R3, 0x3f0, R2, 0xf8, !PT ;  /* 0x000003f0030a7812 */ /* 0x000fe200078ef802 */
[----:B------:R-:W-:Y:S02]  /*1d60*/  VIADD R7, R33, 0xffffffff ;  /* 0xffffffff21077836 */ /* 0x000fe40000000000 */
[----:B------:R-:W-:Y:S01]  /*1d70*/  SHFL.IDX PT, R35, R37, R3, 0x101f ;  /* 0x00101f0325237589 */ /* 0x000fe200000e0000 */
[----:B------:R-:W-:-:S02]  /*1d80*/  LEA R10, R10, UR5, 0x2 ;  /* 0x000000050a0a7c11 */ /* 0x000fc4000f8e10ff */
[----:B------:R-:W-:Y:S01]  /*1d90*/  LOP3.LUT R7, R7, 0xf, RZ, 0xc0, !PT ;  /* 0x0000000f07077812 */ /* 0x000fe200078ec0ff */
[----:B------:R-:W-:Y:S01]  /*1da0*/  LDS R8, [R8] ;  /* 0x0000000008087984 */ /* 0x000fe20000000800 */
[----:B-1----:R-:W-:Y:S01]  /*1db0*/  IMAD R32, R16, R32, R6 ;  /* 0x0000002010207224 */ /* 0x002fe200078e0206 */
[--C-:B------:R-:W-:Y:S02]  /*1dc0*/  LOP3.LUT R6, R5, 0x3f0, R2.reuse, 0xf8, !PT ;  /* 0x000003f005067812 */ /* 0x100fe400078ef802 */
[----:B------:R-:W1:Y:S01]  /*1dd0*/  LDS R10, [R10] ;  /* 0x000000000a0a7984 */ /* 0x000e620000000800 */
[----:B------:R-:W-:Y:S02]  /*1de0*/  LOP3.LUT R33, R7, 0x3f0, R2, 0xf8, !PT ;  /* 0x000003f007217812 */ /* 0x000fe400078ef802 */
[----:B------:R-:W-:Y:S02]  /*1df0*/  LEA R6, R6, UR5, 0x2 ;  /* 0x0000000506067c11 */ /* 0x000fe4000f8e10ff */
[----:B------:R-:W-:-:S04]  /*1e00*/  LEA R33, R33, UR5, 0x2 ;  /* 0x0000000521217c11 */ /* 0x000fc8000f8e10ff */
[----:B------:R-:W-:Y:S01]  /*1e10*/  LDS R6, [R6] ;  /* 0x0000000006067984 */ /* 0x000fe20000000800 */
[----:B0-----:R-:W-:-:S03]  /*1e20*/  IMAD R32, R14, R4, R32 ;  /* 0x000000040e207224 */ /* 0x001fc600078e0220 */
[----:B------:R-:W-:Y:S01]  /*1e30*/  LDS R4, [R33] ;  /* 0x0000000021047984 */ /* 0x000fe20000000800 */
[----:B------:R-:W-:-:S03]  /*1e40*/  IMAD R36, R12, R36, R32 ;  /* 0x000000240c247224 */ /* 0x000fc600078e0220 */
[----:B------:R-:W-:Y:S04]  /*1e50*/  LDS R32, [R34+UR4] ;  /* 0x0000000422207984 */ /* 0x000fe80008000800 */
[----:B------:R-:W0:Y:S04]  /*1e60*/  SHFL.IDX PT, R34, R37, R9, 0x101f ;  /* 0x00101f0925227589 */ /* 0x000e2800000e0000 */
[----:B------:R-:W2:Y:S04]  /*1e70*/  SHFL.IDX PT, R33, R37, R5, 0x101f ;  /* 0x00101f0525217589 */ /* 0x000ea800000e0000 */
[----:B------:R-:W3:Y:S01]  /*1e80*/  SHFL.IDX PT, R37, R37, R7, 0x101f ;  /* 0x00101f0725257589 */ /* 0x000ee200000e0000 */
[----:B-1----:R-:W-:-:S04]  /*1e90*/  IMAD R35, R10, R35, R36 ;  /* 0x000000230a237224 */ /* 0x002fc800078e0224 */
[----:B0-----:R-:W-:-:S04]  /*1ea0*/  IMAD R34, R8, R34, R35 ;  /* 0x0000002208227224 */ /* 0x001fc800078e0223 */
[----:B--2---:R-:W-:Y:S02]  /*1eb0*/  IMAD R33, R6, R33, R34 ;  /* 0x0000002106217224 */ /* 0x004fe400078e0222 */
[----:B------:R-:W0:Y:S02]  /*1ec0*/  S2R R34, SR_TID.X ;  /* 0x0000000000227919 */ /* 0x000e240000002100 */
[----:B---3--:R-:W-:-:S04]  /*1ed0*/  IMAD R33, R4, R37, R33 ;  /* 0x0000002504217224 */ /* 0x008fc800078e0221 */
[----:B------:R-:W-:Y:S01]  /*1ee0*/  IMAD.IADD R32, R33, 0x1, R32 ;  /* 0x0000000121207824 */ /* 0x000fe200078e0220 */
[C---:B0-----:R-:W-:Y:S01]  /*1ef0*/  SHF.L.U32 R37, R34.reuse, 0x2, RZ ;  /* 0x0000000222257819 */ /* 0x041fe200000006ff */
[C---:B------:R-:W-:Y:S02]  /*1f00*/  VIADD R35, R34.reuse, 0x1 ;  /* 0x0000000122237836 */ /* 0x040fe40000000000 */
[----:B------:R-:W-:Y:S02]  /*1f10*/  VIADD R36, R34, 0x2 ;  /* 0x0000000222247836 */ /* 0x000fe40000000000 */
[----:B------:R-:W-:Y:S01]  /*1f20*/  STS [R37+UR4], R32 ;  /* 0x0000002025007988 */ /* 0x000fe20008000804 */
[----:B------:R-:W-:Y:S02]  /*1f30*/  LOP3.LUT R35, R35, 0xf, RZ, 0xc0, !PT ;  /* 0x0000000f23237812 */ /* 0x000fe400078ec0ff */
[----:B------:R-:W-:Y:S01]  /*1f40*/  LOP3.LUT R36, R36, 0xf, RZ, 0xc0, !PT ;  /* 0x0000000f24247812 */ /* 0x000fe200078ec0ff */
[----:B------:R0:W1:Y:S02]  /*1f50*/  LDS R32, [R31+0x220] ;  /* 0x000220001f207984 */ /* 0x0000640000000800 */
[----:B0-----:R-:W-:-:S05]  /*1f60*/  LOP3.LUT R31, R34, 0xf, RZ, 0xc0, !PT ;  /* 0x0000000f221f7812 */ /* 0x001fca00078ec0ff */
        /* <DEDUP_REMOVED lines=12> */
[----:B------:R-:W-:Y:S01]  /*2030*/  SHFL.IDX PT, R17, R32, R17, 0x101f ;  /* 0x00101f1120117589 */ /* 0x000fe200000e0000 */
[----:B0-----:R-:W-:-:S03]  /*2040*/  IMAD R33, R25, R28, R33 ;  /* 0x0000001c19217224 */ /* 0x001fc600078e0221 */
[----:B------:R-:W0:Y:S01]  /*2050*/  SHFL.IDX PT, R27, R32, R31, 0x101f ;  /* 0x00101f1f201b7589 */ /* 0x000e2200000e0000 */
[----:B----4-:R-:W-:-:S03]  /*2060*/  IMAD R33, R23, R26, R33 ;  /* 0x0000001a17217224 */ /* 0x010fc600078e0221 */
[----:B------:R-:W3:Y:S01]  /*2070*/  SHFL.IDX PT, R15, R32, R15, 0x101f ;  /* 0x00101f0f200f7589 */ /* 0x000ee200000e0000 */
[----:B-----5:R-:W-:-:S03]  /*2080*/  IMAD R33, R22, R35, R33 ;  /* 0x0000002316217224 */ /* 0x020fc600078e0221 */
[----:B------:R-:W4:Y:S01]  /*2090*/  SHFL.IDX PT, R13, R32, R13, 0x101f ;  /* 0x00101f0d200d7589 */ /* 0x000f2200000e0000 */
[----:B-1----:R-:W-:-:S03]  /*20a0*/  IMAD R21, R20, R21, R33 ;  /* 0x0000001514157224 */ /* 0x002fc600078e0221 */
[----:B------:R-:W1:Y:S01]  /*20b0*/  SHFL.IDX PT, R3, R32, R3, 0x101f ;  /* 0x00101f0320037589 */ /* 0x000e6200000e0000 */
[----:B--2---:R-:W-:-:S03]  /*20c0*/  IMAD R21, R19, R30, R21 ;  /* 0x0000001e13157224 */ /* 0x004fc600078e0215 */
[----:B------:R-:W-:Y:S04]  /*20d0*/  LDS R20, [R37+UR4+0x800] ;  /* 0x0008000425147984 */ /* 0x000fe80008000800 */
[----:B------:R-:W2:Y:S01]  /*20e0*/  SHFL.IDX PT, R9, R32, R9, 0x101f ;  /* 0x00101f0920097589 */ /* 0x000ea200000e0000 */
[----:B0-----:R-:W-:-:S03]  /*20f0*/  IMAD R21, R18, R27, R21 ;  /* 0x0000001b12157224 */ /* 0x001fc600078e0215 */
[----:B------:R-:W0:Y:S01]  /*2100*/  SHFL.IDX PT, R5, R32, R5, 0x101f ;  /* 0x00101f0520057589 */ /* 0x000e2200000e0000 */
[----:B------:R-:W-:-:S03]  /*2110*/  IMAD R17, R16, R17, R21 ;  /* 0x0000001110117224 */ /* 0x000fc600078e0215 */
[----:B------:R-:W5:Y:S01]  /*2120*/  SHFL.IDX PT, R7, R32, R7, 0x101f ;  /* 0x00101f0720077589 */ /* 0x000f6200000e0000 */
[----:B---3--:R-:W-:-:S04]  /*2130*/  IMAD R15, R14, R15, R17 ;  /* 0x0000000f0e0f7224 */ /* 0x008fc800078e0211 */
[----:B----4-:R-:W-:-:S04]  /*2140*/  IMAD R13, R12, R13, R15 ;  /* 0x0000000d0c0d7224 */ /* 0x010fc800078e020f */
[----:B-1----:R-:W-:-:S04]  /*2150*/  IMAD R13, R10, R3, R13 ;  /* 0x000000030a0d7224 */ /* 0x002fc800078e020d */
[----:B--2---:R-:W-:-:S04]  /*2160*/  IMAD R13, R8, R9, R13 ;  /* 0x00000009080d7224 */ /* 0x004fc800078e020d */
[----:B0-----:R-:W-:-:S04]  /*2170*/  IMAD R13, R6, R5, R13 ;  /* 0x00000005060d7224 */ /* 0x001fc800078e020d */
[----:B-----5:R-:W-:-:S04]  /*2180*/  IMAD R13, R4, R7, R13 ;  /* 0x00000007040d7224 */ /* 0x020fc800078e020d */
[----:B------:R-:W-:-:S05]  /*2190*/  IMAD.IADD R13, R13, 0x1, R20 ;  /* 0x000000010d0d7824 */ /* 0x000fca00078e0214 */
[----:B------:R0:W-:Y:S01]  /*21a0*/  STS [R37+UR4+0x800], R13 ;  /* 0x0008000d25007988 */ /* 0x0001e20008000804 */
[----:B------:R-:W-:Y:S06]  /*21b0*/  BAR.SYNC.DEFER_BLOCKING 0x0 ;  /* 0x0000000000007b1d */ /* 0x000fec0000010000 */
[----:B------:R-:W-:Y:S05]  /*21c0*/  @P0 EXIT ;  /* 0x000000000000094d */ /* 0x000fea0003800000 */
[----:B------:R-:W-:Y:S01]  /*21d0*/  SHF.L.U32 R28, R0, 0x2, RZ ;  /* 0x00000002001c7819 */ /* 0x000fe200000006ff */
[----:B------:R-:W-:Y:S01]  /*21e0*/  IMAD.MOV.U32 R29, RZ, RZ, R37 ;  /* 0x000000ffff1d7224 */ /* 0x000fe200078e0025 */
[----:B------:R-:W1:Y:S01]  /*21f0*/  S2R R12, SR_CTAID.Y ;  /* 0x00000000000c7919 */ /* 0x000e620000002600 */
[----:B------:R-:W-:Y:S01]  /*2200*/  BSSY.RECONVERGENT B0, `(.L_x_713) ;  /* 0x000002d000007945 */ /* 0x000fe20003800200 */
[----:B------:R-:W2:Y:S01]  /*2210*/  I2F.U32.RP R7, R28 ;  /* 0x0000001c00077306 */ /* 0x000ea20000209000 */
[----:B------:R-:W-:Y:S01]  /*2220*/  IMAD.IADD R3, R29, 0x1, R28 ;  /* 0x000000011d037824 */ /* 0x000fe200078e021c */
[----:B------:R-:W-:-:S04]  /*2230*/  ISETP.NE.U32.AND P2, PT, R28, RZ, PT ;  /* 0x000000ff1c00720c */ /* 0x000fc80003f45070 */
[C---:B------:R-:W-:Y:S02]  /*2240*/  ISETP.GE.U32.AND P0, PT, R3.reuse, 0x400, PT ;  /* 0x000004000300780c */ /* 0x040fe40003f06070 */
[----:B------:R-:W-:Y:S02]  /*2250*/  VIMNMX.U32 R6, PT, PT, R3, 0x400, !PT ;  /* 0x0000040003067848 */ /* 0x000fe40007fe0000 */
[----:B------:R-:W-:-:S04]  /*2260*/  SEL R8, RZ, 0x1, P0 ;  /* 0x00000001ff087807 */ /* 0x000fc80000000000 */
[----:B------:R-:W-:Y:S01]  /*2270*/  LOP3.LUT R3, R3, R8, RZ, 0xfc, !PT ;  /* 0x0000000803037212 */ /* 0x000fe200078efcff */
[----:B--2---:R-:W2:Y:S04]  /*2280*/  MUFU.RCP R7, R7 ;  /* 0x0000000700077308 */ /* 0x004ea80000001000 */
[----:B------:R-:W-:Y:S02]  /*2290*/  IMAD.IADD R3, R6, 0x1, -R3 ;  /* 0x0000000106037824 */ /* 0x000fe400078e0a03 */
[----:B--2---:R-:W-:-:S04]  /*22a0*/  VIADD R4, R7, 0xffffffe ;  /* 0x0ffffffe07047836 */ /* 0x004fc80000000000 */
[----:B------:R2:W3:Y:S02]  /*22b0*/  F2I.FTZ.U32.TRUNC.NTZ R5, R4 ;  /* 0x0000000400057305 */ /* 0x0004e4000021f000 */
[----:B--2---:R-:W-:Y:S01]  /*22c0*/  MOV R4, RZ ;  /* 0x000000ff00047202 */ /* 0x004fe20000000f00 */
[----:B---3--:R-:W-:-:S04]  /*22d0*/  IMAD.MOV R9, RZ, RZ, -R5 ;  /* 0x000000ffff097224 */ /* 0x008fc800078e0a05 */
        /* <DEDUP_REMOVED lines=15> */
[----:B-1----:R-:W-:Y:S05]  /*23d0*/  @!P0 BRA `(.L_x_714) ;  /* 0x00000000003c8947 */ /* 0x002fea0003800000 */
[----:B------:R-:W1:Y:S01]  /*23e0*/  LDC.64 R4, c[0x0][0x3a0] ;  /* 0x0000e800ff047b82 */ /* 0x000e620000000a00 */
[----:B------:R-:W-:Y:S02]  /*23f0*/  VIADD R6, R6, 0x1 ;  /* 0x0000000106067836 */ /* 0x000fe40000000000 */
[----:B------:R-:W-:Y:S02]  /*2400*/  IMAD R3, R12, 0x400, R29 ;  /* 0x000004000c037824 */ /* 0x000fe400078e021d */
[----:B------:R-:W-:Y:S01]  /*2410*/  VIADD R7, R2, UR4 ;  /* 0x0000000402077c36 */ /* 0x000fe20008000000 */
[----:B------:R-:W-:-:S04]  /*2420*/  LOP3.LUT R6, R6, 0x3, RZ, 0xc0, !PT ;  /* 0x0000000306067812 */ /* 0x000fc800078ec0ff */
[----:B------:R-:W-:Y:S01]  /*2430*/  IADD3 R6, PT, PT, -R6, RZ, RZ ;  /* 0x000000ff06067210 */ /* 0x000fe20007ffe1ff */
[----:B-1----:R-:W-:-:S07]  /*2440*/  IMAD.WIDE.U32 R2, R3, 0x4, R4 ;  /* 0x0000000403027825 */ /* 0x002fce00078e0004 */
.L_x_715:
[----:B------:R1:W2:Y:S01]  /*2450*/  LDS.128 R8, [R7] ;  /* 0x0000000007087984 */ /* 0x0002a20000000c00 */
[----:B------:R-:W-:Y:S02]  /*2460*/  VIADD R6, R6, 0x1 ;  /* 0x0000000106067836 */ /* 0x000fe40000000000 */
[----:B------:R-:W-:-:S03]  /*2470*/  IMAD.IADD R29, R29, 0x1, R28 ;  /* 0x000000011d1d7824 */ /* 0x000fc600078e021c */
[----:B------:R-:W-:Y:S01]  /*2480*/  ISETP.NE.AND P0, PT, R6, RZ, PT ;  /* 0x000000ff0600720c */ /* 0x000fe20003f05270 */
[C---:B-1----:R-:W-:Y:S01]  /*2490*/  IMAD R7, R0.reuse, 0x10, R7 ;  /* 0x0000001000077824 */ /* 0x042fe200078e0207 */
[----:B--2---:R1:W-:Y:S02]  /*24a0*/  STG.E.128 desc[UR8][R2.64], R8 ;  /* 0x0000000802007986 */ /* 0x0043e4000c101d08 */
[----:B-1----:R-:W-:-:S09]  /*24b0*/  IMAD.WIDE.U32 R2, R0, 0x10, R2 ;  /* 0x0000001000027825 */ /* 0x002fd200078e0002 */
[----:B------:R-:W-:Y:S05]  /*24c0*/  @P0 BRA `(.L_x_715) ;  /* 0xfffffffc00e00947 */ /* 0x000fea000383ffff */
.L_x_714:
[----:B------:R-:W-:Y:S05]  /*24d0*/  BSYNC.RECONVERGENT B0 ;  /* 0x0000000000007941 */ /* 0x000fea0003800200 */
.L_x_713:
[----:B------:R-:W-:Y:S05]  /*24e0*/  @!P1 EXIT ;  /* 0x000000000000994d */ /* 0x000fea0003800000 */
[----:B------:R-:W1:Y:S01]  /*24f0*/  LDC.64 R2, c[0x0][0x3a0] ;  /* 0x0000e800ff027b82 */ /* 0x000e620000000a00 */
[----:B------:R-:W-:Y:S01]  /*2500*/  IMAD R35, R12, 0x400, R29 ;  /* 0x000004000c237824 */ /* 0x000fe200078e021d */
[----:B------:R-:W-:-:S03]  /*2510*/  LEA R33, R29, UR4, 0x2 ;  /* 0x000000041d217c11 */ /* 0x000fc6000f8e10ff */
[C---:B------:R-:W-:Y:S01]  /*2520*/  IMAD R31, R0.reuse, 0xc, R35 ;  /* 0x0000000c001f7824 */ /* 0x040fe200078e0223 */
[----:B0-----:R-:W-:Y:S01]  /*2530*/  LEA R37, R0, R35, 0x3 ;  /* 0x0000002300257211 */ /* 0x001fe200078e18ff */
[----:B------:R-:W-:-:S07]  /*2540*/  IMAD.IADD R30, R35, 0x1, R28 ;  /* 0x00000001231e7824 */ /* 0x000fce00078e021c */
.L_x_716:
[C-C-:B0-----:R-:W-:Y:S01]  /*2550*/  IMAD R12, R0.reuse, 0x10, R33.reuse ;  /* 0x00000010000c7824 */ /* 0x141fe200078e0221 */
[----:B------:R0:W2:Y:S01]  /*2560*/  LDS.128 R16, [R33] ;  /* 0x0000000021107984 */ /* 0x0000a20000000c00 */
[--C-:B------:R-:W-:Y:S01]  /*2570*/  IMAD R8, R0, 0x20, R33.reuse ;  /* 0x0000002000087824 */ /* 0x100fe200078e0221 */
[----:B------:R-:W-:Y:S01]  /*2580*/  IADD3 R29, PT, PT, R28, R29, R28 ;  /* 0x0000001d1c1d7210 */ /* 0x000fe20007ffe01c */
[----:B------:R-:W-:Y:S02]  /*2590*/  IMAD R4, R0, 0x30, R33 ;  /* 0x0000003000047824 */ /* 0x000fe400078e0221 */
[----:B------:R-:W3:Y:S01]  /*25a0*/  LDS.128 R12, [R12] ;  /* 0x000000000c0c7984 */ /* 0x000ee20000000c00 */
[----:B-1----:R-:W-:Y:S01]  /*25b0*/  IMAD.WIDE.U32 R20, R35, 0x4, R2 ;  /* 0x0000000423147825 */ /* 0x002fe200078e0002 */
[----:B------:R-:W-:Y:S02]  /*25c0*/  IADD3 R29, PT, PT, R28, R29, R28 ;  /* 0x0000001d1c1d7210 */ /* 0x000fe40007ffe01c */
[----:B------:R-:W1:Y:S01]  /*25d0*/  LDS.128 R8, [R8] ;  /* 0x0000000008087984 */ /* 0x000e620000000c00 */
        /* <DEDUP_REMOVED lines=9> */
[----:B0-----:R-:W-:Y:S01]  /*2670*/  IMAD R33, R0, 0x40, R33 ;  /* 0x0000004000217824 */ /* 0x001fe200078e0221 */
[----:B--2---:R0:W-:Y:S04]  /*2680*/  STG.E.128 desc[UR8][R20.64], R16 ;  /* 0x0000001014007986 */ /* 0x0041e8000c101d08 */
[----:B---3--:R0:W-:Y:S04]  /*2690*/  STG.E.128 desc[UR8][R22.64], R12 ;  /* 0x0000000c16007986 */ /* 0x0081e8000c101d08 */
[----:B-1----:R0:W-:Y:S04]  /*26a0*/  STG.E.128 desc[UR8][R24.64], R8 ;  /* 0x0000000818007986 */ /* 0x0021e8000c101d08 */
[----:B----4-:R0:W-:Y:S01]  /*26b0*/  STG.E.128 desc[UR8][R26.64], R4 ;  /* 0x000000041a007986 */ /* 0x0101e2000c101d08 */
[----:B------:R-:W-:Y:S05]  /*26c0*/  @!P0 BRA `(.L_x_716) ;  /* 0xfffffffc00a08947 */ /* 0x000fea000383ffff */
[----:B------:R-:W-:Y:S05]  /*26d0*/  EXIT ;  /* 0x000000000000794d */ /* 0x000fea0003800000 */
        .weak           $__internal_34_$__cuda_sm20_div_u16
        .type           $__internal_34_$__cuda_sm20_div_u16,@function
        .size           $__internal_34_$__cuda_sm20_div_u16,(.L_x_2372 - $__internal_34_$__cuda_sm20_div_u16)
$__internal_34_$__cuda_sm20_div_u16:
        /* <DEDUP_REMOVED lines=8> */
[----:B------:R-:W-:-:S06]  /*2760*/  FMUL R8, R6, R7 ;  /* 0x0000000706087220 */ /* 0x000fcc0000400000 */
[----:B------:R-:W0:Y:S02]  /*2770*/  MUFU.RCP R8, R8 ;  /* 0x0000000800087308 */ /* 0x000e240000001000 */
[----:B0-----:R-:W-:-:S05]  /*2780*/  FMUL R7, R7, R8 ;  /* 0x0000000807077220 */ /* 0x001fca0000400000 */
[----:B------:R-:W-:Y:S01]  /*2790*/  IADD3 R6, PT, PT, R7, 0x2, RZ ;  /* 0x0000000207067810 */ /* 0x000fe20007ffe0ff */
[----:B------:R-:W-:-:S04]  /*27a0*/  IMAD.MOV.U32 R7, RZ, RZ, 0x0 ;  /* 0x00000000ff077424 */ /* 0x000fc800078e00ff */
[----:B------:R-:W-:Y:S01]  /*27b0*/  FMUL.RZ R3, R3, R6 ;  /* 0x0000000603037220 */ /* 0x000fe2000040c000 */
[----:B------:R-:W-:-:S05]  /*27c0*/  IMAD.MOV.U32 R6, RZ, RZ, R9 ;  /* 0x000000ffff067224 */ /* 0x000fca00078e0009 */
[----:B------:R-:W0:Y:S02]  /*27d0*/  F2I.U32.TRUNC.NTZ R3, R3 ;  /* 0x0000000300037305 */ /* 0x000e24000020f000 */
[----:B0-----:R-:W-:Y:S01]  /*27e0*/  LOP3.LUT R4, R3, 0xffff, RZ, 0xc0, !PT ;  /* 0x0000ffff03047812 */ /* 0x001fe200078ec0ff */
[----:B------:R-:W-:Y:S01]  /*27f0*/  @!P0 IMAD.MOV.U32 R4, RZ, RZ, -0x1 ;  /* 0xffffffffff048424 */ /* 0x000fe200078e00ff */
[----:B------:R-:W-:Y:S06]  /*2800*/  RET.REL.NODEC R6 `(_Z9cuda_gemmIiLj512ELj1ELj1ELj1024ELj16ELj16ELj128ELj1ELj1EEvjjjPKT_S2_PS0_jjj) ;  /* 0xffffffd406fc7950 */ /* 0x000fec0003c3ffff */
.L_x_717:
        /* <DEDUP_REMOVED lines=15> */
.L_x_2372:


//--------------------- .text._Z9cuda_gemmIiLj512ELj1ELj1ELj1024ELj16ELj16ELj128ELj0ELj1EEvjjjPKT_S2_PS0_jjj --------------------------
	.section	.text._Z9cuda_gemmIiLj512ELj1ELj1ELj1024ELj16ELj16ELj128ELj0ELj1EEvjjjPKT_S2_PS0_jjj,"ax",@progbits
	.align	128
        .global         _Z9cuda_gemmIiLj512ELj1ELj1ELj1024ELj16ELj16ELj128ELj0ELj1EEvjjjPKT_S2_PS0_jjj
        .type           _Z9cuda_gemmIiLj512ELj1ELj1ELj1024ELj16ELj16ELj128ELj0ELj1EEvjjjPKT_S2_PS0_jjj,@function
        .size           _Z9cuda_gemmIiLj512ELj1ELj1ELj1024ELj16ELj16ELj128ELj0ELj1EEvjjjPKT_S2_PS0_jjj,(.L_x_2373 - _Z9cuda_gemmIiLj512ELj1ELj1ELj1024ELj16ELj16ELj128ELj0ELj1EEvjjjPKT_S2_PS0_jjj)
        .other          _Z9cuda_gemmIiLj512ELj1ELj1ELj1024ELj16ELj16ELj128ELj0ELj1EEvjjjPKT_S2_PS0_jjj,@"STO_CUDA_ENTRY STV_DEFAULT"
_Z9cuda_gemmIiLj512ELj1ELj1ELj1024ELj16ELj16ELj128ELj0ELj1EEvjjjPKT_S2_PS0_jjj:
.text._Z9cuda_gemmIiLj512ELj1ELj1ELj1024ELj16ELj16ELj128ELj0ELj1EEvjjjPKT_S2_PS0_jjj:
        /* <DEDUP_REMOVED lines=48> */
.L_x_723:
        /* <DEDUP_REMOVED lines=24> */
[----:B------:R-:W-:Y:S01]  /*0480*/  ISETP.NE.AND P0, PT, R13, RZ, PT ;  /* 0x000000ff0d00720c */ /* 0x000fe20003f05270 */
[----:B------:R-:W-:Y:S01]  /*0490*/  IMAD.IADD R17, R22, 0x1, R17 ;  /* 0x0000000116117824 */ /* 0x000fe200078e0211 */
[----:B------:R-:W-:Y:S01]  /*04a0*/  IADD3 R12, PT, PT, R3, R12, RZ ;  /* 0x0000000c030c7210 */ /* 0x000fe20007ffe0ff */
[----:B------:R-:W-:Y:S01]  /*04b0*/  IMAD.IADD R24, R24, 0x1, R21 ;  /* 0x0000000118187824 */ /* 0x000fe200078e0215 */
[----:B--2---:R0:W-:Y:S04]  /*04c0*/  STS [R15], R4 ;  /* 0x000000040f007388 */ /* 0x0041e80000000800 */
[----:B------:R0:W-:Y:S04]  /*04d0*/  STS [R18], R5 ;  /* 0x0000000512007388 */ /* 0x0001e80000000800 */
[----:B------:R0:W-:Y:S04]  /*04e0*/  STS [R17], R6 ;  /* 0x0000000611007388 */ /* 0x0001e80000000800 */
[----:B------:R0:W-:Y:S01]  /*04f0*/  STS [R24], R7 ;  /* 0x0000000718007388 */ /* 0x0001e20000000800 */
[----:B------:R-:W-:Y:S05]  /*0500*/  @P0 BRA `(.L_x_723) ;  /* 0xfffffffc007c0947 */ /* 0x000fea000383ffff */
[----:B------:R-:W-:Y:S05]  /*0510*/  BSYNC.RECONVERGENT B2 ;  /* 0x0000000000027941 */ /* 0x000fea0003800200 */
.L_x_722:
[----:B0-----:R-:W-:-:S07]  /*0520*/  IMAD.IADD R7, R3, 0x1, R14 ;  /* 0x0000000103077824 */ /* 0x001fce00078e020e */
.L_x_721:
[----:B------:R-:W-:Y:S05]  /*0530*/  BSYNC.RECONVERGENT B1 ;  /* 0x0000000000017941 */ /* 0x000fea0003800200 */
.L_x_720:
[----:B------:R-:W-:-:S13]  /*0540*/  ISETP.GE.U32.AND P0, PT, R10, 0x3, PT ;  /* 0x000000030a00780c */ /* 0x000fda0003f06070 */
[----:B------:R-:W-:Y:S05]  /*0550*/  @!P0 BRA `(.L_x_719) ;  /* 0x0000000800148947 */ /* 0x000fea0003800000 */
[----:B------:R-:W0:Y:S01]  /*0560*/  S2R R9, SR_CgaCtaId ;  /* 0x0000000000097919 */ /* 0x000e220000008800 */
[--C-:B------:R-:W-:Y:S01]  /*0570*/  IMAD.IADD R5, R3, 0x1, R7.reuse ;  /* 0x0000000103057824 */ /* 0x100fe200078e0207 */
[----:B------:R-:W-:Y:S01]  /*0580*/  MOV R4, 0x400 ;  /* 0x0000040000047802 */ /* 0x000fe20000000f00 */
[C---:B------:R-:W-:Y:S01]  /*0590*/  VIADD R3, R7.reuse, 0x2 ;  /* 0x0000000207037836 */ /* 0x040fe20000000000 */
[C---:B------:R-:W-:Y:S01]  /*05a0*/  LOP3.LUT R13, R7.reuse, 0xf, RZ, 0xc0, !PT ;  /* 0x0000000f070d7812 */ /* 0x040fe200078ec0ff */
[C---:B------:R-:W-:Y:S02]  /*05b0*/  VIADD R6, R7.reuse, 0x3 ;  /* 0x0000000307067836 */ /* 0x040fe40000000000 */
        /* <DEDUP_REMOVED lines=11> */
.L_x_724:
        /* <DEDUP_REMOVED lines=32> */
[----:B------:R-:W-:Y:S01]  /*0870*/  IMAD R32, R32, 0x44, R4 ;  /* 0x0000004420207824 */ /* 0x000fe200078e0204 */
[----:B------:R-:W-:Y:S02]  /*0880*/  LOP3.LUT R33, R33, 0x3ffffffc, RZ, 0xc0, !PT ;  /* 0x3ffffffc21217812 */ /* 0x000fe400078ec0ff */
[----:B------:R-:W-:Y:S02]  /*0890*/  LOP3.LUT R31, R36, 0xf, RZ, 0xc0, !PT ;  /* 0x0000000f241f7812 */ /* 0x000fe400078ec0ff */
[----:B------:R-:W-:Y:S01]  /*08a0*/  LOP3.LUT R34, R34, 0x3ffffffc, RZ, 0xc0, !PT ;  /* 0x3ffffffc22227812 */ /* 0x000fe200078ec0ff */
[----:B------:R-:W-:Y:S01]  /*08b0*/  IMAD.IADD R33, R26, 0x1, R33 ;  /* 0x000000011a217824 */ /* 0x000fe200078e0221 */
[----:B------:R-:W-:Y:S01]  /*08c0*/  SHF.R.U32.HI R36, RZ, 0x2, R36 ;  /* 0x00000002ff247819 */ /* 0x000fe20000011624 */
[----:B------:R-:W-:Y:S01]  /*08d0*/  IMAD R31, R31, 0x44, R4 ;  /* 0x000000441f1f7824 */ /* 0x000fe200078e0204 */
[----:B------:R-:W-:Y:S01]  /*08e0*/  LOP3.LUT R35, R35, 0x3ffffffc, RZ, 0xc0, !PT ;  /* 0x3ffffffc23237812 */ /* 0x000fe200078ec0ff */
[----:B------:R-:W-:Y:S01]  /*08f0*/  IMAD.IADD R34, R7, 0x1, R34 ;  /* 0x0000000107227824 */ /* 0x000fe200078e0222 */
[----:B------:R-:W-:-:S03]  /*0900*/  LOP3.LUT R36, R36, 0x3ffffffc, RZ, 0xc0, !PT ;  /* 0x3ffffffc24247812 */ /* 0x000fc600078ec0ff */
[----:B------:R-:W-:Y:S02]  /*0910*/  IMAD.IADD R32, R32, 0x1, R35 ;  /* 0x0000000120207824 */ /* 0x000fe400078e0223 */
[----:B------:R-:W-:Y:S02]  /*0920*/  VIADD R35, R5, 0x3 ;  /* 0x0000000305237836 */ /* 0x000fe40000000000 */
[----:B------:R-:W-:Y:S02]  /*0930*/  IMAD.IADD R31, R31, 0x1, R36 ;  /* 0x000000011f1f7824 */ /* 0x000fe400078e0224 */
[----:B------:R-:W-:Y:S02]  /*0940*/  VIADD R36, R3, 0x1 ;  /* 0x0000000103247836 */ /* 0x000fe40000000000 */
[----:B------:R-:W-:Y:S01]  /*0950*/  IMAD R5, R0, 0x10, R5 ;  /* 0x0000001000057824 */ /* 0x000fe200078e0205 */
[----:B--2---:R0:W-:Y:S04]  /*0960*/  STS [R33], R8 ;  /* 0x0000000821007388 */ /* 0x0041e80000000800 */
[----:B------:R1:W-:Y:S01]  /*0970*/  STS [R34], R9 ;  /* 0x0000000922007388 */ /* 0x0003e20000000800 */
[----:B0-----:R-:W-:-:S02]  /*0980*/  IADD3 R33, PT, PT, R27, 0x1, RZ ;  /* 0x000000011b217810 */ /* 0x001fc40007ffe0ff */
[----:B------:R-:W-:Y:S02]  /*0990*/  LOP3.LUT R8, R36, 0xf, RZ, 0xc0, !PT ;  /* 0x0000000f24087812 */ /* 0x000fe400078ec0ff */
[----:B-1----:R-:W-:Y:S02]  /*09a0*/  LOP3.LUT R9, R35, 0xf, RZ, 0xc0, !PT ;  /* 0x0000000f23097812 */ /* 0x002fe400078ec0ff */
[----:B------:R-:W-:Y:S01]  /*09b0*/  SHF.R.U32.HI R34, RZ, 0x2, R35 ;  /* 0x00000002ff227819 */ /* 0x000fe20000011623 */
[----:B------:R-:W-:Y:S01]  /*09c0*/  VIADD R35, R27, 0x2 ;  /* 0x000000021b237836 */ /* 0x000fe20000000000 */
[----:B------:R-:W-:Y:S01]  /*09d0*/  SHF.R.U32.HI R33, RZ, 0x2, R33 ;  /* 0x00000002ff217819 */ /* 0x000fe20000011621 */
[--C-:B------:R-:W-:Y:S01]  /*09e0*/  IMAD R9, R9, 0x44, R4.reuse ;  /* 0x0000004409097824 */ /* 0x100fe200078e0204 */
[----:B------:R-:W-:Y:S01]  /*09f0*/  LOP3.LUT R34, R34, 0x3ffffffc, RZ, 0xc0, !PT ;  /* 0x3ffffffc22227812 */ /* 0x000fe200078ec0ff */
[----:B------:R-:W-:Y:S01]  /*0a00*/  IMAD R8, R8, 0x44, R4 ;  /* 0x0000004408087824 */ /* 0x000fe200078e0204 */
[----:B------:R-:W-:Y:S01]  /*0a10*/  LOP3.LUT R33, R33, 0x3ffffffc, RZ, 0xc0, !PT ;  /* 0x3ffffffc21217812 */ /* 0x000fe200078ec0ff */
[----:B------:R-:W-:Y:S01]  /*0a20*/  IMAD R27, R0, 0x10, R27 ;  /* 0x00000010001b7824 */ /* 0x000fe200078e021b */
[----:B------:R-:W-:Y:S01]  /*0a30*/  SHF.R.U32.HI R36, RZ, 0x2, R36 ;  /* 0x00000002ff247819 */ /* 0x000fe20000011624 */
[----:B------:R-:W-:Y:S01]  /*0a40*/  IMAD.IADD R9, R9, 0x1, R34 ;  /* 0x0000000109097824 */ /* 0x000fe200078e0222 */
[----:B------:R-:W-:Y:S01]  /*0a50*/  SHF.R.U32.HI R35, RZ, 0x2, R35 ;  /* 0x00000002ff237819 */ /* 0x000fe20000011623 */
[----:B------:R-:W-:Y:S01]  /*0a60*/  IMAD.IADD R33, R24, 0x1, R33 ;  /* 0x0000000118217824 */ /* 0x000fe200078e0221 */
[----:B------:R-:W-:Y:S01]  /*0a70*/  LOP3.LUT R36, R36, 0x3ffffffc, RZ, 0xc0, !PT ;  /* 0x3ffffffc24247812 */ /* 0x000fe200078ec0ff */
[----:B------:R-:W-:Y:S01]  /*0a80*/  VIADD R34, R3, 0x2 ;  /* 0x0000000203227836 */ /* 0x000fe20000000000 */
[----:B------:R-:W-:-:S02]  /*0a90*/  LOP3.LUT R35, R35, 0x3ffffffc, RZ, 0xc0, !PT ;  /* 0x3ffffffc23237812 */ /* 0x000fc400078ec0ff */
[----:B------:R0:W-:Y:S01]  /*0aa0*/  STS [R33], R10 ;  /* 0x0000000a21007388 */ /* 0x0001e20000000800 */
[----:B------:R-:W-:Y:S01]  /*0ab0*/  IMAD.IADD R8, R8, 0x1, R36 ;  /* 0x0000000108087824 */ /* 0x000fe200078e0224 */
[----:B------:R-:W-:Y:S02]  /*0ac0*/  IADD3 R35, PT, PT, R25, R35, RZ ;  /* 0x0000002319237210 */ /* 0x000fe40007ffe0ff */
[----:B------:R-:W-:-:S03]  /*0ad0*/  SHF.R.U32.HI R36, RZ, 0x2, R34 ;  /* 0x00000002ff247819 */ /* 0x000fc60000011622 */
[----:B------:R1:W-:Y:S01]  /*0ae0*/  STS [R35], R11 ;  /* 0x0000000b23007388 */ /* 0x0003e20000000800 */
[----:B------:R-:W-:Y:S02]  /*0af0*/  LOP3.LUT R36, R36, 0x3ffffffc, RZ, 0xc0, !PT ;  /* 0x3ffffffc24247812 */ /* 0x000fe400078ec0ff */
[----:B0-----:R-:W-:Y:S01]  /*0b00*/  LOP3.LUT R33, R34, 0xf, RZ, 0xc0, !PT ;  /* 0x0000000f22217812 */ /* 0x001fe200078ec0ff */
[----:B------:R-:W-:Y:S01]  /*0b10*/  VIADD R34, R3, 0x3 ;  /* 0x0000000303227836 */ /* 0x000fe20000000000 */
[----:B---3--:R0:W-:Y:S01]  /*0b20*/  STS [R28], R12 ;  /* 0x0000000c1c007388 */ /* 0x0081e20000000800 */
[----:B------:R-:W-:Y:S02]  /*0b30*/  IMAD R3, R0, 0x10, R3 ;  /* 0x0000001000037824 */ /* 0x000fe400078e0203 */
[----:B------:R-:W-:Y:S01]  /*0b40*/  IMAD R33, R33, 0x44, R4 ;  /* 0x0000004421217824 */ /* 0x000fe200078e0204 */
[----:B------:R2:W-:Y:S01]  /*0b50*/  STS [R32], R13 ;  /* 0x0000000d20007388 */ /* 0x0005e20000000800 */
[----:B-1----:R-:W-:Y:S01]  /*0b60*/  VIADD R35, R6, 0x1 ;  /* 0x0000000106237836 */ /* 0x002fe20000000000 */
[----:B------:R-:W-:Y:S01]  /*0b70*/  LOP3.LUT R11, R34, 0xf, RZ, 0xc0, !PT ;  /* 0x0000000f220b7812 */ /* 0x000fe200078ec0ff */
[----:B------:R-:W-:Y:S01]  /*0b80*/  IMAD.IADD R33, R33, 0x1, R36 ;  /* 0x0000000121217824 */ /* 0x000fe200078e0224 */
[----:B------:R-:W-:Y:S01]  /*0b90*/  SHF.R.U32.HI R34, RZ, 0x2, R34 ;  /* 0x00000002ff227819 */ /* 0x000fe20000011622 */
[----:B------:R2:W-:Y:S01]  /*0ba0*/  STS [R31], R14 ;  /* 0x0000000e1f007388 */ /* 0x0005e20000000800 */
        /* <DEDUP_REMOVED lines=10> */
[----:B0-----:R-:W-:Y:S01]  /*0c50*/  IADD3 R12, PT, PT, R27, -0x1, RZ ;  /* 0xffffffff1b0c7810 */ /* 0x001fe20007ffe0ff */
[----:B------:R-:W-:Y:S01]  /*0c60*/  IMAD.IADD R10, R10, 0x1, R35 ;  /* 0x000000010a0a7824 */ /* 0x000fe200078e0223 */
[----:B------:R-:W-:Y:S01]  /*0c70*/  LOP3.LUT R35, R37, 0xf, RZ, 0xc0, !PT ;  /* 0x0000000f25237812 */ /* 0x000fe200078ec0ff */
[----:B------:R2:W-:Y:S01]  /*0c80*/  STS [R8], R17 ;  /* 0x0000001108007388 */ /* 0x0005e20000000800 */
[----:B------:R-:W-:Y:S01]  /*0c90*/  SHF.R.U32.HI R37, RZ, 0x2, R37 ;  /* 0x00000002ff257819 */ /* 0x000fe20000011625 */
[----:B------:R-:W-:Y:S01]  /*0ca0*/  IMAD R6, R0, 0x10, R6 ;  /* 0x0000001000067824 */ /* 0x000fe200078e0206 */
        /* <DEDUP_REMOVED lines=16> */
.L_x_719:
[----:B------:R-:W-:Y:S05]  /*0db0*/  BSYNC.RECONVERGENT B0 ;  /* 0x0000000000007941 */ /* 0x000fea0003800200 */
.L_x_718:
        /* <DEDUP_REMOVED lines=9> */
[----:B------:R-:W-:Y:S01]  /*0e50*/  MOV R8, 0xec0 ;  /* 0x00000ec000087802 */ /* 0x000fe20000000f00 */
[----:B--2---:R-:W-:-:S02]  /*0e60*/  USHF.L.U32 UR4, UR4, 0xa, URZ ;  /* 0x0000000a04047899 */ /* 0x004fc400080006ff */
[----:B------:R-:W-:-:S05]  /*0e70*/  IMAD.MOV R3, RZ, RZ, -R3 ;  /* 0x000000ffff037224 */ /* 0x000fca00078e0a03 */
[----:B------:R-:W-:-:S04]  /*0e80*/  PRMT R3, R3, 0x7710, RZ ;  /* 0x0000771003037816 */ /* 0x000fc800000000ff */
[----:B------:R-:W-:-:S04]  /*0e90*/  IADD3 R3, PT, PT, R3, 0x3ff, RZ ;  /* 0x000003ff03037810 */ /* 0x000fc80007ffe0ff */
[----:B------:R-:W-:-:S07]  /*0ea0*/  LOP3.LUT R3, R3, 0xffff, RZ, 0xc0, !PT ;  /* 0x0000ffff03037812 */ /* 0x000fce00078ec0ff */
[----:B------:R-:W-:Y:S05]  /*0eb0*/  CALL.REL.NOINC `($__internal_35_$__cuda_sm20_div_u16) ;  /* 0x0000001800787944 */ /* 0x000fea0003c00000 */
        /* <DEDUP_REMOVED lines=15> */
.L_x_727:
[----:B------:R-:W-:Y:S01]  /*0fb0*/  IMAD R6, R4, 0x4, R5 ;  /* 0x0000000404067824 */ /* 0x000fe200078e0205 */
[----:B------:R-:W-:Y:S01]  /*0fc0*/  IADD3 R3, PT, PT, R3, 0x1, RZ ;  /* 0x0000000103037810 */ /* 0x000fe20007ffe0ff */
[----:B------:R-:W-:-:S03]  /*0fd0*/  IMAD.IADD R4, R0, 0x1, R4 ;  /* 0x0000000100047824 */ /* 0x000fc600078e0204 */
[----:B------:R0:W-:Y:S01]  /*0fe0*/  STS [R6], RZ ;  /* 0x000000ff06007388 */ /* 0x0001e20000000800 */
[----:B------:R-:W-:-:S04]  /*0ff0*/  LOP3.LUT R7, R3, R8, RZ, 0x3c, !PT ;  /* 0x0000000803077212 */ /* 0x000fc800078e3cff */
[----:B------:R-:W-:-:S13]  /*1000*/  ISETP.NE.AND P1, PT, R7, 0x2, PT ;  /* 0x000000020700780c */ /* 0x000fda0003f25270 */
[----:B0-----:R-:W-:Y:S05]  /*1010*/  @P1 BRA `(.L_x_727) ;  /* 0xfffffffc00e41947 */ /* 0x001fea000383ffff */
.L_x_726:
[----:B------:R-:W-:Y:S05]  /*1020*/  BSYNC.RECONVERGENT B0 ;  /* 0x0000000000007941 */ /* 0x000fea0003800200 */
.L_x_725:
        /* <DEDUP_REMOVED lines=8> */
.L_x_730:
        /* <DEDUP_REMOVED lines=11> */
.L_x_729:
[----:B------:R-:W-:Y:S05]  /*1160*/  BSYNC.RECONVERGENT B0 ;  /* 0x0000000000007941 */ /* 0x000fea0003800200 */
.L_x_728:
[----:B------:R-:W-:Y:S04]  /*1170*/  BSSY.RECONVERGENT B0, `(.L_x_731) ;  /* 0x000005b000007945 */ /* 0x000fe80003800200 */
[----:B------:R-:W-:Y:S05]  /*1180*/  @P0 BRA `(.L_x_732) ;  /* 0x0000000400640947 */ /* 0x000fea0003800000 */
[----:B------:R-:W0:Y:S01]  /*1190*/  I2F.U32.RP R9, R3 ;  /* 0x0000000300097306 */ /* 0x000e220000209000 */
        /* <DEDUP_REMOVED lines=30> */
[----:B------:R-:W2:Y:S01]  /*1380*/  LDCU UR6, c[0x0][0x388] ;  /* 0x00007100ff0677ac */ /* 0x000ea20008000800 */
[----:B------:R-:W-:Y:S01]  /*1390*/  VIADD R4, R4, 0x1 ;  /* 0x0000000104047836 */ /* 0x000fe20000000000 */
[----:B------:R-:W-:Y:S02]  /*13a0*/  UMOV UR5, 0x400 ;  /* 0x0000040000057882 */ /* 0x000fe40000000000 */
[----:B------:R-:W-:-:S03]  /*13b0*/  UIADD3 UR5, UPT, UPT, UR5, 0x480, URZ ;  /* 0x0000048005057890 */ /* 0x000fc6000fffe0ff */
[----:B------:R-:W3:Y:S01]  /*13c0*/  LDC.64 R8, c[0x0][0x390] ;  /* 0x0000e400ff087b82 */ /* 0x000ee20000000a00 */
[----:B------:R-:W-:-:S04]  /*13d0*/  LOP3.LUT R4, R4, 0x3, RZ, 0xc0, !PT ;  /* 0x0000000304047812 */ /* 0x000fc800078ec0ff */
[----:B------:R-:W-:Y:S01]  /*13e0*/  IADD3 R12, PT, PT, -R4, RZ, RZ ;  /* 0x000000ff040c7210 */ /* 0x000fe20007ffe1ff */
[----:B--2---:R-:W-:Y:S02]  /*13f0*/  UIMAD UR6, UR8, UR6, UR4 ;  /* 0x00000006080672a4 */ /* 0x004fe4000f8e0204 */
[----:B-1----:R-:W-:-:S04]  /*1400*/  ULEA UR5, UR7, UR5, 0x18 ;  /* 0x0000000507057291 */ /* 0x002fc8000f8ec0ff */
[----:B------:R-:W-:Y:S02]  /*1410*/  VIADD R10, R2, UR6 ;  /* 0x00000006020a7c36 */ /* 0x000fe40008000000 */
[----:B0-----:R-:W-:-:S07]  /*1420*/  LEA R11, R13, UR5, 0x4 ;  /* 0x000000050d0b7c11 */ /* 0x001fce000f8e20ff */
.L_x_735:
[----:B---3--:R-:W-:-:S06]  /*1430*/  IMAD.WIDE.U32 R4, R10, 0x4, R8 ;  /* 0x000000040a047825 */ /* 0x008fcc00078e0008 */
[----:B------:R-:W2:Y:S01]  /*1440*/  LDG.E.128.CONSTANT R4, desc[UR10][R4.64] ;  /* 0x0000000a04047981 */ /* 0x000ea2000c1e9d00 */
[----:B------:R-:W-:Y:S02]  /*1450*/  VIADD R12, R12, 0x1 ;  /* 0x000000010c0c7836 */ /* 0x000fe40000000000 */
[--C-:B------:R-:W-:Y:S02]  /*1460*/  IMAD.IADD R2, R2, 0x1, R3.reuse ;  /* 0x0000000102027824 */ /* 0x100fe400078e0203 */
[----:B------:R-:W-:Y:S01]  /*1470*/  IMAD.IADD R10, R10, 0x1, R3 ;  /* 0x000000010a0a7824 */ /* 0x000fe200078e0203 */
[----:B------:R-:W-:Y:S01]  /*1480*/  ISETP.NE.AND P1, PT, R12, RZ, PT ;  /* 0x000000ff0c00720c */ /* 0x000fe20003f25270 */
[----:B--2---:R0:W-:Y:S02]  /*1490*/  STS.128 [R11], R4 ;  /* 0x000000040b007388 */ /* 0x0041e40000000c00 */
[----:B0-----:R-:W-:-:S10]  /*14a0*/  LEA R11, R0, R11, 0x4 ;  /* 0x0000000b000b7211 */ /* 0x001fd400078e20ff */
[----:B------:R-:W-:Y:S05]  /*14b0*/  @P1 BRA `(.L_x_735) ;  /* 0xfffffffc00dc1947 */ /* 0x000fea000383ffff */
.L_x_734:
[----:B------:R-:W-:Y:S05]  /*14c0*/  BSYNC.RECONVERGENT B1 ;  /* 0x0000000000017941 */ /* 0x000fea0003800200 */
.L_x_733:
        /* <DEDUP_REMOVED lines=9> */
[C-C-:B------:R-:W-:Y:S02]  /*1560*/  IMAD R23, R0.reuse, 0xc, R27.reuse ;  /* 0x0000000c00177824 */ /* 0x140fe400078e021b */
[----:B------:R-:W-:Y:S02]  /*1570*/  IMAD R29, R0, 0x8, R27 ;  /* 0x00000008001d7824 */ /* 0x000fe400078e021b */
[----:B------:R-:W-:Y:S01]  /*1580*/  IMAD.IADD R31, R27, 0x1, R3 ;  /* 0x000000011b1f7824 */ /* 0x000fe200078e0203 */
[----:B------:R-:W-:-:S07]  /*1590*/  LEA R25, R2, UR5, 0x2 ;  /* 0x0000000502197c11 */ /* 0x000fce000f8e10ff */
.L_x_736:
        /* <DEDUP_REMOVED lines=24> */
.L_x_732:
[----:B------:R-:W-:Y:S05]  /*1720*/  BSYNC.RECONVERGENT B0 ;  /* 0x0000000000007941 */ /* 0x000fea0003800200 */
.L_x_731:
[----:B------:R-:W0:Y:S01]  /*1730*/  S2R R33, SR_TID.X ;  /* 0x0000000000217919 */ /* 0x000e220000002100 */
[----:B------:R-:W2:Y:S01]  /*1740*/  S2UR UR7, SR_CgaCtaId ;  /* 0x00000000000779c3 */ /* 0x000ea20000008800 */
[----:B------:R-:W-:-:S07]  /*1750*/  UMOV UR5, 0x400 ;  /* 0x0000040000057882 */ /* 0x000fce0000000000 */
[----:B------:R-:W-:Y:S01]  /*1760*/  BAR.SYNC.DEFER_BLOCKING 0x0 ;  /* 0x0000000000007b1d */ /* 0x000fe20000010000 */
[----:B--2---:R-:W-:Y:S01]  /*1770*/  ULEA UR6, UR7, UR5, 0x18 ;  /* 0x0000000507067291 */ /* 0x004fe2000f8ec0ff */
[C---:B0-----:R-:W-:Y:S01]  /*1780*/  IMAD.SHL.U32 R34, R33.reuse, 0x4, RZ ;  /* 0x0000000421227824 */ /* 0x041fe200078e00ff */
[--C-:B------:R-:W-:Y:S01]  /*1790*/  SHF.R.U32.HI R31, RZ, 0x6, R33.reuse ;  /* 0x00000006ff1f7819 */ /* 0x100fe20000011621 */
[C---:B------:R-:W-:Y:S01]  /*17a0*/  VIADD R4, R33.reuse, 0x1 ;  /* 0x0000000121047836 */ /* 0x040fe20000000000 */
[C---:B------:R-:W-:Y:S01]  /*17b0*/  IADD3 R5, PT, PT, R33.reuse, 0x2, RZ ;  /* 0x0000000221057810 */ /* 0x040fe20007ffe0ff */
[C---:B------:R-:W-:Y:S01]  /*17c0*/  VIADD R28, R33.reuse, 0x3 ;  /* 0x00000003211c7836 */ /* 0x040fe20000000000 */
[----:B------:R-:W-:Y:S01]  /*17d0*/  LOP3.LUT R2, R34, 0x3c, RZ, 0xc0, !PT ;  /* 0x0000003c22027812 */ /* 0x000fe200078ec0ff */
[C---:B-1----:R-:W-:Y:S01]  /*17e0*/  VIADD R26, R33.reuse, 0x4 ;  /* 0x00000004211a7836 */ /* 0x042fe20000000000 */
[----:B------:R-:W-:Y:S01]  /*17f0*/  LOP3.LUT R10, R4, 0xf, RZ, 0xc0, !PT ;  /* 0x0000000f040a7812 */ /* 0x000fe200078ec0ff */
[----:B------:R-:W-:Y:S01]  /*1800*/  VIADD R24, R33, 0x5 ;  /* 0x0000000521187836 */ /* 0x000fe20000000000 */
[----:B------:R-:W-:Y:S01]  /*1810*/  LOP3.LUT R9, R5, 0xf, RZ, 0xc0, !PT ;  /* 0x0000000f05097812 */ /* 0x000fe200078ec0ff */
[----:B------:R-:W-:Y:S01]  /*1820*/  VIADD R2, R2, UR6 ;  /* 0x0000000602027c36 */ /* 0x000fe20008000000 */
[----:B------:R-:W-:Y:S01]  /*1830*/  UIADD3 UR6, UPT, UPT, UR5, 0x480, URZ ;  /* 0x0000048005067890 */ /* 0x000fe2000fffe0ff */
[----:B------:R-:W-:Y:S01]  /*1840*/  LOP3.LUT R28, R28, 0xf, RZ, 0xc0, !PT ;  /* 0x0000000f1c1c7812 */ /* 0x000fe200078ec0ff */
[----:B------:R-:W-:Y:S01]  /*1850*/  VIADD R21, R33, 0x6 ;  /* 0x0000000621157836 */ /* 0x000fe20000000000 */
[----:B------:R-:W-:Y:S01]  /*1860*/  LOP3.LUT R26, R26, 0xf, RZ, 0xc0, !PT ;  /* 0x0000000f1a1a7812 */ /* 0x000fe200078ec0ff */
[----:B------:R-:W-:Y:S01]  /*1870*/  IMAD R31, R31, 0x44, R2 ;  /* 0x000000441f1f7824 */ /* 0x000fe200078e0202 */
[----:B------:R-:W-:Y:S01]  /*1880*/  ULEA UR6, UR7, UR6, 0x18 ;  /* 0x0000000607067291 */ /* 0x000fe2000f8ec0ff */
[C---:B------:R-:W-:Y:S01]  /*1890*/  IMAD.SHL.U32 R2, R33.reuse, 0x10, RZ ;  /* 0x0000001021027824 */ /* 0x040fe200078e00ff */
[----:B------:R-:W-:Y:S01]  /*18a0*/  LOP3.LUT R24, R24, 0xf, RZ, 0xc0, !PT ;  /* 0x0000000f18187812 */ /* 0x000fe200078ec0ff */
[C---:B------:R-:W-:Y:S01]  /*18b0*/  VIADD R17, R33.reuse, 0x9 ;  /* 0x0000000921117836 */ /* 0x040fe20000000000 */
[----:B------:R-:W0:Y:S01]  /*18c0*/  LDS R37, [R31] ;  /* 0x000000001f257984 */ /* 0x000e220000000800 */
[C---:B------:R-:W-:Y:S01]  /*18d0*/  LOP3.LUT R12, R33.reuse, 0xf, RZ, 0xc0, !PT ;  /* 0x0000000f210c7812 */ /* 0x040fe200078ec0ff */
[C---:B------:R-:W-:Y:S01]  /*18e0*/  VIADD R15, R33.reuse, 0xa ;  /* 0x0000000a210f7836 */ /* 0x040fe20000000000 */
[----:B------:R-:W-:Y:S01]  /*18f0*/  LOP3.LUT R3, R2, 0x3f0, RZ, 0xc0, !PT ;  /* 0x000003f002037812 */ /* 0x000fe200078ec0ff */
[----:B------:R-:W-:Y:S01]  /*1900*/  VIADD R13, R33, 0xb ;  /* 0x0000000b210d7836 */ /* 0x000fe20000000000 */
[----:B------:R-:W-:Y:S01]  /*1910*/  LOP3.LUT R5, R10, 0x3f0, R2, 0xf8, !PT ;  /* 0x000003f00a057812 */ /* 0x000fe200078ef802 */
[----:B------:R-:W-:Y:S01]  /*1920*/  UIADD3 UR5, UPT, UPT, UR5, 0x1480, URZ ;  /* 0x0000148005057890 */ /* 0x000fe2000fffe0ff */
[----:B------:R-:W-:-:S02]  /*1930*/  LOP3.LUT R4, R3, 0xf, R33, 0xf8, !PT ;  /* 0x0000000f03047812 */ /* 0x000fc400078ef821 */
[----:B------:R-:W-:Y:S01]  /*1940*/  LEA R5, R5, UR6, 0x2 ;  /* 0x0000000605057c11 */ /* 0x000fe2000f8e10ff */
[----:B------:R-:W-:Y:S01]  /*1950*/  ULEA UR7, UR7, UR5, 0x18 ;  /* 0x0000000507077291 */ /* 0x000fe2000f8ec0ff */
[----:B------:R-:W-:Y:S02]  /*1960*/  LEA R4, R4, UR6, 0x2 ;  /* 0x0000000604047c11 */ /* 0x000fe4000f8e10ff */
[--C-:B------:R-:W-:Y:S01]  /*1970*/  LOP3.LUT R6, R9, 0x3f0, R2.reuse, 0xf8, !PT ;  /* 0x000003f009067812 */ /* 0x100fe200078ef802 */
[----:B------:R-:W-:Y:S01]  /*1980*/  LDS R29, [R5] ;  /* 0x00000000051d7984 */ /* 0x000fe20000000800 */
[----:B------:R-:W-:Y:S02]  /*1990*/  LOP3.LUT R7, R28, 0x3f0, R2, 0xf8, !PT ;  /* 0x000003f01c077812 */ /* 0x000fe400078ef802 */
[----:B------:R-:W-:Y:S01]  /*19a0*/  LEA R6, R6, UR6, 0x2 ;  /* 0x0000000606067c11 */ /* 0x000fe2000f8e10ff */
[----:B------:R1:W-:Y:S01]  /*19b0*/  LDS R30, [R4] ;  /* 0x00000000041e7984 */ /* 0x0003e20000000800 */
[----:B------:R-:W-:-:S02]  /*19c0*/  LEA R7, R7, UR6, 0x2 ;  /* 0x0000000607077c11 */ /* 0x000fc4000f8e10ff */
[--C-:B------:R-:W-:Y:S01]  /*19d0*/  LOP3.LUT R8, R26, 0x3f0, R2.reuse, 0xf8, !PT ;  /* 0x000003f01a087812 */ /* 0x100fe200078ef802 */
[----:B------:R2:W-:Y:S01]  /*19e0*/  LDS R27, [R6] ;  /* 0x00000000061b7984 */ /* 0x0005e20000000800 */
[----:B------:R-:W-:Y:S02]  /*19f0*/  LOP3.LUT R21, R21, 0xf, RZ, 0xc0, !PT ;  /* 0x0000000f15157812 */ /* 0x000fe400078ec0ff */
[----:B------:R-:W-:Y:S01]  /*1a00*/  LEA R23, R8, UR6, 0x2 ;  /* 0x0000000608177c11 */ /* 0x000fe2000f8e10ff */
[----:B------:R3:W-:Y:S01]  /*1a10*/  LDS R25, [R7] ;  /* 0x0000000007197984 */ /* 0x0007e20000000800 */
[--C-:B-1----:R-:W-:Y:S02]  /*1a20*/  LOP3.LUT R4, R24, 0x3f0, R2.reuse, 0xf8, !PT ;  /* 0x000003f018047812 */ /* 0x102fe400078ef802 */
[----:B------:R-:W-:Y:S02]  /*1a30*/  IADD3 R11, PT, PT, R33, 0x7, RZ ;  /* 0x00000007210b7810 */ /* 0x000fe40007ffe0ff */
[----:B------:R-:W-:Y:S01]  /*1a40*/  LEA R22, R4, UR6, 0x2 ;  /* 0x0000000604167c11 */ /* 0x000fe2000f8e10ff */
[----:B------:R-:W-:Y:S01]  /*1a50*/  LDS R23, [R23] ;  /* 0x0000000017177984 */ /* 0x000fe20000000800 */
[----:B--2---:R-:W-:-:S02]  /*1a60*/  LOP3.LUT R6, R21, 0x3f0, R2, 0xf8, !PT ;  /* 0x000003f015067812 */ /* 0x004fc400078ef802 */
[----:B------:R-:W-:Y:S02]  /*1a70*/  LOP3.LUT R11, R11, 0xf, RZ, 0xc0, !PT ;  /* 0x0000000f0b0b7812 */ /* 0x000fe400078ec0ff */
[----:B------:R-:W-:Y:S01]  /*1a80*/  LEA R20, R6, UR6, 0x2 ;  /* 0x0000000606147c11 */ /* 0x000fe2000f8e10ff */
[----:B------:R-:W-:Y:S01]  /*1a90*/  LDS R22, [R22] ;  /* 0x0000000016167984 */ /* 0x000fe20000000800 */
[----:B---3--:R-:W-:Y:S02]  /*1aa0*/  LOP3.LUT R7, R11, 0x3f0, R2, 0xf8, !PT ;  /* 0x000003f00b077812 */ /* 0x008fe400078ef802 */
[----:B------:R-:W-:Y:S01]  /*1ab0*/  LOP3.LUT R3, R3, 0x8, R12, 0xf6, !PT ;  /* 0x0000000803037812 */ /* 0x000fe200078ef60c */
[----:B0-----:R0:W1:Y:S01]  /*1ac0*/  SHFL.IDX PT, R5, R37, R12, 0x101f ;  /* 0x00101f0c25057589 */ /* 0x00106200000e0000 */
[----:B------:R-:W-:Y:S02]  /*1ad0*/  LEA R7, R7, UR6, 0x2 ;  /* 0x0000000607077c11 */ /* 0x000fe4000f8e10ff */
[----:B------:R-:W-:Y:S01]  /*1ae0*/  LEA R18, R3, UR6, 0x2 ;  /* 0x0000000603127c11 */ /* 0x000fe2000f8e10ff */
[----:B------:R-:W2:Y:S01]  /*1af0*/  SHFL.IDX PT, R4, R37, R10, 0x101f ;  /* 0x00101f0a25047589 */ /* 0x000ea200000e0000 */
[----:B------:R-:W-:-:S02]  /*1b00*/  LOP3.LUT R17, R17, 0xf, RZ, 0xc0, !PT ;  /* 0x0000000f11117812 */ /* 0x000fc400078ec0ff */
[----:B------:R-:W-:Y:S01]  /*1b10*/  LOP3.LUT R15, R15, 0xf, RZ, 0xc0, !PT ;  /* 0x0000000f0f0f7812 */ /* 0x000fe200078ec0ff */
[----:B------:R1:W3:Y:S01]  /*1b20*/  SHFL.IDX PT, R8, R37, R9, 0x101f ;  /* 0x00101f0925087589 */ /* 0x0002e200000e0000 */
[----:B------:R-:W-:Y:S02]  /*1b30*/  LOP3.LUT R3, R17, 0x3f0, R2, 0xf8, !PT ;  /* 0x000003f011037812 */ /* 0x000fe400078ef802 */
[----:B0-----:R-:W-:Y:S01]  /*1b40*/  LOP3.LUT R12, R12, 0x8, RZ, 0x3c, !PT ;  /* 0x000000080c0c7812 */ /* 0x001fe200078e3cff */
[----:B------:R-:W-:Y:S01]  /*1b50*/  LDS R20, [R20] ;  /* 0x0000000014147984 */ /* 0x000fe20000000800 */
[----:B------:R-:W-:Y:S02]  /*1b60*/  LEA R16, R3, UR6, 0x2 ;  /* 0x0000000603107c11 */ /* 0x000fe4000f8e10ff */
[----:B------:R-:W-:Y:S01]  /*1b70*/  LOP3.LUT R13, R13, 0xf, RZ, 0xc0, !PT ;  /* 0x0000000f0d0d7812 */ /* 0x000fe200078ec0ff */
[----:B------:R-:W0:Y:S04]  /*1b80*/  SHFL.IDX PT, R6, R37, R28, 0x101f ;  /* 0x00101f1c25067589 */ /* 0x000e2800000e0000 */
[----:B------:R-:W-:Y:S04]  /*1b90*/  LDS R19, [R7] ;  /* 0x0000000007137984 */ /* 0x000fe80000000800 */
[----:B------:R-:W4:Y:S01]  /*1ba0*/  SHFL.IDX PT, R10, R37, R26, 0x101f ;  /* 0x00101f1a250a7589 */ /* 0x000f2200000e0000 */
[----:B-1----:R-:W-:-:S03]  /*1bb0*/  IMAD R9, R30, R5, RZ ;  /* 0x000000051e097224 */ /* 0x002fc600078e02ff */
[----:B------:R-:W-:Y:S01]  /*1bc0*/  LDS R18, [R18] ;  /* 0x0000000012127984 */ /* 0x000fe20000000800 */
[----:B--2---:R-:W-:Y:S01]  /*1bd0*/  IMAD R4, R29, R4, R9 ;  /* 0x000000041d047224 */ /* 0x004fe200078e0209 */
[----:B------:R-:W-:Y:S02]  /*1be0*/  IADD3 R9, PT, PT, R33, 0xd, RZ ;  /* 0x0000000d21097810 */ /* 0x000fe40007ffe0ff */
[----:B------:R-:W1:Y:S01]  /*1bf0*/  SHFL.IDX PT, R5, R37, R24, 0x101f ;  /* 0x00101f1825057589 */ /* 0x000e6200000e0000 */
[----:B---3--:R-:W-:Y:S01]  /*1c00*/  IMAD R8, R27, R8, R4 ;  /* 0x000000081b087224 */ /* 0x008fe200078e0204 */
[----:B------:R-:W-:Y:S02]  /*1c10*/  LOP3.LUT R9, R9, 0xf, RZ, 0xc0, !PT ;  /* 0x0000000f09097812 */ /* 0x000fe400078ec0ff */
[----:B------:R-:W2:Y:S04]  /*1c20*/  SHFL.IDX PT, R3, R37, R21, 0x101f ;  /* 0x00101f1525037589 */ /* 0x000ea800000e0000 */
[----:B------:R-:W3:Y:S01]  /*1c30*/  SHFL.IDX PT, R4, R37, R11, 0x101f ;  /* 0x00101f0b25047589 */ /* 0x000ee200000e0000 */
[----:B0-----:R-:W-:Y:S01]  /*1c40*/  IMAD R8, R25, R6, R8 ;  /* 0x0000000619087224 */ /* 0x001fe200078e0208 */
[----:B------:R-:W-:-:S02]  /*1c50*/  LOP3.LUT R6, R15, 0x3f0, R2, 0xf8, !PT ;  /* 0x000003f00f067812 */ /* 0x000fc400078ef802 */
[----:B------:R-:W-:Y:S02]  /*1c60*/  LDS R16, [R16] ;  /* 0x0000000010107984 */ /* 0x000fe40000000800 */
[----:B------:R-:W-:Y:S02]  /*1c70*/  LEA R14, R6, UR6, 0x2 ;  /* 0x00000006060e7c11 */ /* 0x000fe4000f8e10ff */
[----:B------:R-:W0:Y:S01]  /*1c80*/  SHFL.IDX PT, R7, R37, R12, 0x101f ;  /* 0x00101f0c25077589 */ /* 0x000e2200000e0000 */
[----:B----4-:R-:W-:Y:S01]  /*1c90*/  IMAD R10, R23, R10, R8 ;  /* 0x0000000a170a7224 */ /* 0x010fe200078e0208 */
[----:B------:R-:W-:Y:S02]  /*1ca0*/  LOP3.LUT R8, R13, 0x3f0, R2, 0xf8, !PT ;  /* 0x000003f00d087812 */ /* 0x000fe400078ef802 */
[----:B------:R-:W-:Y:S02]  /*1cb0*/  LDS R14, [R14] ;  /* 0x000000000e0e7984 */ /* 0x000fe40000000800 */
[----:B------:R-:W-:Y:S01]  /*1cc0*/  LEA R8, R8, UR6, 0x2 ;  /* 0x0000000608087c11 */ /* 0x000fe2000f8e10ff */
[----:B-1----:R-:W-:Y:S01]  /*1cd0*/  IMAD R5, R22, R5, R10 ;  /* 0x0000000516057224 */ /* 0x002fe200078e020a */
[----:B------:R-:W1:Y:S03]  /*1ce0*/  SHFL.IDX PT, R32, R37, R17, 0x101f ;  /* 0x00101f1125207589 */ /* 0x000e6600000e0000 */
[----:B--2---:R-:W-:Y:S01]  /*1cf0*/  IMAD R3, R20, R3, R5 ;  /* 0x0000000314037224 */ /* 0x004fe200078e0205 */
[----:B------:R2:W-:Y:S01]  /*1d00*/  LDS R12, [R8] ;  /* 0x00000000080c7984 */ /* 0x0005e20000000800 */
[----:B------:R-:W-:-:S02]  /*1d10*/  VIADD R5, R33, 0xe ;  /* 0x0000000e21057836 */ /* 0x000fc40000000000 */
[----:B---3--:R-:W-:Y:S01]  /*1d20*/  IMAD R4, R19, R4, R3 ;  /* 0x0000000413047224 */ /* 0x008fe200078e0203 */
[----:B------:R-:W-:Y:S01]  /*1d30*/  SHFL.IDX PT, R36, R37, R13, 0x101f ;  /* 0x00101f0d25247589 */ /* 0x000fe200000e0000 */
[----:B------:R-:W-:Y:S01]  /*1d40*/  VIADD R3, R33, 0xc ;  /* 0x0000000c21037836 */ /* 0x000fe20000000000 */
[----:B------:R-:W-:Y:S02]  /*1d50*/  LOP3.LUT R5, R5, 0xf, RZ, 0xc0, !PT ;  /* 0x0000000f05057812 */ /* 0x000fe400078ec0ff */
[----:B--2---:R-:W-:Y:S02]  /*1d60*/  LOP3.LUT R8, R9, 0x3f0, R2, 0xf8, !PT ;  /* 0x000003f009087812 */ /* 0x004fe400078ef802 */
[----:B------:R-:W-:Y:S01]  /*1d70*/  LOP3.LUT R3, R3, 0xf, RZ, 0xc0, !PT ;  /* 0x0000000f03037812 */ /* 0x000fe200078ec0ff */
[----:B0-----:R-:W-:Y:S01]  /*1d80*/  IMAD R6, R18, R7, R4 ;  /* 0x0000000712067224 */ /* 0x001fe200078e0204 */
[----:B------:R-:W-:Y:S01]  /*1d90*/  LEA R8, R8, UR6, 0x2 ;  /* 0x0000000608087c11 */ /* 0x000fe2000f8e10ff */
[----:B------:R-:W0:Y:S01]  /*1da0*/  SHFL.IDX PT, R4, R37, R15, 0x101f ;  /* 0x00101f0f25047589 */ /* 0x000e2200000e0000 */
[----:B------:R-:W-:Y:S01]  /*1db0*/  LOP3.LUT R10, R3, 0x3f0, R2, 0xf8, !PT ;  /* 0x000003f0030a7812 */ /* 0x000fe200078ef802 */
[----:B------:R-:W-:-:S02]  /*1dc0*/  VIADD R7, R33, 0xffffffff ;  /* 0xffffffff21077836 */ /* 0x000fc40000000000 */
[----:B------:R-:W-:Y:S01]  /*1dd0*/  SHFL.IDX PT, R35, R37, R3, 0x101f ;  /* 0x00101f0325237589 */ /* 0x000fe200000e0000 */
[----:B------:R-:W-:Y:S02]  /*1de0*/  LEA R10, R10, UR6, 0x2 ;  /* 0x000000060a0a7c11 */ /* 0x000fe4000f8e10ff */
[----:B------:R-:W-:Y:S01]  /*1df0*/  LOP3.LUT R7, R7, 0xf, RZ, 0xc0, !PT ;  /* 0x0000000f07077812 */ /* 0x000fe200078ec0ff */
[----:B------:R-:W-:Y:S01]  /*1e00*/  LDS R8, [R8] ;  /* 0x0000000008087984 */ /* 0x000fe20000000800 */
[----:B-1----:R-:W-:Y:S01]  /*1e10*/  IMAD R32, R16, R32, R6 ;  /* 0x0000002010207224 */ /* 0x002fe200078e0206 */
[--C-:B------:R-:W-:Y:S02]  /*1e20*/  LOP3.LUT R6, R5, 0x3f0, R2.reuse, 0xf8, !PT ;  /* 0x000003f005067812 */ /* 0x100fe400078ef802 */
[----:B------:R-:W1:Y:S01]  /*1e30*/  LDS R10, [R10] ;  /* 0x000000000a0a7984 */ /* 0x000e620000000800 */
[----:B------:R-:W-:Y:S02]  /*1e40*/  LOP3.LUT R33, R7, 0x3f0, R2, 0xf8, !PT ;  /* 0x000003f007217812 */ /* 0x000fe400078ef802 */
[----:B------:R-:W-:-:S02]  /*1e50*/  LEA R6, R6, UR6, 0x2 ;  /* 0x0000000606067c11 */ /* 0x000fc4000f8e10ff */
        /* <DEDUP_REMOVED lines=14> */
[----:B------:R-:W-:Y:S02]  /*1f40*/  IMAD.IADD R32, R33, 0x1, R32 ;  /* 0x0000000121207824 */ /* 0x000fe400078e0220 */
[C---:B0-----:R-:W-:Y:S01]  /*1f50*/  IMAD.SHL.U32 R37, R34.reuse, 0x4, RZ ;  /* 0x0000000422257824 */ /* 0x041fe200078e00ff */
[C---:B------:R-:W-:Y:S01]  /*1f60*/  IADD3 R36, PT, PT, R34.reuse, 0x2, RZ ;  /* 0x0000000222247810 */ /* 0x040fe20007ffe0ff */
[----:B------:R-:W-:-:S03]  /*1f70*/  VIADD R35, R34, 0x1 ;  /* 0x0000000122237836 */ /* 0x000fc60000000000 */
        /* <DEDUP_REMOVED lines=43> */
[----:B------:R-:W-:Y:S01]  /*2230*/  IMAD.SHL.U32 R20, R0, 0x4, RZ ;  /* 0x0000000400147824 */ /* 0x000fe200078e00ff */
[----:B------:R-:W-:Y:S01]  /*2240*/  MOV R21, R37 ;  /* 0x0000002500157202 */ /* 0x000fe20000000f00 */
[----:B------:R-:W1:Y:S01]  /*2250*/  S2UR UR5, SR_CTAID.X ;  /* 0x00000000000579c3 */ /* 0x000e620000002500 */
[----:B------:R-:W2:Y:S01]  /*2260*/  LDCU UR4, c[0x0][0x388] ;  /* 0x00007100ff0477ac */ /* 0x000ea20008000800 */
[----:B------:R-:W3:Y:S01]  /*2270*/  I2F.U32.RP R7, R20 ;  /* 0x0000001400077306 */ /* 0x000ee20000209000 */
[----:B------:R-:W-:Y:S01]  /*2280*/  ISETP.NE.U32.AND P2, PT, R20, RZ, PT ;  /* 0x000000ff1400720c */ /* 0x000fe20003f45070 */
[----:B------:R-:W-:Y:S01]  /*2290*/  IMAD.IADD R3, R21, 0x1, R20 ;  /* 0x0000000115037824 */ /* 0x000fe200078e0214 */
[----:B------:R-:W4:Y:S01]  /*22a0*/  LDCU UR6, c[0x0][0x384] ;  /* 0x00007080ff0677ac */ /* 0x000f220008000800 */
[----:B------:R-:W-:Y:S02]  /*22b0*/  BSSY.RECONVERGENT B0, `(.L_x_737) ;  /* 0x0000030000007945 */ /* 0x000fe40003800200 */
[----:B------:R-:W4:Y:S01]  /*22c0*/  S2UR UR8, SR_CTAID.Y ;  /* 0x00000000000879c3 */ /* 0x000f220000002600 */
[----:B------:R-:W-:-:S02]  /*22d0*/  ISETP.GE.U32.AND P0, PT, R3, 0x400, PT ;  /* 0x000004000300780c */ /* 0x000fc40003f06070 */
[C---:B------:R-:W-:Y:S02]  /*22e0*/  VIMNMX.U32 R6, PT, PT, R3.reuse, 0x400, !PT ;  /* 0x0000040003067848 */ /* 0x040fe40007fe0000 */
[----:B------:R-:W-:Y:S01]  /*22f0*/  SEL R8, RZ, 0x1, P0 ;  /* 0x00000001ff087807 */ /* 0x000fe20000000000 */
[----:B---3--:R-:W3:Y:S03]  /*2300*/  MUFU.RCP R7, R7 ;  /* 0x0000000700077308 */ /* 0x008ee60000001000 */
[----:B------:R-:W-:Y:S01]  /*2310*/  LOP3.LUT R3, R3, R8, RZ, 0xfc, !PT ;  /* 0x0000000803037212 */ /* 0x000fe200078efcff */
[----:B--2---:R-:W-:-:S04]  /*2320*/  USHF.R.U32.HI UR4, URZ, 0x4, UR4 ;  /* 0x00000004ff047899 */ /* 0x004fc80008011604 */
[----:B------:R-:W-:Y:S01]  /*2330*/  IMAD.IADD R3, R6, 0x1, -R3 ;  /* 0x0000000106037824 */ /* 0x000fe200078e0a03 */
[----:B-1----:R-:W-:-:S04]  /*2340*/  USHF.L.U32 UR5, UR5, 0x6, URZ ;  /* 0x0000000605057899 */ /* 0x002fc800080006ff */
[----:B----4-:R-:W-:Y:S01]  /*2350*/  UIMAD UR5, UR8, UR6, UR5 ;  /* 0x00000006080572a4 */ /* 0x010fe2000f8e0205 */
[----:B---3--:R-:W-:-:S04]  /*2360*/  VIADD R4, R7, 0xffffffe ;  /* 0x0ffffffe07047836 */ /* 0x008fc80000000000 */
[----:B------:R1:W2:Y:S02]  /*2370*/  F2I.FTZ.U32.TRUNC.NTZ R5, R4 ;  /* 0x0000000400057305 */ /* 0x0002a4000021f000 */
        /* <DEDUP_REMOVED lines=18> */
[----:B------:R-:W1:Y:S01]  /*24a0*/  LDC.64 R8, c[0x0][0x3a0] ;  /* 0x0000e800ff087b82 */ /* 0x000e620000000a00 */
[----:B------:R-:W-:Y:S01]  /*24b0*/  IADD3 R3, PT, PT, R3, 0x1, RZ ;  /* 0x0000000103037810 */ /* 0x000fe20007ffe0ff */
[----:B------:R-:W-:-:S03]  /*24c0*/  VIADD R11, R2, UR7 ;  /* 0x00000007020b7c36 */ /* 0x000fc60008000000 */
[----:B------:R-:W-:-:S05]  /*24d0*/  LOP3.LUT R3, R3, 0x3, RZ, 0xc0, !PT ;  /* 0x0000000303037812 */ /* 0x000fca00078ec0ff */
[----:B------:R-:W-:-:S07]  /*24e0*/  IMAD.MOV R10, RZ, RZ, -R3 ;  /* 0x000000ffff0a7224 */ /* 0x000fce00078e0a03 */
.L_x_739:
[----:B--2---:R2:W3:Y:S01]  /*24f0*/  LDS.128 R4, [R11] ;  /* 0x000000000b047984 */ /* 0x0044e20000000c00 */
[C---:B------:R-:W-:Y:S01]  /*2500*/  LOP3.LUT R3, R21.reuse, 0x3c, RZ, 0xc0, !PT ;  /* 0x0000003c15037812 */ /* 0x040fe200078ec0ff */
[----:B------:R-:W-:Y:S01]  /*2510*/  VIADD R10, R10, 0x1 ;  /* 0x000000010a0a7836 */ /* 0x000fe20000000000 */
[----:B------:R-:W-:Y:S02]  /*2520*/  SHF.R.U32.HI R2, RZ, 0x6, R21 ;  /* 0x00000006ff027819 */ /* 0x000fe40000011615 */
[----:B------:R-:W-:Y:S01]  /*2530*/  IADD3 R21, PT, PT, R21, R20, RZ ;  /* 0x0000001415157210 */ /* 0x000fe20007ffe0ff */
[----:B------:R-:W-:Y:S01]  /*2540*/  VIADD R3, R3, UR5 ;  /* 0x0000000503037c36 */ /* 0x000fe20008000000 */
[----:B------:R-:W-:Y:S01]  /*2550*/  ISETP.NE.AND P0, PT, R10, RZ, PT ;  /* 0x000000ff0a00720c */ /* 0x000fe20003f05270 */
[----:B--2---:R-:W-:Y:S02]  /*2560*/  IMAD R11, R0, 0x10, R11 ;  /* 0x00000010000b7824 */ /* 0x004fe400078e020b */
[----:B------:R-:W-:-:S04]  /*2570*/  IMAD R3, R2, UR4, R3 ;  /* 0x0000000402037c24 */ /* 0x000fc8000f8e0203 */
[----:B-1----:R-:W-:-:S05]  /*2580*/  IMAD.WIDE.U32 R2, R3, 0x4, R8 ;  /* 0x0000000403027825 */ /* 0x002fca00078e0008 */
[----:B---3--:R2:W-:Y:S01]  /*2590*/  STG.E.128 desc[UR10][R2.64], R4 ;  /* 0x0000000402007986 */ /* 0x0085e2000c101d0a */
[----:B------:R-:W-:Y:S05]  /*25a0*/  @P0 BRA `(.L_x_739) ;  /* 0xfffffffc00d00947 */ /* 0x000fea000383ffff */
.L_x_738:
[----:B------:R-:W-:Y:S05]  /*25b0*/  BSYNC.RECONVERGENT B0 ;  /* 0x0000000000007941 */ /* 0x000fea0003800200 */
.L_x_737:
[----:B------:R-:W-:Y:S05]  /*25c0*/  @!P1 EXIT ;  /* 0x000000000000994d */ /* 0x000fea0003800000 */
[----:B--2---:R-:W1:Y:S01]  /*25d0*/  LDC.64 R2, c[0x0][0x3a0] ;  /* 0x0000e800ff027b82 */ /* 0x004e620000000a00 */
[C-C-:B------:R-:W-:Y:S01]  /*25e0*/  IMAD R31, R0.reuse, 0xc, R21.reuse ;  /* 0x0000000c001f7824 */ /* 0x140fe200078e0215 */
[C---:B0-----:R-:W-:Y:S01]  /*25f0*/  LEA R37, R21.reuse, UR7, 0x2 ;  /* 0x0000000715257c11 */ /* 0x041fe2000f8e10ff */
[----:B------:R-:W-:Y:S02]  /*2600*/  IMAD R33, R0, 0x8, R21 ;  /* 0x0000000800217824 */ /* 0x000fe400078e0215 */
[----:B------:R-:W-:-:S07]  /*2610*/  IMAD.IADD R35, R21, 0x1, R20 ;  /* 0x0000000115237824 */ /* 0x000fce00078e0214 */
.L_x_740:
        /* <DEDUP_REMOVED lines=27> */
[----:B-1----:R-:W-:-:S04]  /*27d0*/  IMAD.WIDE.U32 R22, R28, 0x4, R2 ;  /* 0x000000041c167825 */ /* 0x002fc800078e0002 */
[----:B------:R-:W-:-:S04]  /*27e0*/  IMAD.WIDE.U32 R24, R25, 0x4, R2 ;  /* 0x0000000419187825 */ /* 0x000fc800078e0002 */
[----:B------:R-:W-:-:S04]  /*27f0*/  IMAD.WIDE.U32 R26, R27, 0x4, R2 ;  /* 0x000000041b1a7825 */ /* 0x000fc800078e0002 */
[----:B------:R-:W-:Y:S01]  /*2800*/  IMAD.WIDE.U32 R28, R29, 0x4, R2 ;  /* 0x000000041d1c7825 */ /* 0x000fe200078e0002 */
[----:B0-----:R0:W-:Y:S03]  /*2810*/  STG.E.128 desc[UR10][R22.64], R16 ;  /* 0x0000001016007986 */ /* 0x0011e6000c101d0a */
        /* <DEDUP_REMOVED lines=8> */
        .weak           $__internal_35_$__cuda_sm20_div_u16
        .type           $__internal_35_$__cuda_sm20_div_u16,@function
        .size           $__internal_35_$__cuda_sm20_div_u16,(.L_x_2373 - $__internal_35_$__cuda_sm20_div_u16)
$__internal_35_$__cuda_sm20_div_u16:
        /* <DEDUP_REMOVED lines=12> */
[----:B0-----:R-:W-:-:S05]  /*2960*/  FMUL R6, R6, R7 ;  /* 0x0000000706067220 */ /* 0x001fca0000400000 */
[----:B------:R-:W-:-:S05]  /*2970*/  IADD3 R6, PT, PT, R6, 0x2, RZ ;  /* 0x0000000206067810 */ /* 0x000fca0007ffe0ff */
[----:B------:R-:W-:-:S06]  /*2980*/  FMUL.RZ R3, R3, R6 ;  /* 0x0000000603037220 */ /* 0x000fcc000040c000 */
[----:B------:R-:W0:Y:S02]  /*2990*/  F2I.U32.TRUNC.NTZ R3, R3 ;  /* 0x0000000300037305 */ /* 0x000e24000020f000 */
[----:B0-----:R-:W-:Y:S01]  /*29a0*/  LOP3.LUT R6, R3, 0xffff, RZ, 0xc0, !PT ;  /* 0x0000ffff03067812 */ /* 0x001fe200078ec0ff */
[----:B------:R-:W-:Y:S01]  /*29b0*/  @!P0 IMAD.MOV.U32 R6, RZ, RZ, -0x1 ;  /* 0xffffffffff068424 */ /* 0x000fe200078e00ff */
[----:B------:R-:W-:Y:S06]  /*29c0*/  RET.REL.NODEC R4 `(_Z9cuda_gemmIiLj512ELj1ELj1ELj1024ELj16ELj16ELj128ELj0ELj1EEvjjjPKT_S2_PS0_jjj) ;  /* 0xffffffd4048c7950 */ /* 0x000fec0003c3ffff */
.L_x_741:
        /* <DEDUP_REMOVED lines=11> */
.L_x_2373:


//--------------------- .text._Z9cuda_gemmIiLj512ELj1ELj1ELj1024ELj8ELj8ELj128ELj1ELj1EEvjjjPKT_S2_PS0_jjj --------------------------
	.section	.text._Z9cuda_gemmIiLj512ELj1ELj1ELj1024ELj8ELj8ELj128ELj1ELj1EEvjjjPKT_S2_PS0_jjj,"ax",@progbits
	.align	128
        .global         _Z9cuda_gemmIiLj512ELj1ELj1ELj1024ELj8ELj8ELj128ELj1ELj1EEvjjjPKT_S2_PS0_jjj
        .type           _Z9cuda_gemmIiLj512ELj1ELj1ELj1024ELj8ELj8ELj128ELj1ELj1EEvjjjPKT_S2_PS0_jjj,@function
        .size           _Z9cuda_gemmIiLj512ELj1ELj1ELj1024ELj8ELj8ELj128ELj1ELj1EEvjjjPKT_S2_PS0_jjj,(.L_x_2374 - _Z9cuda_gemmIiLj512ELj1ELj1ELj1024ELj8ELj8ELj128ELj1ELj1EEvjjjPKT_S2_PS0_jjj)
        .other          _Z9cuda_gemmIiLj512ELj1ELj1ELj1024ELj8ELj8ELj128ELj1ELj1EEvjjjPKT_S2_PS0_jjj,@"STO_CUDA_ENTRY STV_DEFAULT"
_Z9cuda_gemmIiLj512ELj1ELj1ELj1024ELj8ELj8ELj128ELj1ELj1EEvjjjPKT_S2_PS0_jjj:
.text._Z9cuda_gemmIiLj512ELj1ELj1ELj1024ELj8ELj8ELj128ELj1ELj1EEvjjjPKT_S2_PS0_jjj:
        /* <DEDUP_REMOVED lines=16> */
.L_x_744:
        /* <DEDUP_REMOVED lines=12> */
[----:B------:R-:W-:Y:S01]  /*01c0*/  IMAD R8, R9, 0x4, R8 ;  /* 0x0000000409087824 */ /* 0x000fe200078e0208 */
        /* <DEDUP_REMOVED lines=15> */
[----:B---3--:R0:W-:Y:S04]  /*02c0*/  STS [R13], R4 ;  /* 0x000000040d007388 */ /* 0x0081e80000000800 */
[----:B------:R0:W-:Y:S04]  /*02d0*/  STS [R12], R5 ;  /* 0x000000050c007388 */ /* 0x0001e80000000800 */
[----:B------:R0:W-:Y:S04]  /*02e0*/  STS [R17], R6 ;  /* 0x0000000611007388 */ /* 0x0001e80000000800 */
[----:B------:R0:W-:Y:S01]  /*02f0*/  STS [R18], R7 ;  /* 0x0000000712007388 */ /* 0x0001e20000000800 */
[----:B------:R-:W-:Y:S05]  /*0300*/  @!P0 BRA `(.L_x_744) ;  /* 0xfffffffc007c8947 */ /* 0x000fea000383ffff */
.L_x_743:
[----:B------:R-:W-:Y:S05]  /*0310*/  BSYNC.RECONVERGENT B0 ;  /* 0x0000000000007941 */ /* 0x000fea0003800200 */
.L_x_742:
[----:B------:R-:W1:Y:S02]  /*0320*/  LDCU UR4, c[0x0][0x374] ;  /* 0x00006e80ff0477ac */ /* 0x000e640008000800 */
[----:B-1----:R-:W-:-:S13]  /*0330*/  ISETP.GE.U32.AND P0, PT, R21, UR4, PT ;  /* 0x0000000415007c0c */ /* 0x002fda000bf06070 */
[----:B------:R-:W-:Y:S05]  /*0340*/  @P0 EXIT ;  /* 0x000000000000094d */ /* 0x000fea0003800000 */
[----:B------:R-:W1:Y:S01]  /*0350*/  LDC R2, c[0x0][0x360] ;  /* 0x0000d800ff027b82 */ /* 0x000e620000000800 */
[----:B0-----:R-:W-:Y:S02]  /*0360*/  MOV R7, 0x3e0 ;  /* 0x000003e000077802 */ /* 0x001fe40000000f00 */
[----:B-1----:R-:W-:Y:S02]  /*0370*/  IADD3 R0, PT, PT, R25, R2, RZ ;  /* 0x0000000219007210 */ /* 0x002fe40007ffe0ff */
[----:B------:R-:W-:-:S03]  /*0380*/  LOP3.LUT R3, R2, 0xffff, RZ, 0xc0, !PT ;  /* 0x0000ffff02037812 */ /* 0x000fc600078ec0ff */
[----:B------:R-:W-:-:S05]  /*0390*/  IMAD.MOV R0, RZ, RZ, -R0 ;  /* 0x000000ffff007224 */ /* 0x000fca00078e0a00 */
[----:B------:R-:W-:-:S05]  /*03a0*/  PRMT R0, R0, 0x7710, RZ ;  /* 0x0000771000007816 */ /* 0x000fca00000000ff */
[----:B------:R-:W-:-:S05]  /*03b0*/  VIADD R0, R0, 0x3ff ;  /* 0x000003ff00007836 */ /* 0x000fca0000000000 */
[----:B------:R-:W-:-:S07]  /*03c0*/  LOP3.LUT R0, R0, 0xffff, RZ, 0xc0, !PT ;  /* 0x0000ffff00007812 */ /* 0x000fce00078ec0ff */
[----:B------:R-:W-:Y:S05]  /*03d0*/  CALL.REL.NOINC `($__internal_36_$__cuda_sm20_div_u16) ;  /* 0x0000001000bc7944 */ /* 0x000fea0003c00000 */
[C---:B------:R-:W-:Y:S01]  /*03e0*/  LOP3.LUT R7, R3.reuse, 0x3, RZ, 0xc0, !PT ;  /* 0x0000000303077812 */ /* 0x040fe200078ec0ff */
[----:B------:R-:W-:Y:S01]  /*03f0*/  BSSY.RECONVERGENT B0, `(.L_x_745) ;  /* 0x0000014000007945 */ /* 0x000fe20003800200 */
[----:B------:R-:W-:Y:S02]  /*0400*/  LOP3.LUT R0, R3, 0xffff, RZ, 0xc0, !PT ;  /* 0x0000ffff03007812 */ /* 0x000fe400078ec0ff */
[----:B------:R-:W-:Y:S02]  /*0410*/  ISETP.NE.AND P1, PT, R7, 0x2, PT ;  /* 0x000000020700780c */ /* 0x000fe40003f25270 */
[----:B------:R-:W-:Y:S01]  /*0420*/  ISETP.GE.U32.AND P2, PT, R0, 0x2, PT ;  /* 0x000000020000780c */ /* 0x000fe20003f46070 */
[----:B------:R-:W-:Y:S01]  /*0430*/  IMAD.MOV.U32 R0, RZ, RZ, R25 ;  /* 0x000000ffff007224 */ /* 0x000fe200078e0019 */
[----:B------:R-:W-:-:S09]  /*0440*/  ISETP.GT.U32.AND P0, PT, R25, 0xff, PT ;  /* 0x000000ff1900780c */ /* 0x000fd20003f04070 */
[----:B------:R-:W-:Y:S05]  /*0450*/  @!P1 BRA `(.L_x_746) ;  /* 0x0000000000349947 */ /* 0x000fea0003800000 */
[----:B------:R-:W0:Y:S01]  /*0460*/  S2R R6, SR_CgaCtaId ;  /* 0x0000000000067919 */ /* 0x000e220000008800 */
[----:B------:R-:W-:Y:S01]  /*0470*/  MOV R3, 0x400 ;  /* 0x0000040000037802 */ /* 0x000fe20000000f00 */
[----:B------:R-:W-:Y:S02]  /*0480*/  IMAD.MOV.U32 R4, RZ, RZ, RZ ;  /* 0x000000ffff047224 */ /* 0x000fe400078e00ff */
[----:B------:R-:W-:Y:S01]  /*0490*/  IMAD.MOV.U32 R0, RZ, RZ, R25 ;  /* 0x000000ffff007224 */ /* 0x000fe200078e0019 */
[----:B------:R-:W-:-:S04]  /*04a0*/  IADD3 R3, PT, PT, R3, 0x1180, RZ ;  /* 0x0000118003037810 */ /* 0x000fc80007ffe0ff */
[----:B0-----:R-:W-:-:S07]  /*04b0*/  LEA R3, R6, R3, 0x18 ;  /* 0x0000000306037211 */ /* 0x001fce00078ec0ff */
.L_x_747:
[----:B------:R-:W-:Y:S01]  /*04c0*/  IMAD R5, R0, 0x4, R3 ;  /* 0x0000000400057824 */ /* 0x000fe200078e0203 */
[----:B------:R-:W-:Y:S01]  /*04d0*/  IADD3 R4, PT, PT, R4, 0x1, RZ ;  /* 0x0000000104047810 */ /* 0x000fe20007ffe0ff */
[----:B------:R-:W-:-:S03]  /*04e0*/  IMAD.IADD R0, R2, 0x1, R0 ;  /* 0x0000000102007824 */ /* 0x000fc600078e0200 */
[----:B------:R0:W-:Y:S01]  /*04f0*/  STS [R5], RZ ;  /* 0x000000ff05007388 */ /* 0x0001e20000000800 */
[----:B------:R-:W-:-:S04]  /*0500*/  LOP3.LUT R6, R4, R7, RZ, 0x3c, !PT ;  /* 0x0000000704067212 */ /* 0x000fc800078e3cff */
[----:B------:R-:W-:-:S13]  /*0510*/  ISETP.NE.AND P1, PT, R6, 0x2, PT ;  /* 0x000000020600780c */ /* 0x000fda0003f25270 */
[----:B0-----:R-:W-:Y:S05]  /*0520*/  @P1 BRA `(.L_x_747) ;  /* 0xfffffffc00e41947 */ /* 0x001fea000383ffff */
.L_x_746:
[----:B------:R-:W-:Y:S05]  /*0530*/  BSYNC.RECONVERGENT B0 ;  /* 0x0000000000007941 */ /* 0x000fea0003800200 */
.L_x_745:
        /* <DEDUP_REMOVED lines=8> */
.L_x_750:
        /* <DEDUP_REMOVED lines=11> */
.L_x_749:
[----:B------:R-:W-:Y:S05]  /*0670*/  BSYNC.RECONVERGENT B0 ;  /* 0x0000000000007941 */ /* 0x000fea0003800200 */
.L_x_748:
[----:B------:R-:W-:Y:S04]  /*0680*/  BSSY.RECONVERGENT B0, `(.L_x_751) ;  /* 0x0000058000007945 */ /* 0x000fe80003800200 */
[----:B------:R-:W-:Y:S05]  /*0690*/  @P0 BRA `(.L_x_752) ;  /* 0x0000000400580947 */ /* 0x000fea0003800000 */
[----:B------:R-:W0:Y:S01]  /*06a0*/  I2F.U32.RP R8, R3 ;  /* 0x0000000300087306 */ /* 0x000e220000209000 */
[----:B------:R-:W-:Y:S01]  /*06b0*/  IMAD.IADD R0, R20, 0x1, R3 ;  /* 0x0000000114007824 */ /* 0x000fe200078e0203 */
[----:B------:R-:W-:Y:S01]  /*06c0*/  ISETP.NE.U32.AND P3, PT, R3, RZ, PT ;  /* 0x000000ff0300720c */ /* 0x000fe20003f65070 */
[----:B------:R-:W-:Y:S03]  /*06d0*/  BSSY.RECONVERGENT B1, `(.L_x_753) ;  /* 0x000002f000017945 */ /* 0x000fe60003800200 */
[C---:B------:R-:W-:Y:S02]  /*06e0*/  ISETP.GE.U32.AND P1, PT, R0.reuse, 0x400, PT ;  /* 0x000004000000780c */ /* 0x040fe40003f26070 */
[----:B-1----:R-:W-:Y:S01]  /*06f0*/  VIMNMX.U32 R7, PT, PT, R0, 0x400, !PT ;  /* 0x0000040000077848 */ /* 0x002fe20007fe0000 */
[----:B0-----:R-:W0:Y:S02]  /*0700*/  MUFU.RCP R8, R8 ;  /* 0x0000000800087308 */ /* 0x001e240000001000 */
[----:B0-----:R-:W-:-:S06]  /*0710*/  VIADD R4, R8, 0xffffffe ;  /* 0x0ffffffe08047836 */ /* 0x001fcc0000000000 */
        /* <DEDUP_REMOVED lines=19> */
[----:B------:R-:W-:Y:S02]  /*0850*/  ISETP.NE.AND P1, PT, R0, 0x3, PT ;  /* 0x000000030000780c */ /* 0x000fe40003f25270 */
[----:B------:R-:W-:-:S11]  /*0860*/  MOV R0, R20 ;  /* 0x0000001400007202 */ /* 0x000fd60000000f00 */
[----:B------:R-:W-:Y:S05]  /*0870*/  @!P1 BRA `(.L_x_754) ;  /* 0x0000000000509947 */ /* 0x000fea0003800000 */
[----:B------:R-:W0:Y:S01]  /*0880*/  S2UR UR5, SR_CgaCtaId ;  /* 0x00000000000579c3 */ /* 0x000e220000008800 */
[----:B------:R-:W-:Y:S01]  /*0890*/  UMOV UR4, 0x400 ;  /* 0x0000040000047882 */ /* 0x000fe20000000000 */
[----:B------:R-:W-:Y:S01]  /*08a0*/  VIADD R0, R5, 0x1 ;  /* 0x0000000105007836 */ /* 0x000fe20000000000 */
[----:B------:R-:W-:Y:S01]  /*08b0*/  UIADD3 UR4, UPT, UPT, UR4, 0x180, URZ ;  /* 0x0000018004047890 */ /* 0x000fe2000fffe0ff */
[----:B------:R-:W-:-:S03]  /*08c0*/  IMAD R5, R21, 0x400, R20 ;  /* 0x0000040015057824 */ /* 0x000fc600078e0214 */
[----:B------:R-:W-:Y:S01]  /*08d0*/  LOP3.LUT R4, R0, 0x3, RZ, 0xc0, !PT ;  /* 0x0000000300047812 */ /* 0x000fe200078ec0ff */
[----:B------:R-:W1:Y:S01]  /*08e0*/  LDC.64 R8, c[0x0][0x390] ;  /* 0x0000e400ff087b82 */ /* 0x000e620000000a00 */
[----:B------:R-:W-:Y:S02]  /*08f0*/  IMAD.MOV.U32 R0, RZ, RZ, R20 ;  /* 0x000000ffff007224 */ /* 0x000fe400078e0014 */
[----:B------:R-:W-:Y:S01]  /*0900*/  IADD3 R10, PT, PT, -R4, RZ, RZ ;  /* 0x000000ff040a7210 */ /* 0x000fe20007ffe1ff */
[----:B0-----:R-:W-:-:S06]  /*0910*/  ULEA UR4, UR5, UR4, 0x18 ;  /* 0x0000000405047291 */ /* 0x001fcc000f8ec0ff */
[----:B------:R-:W-:Y:S01]  /*0920*/  LEA R11, R25, UR4, 0x4 ;  /* 0x00000004190b7c11 */ /* 0x000fe2000f8e20ff */
[----:B-1----:R-:W-:-:S07]  /*0930*/  IMAD.WIDE.U32 R8, R5, 0x4, R8 ;  /* 0x0000000405087825 */ /* 0x002fce00078e0008 */
.L_x_755:
        /* <DEDUP_REMOVED lines=8> */
.L_x_754:
[----:B------:R-:W-:Y:S05]  /*09c0*/  BSYNC.RECONVERGENT B1 ;  /* 0x0000000000017941 */ /* 0x000fea0003800200 */
.L_x_753:
        /* <DEDUP_REMOVED lines=11> */
.L_x_756:
[----:B01----:R-:W-:-:S04]  /*0a80*/  IMAD.WIDE.U32 R4, R28, 0x4, R22 ;  /* 0x000000041c047825 */ /* 0x003fc800078e0016 */
        /* <DEDUP_REMOVED lines=23> */
.L_x_752:
[----:B------:R-:W-:Y:S05]  /*0c00*/  BSYNC.RECONVERGENT B0 ;  /* 0x0000000000007941 */ /* 0x000fea0003800200 */
.L_x_751:
[----:B------:R-:W2:Y:S08]  /*0c10*/  S2UR UR6, SR_CgaCtaId ;  /* 0x00000000000679c3 */ /* 0x000eb00000008800 */
[----:B------:R-:W-:Y:S01]  /*0c20*/  BAR.SYNC.DEFER_BLOCKING 0x0 ;  /* 0x0000000000007b1d */ /* 0x000fe20000010000 */
[C---:B------:R-:W-:Y:S01]  /*0c30*/  IMAD.SHL.U32 R0, R25.reuse, 0x4, RZ ;  /* 0x0000000419007824 */ /* 0x040fe200078e00ff */
[----:B0-----:R-:W-:Y:S01]  /*0c40*/  SHF.R.U32.HI R11, RZ, 0x7, R25 ;  /* 0x00000007ff0b7819 */ /* 0x001fe20000011619 */
[C---:B------:R-:W-:Y:S01]  /*0c50*/  VIADD R10, R25.reuse, 0x1 ;  /* 0x00000001190a7836 */ /* 0x040fe20000000000 */
[C---:B------:R-:W-:Y:S01]  /*0c60*/  SHF.L.U32 R17, R25.reuse, 0x3, RZ ;  /* 0x0000000319117819 */ /* 0x040fe200000006ff */
[C---:B------:R-:W-:Y:S01]  /*0c70*/  VIADD R8, R25.reuse, 0x2 ;  /* 0x0000000219087836 */ /* 0x040fe20000000000 */
[----:B------:R-:W-:Y:S01]  /*0c80*/  UMOV UR4, 0x400 ;  /* 0x0000040000047882 */ /* 0x000fe20000000000 */
[----:B-1----:R-:W-:Y:S01]  /*0c90*/  LOP3.LUT R4, R0, 0x1c, RZ, 0xc0, !PT ;  /* 0x0000001c00047812 */ /* 0x002fe200078ec0ff */
[----:B------:R-:W-:Y:S01]  /*0ca0*/  VIADD R14, R25, 0x3 ;  /* 0x00000003190e7836 */ /* 0x000fe20000000000 */
[----:B------:R-:W-:Y:S01]  /*0cb0*/  LOP3.LUT R17, R17, 0x3f8, RZ, 0xc0, !PT ;  /* 0x000003f811117812 */ /* 0x000fe200078ec0ff */
[----:B------:R-:W-:Y:S01]  /*0cc0*/  VIADD R22, R25, 0x6 ;  /* 0x0000000619167836 */ /* 0x000fe20000000000 */
[----:B------:R-:W-:-:S02]  /*0cd0*/  LOP3.LUT R10, R10, 0x7, RZ, 0xc0, !PT ;  /* 0x000000070a0a7812 */ /* 0x000fc400078ec0ff */
[----:B------:R-:W-:Y:S02]  /*0ce0*/  LOP3.LUT R8, R8, 0x7, RZ, 0xc0, !PT ;  /* 0x0000000708087812 */ /* 0x000fe400078ec0ff */
[C---:B------:R-:W-:Y:S02]  /*0cf0*/  LOP3.LUT R6, R17.reuse, R10, RZ, 0xfc, !PT ;  /* 0x0000000a11067212 */ /* 0x040fe400078efcff */
[----:B------:R-:W-:Y:S02]  /*0d00*/  LOP3.LUT R14, R14, 0x7, RZ, 0xc0, !PT ;  /* 0x000000070e0e7812 */ /* 0x000fe400078ec0ff */
[----:B------:R-:W-:Y:S02]  /*0d10*/  LOP3.LUT R9, R17, R8, RZ, 0xfc, !PT ;  /* 0x0000000811097212 */ /* 0x000fe400078efcff */
[----:B------:R-:W-:Y:S01]  /*0d20*/  IADD3 R16, PT, PT, R25, 0x5, RZ ;  /* 0x0000000519107810 */ /* 0x000fe20007ffe0ff */
[----:B--2---:R-:W-:Y:S01]  /*0d30*/  ULEA UR5, UR6, UR4, 0x18 ;  /* 0x0000000406057291 */ /* 0x004fe2000f8ec0ff */
[----:B------:R-:W-:-:S02]  /*0d40*/  LOP3.LUT R22, R22, 0x7, RZ, 0xc0, !PT ;  /* 0x0000000716167812 */ /* 0x000fc400078ec0ff */
[----:B------:R-:W-:-:S03]  /*0d50*/  LOP3.LUT R16, R16, 0x7, RZ, 0xc0, !PT ;  /* 0x0000000710107812 */ /* 0x000fc600078ec0ff */
[----:B------:R-:W-:Y:S01]  /*0d60*/  VIADD R4, R4, UR5 ;  /* 0x0000000504047c36 */ /* 0x000fe20008000000 */
[----:B------:R-:W-:Y:S01]  /*0d70*/  UIADD3 UR5, UPT, UPT, UR4, 0x180, URZ ;  /* 0x0000018004057890 */ /* 0x000fe2000fffe0ff */
[----:B------:R-:W-:Y:S01]  /*0d80*/  LOP3.LUT R15, R17, R16, RZ, 0xfc, !PT ;  /* 0x00000010110f7212 */ /* 0x000fe200078efcff */
[----:B------:R-:W-:Y:S01]  /*0d90*/  UIADD3 UR4, UPT, UPT, UR4, 0x1180, URZ ;  /* 0x0000118004047890 */ /* 0x000fe2000fffe0ff */
[----:B------:R-:W-:Y:S01]  /*0da0*/  IMAD R11, R11, 0x24, R4 ;  /* 0x000000240b0b7824 */ /* 0x000fe200078e0204 */
[----:B------:R-:W-:Y:S01]  /*0db0*/  ULEA UR5, UR6, UR5, 0x18 ;  /* 0x0000000506057291 */ /* 0x000fe2000f8ec0ff */
[----:B------:R-:W-:Y:S01]  /*0dc0*/  LOP3.LUT R4, R17, 0x7, R25, 0xf8, !PT ;  /* 0x0000000711047812 */ /* 0x000fe200078ef819 */
[----:B------:R-:W-:Y:S02]  /*0dd0*/  ULEA UR4, UR6, UR4, 0x18 ;  /* 0x0000000406047291 */ /* 0x000fe4000f8ec0ff */
[----:B------:R-:W0:Y:S02]  /*0de0*/  LDS R5, [R11] ;  /* 0x000000000b057984 */ /* 0x000e240000000800 */
[----:B------:R-:W-:-:S02]  /*0df0*/  LEA R7, R4, UR5, 0x2 ;  /* 0x0000000504077c11 */ /* 0x000fc4000f8e10ff */
[----:B------:R-:W-:Y:S02]  /*0e00*/  LEA R4, R6, UR5, 0x2 ;  /* 0x0000000506047c11 */ /* 0x000fe4000f8e10ff */
[----:B------:R-:W-:Y:S01]  /*0e10*/  LOP3.LUT R6, R17, R14, RZ, 0xfc, !PT ;  /* 0x0000000e11067212 */ /* 0x000fe200078efcff */
[----:B------:R-:W-:Y:S01]  /*0e20*/  LDS R28, [R0+UR4] ;  /* 0x00000004001c7984 */ /* 0x000fe20008000800 */
[----:B------:R-:W-:Y:S02]  /*0e30*/  LEA R12, R9, UR5, 0x2 ;  /* 0x00000005090c7c11 */ /* 0x000fe4000f8e10ff */
[----:B------:R-:W-:Y:S01]  /*0e40*/  LEA R9, R6, UR5, 0x2 ;  /* 0x0000000506097c11 */ /* 0x000fe2000f8e10ff */
[----:B------:R-:W-:Y:S01]  /*0e50*/  LDS R7, [R7] ;  /* 0x0000000007077984 */ /* 0x000fe20000000800 */
[----:B------:R-:W-:Y:S02]  /*0e60*/  LOP3.LUT R6, R25, 0x7, RZ, 0xc0, !PT ;  /* 0x0000000719067812 */ /* 0x000fe400078ec0ff */
[----:B------:R-:W-:Y:S01]  /*0e70*/  LEA R15, R15, UR5, 0x2 ;  /* 0x000000050f0f7c11 */ /* 0x000fe2000f8e10ff */
[----:B------:R-:W-:Y:S01]  /*0e80*/  LDS R4, [R4] ;  /* 0x0000000004047984 */ /* 0x000fe20000000800 */
[----:B------:R-:W-:-:S03]  /*0e90*/  LOP3.LUT R13, R17, 0x4, R6, 0xf6, !PT ;  /* 0x00000004110d7812 */ /* 0x000fc600078ef606 */
[----:B------:R-:W-:Y:S01]  /*0ea0*/  LDS R12, [R12] ;  /* 0x000000000c0c7984 */ /* 0x000fe20000000800 */
[----:B------:R-:W-:-:S03]  /*0eb0*/  LEA R13, R13, UR5, 0x2 ;  /* 0x000000050d0d7c11 */ /* 0x000fc6000f8e10ff */
[----:B------:R-:W-:Y:S04]  /*0ec0*/  LDS R9, [R9] ;  /* 0x0000000009097984 */ /* 0x000fe80000000800 */
[----:B------:R-:W-:Y:S04]  /*0ed0*/  LDS R13, [R13] ;  /* 0x000000000d0d7984 */ /* 0x000fe80000000800 */
[----:B------:R-:W-:Y:S04]  /*0ee0*/  LDS R15, [R15] ;  /* 0x000000000f0f7984 */ /* 0x000fe80000000800 */
[----:B0-----:R-:W0:Y:S04]  /*0ef0*/  SHFL.IDX PT, R18, R5, R6, 0x181f ;  /* 0x00181f0605127589 */ /* 0x001e2800000e0000 */
[----:B------:R-:W1:Y:S04]  /*0f00*/  SHFL.IDX PT, R23, R5, R10, 0x181f ;  /* 0x00181f0a05177589 */ /* 0x000e6800000e0000 */
[----:B------:R-:W2:Y:S04]  /*0f10*/  SHFL.IDX PT, R19, R5, R8, 0x181f ;  /* 0x00181f0805137589 */ /* 0x000ea800000e0000 */
[----:B------:R-:W3:Y:S01]  /*0f20*/  SHFL.IDX PT, R24, R5, R14, 0x181f ;  /* 0x00181f0e05187589 */ /* 0x000ee200000e0000 */
[----:B0-----:R-:W-:-:S04]  /*0f30*/  IMAD R18, R7, R18, RZ ;  /* 0x0000001207127224 */ /* 0x001fc800078e02ff */
[----:B-1----:R-:W-:Y:S01]  /*0f40*/  IMAD R23, R4, R23, R18 ;  /* 0x0000001704177224 */ /* 0x002fe200078e0212 */
[----:B------:R-:W-:-:S03]  /*0f50*/  LOP3.LUT R18, R6, 0x4, RZ, 0x3c, !PT ;  /* 0x0000000406127812 */ /* 0x000fc600078e3cff */
[----:B--2---:R-:W-:Y:S02]  /*0f60*/  IMAD R19, R12, R19, R23 ;  /* 0x000000130c137224 */ /* 0x004fe400078e0217 */
[----:B------:R-:W0:Y:S02]  /*0f70*/  SHFL.IDX PT, R26, R5, R18, 0x181f ;  /* 0x00181f12051a7589 */ /* 0x000e2400000e0000 */
[----:B---3--:R-:W-:Y:S01]  /*0f80*/  IMAD R24, R9, R24, R19 ;  /* 0x0000001809187224 */ /* 0x008fe200078e0213 */
[----:B------:R-:W-:Y:S01]  /*0f90*/  LOP3.LUT R19, R17, R22, RZ, 0xfc, !PT ;  /* 0x0000001611137212 */ /* 0x000fe200078efcff */
[----:B------:R-:W1:Y:S03]  /*0fa0*/  SHFL.IDX PT, R23, R5, R16, 0x181f ;  /* 0x00181f1005177589 */ /* 0x000e6600000e0000 */
[----:B------:R-:W-:-:S06]  /*0fb0*/  LEA R19, R19, UR5, 0x2 ;  /* 0x0000000513137c11 */ /* 0x000fcc000f8e10ff */
[----:B------:R-:W-:Y:S01]  /*0fc0*/  LDS R19, [R19] ;  /* 0x0000000013137984 */ /* 0x000fe20000000800 */
[----:B0-----:R-:W-:Y:S02]  /*0fd0*/  IMAD R26, R13, R26, R24 ;  /* 0x0000001a0d1a7224 */ /* 0x001fe400078e0218 */
[----:B------:R-:W-:Y:S02]  /*0fe0*/  VIADD R24, R25, 0xffffffff ;  /* 0xffffffff19187836 */ /* 0x000fe40000000000 */
[----:B-1----:R-:W-:Y:S02]  /*0ff0*/  IMAD R26, R15, R23, R26 ;  /* 0x000000170f1a7224 */ /* 0x002fe400078e021a */
[----:B------:R-:W0:Y:S01]  /*1000*/  SHFL.IDX PT, R23, R5, R22, 0x181f ;  /* 0x00181f1605177589 */ /* 0x000e2200000e0000 */
[----:B------:R-:W-:-:S04]  /*1010*/  LOP3.LUT R24, R24, 0x7, RZ, 0xc0, !PT ;  /* 0x0000000718187812 */ /* 0x000fc800078ec0ff */
[----:B------:R-:W-:-:S04]  /*1020*/  LOP3.LUT R17, R17, R24, RZ, 0xfc, !PT ;  /* 0x0000001811117212 */ /* 0x000fc800078efcff */
[----:B------:R-:W-:-:S06]  /*1030*/  LEA R17, R17, UR5, 0x2 ;  /* 0x0000000511117c11 */ /* 0x000fcc000f8e10ff */
[----:B------:R-:W-:Y:S01]  /*1040*/  LDS R17, [R17] ;  /* 0x0000000011117984 */ /* 0x000fe20000000800 */
[----:B0-----:R-:W-:-:S03]  /*1050*/  IMAD R26, R19, R23, R26 ;  /* 0x00000017131a7224 */ /* 0x001fc600078e021a */
[----:B------:R-:W0:Y:S02]  /*1060*/  SHFL.IDX PT, R23, R5, R24, 0x181f ;  /* 0x00181f1805177589 */ /* 0x000e2400000e0000 */
[----:B0-----:R-:W-:-:S04]  /*1070*/  IMAD R23, R17, R23, R26 ;  /* 0x0000001711177224 */ /* 0x001fc800078e021a */
[----:B------:R-:W-:Y:S02]  /*1080*/  IMAD.IADD R28, R23, 0x1, R28 ;  /* 0x00000001171c7824 */ /* 0x000fe400078e021c */
[----:B------:R-:W-:Y:S04]  /*1090*/  LDS R23, [R0+UR4+0x800] ;  /* 0x0008000400177984 */ /* 0x000fe80008000800 */
        /* <DEDUP_REMOVED lines=21> */
[----:B------:R-:W-:Y:S05]  /*11f0*/  @P0 EXIT ;  /* 0x000000000000094d */ /* 0x000fea0003800000 */
[----:B------:R-:W1:Y:S01]  /*1200*/  I2F.U32.RP R8, R3 ;  /* 0x0000000300087306 */ /* 0x000e620000209000 */
[----:B0-----:R-:W-:Y:S01]  /*1210*/  IMAD.IADD R0, R20, 0x1, R3 ;  /* 0x0000000114007824 */ /* 0x001fe200078e0203 */
[----:B------:R-:W-:Y:S01]  /*1220*/  ISETP.NE.U32.AND P2, PT, R3, RZ, PT ;  /* 0x000000ff0300720c */ /* 0x000fe20003f45070 */
[----:B------:R-:W-:Y:S03]  /*1230*/  BSSY.RECONVERGENT B0, `(.L_x_757) ;  /* 0x0000029000007945 */ /* 0x000fe60003800200 */
[C---:B------:R-:W-:Y:S02]  /*1240*/  ISETP.GE.U32.AND P0, PT, R0.reuse, 0x400, PT ;  /* 0x000004000000780c */ /* 0x040fe40003f06070 */
[----:B------:R-:W-:Y:S01]  /*1250*/  VIMNMX.U32 R7, PT, PT, R0, 0x400, !PT ;  /* 0x0000040000077848 */ /* 0x000fe20007fe0000 */
[----:B-1----:R-:W0:Y:S02]  /*1260*/  MUFU.RCP R8, R8 ;  /* 0x0000000800087308 */ /* 0x002e240000001000 */
        /* <DEDUP_REMOVED lines=24> */
[----:B------:R-:W-:Y:S01]  /*13f0*/  LEA R25, R25, UR4, 0x4 ;  /* 0x0000000419197c11 */ /* 0x000fe2000f8e20ff */
[----:B------:R-:W-:-:S03]  /*1400*/  IMAD R5, R21, 0x400, R20 ;  /* 0x0000040015057824 */ /* 0x000fc600078e0214 */
[----:B------:R-:W-:-:S04]  /*1410*/  LOP3.LUT R0, R0, 0x3, RZ, 0xc0, !PT ;  /* 0x0000000300007812 */ /* 0x000fc800078ec0ff */
[----:B------:R-:W-:Y:S01]  /*1420*/  IADD3 R0, PT, PT, -R0, RZ, RZ ;  /* 0x000000ff00007210 */ /* 0x000fe20007ffe1ff */
[----:B0-----:R-:W-:-:S07]  /*1430*/  IMAD.WIDE.U32 R8, R5, 0x4, R8 ;  /* 0x0000000405087825 */ /* 0x001fce00078e0008 */
.L_x_759:
        /* <DEDUP_REMOVED lines=8> */
.L_x_758:
[----:B------:R-:W-:Y:S05]  /*14c0*/  BSYNC.RECONVERGENT B0 ;  /* 0x0000000000007941 */ /* 0x000fea0003800200 */
.L_x_757:
[----:B------:R-:W-:Y:S05]  /*14d0*/  @!P1 EXIT ;  /* 0x000000000000994d */ /* 0x000fea0003800000 */
[----:B------:R-:W0:Y:S01]  /*14e0*/  LDC.64 R18, c[0x0][0x3a0] ;  /* 0x0000e800ff127b82 */ /* 0x000e220000000a00 */
[----:B------:R-:W-:Y:S02]  /*14f0*/  LEA R23, R21, R20, 0xa ;  /* 0x0000001415177211 */ /* 0x000fe400078e50ff */
[----:B------:R-:W-:-:S03]  /*1500*/  LEA R21, R20, UR4, 0x2 ;  /* 0x0000000414157c11 */ /* 0x000fc6000f8e10ff */
[C-C-:B------:R-:W-:Y:S02]  /*1510*/  IMAD R17, R2.reuse, 0xc, R23.reuse ;  /* 0x0000000c02117824 */ /* 0x140fe400078e0217 */
[----:B------:R-:W-:Y:S02]  /*1520*/  IMAD R0, R2, 0x8, R23 ;  /* 0x0000000802007824 */ /* 0x000fe400078e0217 */
[----:B------:R-:W-:-:S07]  /*1530*/  IMAD.IADD R16, R23, 0x1, R3 ;  /* 0x0000000117107824 */ /* 0x000fce00078e0203 */
.L_x_760:
[----:B-1----:R1:W2:Y:S01]  /*1540*/  LDS.128 R24, [R21] ;  /* 0x0000000015187984 */ /* 0x0022a20000000c00 */
[C---:B------:R-:W-:Y:S01]  /*1550*/  IMAD R6, R2.reuse, 0x10, R21 ;  /* 0x0000001002067824 */ /* 0x040fe200078e0215 */
[C---:B------:R-:W-:Y:S01]  /*1560*/  LEA R10, R2.reuse, R21, 0x5 ;  /* 0x00000015020a7211 */ /* 0x040fe200078e28ff */
[----:B0-----:R-:W-:Y:S01]  /*1570*/  IMAD.WIDE.U32 R8, R23, 0x4, R18 ;  /* 0x0000000417087825 */ /* 0x001fe200078e0012 */
[C---:B------:R-:W-:Y:S02]  /*1580*/  IADD3 R20, PT, PT, R3.reuse, R20, R3 ;  /* 0x0000001403147210 */ /* 0x040fe40007ffe003 */
[C---:B------:R-:W-:Y:S01]  /*1590*/  LEA R23, R2.reuse, R23, 0x4 ;  /* 0x0000001702177211 */ /* 0x040fe200078e20ff */
[----:B------:R-:W0:Y:S01]  /*15a0*/  LDS.128 R4, [R6] ;  /* 0x0000000006047984 */ /* 0x000e220000000c00 */
[----:B------:R-:W-:Y:S01]  /*15b0*/  IMAD R12, R2, 0x30, R21 ;  /* 0x00000030020c7824 */ /* 0x000fe200078e0215 */
[----:B------:R-:W-:Y:S01]  /*15c0*/  IADD3 R20, PT, PT, R3, R20, R3 ;  /* 0x0000001403147210 */ /* 0x000fe20007ffe003 */
[----:B------:R-:W-:-:S03]  /*15d0*/  IMAD.WIDE.U32 R28, R16, 0x4, R18 ;  /* 0x00000004101c7825 */ /* 0x000fc600078e0012 */
[----:B------:R-:W-:Y:S01]  /*15e0*/  ISETP.GE.U32.AND P0, PT, R20, 0x400, PT ;  /* 0x000004001400780c */ /* 0x000fe20003f06070 */
[----:B------:R-:W-:Y:S01]  /*15f0*/  LDS.128 R12, [R12] ;  /* 0x000000000c0c7984 */ /* 0x000fe20000000c00 */
[C---:B------:R-:W-:Y:S02]  /*1600*/  IMAD R16, R2.reuse, 0x10, R16 ;  /* 0x0000001002107824 */ /* 0x040fe400078e0210 */
[----:B-1----:R-:W-:Y:S01]  /*1610*/  IMAD R21, R2, 0x40, R21 ;  /* 0x0000004002157824 */ /* 0x002fe200078e0215 */
[----:B--2---:R-:W-:Y:S04]  /*1620*/  STG.E.128 desc[UR8][R8.64], R24 ;  /* 0x0000001808007986 */ /* 0x004fe8000c101d08 */
[----:B------:R-:W1:Y:S04]  /*1630*/  LDS.128 R8, [R10] ;  /* 0x000000000a087984 */ /* 0x000e680000000c00 */
[----:B0-----:R0:W-:Y:S02]  /*1640*/  STG.E.128 desc[UR8][R28.64], R4 ;  /* 0x000000041c007986 */ /* 0x0011e4000c101d08 */
[----:B0-----:R-:W-:-:S04]  /*1650*/  IMAD.WIDE.U32 R4, R0, 0x4, R18 ;  /* 0x0000000400047825 */ /* 0x001fc800078e0012 */
[----:B------:R-:W-:-:S04]  /*1660*/  IMAD.WIDE.U32 R28, R17, 0x4, R18 ;  /* 0x00000004111c7825 */ /* 0x000fc800078e0012 */
[C---:B------:R-:W-:Y:S02]  /*1670*/  IMAD R17, R2.reuse, 0x10, R17 ;  /* 0x0000001002117824 */ /* 0x040fe400078e0211 */
[----:B------:R-:W-:Y:S01]  /*1680*/  IMAD R0, R2, 0x10, R0 ;  /* 0x0000001002007824 */ /* 0x000fe200078e0200 */
[----:B-1----:R1:W-:Y:S04]  /*1690*/  STG.E.128 desc[UR8][R4.64], R8 ;  /* 0x0000000804007986 */ /* 0x0023e8000c101d08 */
[----:B------:R1:W-:Y:S01]  /*16a0*/  STG.E.128 desc[UR8][R28.64], R12 ;  /* 0x0000000c1c007986 */ /* 0x0003e2000c101d08 */
[----:B------:R-:W-:Y:S05]  /*16b0*/  @!P0 BRA `(.L_x_760) ;  /* 0xfffffffc00a08947 */ /* 0x000fea000383ffff */
[----:B------:R-:W-:Y:S05]  /*16c0*/  EXIT ;  /* 0x000000000000794d */ /* 0x000fea0003800000 */
        .weak           $__internal_36_$__cuda_sm20_div_u16
        .type           $__internal_36_$__cuda_sm20_div_u16,@function
        .size           $__internal_36_$__cuda_sm20_div_u16,(.L_x_2374 - $__internal_36_$__cuda_sm20_div_u16)
$__internal_36_$__cuda_sm20_div_u16:
        /* <DEDUP_REMOVED lines=18> */
[----:B------:R-:W-:Y:S06]  /*17f0*/  RET.REL.NODEC R4 `(_Z9cuda_gemmIiLj512ELj1ELj1ELj1024ELj8ELj8ELj128ELj1ELj1EEvjjjPKT_S2_PS0_jjj) ;  /* 0xffffffe804007950 */ /* 0x000fec0003c3ffff */
.L_x_761:
        /* <DEDUP_REMOVED lines=16> */
.L_x_2374:


//--------------------- .text._Z9cuda_gemmIiLj512ELj1ELj1ELj1024ELj8ELj8ELj128ELj0ELj1EEvjjjPKT_S2_PS0_jjj --------------------------
	.section	.text._Z9cuda_gemmIiLj512ELj1ELj1ELj1024ELj8ELj8ELj128ELj0ELj1EEvjjjPKT_S2_PS0_jjj,"ax",@progbits
	.align	128
        .global         _Z9cuda_gemmIiLj512ELj1ELj1ELj1024ELj8ELj8ELj128ELj0ELj1EEvjjjPKT_S2_PS0_jjj
        .type           _Z9cuda_gemmIiLj512ELj1ELj1ELj1024ELj8ELj8ELj128ELj0ELj1EEvjjjPKT_S2_PS0_jjj,@function
        .size           _Z9cuda_gemmIiLj512ELj1ELj1ELj1024ELj8ELj8ELj128ELj0ELj1EEvjjjPKT_S2_PS0_jjj,(.L_x_2375 - _Z9cuda_gemmIiLj512ELj1ELj1ELj1024ELj8ELj8ELj128ELj0ELj1EEvjjjPKT_S2_PS0_jjj)
        .other          _Z9cuda_gemmIiLj512ELj1ELj1ELj1024ELj8ELj8ELj128ELj0ELj1EEvjjjPKT_S2_PS0_jjj,@"STO_CUDA_ENTRY STV_DEFAULT"
_Z9cuda_gemmIiLj512ELj1ELj1ELj1024ELj8ELj8ELj128ELj0ELj1EEvjjjPKT_S2_PS0_jjj:
.text._Z9cuda_gemmIiLj512ELj1ELj1ELj1024ELj8ELj8ELj128ELj0ELj1EEvjjjPKT_S2_PS0_jjj:
        /* <DEDUP_REMOVED lines=16> */
.L_x_764:
        /* <DEDUP_REMOVED lines=25> */
[----:B------:R-:W-:Y:S01]  /*0290*/  ISETP.GE.U32.AND P0, PT, R14, 0x40, PT ;  /* 0x000000400e00780c */ /* 0x000fe20003f06070 */
[----:B------:R-:W-:Y:S01]  /*02a0*/  IMAD.IADD R17, R17, 0x1, R20 ;  /* 0x0000000111117824 */ /* 0x000fe200078e0214 */
[----:B------:R-:W-:Y:S01]  /*02b0*/  IADD3 R22, PT, PT, R21, R22, RZ ;  /* 0x0000001615167210 */ /* 0x000fe20007ffe0ff */
[----:B---3--:R0:W-:Y:S04]  /*02c0*/  STS [R13], R4 ;  /* 0x000000040d007388 */ /* 0x0081e80000000800 */
[----:B------:R0:W-:Y:S04]  /*02d0*/  STS [R18], R5 ;  /* 0x0000000512007388 */ /* 0x0001e80000000800 */
[----:B------:R0:W-:Y:S04]  /*02e0*/  STS [R17], R6 ;  /* 0x0000000611007388 */ /* 0x0001e80000000800 */
[----:B------:R0:W-:Y:S01]  /*02f0*/  STS [R22], R7 ;  /* 0x0000000716007388 */ /* 0x0001e20000000800 */
[----:B------:R-:W-:Y:S05]  /*0300*/  @!P0 BRA `(.L_x_764) ;  /* 0xfffffffc007c8947 */ /* 0x000fea000383ffff */
.L_x_763:
[----:B------:R-:W-:Y:S05]  /*0310*/  BSYNC.RECONVERGENT B0 ;  /* 0x0000000000007941 */ /* 0x000fea0003800200 */
.L_x_762:
[----:B------:R-:W1:Y:S02]  /*0320*/  LDC R3, c[0x0][0x374] ;  /* 0x0000dd00ff037b82 */ /* 0x000e640000000800 */
[----:B-1----:R-:W-:-:S13]  /*0330*/  ISETP.LE.U32.AND P0, PT, R3, UR6, PT ;  /* 0x0000000603007c0c */ /* 0x002fda000bf03070 */
        /* <DEDUP_REMOVED lines=8> */
[----:B------:R-:W-:-:S04]  /*03c0*/  PRMT R4, R4, 0x7710, RZ ;  /* 0x0000771004047816 */ /* 0x000fc800000000ff */
[----:B------:R-:W-:-:S04]  /*03d0*/  IADD3 R4, PT, PT, R4, 0x3ff, RZ ;  /* 0x000003ff04047810 */ /* 0x000fc80007ffe0ff */
[----:B------:R-:W-:-:S07]  /*03e0*/  LOP3.LUT R4, R4, 0xffff, RZ, 0xc0, !PT ;  /* 0x0000ffff04047812 */ /* 0x000fce00078ec0ff */
[----:B------:R-:W-:Y:S05]  /*03f0*/  CALL.REL.NOINC `($__internal_37_$__cuda_sm20_div_u16) ;  /* 0x0000001400247944 */ /* 0x000fea0003c00000 */
        /* <DEDUP_REMOVED lines=11> */
[----:B------:R-:W-:Y:S02]  /*04b0*/  IMAD.MOV.U32 R4, RZ, RZ, R0 ;  /* 0x000000ffff047224 */ /* 0x000fe400078e0000 */
[----:B------:R-:W-:-:S05]  /*04c0*/  VIADD R6, R6, 0x1180 ;  /* 0x0000118006067836 */ /* 0x000fca0000000000 */
[----:B0-----:R-:W-:-:S07]  /*04d0*/  LEA R7, R7, R6, 0x18 ;  /* 0x0000000607077211 */ /* 0x001fce00078ec0ff */
.L_x_767:
[----:B------:R-:W-:Y:S01]  /*04e0*/  LEA R6, R4, R7, 0x2 ;  /* 0x0000000704067211 */ /* 0x000fe200078e10ff */
[----:B------:R-:W-:Y:S02]  /*04f0*/  VIADD R5, R5, 0x1 ;  /* 0x0000000105057836 */ /* 0x000fe40000000000 */
[----:B------:R-:W-:Y:S02]  /*0500*/  IMAD.IADD R4, R3, 0x1, R4 ;  /* 0x0000000103047824 */ /* 0x000fe400078e0204 */
[----:B------:R0:W-:Y:S01]  /*0510*/  STS [R6], RZ ;  /* 0x000000ff06007388 */ /* 0x0001e20000000800 */
[----:B------:R-:W-:-:S04]  /*0520*/  LOP3.LUT R8, R5, R10, RZ, 0x3c, !PT ;  /* 0x0000000a05087212 */ /* 0x000fc800078e3cff */
[----:B------:R-:W-:-:S13]  /*0530*/  ISETP.NE.AND P1, PT, R8, 0x2, PT ;  /* 0x000000020800780c */ /* 0x000fda0003f25270 */
[----:B0-----:R-:W-:Y:S05]  /*0540*/  @P1 BRA `(.L_x_767) ;  /* 0xfffffffc00e41947 */ /* 0x001fea000383ffff */
.L_x_766:
[----:B------:R-:W-:Y:S05]  /*0550*/  BSYNC.RECONVERGENT B0 ;  /* 0x0000000000007941 */ /* 0x000fea0003800200 */
.L_x_765:
        /* <DEDUP_REMOVED lines=8> */
.L_x_770:
        /* <DEDUP_REMOVED lines=11> */
.L_x_769:
[----:B------:R-:W-:Y:S05]  /*0690*/  BSYNC.RECONVERGENT B0 ;  /* 0x0000000000007941 */ /* 0x000fea0003800200 */
.L_x_768:
[----:B------:R-:W-:Y:S04]  /*06a0*/  BSSY.RECONVERGENT B0, `(.L_x_771) ;  /* 0x000005c000007945 */ /* 0x000fe80003800200 */
[----:B------:R-:W-:Y:S05]  /*06b0*/  @P0 BRA `(.L_x_772) ;  /* 0x0000000400680947 */ /* 0x000fea0003800000 */
[----:B------:R-:W0:Y:S01]  /*06c0*/  I2F.U32.RP R9, R21 ;  /* 0x0000001500097306 */ /* 0x000e220000209000 */
[----:B------:R-:W-:Y:S01]  /*06d0*/  IADD3 R6, PT, PT, R2, R21, RZ ;  /* 0x0000001502067210 */ /* 0x000fe20007ffe0ff */
[----:B------:R-:W-:Y:S01]  /*06e0*/  BSSY.RECONVERGENT B1, `(.L_x_773) ;  /* 0x0000032000017945 */ /* 0x000fe20003800200 */
[----:B------:R-:W-:Y:S01]  /*06f0*/  ISETP.NE.U32.AND P3, PT, R21, RZ, PT ;  /* 0x000000ff1500720c */ /* 0x000fe20003f65070 */
[----:B------:R-:W-:Y:S01]  /*0700*/  IMAD.MOV.U32 R28, RZ, RZ, R2 ;  /* 0x000000ffff1c7224 */ /* 0x000fe200078e0002 */
        /* <DEDUP_REMOVED lines=25> */
[----:B------:R-:W0:Y:S01]  /*08a0*/  S2UR UR8, SR_CgaCtaId ;  /* 0x00000000000879c3 */ /* 0x000e220000008800 */
[----:B------:R-:W1:Y:S01]  /*08b0*/  LDCU UR5, c[0x0][0x388] ;  /* 0x00007100ff0577ac */ /* 0x000e620008000800 */
[----:B------:R-:W-:Y:S02]  /*08c0*/  VIADD R4, R4, 0x1 ;  /* 0x0000000104047836 */ /* 0x000fe40000000000 */
[----:B------:R-:W-:Y:S01]  /*08d0*/  IMAD.MOV.U32 R28, RZ, RZ, R2 ;  /* 0x000000ffff1c7224 */ /* 0x000fe200078e0002 */
[----:B------:R-:W-:Y:S02]  /*08e0*/  UMOV UR4, 0x400 ;  /* 0x0000040000047882 */ /* 0x000fe40000000000 */
[----:B------:R-:W-:Y:S01]  /*08f0*/  UIADD3 UR4, UPT, UPT, UR4, 0x180, URZ ;  /* 0x0000018004047890 */ /* 0x000fe2000fffe0ff */
[----:B------:R-:W2:Y:S01]  /*0900*/  LDC.64 R8, c[0x0][0x390] ;  /* 0x0000e400ff087b82 */ /* 0x000ea20000000a00 */
[----:B------:R-:W-:-:S04]  /*0910*/  LOP3.LUT R4, R4, 0x3, RZ, 0xc0, !PT ;  /* 0x0000000304047812 */ /* 0x000fc800078ec0ff */
[----:B------:R-:W-:Y:S01]  /*0920*/  IADD3 R12, PT, PT, -R4, RZ, RZ ;  /* 0x000000ff040c7210 */ /* 0x000fe20007ffe1ff */
[----:B-1----:R-:W-:Y:S02]  /*0930*/  UIMAD UR5, UR6, UR5, UR9 ;  /* 0x00000005060572a4 */ /* 0x002fe4000f8e0209 */
[----:B0-----:R-:W-:-:S04]  /*0940*/  ULEA UR4, UR8, UR4, 0x18 ;  /* 0x0000000408047291 */ /* 0x001fc8000f8ec0ff */
[----:B------:R-:W-:Y:S02]  /*0950*/  VIADD R11, R2, UR5 ;  /* 0x00000005020b7c36 */ /* 0x000fe40008000000 */
[----:B------:R-:W-:-:S07]  /*0960*/  LEA R10, R0, UR4, 0x4 ;  /* 0x00000004000a7c11 */ /* 0x000fce000f8e20ff */
.L_x_775:
[----:B--2---:R-:W-:-:S06]  /*0970*/  IMAD.WIDE.U32 R4, R11, 0x4, R8 ;  /* 0x000000040b047825 */ /* 0x004fcc00078e0008 */
        /* <DEDUP_REMOVED lines=8> */
.L_x_774:
[----:B------:R-:W-:Y:S05]  /*0a00*/  BSYNC.RECONVERGENT B1 ;  /* 0x0000000000017941 */ /* 0x000fea0003800200 */
.L_x_773:
        /* <DEDUP_REMOVED lines=13> */
.L_x_776:
[----:B--23--:R-:W-:-:S04]  /*0ae0*/  IMAD.WIDE.U32 R4, R26, 0x4, R22 ;  /* 0x000000041a047825 */ /* 0x00cfc800078e0016 */
[--C-:B------:R-:W-:Y:S02]  /*0af0*/  IMAD.WIDE.U32 R8, R27, 0x4, R22.reuse ;  /* 0x000000041b087825 */ /* 0x100fe400078e0016 */
[----:B------:R-:W2:Y:S02]  /*0b00*/  LDG.E.128.CONSTANT R4, desc[UR10][R4.64] ;  /* 0x0000000a04047981 */ /* 0x000ea4000c1e9d00 */
[--C-:B------:R-:W-:Y:S02]  /*0b10*/  IMAD.WIDE.U32 R12, R25, 0x4, R22.reuse ;  /* 0x00000004190c7825 */ /* 0x100fe400078e0016 */
[----:B------:R-:W3:Y:S02]  /*0b20*/  LDG.E.128.CONSTANT R8, desc[UR10][R8.64] ;  /* 0x0000000a08087981 */ /* 0x000ee4000c1e9d00 */
[----:B------:R-:W-:Y:S02]  /*0b30*/  IMAD.WIDE.U32 R16, R20, 0x4, R22 ;  /* 0x0000000414107825 */ /* 0x000fe400078e0016 */
[----:B------:R-:W4:Y:S04]  /*0b40*/  LDG.E.128.CONSTANT R12, desc[UR10][R12.64] ;  /* 0x0000000a0c0c7981 */ /* 0x000f28000c1e9d00 */
[----:B------:R-:W5:Y:S01]  /*0b50*/  LDG.E.128.CONSTANT R16, desc[UR10][R16.64] ;  /* 0x0000000a10107981 */ /* 0x000f62000c1e9d00 */
[C---:B------:R-:W-:Y:S01]  /*0b60*/  LEA R29, R3.reuse, R24, 0x4 ;  /* 0x00000018031d7211 */ /* 0x040fe200078e20ff */
[----:B------:R-:W-:Y:S01]  /*0b70*/  IMAD R20, R3, 0x10, R20 ;  /* 0x0000001003147824 */ /* 0x000fe200078e0214 */
[----:B------:R-:W-:Y:S01]  /*0b80*/  IADD3 R28, PT, PT, R21, R28, R21 ;  /* 0x0000001c151c7210 */ /* 0x000fe20007ffe015 */
[C---:B------:R-:W-:Y:S01]  /*0b90*/  IMAD R25, R3.reuse, 0x10, R25 ;  /* 0x0000001003197824 */ /* 0x040fe200078e0219 */
[C---:B------:R-:W-:Y:S01]  /*0ba0*/  LEA R27, R3.reuse, R27, 0x4 ;  /* 0x0000001b031b7211 */ /* 0x040fe200078e20ff */
[----:B------:R-:W-:Y:S01]  /*0bb0*/  IMAD R26, R3, 0x10, R26 ;  /* 0x00000010031a7824 */ /* 0x000fe200078e021a */
[----:B------:R-:W-:-:S04]  /*0bc0*/  IADD3 R28, PT, PT, R21, R28, R21 ;  /* 0x0000001c151c7210 */ /* 0x000fc80007ffe015 */
[----:B------:R-:W-:Y:S01]  /*0bd0*/  ISETP.GE.U32.AND P1, PT, R28, 0x400, PT ;  /* 0x000004001c00780c */ /* 0x000fe20003f26070 */
[----:B--2---:R0:W-:Y:S04]  /*0be0*/  STS.128 [R24], R4 ;  /* 0x0000000418007388 */ /* 0x0041e80000000c00 */
[----:B---3--:R3:W-:Y:S01]  /*0bf0*/  STS.128 [R29], R8 ;  /* 0x000000081d007388 */ /* 0x0087e20000000c00 */
[C-C-:B0-----:R-:W-:Y:S02]  /*0c00*/  IMAD R6, R3.reuse, 0x20, R24.reuse ;  /* 0x0000002003067824 */ /* 0x141fe400078e0218 */
[C-C-:B------:R-:W-:Y:S02]  /*0c10*/  IMAD R4, R3.reuse, 0x30, R24.reuse ;  /* 0x0000003003047824 */ /* 0x140fe400078e0218 */
[----:B------:R-:W-:Y:S01]  /*0c20*/  IMAD R24, R3, 0x40, R24 ;  /* 0x0000004003187824 */ /* 0x000fe200078e0218 */
[----:B----4-:R3:W-:Y:S04]  /*0c30*/  STS.128 [R6], R12 ;  /* 0x0000000c06007388 */ /* 0x0107e80000000c00 */
[----:B-----5:R3:W-:Y:S01]  /*0c40*/  STS.128 [R4], R16 ;  /* 0x0000001004007388 */ /* 0x0207e20000000c00 */
[----:B------:R-:W-:Y:S05]  /*0c50*/  @!P1 BRA `(.L_x_776) ;  /* 0xfffffffc00a09947 */ /* 0x000fea000383ffff */
.L_x_772:
[----:B------:R-:W-:Y:S05]  /*0c60*/  BSYNC.RECONVERGENT B0 ;  /* 0x0000000000007941 */ /* 0x000fea0003800200 */
.L_x_771:
[----:B------:R-:W0:Y:S08]  /*0c70*/  S2UR UR8, SR_CgaCtaId ;  /* 0x00000000000879c3 */ /* 0x000e300000008800 */
[----:B------:R-:W-:Y:S01]  /*0c80*/  BAR.SYNC.DEFER_BLOCKING 0x0 ;  /* 0x0000000000007b1d */ /* 0x000fe20000010000 */
[C---:B---3--:R-:W-:Y:S01]  /*0c90*/  IMAD.SHL.U32 R4, R0.reuse, 0x4, RZ ;  /* 0x0000000400047824 */ /* 0x048fe200078e00ff */
[----:B------:R-:W-:Y:S01]  /*0ca0*/  SHF.R.U32.HI R19, RZ, 0x7, R0 ;  /* 0x00000007ff137819 */ /* 0x000fe20000011600 */
[C---:B------:R-:W-:Y:S01]  /*0cb0*/  IMAD.SHL.U32 R20, R0.reuse, 0x8, RZ ;  /* 0x0000000800147824 */ /* 0x040fe200078e00ff */
[C---:B------:R-:W-:Y:S01]  /*0cc0*/  IADD3 R15, PT, PT, R0.reuse, 0x3, RZ ;  /* 0x00000003000f7810 */ /* 0x040fe20007ffe0ff */
[----:B------:R-:W-:Y:S01]  /*0cd0*/  VIADD R13, R0, 0x1 ;  /* 0x00000001000d7836 */ /* 0x000fe20000000000 */
[----:B------:R-:W-:Y:S01]  /*0ce0*/  UMOV UR4, 0x400 ;  /* 0x0000040000047882 */ /* 0x000fe20000000000 */
[----:B-1----:R-:W-:Y:S01]  /*0cf0*/  LOP3.LUT R5, R4, 0x1c, RZ, 0xc0, !PT ;  /* 0x0000001c04057812 */ /* 0x002fe200078ec0ff */
[----:B------:R-:W-:Y:S01]  /*0d00*/  VIADD R16, R0, 0x2 ;  /* 0x0000000200107836 */ /* 0x000fe20000000000 */
[----:B------:R-:W-:Y:S01]  /*0d10*/  LOP3.LUT R20, R20, 0x3f8, RZ, 0xc0, !PT ;  /* 0x000003f814147812 */ /* 0x000fe200078ec0ff */
[----:B------:R-:W-:Y:S01]  /*0d20*/  VIADD R12, R0, 0xffffffff ;  /* 0xffffffff000c7836 */ /* 0x000fe20000000000 */
[----:B------:R-:W-:-:S02]  /*0d30*/  LOP3.LUT R13, R13, 0x7, RZ, 0xc0, !PT ;  /* 0x000000070d0d7812 */ /* 0x000fc400078ec0ff */
[----:B------:R-:W-:Y:S02]  /*0d40*/  LOP3.LUT R16, R16, 0x7, RZ, 0xc0, !PT ;  /* 0x0000000710107812 */ /* 0x000fe400078ec0ff */
[----:B------:R-:W-:Y:S02]  /*0d50*/  LOP3.LUT R15, R15, 0x7, RZ, 0xc0, !PT ;  /* 0x000000070f0f7812 */ /* 0x000fe400078ec0ff */
[----:B------:R-:W-:Y:S02]  /*0d60*/  LOP3.LUT R7, R20, R16, RZ, 0xfc, !PT ;  /* 0x0000001014077212 */ /* 0x000fe400078efcff */
[----:B------:R-:W-:Y:S02]  /*0d70*/  LOP3.LUT R17, R0, 0x7, RZ, 0xc0, !PT ;  /* 0x0000000700117812 */ /* 0x000fe400078ec0ff */
[----:B------:R-:W-:Y:S01]  /*0d80*/  LOP3.LUT R11, R20, R15, RZ, 0xfc, !PT ;  /* 0x0000000f140b7212 */ /* 0x000fe200078efcff */
[----:B0-----:R-:W-:Y:S01]  /*0d90*/  ULEA UR5, UR8, UR4, 0x18 ;  /* 0x0000000408057291 */ /* 0x001fe2000f8ec0ff */
[----:B------:R-:W-:-:S02]  /*0da0*/  LOP3.LUT R14, R17, 0x4, RZ, 0x3c, !PT ;  /* 0x00000004110e7812 */ /* 0x000fc400078e3cff */
[----:B------:R-:W-:-:S03]  /*0db0*/  LOP3.LUT R12, R12, 0x7, RZ, 0xc0, !PT ;  /* 0x000000070c0c7812 */ /* 0x000fc600078ec0ff */
[----:B------:R-:W-:Y:S01]  /*0dc0*/  IADD3 R6, PT, PT, R5, UR5, RZ ;  /* 0x0000000505067c10 */ /* 0x000fe2000fffe0ff */
[----:B------:R-:W-:Y:S01]  /*0dd0*/  UIADD3 UR5, UPT, UPT, UR4, 0x180, URZ ;  /* 0x0000018004057890 */ /* 0x000fe2000fffe0ff */
[C---:B------:R-:W-:Y:S01]  /*0de0*/  LOP3.LUT R5, R20.reuse, 0x7, R0, 0xf8, !PT ;  /* 0x0000000714057812 */ /* 0x040fe200078ef800 */
[----:B------:R-:W-:Y:S01]  /*0df0*/  UIADD3 UR4, UPT, UPT, UR4, 0x1180, URZ ;  /* 0x0000118004047890 */ /* 0x000fe2000fffe0ff */
[C---:B------:R-:W-:Y:S01]  /*0e00*/  LOP3.LUT R27, R20.reuse, R12, RZ, 0xfc, !PT ;  /* 0x0000000c141b7212 */ /* 0x040fe200078efcff */
[----:B------:R-:W-:Y:S01]  /*0e10*/  IMAD R19, R19, 0x24, R6 ;  /* 0x0000002413137824 */ /* 0x000fe200078e0206 */
[----:B------:R-:W-:Y:S01]  /*0e20*/  ULEA UR5, UR8, UR5, 0x18 ;  /* 0x0000000508057291 */ /* 0x000fe2000f8ec0ff */
[----:B------:R-:W-:Y:S01]  /*0e30*/  LOP3.LUT R6, R20, R13, RZ, 0xfc, !PT ;  /* 0x0000000d14067212 */ /* 0x000fe200078efcff */
[----:B------:R-:W-:Y:S02]  /*0e40*/  ULEA UR8, UR8, UR4, 0x18 ;  /* 0x0000000408087291 */ /* 0x000fe4000f8ec0ff */
[----:B------:R-:W0:Y:S02]  /*0e50*/  LDS R18, [R19] ;  /* 0x0000000013127984 */ /* 0x000e240000000800 */
[----:B------:R-:W-:-:S02]  /*0e60*/  LEA R5, R5, UR5, 0x2 ;  /* 0x0000000505057c11 */ /* 0x000fc4000f8e10ff */
[----:B------:R-:W-:Y:S02]  /*0e70*/  LEA R6, R6, UR5, 0x2 ;  /* 0x0000000506067c11 */ /* 0x000fe4000f8e10ff */
[----:B------:R-:W-:Y:S01]  /*0e80*/  LEA R8, R7, UR5, 0x2 ;  /* 0x0000000507087c11 */ /* 0x000fe2000f8e10ff */
[----:B------:R1:W-:Y:S01]  /*0e90*/  LDS R10, [R5] ;  /* 0x00000000050a7984 */ /* 0x0003e20000000800 */
[----:B------:R-:W-:Y:S01]  /*0ea0*/  LEA R7, R11, UR5, 0x2 ;  /* 0x000000050b077c11 */ /* 0x000fe2000f8e10ff */
[----:B------:R-:W-:Y:S01]  /*0eb0*/  VIADD R11, R0, 0x5 ;  /* 0x00000005000b7836 */ /* 0x000fe20000000000 */
[----:B------:R-:W-:Y:S01]  /*0ec0*/  LEA R27, R27, UR5, 0x2 ;  /* 0x000000051b1b7c11 */ /* 0x000fe2000f8e10ff */
[----:B------:R2:W-:Y:S03]  /*0ed0*/  LDS R9, [R6] ;  /* 0x0000000006097984 */ /* 0x0005e60000000800 */
[----:B------:R-:W-:Y:S01]  /*0ee0*/  LOP3.LUT R11, R11, 0x7, RZ, 0xc0, !PT ;  /* 0x000000070b0b7812 */ /* 0x000fe200078ec0ff */
[----:B------:R-:W-:Y:S01]  /*0ef0*/  LDS R8, [R8] ;  /* 0x0000000008087984 */ /* 0x000fe20000000800 */
[----:B-1----:R-:W-:-:S03]  /*0f00*/  LOP3.LUT R5, R20, 0x4, R17, 0xf6, !PT ;  /* 0x0000000414057812 */ /* 0x002fc600078ef611 */
[----:B------:R-:W-:Y:S01]  /*0f10*/  LDS R7, [R7] ;  /* 0x0000000007077984 */ /* 0x000fe20000000800 */
[----:B--2---:R-:W-:Y:S01]  /*0f20*/  LEA R6, R5, UR5, 0x2 ;  /* 0x0000000505067c11 */ /* 0x004fe2000f8e10ff */
[----:B------:R-:W-:-:S05]  /*0f30*/  VIADD R5, R0, 0x6 ;  /* 0x0000000600057836 */ /* 0x000fca0000000000 */
[----:B------:R-:W-:Y:S01]  /*0f40*/  LDS R6, [R6] ;  /* 0x0000000006067984 */ /* 0x000fe20000000800 */
[----:B------:R-:W-:-:S03]  /*0f50*/  LOP3.LUT R5, R5, 0x7, RZ, 0xc0, !PT ;  /* 0x0000000705057812 */ /* 0x000fc600078ec0ff */
[----:B0-----:R-:W0:Y:S04]  /*0f60*/  SHFL.IDX PT, R23, R18, R17, 0x181f ;  /* 0x00181f1112177589 */ /* 0x001e2800000e0000 */
[----:B------:R-:W1:Y:S04]  /*0f70*/  SHFL.IDX PT, R24, R18, R13, 0x181f ;  /* 0x00181f0d12187589 */ /* 0x000e6800000e0000 */
[----:B------:R-:W2:Y:S04]  /*0f80*/  SHFL.IDX PT, R21, R18, R16, 0x181f ;  /* 0x00181f1012157589 */ /* 0x000ea800000e0000 */
[----:B------:R-:W3:Y:S04]  /*0f90*/  SHFL.IDX PT, R22, R18, R15, 0x181f ;  /* 0x00181f0f12167589 */ /* 0x000ee800000e0000 */
[----:B------:R-:W-:Y:S01]  /*0fa0*/  SHFL.IDX PT, R28, R18, R11, 0x181f ;  /* 0x00181f0b121c7589 */ /* 0x000fe200000e0000 */
[----:B0-----:R-:W-:Y:S01]  /*0fb0*/  IMAD R25, R10, R23, RZ ;  /* 0x000000170a197224 */ /* 0x001fe200078e02ff */
[----:B------:R-:W-:-:S03]  /*0fc0*/  LOP3.LUT R23, R20, R11, RZ, 0xfc, !PT ;  /* 0x0000000b14177212 */ /* 0x000fc600078efcff */
[----:B-1----:R-:W-:Y:S01]  /*0fd0*/  IMAD R24, R9, R24, R25 ;  /* 0x0000001809187224 */ /* 0x002fe200078e0219 */
[----:B------:R-:W-:Y:S02]  /*0fe0*/  LEA R26, R23, UR5, 0x2 ;  /* 0x00000005171a7c11 */ /* 0x000fe4000f8e10ff */
[----:B------:R-:W-:Y:S01]  /*0ff0*/  LOP3.LUT R25, R20, R5, RZ, 0xfc, !PT ;  /* 0x0000000514197212 */ /* 0x000fe200078efcff */
[----:B------:R-:W0:Y:S01]  /*1000*/  SHFL.IDX PT, R23, R18, R14, 0x181f ;  /* 0x00181f0e12177589 */ /* 0x000e2200000e0000 */
[----:B--2---:R-:W-:Y:S02]  /*1010*/  IMAD R24, R8, R21, R24 ;  /* 0x0000001508187224 */ /* 0x004fe400078e0218 */
[----:B------:R-:W-:Y:S01]  /*1020*/  LEA R25, R25, UR5, 0x2 ;  /* 0x0000000519197c11 */ /* 0x000fe2000f8e10ff */
[----:B------:R-:W1:Y:S01]  /*1030*/  LDS R20, [R26] ;  /* 0x000000001a147984 */ /* 0x000e620000000800 */
[----:B---3--:R-:W-:-:S03]  /*1040*/  IMAD R24, R7, R22, R24 ;  /* 0x0000001607187224 */ /* 0x008fc600078e0218 */
[----:B------:R-:W-:Y:S04]  /*1050*/  LDS R21, [R27] ;  /* 0x000000001b157984 */ /* 0x000fe80000000800 */
[----:B------:R-:W-:Y:S04]  /*1060*/  LDS R25, [R25] ;  /* 0x0000000019197984 */ /* 0x000fe80000000800 */
[----:B------:R-:W-:Y:S04]  /*1070*/  LDS R22, [R4+UR8] ;  /* 0x0000000804167984 */ /* 0x000fe80008000800 */
[----:B------:R-:W-:Y:S01]  /*1080*/  SHFL.IDX PT, R26, R18, R12, 0x181f ;  /* 0x00181f0c121a7589 */ /* 0x000fe200000e0000 */
[----:B0-----:R-:W-:-:S03]  /*1090*/  IMAD R23, R6, R23, R24 ;  /* 0x0000001706177224 */ /* 0x001fc600078e0218 */
[----:B------:R-:W0:Y:S04]  /*10a0*/  SHFL.IDX PT, R24, R18, R5, 0x181f ;  /* 0x00181f0512187589 */ /* 0x000e2800000e0000 */
[----:B------:R-:W-:Y:S01]  /*10b0*/  LDS R18, [R4+UR8+0x800] ;  /* 0x0008000804127984 */ /* 0x000fe20008000800 */
[----:B-1----:R-:W-:-:S04]  /*10c0*/  IMAD R28, R20, R28, R23 ;  /* 0x0000001c141c7224 */ /* 0x002fc800078e0217 */
        /* <DEDUP_REMOVED lines=20> */
[----:B-1----:R-:W-:-:S04]  /*1210*/  IMAD R21, R21, R12, R20 ;  /* 0x0000000c15157224 */ /* 0x002fc800078e0214 */
[----:B------:R-:W-:-:S05]  /*1220*/  IMAD.IADD R21, R21, 0x1, R18 ;  /* 0x0000000115157824 */ /* 0x000fca00078e0212 */
[----:B------:R0:W-:Y:S01]  /*1230*/  STS [R4+UR8+0x800], R21 ;  /* 0x0008001504007988 */ /* 0x0001e20008000808 */
[----:B------:R-:W-:Y:S06]  /*1240*/  BAR.SYNC.DEFER_BLOCKING 0x0 ;  /* 0x0000000000007b1d */ /* 0x000fec0000010000 */
[----:B------:R-:W-:Y:S05]  /*1250*/  @P0 EXIT ;  /* 0x000000000000094d */ /* 0x000fea0003800000 */
[----:B------:R-:W-:Y:S01]  /*1260*/  IMAD.SHL.U32 R23, R3, 0x4, RZ ;  /* 0x0000000403177824 */ /* 0x000fe200078e00ff */
[----:B------:R-:W1:Y:S01]  /*1270*/  LDCU UR5, c[0x0][0x384] ;  /* 0x00007080ff0577ac */ /* 0x000e620008000800 */
[----:B------:R-:W-:Y:S02]  /*1280*/  BSSY.RECONVERGENT B0, `(.L_x_777) ;  /* 0x0000032000007945 */ /* 0x000fe40003800200 */
[----:B------:R-:W2:Y:S01]  /*1290*/  I2F.U32.RP R9, R23 ;  /* 0x0000001700097306 */ /* 0x000ea20000209000 */
[----:B------:R-:W-:Y:S01]  /*12a0*/  IMAD.IADD R6, R2, 0x1, R23 ;  /* 0x0000000102067824 */ /* 0x000fe200078e0217 */
[----:B------:R-:W-:Y:S01]  /*12b0*/  ISETP.NE.U32.AND P2, PT, R23, RZ, PT ;  /* 0x000000ff1700720c */ /* 0x000fe20003f45070 */
[----:B------:R-:W3:Y:S03]  /*12c0*/  LDCU UR9, c[0x0][0x388] ;  /* 0x00007100ff0977ac */ /* 0x000ee60008000800 */
[C---:B------:R-:W-:Y:S01]  /*12d0*/  ISETP.GE.U32.AND P0, PT, R6.reuse, 0x400, PT ;  /* 0x000004000600780c */ /* 0x040fe20003f06070 */
[----:B------:R-:W-:Y:S01]  /*12e0*/  USHF.L.U32 UR4, UR7, 0x7, URZ ;  /* 0x0000000707047899 */ /* 0x000fe200080006ff */
[----:B------:R-:W-:Y:S01]  /*12f0*/  VIMNMX.U32 R7, PT, PT, R6, 0x400, !PT ;  /* 0x0000040006077848 */ /* 0x000fe20007fe0000 */
[----:B--2---:R-:W0:Y:S02]  /*1300*/  MUFU.RCP R9, R9 ;  /* 0x0000000900097308 */ /* 0x004e240000001000 */
[----:B-1----:R-:W-:-:S02]  /*1310*/  UIMAD UR4, UR6, UR5, UR4 ;  /* 0x00000005060472a4 */ /* 0x002fc4000f8e0204 */
[----:B---3--:R-:W-:Y:S01]  /*1320*/  USHF.R.U32.HI UR5, URZ, 0x3, UR9 ;  /* 0x00000003ff057899 */ /* 0x008fe20008011609 */
[----:B0-----:R-:W-:-:S04]  /*1330*/  VIADD R4, R9, 0xffffffe ;  /* 0x0ffffffe09047836 */ /* 0x001fc80000000000 */
        /* <DEDUP_REMOVED lines=26> */
.L_x_779:
        /* <DEDUP_REMOVED lines=12> */
.L_x_778:
[----:B------:R-:W-:Y:S05]  /*15a0*/  BSYNC.RECONVERGENT B0 ;  /* 0x0000000000007941 */ /* 0x000fea0003800200 */
.L_x_777:
[----:B------:R-:W-:Y:S05]  /*15b0*/  @!P1 EXIT ;  /* 0x000000000000994d */ /* 0x000fea0003800000 */
[----:B------:R-:W0:Y:S01]  /*15c0*/  LDC.64 R20, c[0x0][0x3a0] ;  /* 0x0000e800ff147b82 */ /* 0x000e220000000a00 */
[C-C-:B------:R-:W-:Y:S01]  /*15d0*/  IMAD R0, R3.reuse, 0xc, R2.reuse ;  /* 0x0000000c03007824 */ /* 0x140fe200078e0202 */
[C---:B------:R-:W-:Y:S01]  /*15e0*/  LEA R26, R2.reuse, UR8, 0x2 ;  /* 0x00000008021a7c11 */ /* 0x040fe2000f8e10ff */
[----:B------:R-:W-:Y:S02]  /*15f0*/  IMAD R22, R3, 0x8, R2 ;  /* 0x0000000803167824 */ /* 0x000fe400078e0202 */
[----:B------:R-:W-:-:S07]  /*1600*/  IMAD.IADD R24, R2, 0x1, R23 ;  /* 0x0000000102187824 */ /* 0x000fce00078e0217 */
.L_x_780:
[----:B--2---:R2:W3:Y:S01]  /*1610*/  LDS.128 R16, [R26] ;  /* 0x000000001a107984 */ /* 0x0044e20000000c00 */
[----:B-1----:R-:W-:Y:S01]  /*1620*/  LOP3.LUT R4, R2, 0x7c, RZ, 0xc0, !PT ;  /* 0x0000007c02047812 */ /* 0x002fe200078ec0ff */
[C---:B------:R-:W-:Y:S01]  /*1630*/  IMAD R12, R3.reuse, 0x20, R26 ;  /* 0x00000020030c7824 */ /* 0x040fe200078e021a */
[----:B------:R-:W-:Y:S01]  /*1640*/  SHF.R.U32.HI R5, RZ, 0x7, R2 ;  /* 0x00000007ff057819 */ /* 0x000fe20000011602 */
[C-C-:B------:R-:W-:Y:S01]  /*1650*/  IMAD R8, R3.reuse, 0x30, R26.reuse ;  /* 0x0000003003087824 */ /* 0x140fe200078e021a */
[----:B------:R-:W-:Y:S01]  /*1660*/  IADD3 R6, PT, PT, R4, UR4, RZ ;  /* 0x0000000404067c10 */ /* 0x000fe2000fffe0ff */
[----:B------:R-:W-:Y:S01]  /*1670*/  IMAD R4, R3, 0x10, R26 ;  /* 0x0000001003047824 */ /* 0x000fe200078e021a */
[----:B------:R-:W-:Y:S01]  /*1680*/  LOP3.LUT R27, R24, 0x7c, RZ, 0xc0, !PT ;  /* 0x0000007c181b7812 */ /* 0x000fe200078ec0ff */
[----:B------:R-:W-:Y:S01]  /*1690*/  LDS.128 R12, [R12] ;  /* 0x000000000c0c7984 */ /* 0x000fe20000000c00 */
[----:B------:R-:W-:Y:S01]  /*16a0*/  SHF.R.U32.HI R25, RZ, 0x7, R24 ;  /* 0x00000007ff197819 */ /* 0x000fe20000011618 */
[----:B------:R-:W-:Y:S01]  /*16b0*/  IMAD R29, R5, UR5, R6 ;  /* 0x00000005051d7c24 */ /* 0x000fe2000f8e0206 */
[----:B------:R-:W-:Y:S01]  /*16c0*/  IADD3 R2, PT, PT, R23, R2, R23 ;  /* 0x0000000217027210 */ /* 0x000fe20007ffe017 */
[----:B------:R-:W1:Y:S01]  /*16d0*/  LDS.128 R4, [R4] ;  /* 0x0000000004047984 */ /* 0x000e620000000c00 */
[----:B------:R-:W-:Y:S01]  /*16e0*/  VIADD R27, R27, UR4 ;  /* 0x000000041b1b7c36 */ /* 0x000fe20008000000 */
[----:B------:R-:W-:Y:S01]  /*16f0*/  LEA R24, R3, R24, 0x4 ;  /* 0x0000001803187211 */ /* 0x000fe200078e20ff */
[----:B0-----:R-:W-:Y:S01]  /*1700*/  IMAD.WIDE.U32 R28, R29, 0x4, R20 ;  /* 0x000000041d1c7825 */ /* 0x001fe200078e0014 */
[----:B------:R-:W0:Y:S01]  /*1710*/  LDS.128 R8, [R8] ;  /* 0x0000000008087984 */ /* 0x000e220000000c00 */
[----:B------:R-:W-:-:S02]  /*1720*/  IADD3 R2, PT, PT, R23, R2, R23 ;  /* 0x0000000217027210 */ /* 0x000fc40007ffe017 */
[----:B------:R-:W-:Y:S01]  /*1730*/  IMAD R25, R25, UR5, R27 ;  /* 0x0000000519197c24 */ /* 0x000fe2000f8e021b */
[----:B------:R-:W-:Y:S01]  /*1740*/  LOP3.LUT R27, R0, 0x7c, RZ, 0xc0, !PT ;  /* 0x0000007c001b7812 */ /* 0x000fe200078ec0ff */
[----:B--2---:R-:W-:Y:S01]  /*1750*/  IMAD R26, R3, 0x40, R26 ;  /* 0x00000040031a7824 */ /* 0x004fe200078e021a */
[----:B------:R-:W-:-:S03]  /*1760*/  ISETP.GE.U32.AND P0, PT, R2, 0x400, PT ;  /* 0x000004000200780c */ /* 0x000fc60003f06070 */
[----:B------:R-:W-:Y:S01]  /*1770*/  VIADD R27, R27, UR4 ;  /* 0x000000041b1b7c36 */ /* 0x000fe20008000000 */
[----:B---3--:R2:W-:Y:S02]  /*1780*/  STG.E.128 desc[UR10][R28.64], R16 ;  /* 0x000000101c007986 */ /* 0x0085e4000c101d0a */
[----:B--2---:R-:W-:Y:S02]  /*1790*/  LOP3.LUT R16, R22, 0x7c, RZ, 0xc0, !PT ;  /* 0x0000007c16107812 */ /* 0x004fe400078ec0ff */
[--C-:B------:R-:W-:Y:S01]  /*17a0*/  SHF.R.U32.HI R18, RZ, 0x7, R0.reuse ;  /* 0x00000007ff127819 */ /* 0x100fe20000011600 */
[----:B------:R-:W-:Y:S01]  /*17b0*/  IMAD R0, R3, 0x10, R0 ;  /* 0x0000001003007824 */ /* 0x000fe200078e0200 */
[----:B------:R-:W-:Y:S02]  /*17c0*/  IADD3 R17, PT, PT, R16, UR4, RZ ;  /* 0x0000000410117c10 */ /* 0x000fe4000fffe0ff */
[----:B------:R-:W-:Y:S01]  /*17d0*/  SHF.R.U32.HI R16, RZ, 0x7, R22 ;  /* 0x00000007ff107819 */ /* 0x000fe20000011616 */
[----:B------:R-:W-:-:S02]  /*17e0*/  IMAD R27, R18, UR5, R27 ;  /* 0x00000005121b7c24 */ /* 0x000fc4000f8e021b */
[----:B------:R-:W-:Y:S02]  /*17f0*/  IMAD R22, R3, 0x10, R22 ;  /* 0x0000001003167824 */ /* 0x000fe400078e0216 */
[----:B------:R-:W-:Y:S02]  /*1800*/  IMAD R19, R16, UR5, R17 ;  /* 0x0000000510137c24 */ /* 0x000fe4000f8e0211 */
[----:B------:R-:W-:-:S04]  /*1810*/  IMAD.WIDE.U32 R16, R25, 0x4, R20 ;  /* 0x0000000419107825 */ /* 0x000fc800078e0014 */
[--C-:B------:R-:W-:Y:S01]  /*1820*/  IMAD.WIDE.U32 R18, R19, 0x4, R20.reuse ;  /* 0x0000000413127825 */ /* 0x100fe200078e0014 */
[----:B-1----:R2:W-:Y:S03]  /*1830*/  STG.E.128 desc[UR10][R16.64], R4 ;  /* 0x0000000410007986 */ /* 0x0025e6000c101d0a */
[----:B------:R-:W-:Y:S01]  /*1840*/  IMAD.WIDE.U32 R28, R27, 0x4, R20 ;  /* 0x000000041b1c7825 */ /* 0x000fe200078e0014 */
[----:B------:R2:W-:Y:S04]  /*1850*/  STG.E.128 desc[UR10][R18.64], R12 ;  /* 0x0000000c12007986 */ /* 0x0005e8000c101d0a */
[----:B0-----:R2:W-:Y:S01]  /*1860*/  STG.E.128 desc[UR10][R28.64], R8 ;  /* 0x000000081c007986 */ /* 0x0015e2000c101d0a */
[----:B------:R-:W-:Y:S05]  /*1870*/  @!P0 BRA `(.L_x_780) ;  /* 0xfffffffc00648947 */ /* 0x000fea000383ffff */
[----:B------:R-:W-:Y:S05]  /*1880*/  EXIT ;  /* 0x000000000000794d */ /* 0x000fea0003800000 */
        .weak           $__internal_37_$__cuda_sm20_div_u16
        .type           $__internal_37_$__cuda_sm20_div_u16,@function
        .size           $__internal_37_$__cuda_sm20_div_u16,(.L_x_2375 - $__internal_37_$__cuda_sm20_div_u16)
$__internal_37_$__cuda_sm20_div_u16:
        /* <DEDUP_REMOVED lines=18> */
[----:B------:R-:W-:Y:S06]  /*19b0*/  RET.REL.NODEC R4 `(_Z9cuda_gemmIiLj512ELj1ELj1ELj1024ELj8ELj8ELj128ELj0ELj1EEvjjjPKT_S2_PS0_jjj) ;  /* 0xffffffe404907950 */ /* 0x000fec0003c3ffff */
.L_x_781:
        /* <DEDUP_REMOVED lines=12> */
.L_x_2375:


//--------------------- .text._Z9cuda_gemmIiLj512ELj1ELj1ELj1024ELj4ELj4ELj128ELj1ELj1EEvjjjPKT_S2_PS0_jjj --------------------------
	.section	.text._Z9cuda_gemmIiLj512ELj1ELj1ELj1024ELj4ELj4ELj128ELj1ELj1EEvjjjPKT_S2_PS0_jjj,"ax",@progbits
	.align	128
        .global         _Z9cuda_gemmIiLj512ELj1ELj1ELj1024ELj4ELj4ELj128ELj1ELj1EEvjjjPKT_S2_PS0_jjj
        .type           _Z9cuda_gemmIiLj512ELj1ELj1ELj1024ELj4ELj4ELj128ELj1ELj1EEvjjjPKT_S2_PS0_jjj,@function
        .size           _Z9cuda_gemmIiLj512ELj1ELj1ELj1024ELj4ELj4ELj128ELj1ELj1EEvjjjPKT_S2_PS0_jjj,(.L_x_2376 - _Z9cuda_gemmIiLj512ELj1ELj1ELj1024ELj4ELj4ELj128ELj1ELj1EEvjjjPKT_S2_PS0_jjj)
        .other          _Z9cuda_gemmIiLj512ELj1ELj1ELj1024ELj4ELj4ELj128ELj1ELj1EEvjjjPKT_S2_PS0_jjj,@"STO_CUDA_ENTRY STV_DEFAULT"
_Z9cuda_gemmIiLj512ELj1ELj1ELj1024ELj4ELj4ELj128ELj1ELj1EEvjjjPKT_S2_PS0_jjj:
.text._Z9cuda_gemmIiLj512ELj1ELj1ELj1024ELj4ELj4ELj128ELj1ELj1EEvjjjPKT_S2_PS0_jjj:
        /* <DEDUP_REMOVED lines=16> */
.L_x_784:
[----:B0-----:R0:W3:Y:S01]  /*0100*/  LDG.E.128.CONSTANT R4, desc[UR8][R2.64] ;  /* 0x0000000802047981 */ /* 0x0010e2000c1e9d00 */
[C---:B------:R-:W-:Y:S01]  /*0110*/  VIADD R10, R9.reuse, 0x2 ;  /* 0x00000002090a7836 */ /* 0x040fe20000000000 */
[----:B------:R-:W-:Y:S01]  /*0120*/  IADD3 R11, PT, PT, R9, 0x1, RZ ;  /* 0x00000001090b7810 */ /* 0x000fe20007ffe0ff */
[----:B--2---:R-:W-:Y:S01]  /*0130*/  IMAD R8, R19, 0x4, R8 ;  /* 0x0000000413087824 */ /* 0x004fe200078e0208 */
[----:B------:R-:W-:Y:S02]  /*0140*/  LOP3.LUT R13, R9, 0xfffffffc, RZ, 0xc0, !PT ;  /* 0xfffffffc090d7812 */ /* 0x000fe400078ec0ff */
[----:B------:R-:W-:Y:S01]  /*0150*/  LOP3.LUT R15, R11, 0xfffffffc, RZ, 0xc0, !PT ;  /* 0xfffffffc0b0f7812 */ /* 0x000fe200078ec0ff */
[----:B------:R-:W-:Y:S01]  /*0160*/  IMAD.IADD R11, R0, 0x1, R9 ;  /* 0x00000001000b7824 */ /* 0x000fe200078e0209 */
[----:B------:R-:W-:Y:S01]  /*0170*/  LOP3.LUT R17, R10, 0xfffffffc, RZ, 0xc0, !PT ;  /* 0xfffffffc0a117812 */ /* 0x000fe200078ec0ff */
[C---:B------:R-:W-:Y:S01]  /*0180*/  IMAD.IADD R10, R0.reuse, 0x1, R13 ;  /* 0x00000001000a7824 */ /* 0x040fe200078e020d */
[----:B------:R-:W-:Y:S01]  /*0190*/  IADD3 R15, PT, PT, R0, R15, RZ ;  /* 0x0000000f000f7210 */ /* 0x000fe20007ffe0ff */
[----:B------:R-:W-:Y:S01]  /*01a0*/  IMAD R9, R19, 0x4, R9 ;  /* 0x0000000413097824 */ /* 0x000fe200078e0209 */
[----:B------:R-:W-:Y:S01]  /*01b0*/  ISETP.GE.U32.AND P0, PT, R8, 0x10, PT ;  /* 0x000000100800780c */ /* 0x000fe20003f06070 */
[----:B------:R-:W-:-:S02]  /*01c0*/  IMAD.IADD R12, R0, 0x1, R17 ;  /* 0x00000001000c7824 */ /* 0x000fc400078e0211 */
[----:B0-----:R-:W-:Y:S01]  /*01d0*/  IMAD.WIDE.U32 R2, R19, 0x10, R2 ;  /* 0x0000001013027825 */ /* 0x001fe200078e0002 */
[----:B---3--:R0:W-:Y:S04]  /*01e0*/  STS [R11+-0x1], R4 ;  /* 0xffffff040b007388 */ /* 0x0081e80000000800 */
[----:B------:R0:W-:Y:S04]  /*01f0*/  STS [R10+0x14], R5 ;  /* 0x000014050a007388 */ /* 0x0001e80000000800 */
[----:B------:R0:W-:Y:S04]  /*0200*/  STS [R15+0x28], R6 ;  /* 0x000028060f007388 */ /* 0x0001e80000000800 */
[----:B------:R0:W-:Y:S01]  /*0210*/  STS [R12+0x3c], R7 ;  /* 0x00003c070c007388 */ /* 0x0001e20000000800 */
[----:B------:R-:W-:Y:S05]  /*0220*/  @!P0 BRA `(.L_x_784) ;  /* 0xfffffffc00b48947 */ /* 0x000fea000383ffff */
.L_x_783:
[----:B------:R-:W-:Y:S05]  /*0230*/  BSYNC.RECONVERGENT B0 ;  /* 0x0000000000007941 */ /* 0x000fea0003800200 */
.L_x_782:
        /* <DEDUP_REMOVED lines=11> */
[----:B------:R-:W-:Y:S05]  /*02f0*/  CALL.REL.NOINC `($__internal_38_$__cuda_sm20_div_u16) ;  /* 0x0000001000287944 */ /* 0x000fea0003c00000 */
        /* <DEDUP_REMOVED lines=14> */
.L_x_787:
[----:B------:R-:W-:Y:S01]  /*03e0*/  IMAD R5, R0, 0x4, R3 ;  /* 0x0000000400057824 */ /* 0x000fe200078e0203 */
[----:B------:R-:W-:Y:S01]  /*03f0*/  IADD3 R4, PT, PT, R4, 0x1, RZ ;  /* 0x0000000104047810 */ /* 0x000fe20007ffe0ff */
[----:B------:R-:W-:-:S03]  /*0400*/  IMAD.IADD R0, R2, 0x1, R0 ;  /* 0x0000000102007824 */ /* 0x000fc600078e0200 */
[----:B------:R0:W-:Y:S01]  /*0410*/  STS [R5], RZ ;  /* 0x000000ff05007388 */ /* 0x0001e20000000800 */
[----:B------:R-:W-:-:S04]  /*0420*/  LOP3.LUT R6, R4, R7, RZ, 0x3c, !PT ;  /* 0x0000000704067212 */ /* 0x000fc800078e3cff */
[----:B------:R-:W-:-:S13]  /*0430*/  ISETP.NE.AND P1, PT, R6, 0x2, PT ;  /* 0x000000020600780c */ /* 0x000fda0003f25270 */
[----:B0-----:R-:W-:Y:S05]  /*0440*/  @P1 BRA `(.L_x_787) ;  /* 0xfffffffc00e41947 */ /* 0x001fea000383ffff */
.L_x_786:
[----:B------:R-:W-:Y:S05]  /*0450*/  BSYNC.RECONVERGENT B0 ;  /* 0x0000000000007941 */ /* 0x000fea0003800200 */
.L_x_785:
        /* <DEDUP_REMOVED lines=8> */
.L_x_790:
        /* <DEDUP_REMOVED lines=11> */
.L_x_789:
[----:B------:R-:W-:Y:S05]  /*0590*/  BSYNC.RECONVERGENT B0 ;  /* 0x0000000000007941 */ /* 0x000fea0003800200 */
.L_x_788:
        /* <DEDUP_REMOVED lines=44> */
.L_x_795:
        /* <DEDUP_REMOVED lines=8> */
.L_x_794:
[----:B------:R-:W-:Y:S05]  /*08e0*/  BSYNC.RECONVERGENT B1 ;  /* 0x0000000000017941 */ /* 0x000fea0003800200 */
.L_x_793:
        /* <DEDUP_REMOVED lines=11> */
.L_x_796:
        /* <DEDUP_REMOVED lines=24> */
.L_x_792:
[----:B------:R-:W-:Y:S05]  /*0b20*/  BSYNC.RECONVERGENT B0 ;  /* 0x0000000000007941 */ /* 0x000fea0003800200 */
.L_x_791:
[----:B------:R-:W2:Y:S08]  /*0b30*/  S2UR UR6, SR_CgaCtaId ;  /* 0x00000000000679c3 */ /* 0x000eb00000008800 */
[----:B------:R-:W-:Y:S01]  /*0b40*/  BAR.SYNC.DEFER_BLOCKING 0x0 ;  /* 0x0000000000007b1d */ /* 0x000fe20000010000 */
[C---:B------:R-:W-:Y:S01]  /*0b50*/  IMAD.SHL.U32 R0, R25.reuse, 0x4, RZ ;  /* 0x0000000419007824 */ /* 0x040fe200078e00ff */
[----:B01----:R-:W-:Y:S01]  /*0b60*/  SHF.R.U32.HI R4, RZ, 0x8, R25 ;  /* 0x00000008ff047819 */ /* 0x003fe20000011619 */
[C---:B------:R-:W-:Y:S01]  /*0b70*/  VIADD R11, R25.reuse, 0xffffffff ;  /* 0xffffffff190b7836 */ /* 0x040fe20000000000 */
[----:B------:R-:W-:-:S02]  /*0b80*/  LOP3.LUT R6, R25, 0x3, RZ, 0xc0, !PT ;  /* 0x0000000319067812 */ /* 0x000fc400078ec0ff */
[----:B------:R-:W-:Y:S01]  /*0b90*/  UMOV UR4, 0x400 ;  /* 0x0000040000047882 */ /* 0x000fe20000000000 */
[C---:B------:R-:W-:Y:S02]  /*0ba0*/  LOP3.LUT R5, R0.reuse, 0xc, RZ, 0xc0, !PT ;  /* 0x0000000c00057812 */ /* 0x040fe400078ec0ff */
[----:B------:R-:W-:Y:S02]  /*0bb0*/  LOP3.LUT R9, R0, 0x3fc, RZ, 0xc0, !PT ;  /* 0x000003fc00097812 */ /* 0x000fe400078ec0ff */
[----:B------:R-:W-:Y:S02]  /*0bc0*/  LOP3.LUT R14, R6, 0x2, RZ, 0x3c, !PT ;  /* 0x00000002060e7812 */ /* 0x000fe400078e3cff */
[----:B------:R-:W-:Y:S01]  /*0bd0*/  LOP3.LUT R8, R9, 0x3, R25, 0xf8, !PT ;  /* 0x0000000309087812 */ /* 0x000fe200078ef819 */
[----:B--2---:R-:W-:-:S06]  /*0be0*/  ULEA UR5, UR6, UR4, 0x18 ;  /* 0x0000000406057291 */ /* 0x004fcc000f8ec0ff */
[----:B------:R-:W-:Y:S01]  /*0bf0*/  IADD3 R5, PT, PT, R5, UR5, RZ ;  /* 0x0000000505057c10 */ /* 0x000fe2000fffe0ff */
[----:B------:R-:W-:Y:S02]  /*0c00*/  UIADD3 UR5, UPT, UPT, UR4, 0x80, URZ ;  /* 0x0000008004057890 */ /* 0x000fe4000fffe0ff */
[----:B------:R-:W-:Y:S02]  /*0c10*/  UIADD3 UR4, UPT, UPT, UR4, 0x1080, URZ ;  /* 0x0000108004047890 */ /* 0x000fe4000fffe0ff */
[----:B------:R-:W-:Y:S01]  /*0c20*/  IMAD R4, R4, 0x14, R5 ;  /* 0x0000001404047824 */ /* 0x000fe200078e0205 */
[----:B------:R-:W-:Y:S01]  /*0c30*/  ULEA UR5, UR6, UR5, 0x18 ;  /* 0x0000000506057291 */ /* 0x000fe2000f8ec0ff */
[----:B------:R-:W-:Y:S01]  /*0c40*/  VIADD R5, R25, 0x1 ;  /* 0x0000000119057836 */ /* 0x000fe20000000000 */
[----:B------:R-:W-:Y:S02]  /*0c50*/  ULEA UR4, UR6, UR4, 0x18 ;  /* 0x0000000406047291 */ /* 0x000fe4000f8ec0ff */
[----:B------:R-:W0:Y:S02]  /*0c60*/  LDS R7, [R4] ;  /* 0x0000000004077984 */ /* 0x000e240000000800 */
[----:B------:R-:W-:-:S02]  /*0c70*/  LOP3.LUT R5, R5, 0x3, RZ, 0xc0, !PT ;  /* 0x0000000305057812 */ /* 0x000fc400078ec0ff */
[----:B------:R-:W-:Y:S02]  /*0c80*/  LEA R13, R8, UR5, 0x2 ;  /* 0x00000005080d7c11 */ /* 0x000fe4000f8e10ff */
[----:B------:R-:W-:Y:S01]  /*0c90*/  LOP3.LUT R10, R5, 0x3fc, R0, 0xf8, !PT ;  /* 0x000003fc050a7812 */ /* 0x000fe200078ef800 */
[----:B------:R-:W-:Y:S01]  /*0ca0*/  LDS R22, [R0+UR4] ;  /* 0x0000000400167984 */ /* 0x000fe20008000800 */
[----:B------:R-:W-:Y:S02]  /*0cb0*/  LOP3.LUT R8, R11, 0x3, RZ, 0xc0, !PT ;  /* 0x000000030b087812 */ /* 0x000fe400078ec0ff */
[----:B------:R-:W-:Y:S02]  /*0cc0*/  LOP3.LUT R11, R9, 0x2, R6, 0xf6, !PT ;  /* 0x00000002090b7812 */ /* 0x000fe400078ef606 */
[----:B------:R-:W-:Y:S01]  /*0cd0*/  LEA R10, R10, UR5, 0x2 ;  /* 0x000000050a0a7c11 */ /* 0x000fe2000f8e10ff */
[----:B------:R-:W-:Y:S01]  /*0ce0*/  LDS R9, [R13] ;  /* 0x000000000d097984 */ /* 0x000fe20000000800 */
[----:B------:R-:W-:-:S02]  /*0cf0*/  LOP3.LUT R12, R8, 0x3fc, R0, 0xf8, !PT ;  /* 0x000003fc080c7812 */ /* 0x000fc400078ef800 */
[----:B------:R-:W-:Y:S02]  /*0d00*/  LEA R11, R11, UR5, 0x2 ;  /* 0x000000050b0b7c11 */ /* 0x000fe4000f8e10ff */
[----:B------:R-:W-:Y:S01]  /*0d10*/  LDS R10, [R10] ;  /* 0x000000000a0a7984 */ /* 0x000fe20000000800 */
[----:B------:R-:W-:-:S03]  /*0d20*/  LEA R12, R12, UR5, 0x2 ;  /* 0x000000050c0c7c11 */ /* 0x000fc6000f8e10ff */
[----:B------:R-:W-:Y:S04]  /*0d30*/  LDS R11, [R11] ;  /* 0x000000000b0b7984 */ /* 0x000fe80000000800 */
[----:B------:R-:W-:Y:S04]  /*0d40*/  LDS R12, [R12] ;  /* 0x000000000c0c7984 */ /* 0x000fe80000000800 */
        /* <DEDUP_REMOVED lines=8> */
[----:B---3--:R-:W-:-:S05]  /*0dd0*/  IMAD R17, R12, R18, R17 ;  /* 0x000000120c117224 */ /* 0x008fca00078e0211 */
[----:B------:R-:W-:-:S05]  /*0de0*/  IADD3 R17, PT, PT, R17, R22, RZ ;  /* 0x0000001611117210 */ /* 0x000fca0007ffe0ff */
[----:B------:R-:W-:Y:S04]  /*0df0*/  STS [R0+UR4], R17 ;  /* 0x0000001100007988 */ /* 0x000fe80008000804 */
[----:B------:R-:W0:Y:S04]  /*0e00*/  LDS R13, [R4+0x28] ;  /* 0x00002800040d7984 */ /* 0x000e280000000800 */
        /* <DEDUP_REMOVED lines=27> */
[----:B------:R-:W-:-:S05]  /*0fc0*/  IMAD.HI.U32 R9, R9, R0, RZ ;  /* 0x0000000009097227 */ /* 0x000fca00078e00ff */
[----:B------:R-:W-:-:S05]  /*0fd0*/  IADD3 R4, PT, PT, -R9, RZ, RZ ;  /* 0x000000ff09047210 */ /* 0x000fca0007ffe1ff */
        /* <DEDUP_REMOVED lines=19> */
.L_x_799:
        /* <DEDUP_REMOVED lines=8> */
.L_x_798:
[----:B------:R-:W-:Y:S05]  /*1190*/  BSYNC.RECONVERGENT B0 ;  /* 0x0000000000007941 */ /* 0x000fea0003800200 */
.L_x_797:
[----:B------:R-:W-:Y:S05]  /*11a0*/  @!P1 EXIT ;  /* 0x000000000000994d */ /* 0x000fea0003800000 */
[----:B------:R-:W0:Y:S01]  /*11b0*/  LDC.64 R18, c[0x0][0x3a0] ;  /* 0x0000e800ff127b82 */ /* 0x000e220000000a00 */
[----:B------:R-:W-:Y:S01]  /*11c0*/  IMAD R23, R21, 0x400, R20 ;  /* 0x0000040015177824 */ /* 0x000fe200078e0214 */
[----:B------:R-:W-:-:S03]  /*11d0*/  LEA R21, R20, UR4, 0x2 ;  /* 0x0000000414157c11 */ /* 0x000fc6000f8e10ff */
[C---:B------:R-:W-:Y:S01]  /*11e0*/  IMAD R17, R2.reuse, 0xc, R23 ;  /* 0x0000000c02117824 */ /* 0x040fe200078e0217 */
[----:B------:R-:W-:Y:S01]  /*11f0*/  LEA R0, R2, R23, 0x3 ;  /* 0x0000001702007211 */ /* 0x000fe200078e18ff */
[----:B------:R-:W-:-:S07]  /*1200*/  IMAD.IADD R16, R23, 0x1, R3 ;  /* 0x0000000117107824 */ /* 0x000fce00078e0203 */
.L_x_800:
[----:B-1----:R1:W2:Y:S01]  /*1210*/  LDS.128 R24, [R21] ;  /* 0x0000000015187984 */ /* 0x0022a20000000c00 */
[C---:B------:R-:W-:Y:S01]  /*1220*/  IMAD R6, R2.reuse, 0x10, R21 ;  /* 0x0000001002067824 */ /* 0x040fe200078e0215 */
[----:B------:R-:W-:Y:S01]  /*1230*/  LEA R10, R2, R21, 0x5 ;  /* 0x00000015020a7211 */ /* 0x000fe200078e28ff */
[----:B0-----:R-:W-:Y:S01]  /*1240*/  IMAD.WIDE.U32 R8, R23, 0x4, R18 ;  /* 0x0000000417087825 */ /* 0x001fe200078e0012 */
[----:B------:R-:W-:-:S03]  /*1250*/  IADD3 R20, PT, PT, R3, R20, R3 ;  /* 0x0000001403147210 */ /* 0x000fc60007ffe003 */
[----:B------:R-:W0:Y:S01]  /*1260*/  LDS.128 R4, [R6] ;  /* 0x0000000006047984 */ /* 0x000e220000000c00 */
[----:B------:R-:W-:Y:S01]  /*1270*/  IMAD R12, R2, 0x30, R21 ;  /* 0x00000030020c7824 */ /* 0x000fe200078e0215 */
[----:B------:R-:W-:Y:S01]  /*1280*/  IADD3 R20, PT, PT, R3, R20, R3 ;  /* 0x0000001403147210 */ /* 0x000fe20007ffe003 */
[----:B------:R-:W-:Y:S01]  /*1290*/  IMAD.WIDE.U32 R28, R16, 0x4, R18 ;  /* 0x00000004101c7825 */ /* 0x000fe200078e0012 */
[----:B------:R-:W-:Y:S02]  /*12a0*/  LEA R16, R2, R16, 0x4 ;  /* 0x0000001002107211 */ /* 0x000fe400078e20ff */
        /* <DEDUP_REMOVED lines=15> */
        .weak           $__internal_38_$__cuda_sm20_div_u16
        .type           $__internal_38_$__cuda_sm20_div_u16,@function
        .size           $__internal_38_$__cuda_sm20_div_u16,(.L_x_2376 - $__internal_38_$__cuda_sm20_div_u16)
$__internal_38_$__cuda_sm20_div_u16:
        /* <DEDUP_REMOVED lines=18> */
[----:B------:R-:W-:Y:S06]  /*14c0*/  RET.REL.NODEC R4 `(_Z9cuda_gemmIiLj512ELj1ELj1ELj1024ELj4ELj4ELj128ELj1ELj1EEvjjjPKT_S2_PS0_jjj) ;  /* 0xffffffe804cc7950 */ /* 0x000fec0003c3ffff */
.L_x_801:
        /* <DEDUP_REMOVED lines=11> */
.L_x_2376:


//--------------------- .text._Z9cuda_gemmIiLj512ELj1ELj1ELj1024ELj4ELj4ELj128ELj0ELj1EEvjjjPKT_S2_PS0_jjj --------------------------
	.section	.text._Z9cuda_gemmIiLj512ELj1ELj1ELj1024ELj4ELj4ELj128ELj0ELj1EEvjjjPKT_S2_PS0_jjj,"ax",@progbits
	.align	128
        .global         _Z9cuda_gemmIiLj512ELj1ELj1ELj1024ELj4ELj4ELj128ELj0ELj1EEvjjjPKT_S2_PS0_jjj
        .type           _Z9cuda_gemmIiLj512ELj1ELj1ELj1024ELj4ELj4ELj128ELj0ELj1EEvjjjPKT_S2_PS0_jjj,@function
        .size           _Z9cuda_gemmIiLj512ELj1ELj1ELj1024ELj4ELj4ELj128ELj0ELj1EEvjjjPKT_S2_PS0_jjj,(.L_x_2377 - _Z9cuda_gemmIiLj512ELj1ELj1ELj1024ELj4ELj4ELj128ELj0ELj1EEvjjjPKT_S2_PS0_jjj)
        .other          _Z9cuda_gemmIiLj512ELj1ELj1ELj1024ELj4ELj4ELj128ELj0ELj1EEvjjjPKT_S2_PS0_jjj,@"STO_CUDA_ENTRY STV_DEFAULT"
_Z9cuda_gemmIiLj512ELj1ELj1ELj1024ELj4ELj4ELj128ELj0ELj1EEvjjjPKT_S2_PS0_jjj:
.text._Z9cuda_gemmIiLj512ELj1ELj1ELj1024ELj4ELj4ELj128ELj0ELj1EEvjjjPKT_S2_PS0_jjj:
        /* <DEDUP_REMOVED lines=11> */
[----:B------:R-:W-:-:S06]  /*00b0*/  IMAD.MOV.U32 R10, RZ, RZ, R2 ;  /* 0x000000ffff0a7224 */ /* 0x000fcc00078e0002 */
[----:B------:R-:W2:Y:S01]  /*00c0*/  LDC R19, c[0x0][0x360] ;  /* 0x0000d800ff137b82 */ /* 0x000ea20000000800 */
[----:B-1----:R-:W-:Y:S01]  /*00d0*/  IMAD.WIDE.U32 R8, R0, 0x10, R8 ;  /* 0x0000001000087825 */ /* 0x002fe200078e0008 */
[----:B0-----:R-:W-:-:S03]  /*00e0*/  LEA R12, R12, R3, 0x18 ;  /* 0x000000030c0c7211 */ /* 0x001fc600078ec0ff */
[----:B------:R-:W-:-:S07]  /*00f0*/  VIADD R3, R2, 0x1 ;  /* 0x0000000102037836 */ /* 0x000fce0000000000 */
.L_x_804:
[----:B0-----:R0:W3:Y:S01]  /*0100*/  LDG.E.128.CONSTANT R4, desc[UR10][R8.64] ;  /* 0x0000000a08047981 */ /* 0x0010e2000c1e9d00 */
[C---:B------:R-:W-:Y:S01]  /*0110*/  VIADD R14, R3.reuse, 0x1 ;  /* 0x00000001030e7836 */ /* 0x040fe20000000000 */
[----:B------:R-:W-:Y:S01]  /*0120*/  IADD3 R11, PT, PT, R3, 0x2, RZ ;  /* 0x00000002030b7810 */ /* 0x000fe20007ffe0ff */
[----:B--2---:R-:W-:Y:S01]  /*0130*/  IMAD R10, R19, 0x4, R10 ;  /* 0x00000004130a7824 */ /* 0x004fe200078e020a */
[----:B------:R-:W-:Y:S02]  /*0140*/  LOP3.LUT R13, R3, 0xfffffffc, RZ, 0xc0, !PT ;  /* 0xfffffffc030d7812 */ /* 0x000fe400078ec0ff */
[----:B------:R-:W-:Y:S02]  /*0150*/  LOP3.LUT R15, R14, 0xfffffffc, RZ, 0xc0, !PT ;  /* 0xfffffffc0e0f7812 */ /* 0x000fe400078ec0ff */
[----:B------:R-:W-:Y:S01]  /*0160*/  LOP3.LUT R17, R11, 0xfffffffc, RZ, 0xc0, !PT ;  /* 0xfffffffc0b117812 */ /* 0x000fe200078ec0ff */
[----:B------:R-:W-:Y:S01]  /*0170*/  IMAD.IADD R11, R12, 0x1, R3 ;  /* 0x000000010c0b7824 */ /* 0x000fe200078e0203 */
[----:B------:R-:W-:Y:S01]  /*0180*/  ISETP.GE.U32.AND P0, PT, R10, 0x10, PT ;  /* 0x000000100a00780c */ /* 0x000fe20003f06070 */
[C---:B------:R-:W-:Y:S01]  /*0190*/  IMAD.IADD R14, R12.reuse, 0x1, R13 ;  /* 0x000000010c0e7824 */ /* 0x040fe200078e020d */
[C---:B------:R-:W-:Y:S01]  /*01a0*/  IADD3 R16, PT, PT, R12.reuse, R17, RZ ;  /* 0x000000110c107210 */ /* 0x040fe20007ffe0ff */
[----:B------:R-:W-:-:S02]  /*01b0*/  IMAD.IADD R15, R12, 0x1, R15 ;  /* 0x000000010c0f7824 */ /* 0x000fc400078e020f */
[C---:B------:R-:W-:Y:S02]  /*01c0*/  IMAD R3, R19.reuse, 0x4, R3 ;  /* 0x0000000413037824 */ /* 0x040fe400078e0203 */
[----:B0-----:R-:W-:Y:S01]  /*01d0*/  IMAD.WIDE.U32 R8, R19, 0x10, R8 ;  /* 0x0000001013087825 */ /* 0x001fe200078e0008 */
[----:B---3--:R0:W-:Y:S04]  /*01e0*/  STS [R11+-0x1], R4 ;  /* 0xffffff040b007388 */ /* 0x0081e80000000800 */
[----:B------:R0:W-:Y:S04]  /*01f0*/  STS [R14+0x14], R5 ;  /* 0x000014050e007388 */ /* 0x0001e80000000800 */
[----:B------:R0:W-:Y:S04]  /*0200*/  STS [R15+0x28], R6 ;  /* 0x000028060f007388 */ /* 0x0001e80000000800 */
[----:B------:R0:W-:Y:S01]  /*0210*/  STS [R16+0x3c], R7 ;  /* 0x00003c0710007388 */ /* 0x0001e20000000800 */
[----:B------:R-:W-:Y:S05]  /*0220*/  @!P0 BRA `(.L_x_804) ;  /* 0xfffffffc00b48947 */ /* 0x000fea000383ffff */
.L_x_803:
[----:B------:R-:W-:Y:S05]  /*0230*/  BSYNC.RECONVERGENT B0 ;  /* 0x0000000000007941 */ /* 0x000fea0003800200 */
.L_x_802:
[----:B------:R-:W1:Y:S02]  /*0240*/  LDC R3, c[0x0][0x374] ;  /* 0x0000dd00ff037b82 */ /* 0x000e640000000800 */
[----:B-1----:R-:W-:-:S13]  /*0250*/  ISETP.LE.U32.AND P0, PT, R3, UR6, PT ;  /* 0x0000000603007c0c */ /* 0x002fda000bf03070 */
[----:B------:R-:W-:Y:S05]  /*0260*/  @P0 EXIT ;  /* 0x000000000000094d */ /* 0x000fea0003800000 */
[----:B------:R-:W0:Y:S01]  /*0270*/  LDC R3, c[0x0][0x360] ;  /* 0x0000d800ff037b82 */ /* 0x000e220000000800 */
[----:B------:R-:W-:-:S07]  /*0280*/  MOV R9, 0x320 ;  /* 0x0000032000097802 */ /* 0x000fce0000000f00 */
[----:B------:R-:W1:Y:S01]  /*0290*/  S2UR UR7, SR_CTAID.X ;  /* 0x00000000000779c3 */ /* 0x000e620000002500 */
[----:B0-----:R-:W-:Y:S01]  /*02a0*/  IMAD.IADD R4, R0, 0x1, R3 ;  /* 0x0000000100047824 */ /* 0x001fe200078e0203 */
[----:B------:R-:W-:-:S04]  /*02b0*/  LOP3.LUT R5, R3, 0xffff, RZ, 0xc0, !PT ;  /* 0x0000ffff03057812 */ /* 0x000fc800078ec0ff */
[----:B------:R-:W-:Y:S01]  /*02c0*/  IADD3 R4, PT, PT, RZ, -R4, RZ ;  /* 0x80000004ff047210 */ /* 0x000fe20007ffe0ff */
[----:B-1----:R-:W-:-:S03]  /*02d0*/  USHF.L.U32 UR9, UR7, 0xa, URZ ;  /* 0x0000000a07097899 */ /* 0x002fc600080006ff */
[----:B------:R-:W-:-:S05]  /*02e0*/  PRMT R4, R4, 0x7710, RZ ;  /* 0x0000771004047816 */ /* 0x000fca00000000ff */
[----:B------:R-:W-:-:S05]  /*02f0*/  VIADD R4, R4, 0x3ff ;  /* 0x000003ff04047836 */ /* 0x000fca0000000000 */
[----:B------:R-:W-:-:S07]  /*0300*/  LOP3.LUT R4, R4, 0xffff, RZ, 0xc0, !PT ;  /* 0x0000ffff04047812 */ /* 0x000fce00078ec0ff */
[----:B------:R-:W-:Y:S05]  /*0310*/  CALL.REL.NOINC `($__internal_39_$__cuda_sm20_div_u16) ;  /* 0x00000010008c7944 */ /* 0x000fea0003c00000 */
        /* <DEDUP_REMOVED lines=10> */
[----:B------:R-:W-:Y:S02]  /*03c0*/  HFMA2 R5, -RZ, RZ, 0, 0 ;  /* 0x00000000ff057431 */ /* 0x000fe400000001ff */
[----:B------:R-:W-:Y:S02]  /*03d0*/  IMAD.MOV.U32 R4, RZ, RZ, R0 ;  /* 0x000000ffff047224 */ /* 0x000fe400078e0000 */
[----:B------:R-:W-:-:S05]  /*03e0*/  VIADD R6, R6, 0x1080 ;  /* 0x0000108006067836 */ /* 0x000fca0000000000 */
[----:B0-----:R-:W-:-:S07]  /*03f0*/  LEA R7, R7, R6, 0x18 ;  /* 0x0000000607077211 */ /* 0x001fce00078ec0ff */
.L_x_807:
[----:B------:R-:W-:Y:S01]  /*0400*/  IMAD R6, R4, 0x4, R7 ;  /* 0x0000000404067824 */ /* 0x000fe200078e0207 */
[----:B------:R-:W-:Y:S01]  /*0410*/  IADD3 R4, PT, PT, R3, R4, RZ ;  /* 0x0000000403047210 */ /* 0x000fe20007ffe0ff */
[----:B------:R-:W-:-:S03]  /*0420*/  VIADD R5, R5, 0x1 ;  /* 0x0000000105057836 */ /* 0x000fc60000000000 */
[----:B------:R0:W-:Y:S02]  /*0430*/  STS [R6], RZ ;  /* 0x000000ff06007388 */ /* 0x0001e40000000800 */
[----:B------:R-:W-:-:S04]  /*0440*/  LOP3.LUT R8, R5, R10, RZ, 0x3c, !PT ;  /* 0x0000000a05087212 */ /* 0x000fc800078e3cff */
[----:B------:R-:W-:-:S13]  /*0450*/  ISETP.NE.AND P1, PT, R8, 0x2, PT ;  /* 0x000000020800780c */ /* 0x000fda0003f25270 */
[----:B0-----:R-:W-:Y:S05]  /*0460*/  @P1 BRA `(.L_x_807) ;  /* 0xfffffffc00e41947 */ /* 0x001fea000383ffff */
.L_x_806:
[----:B------:R-:W-:Y:S05]  /*0470*/  BSYNC.RECONVERGENT B0 ;  /* 0x0000000000007941 */ /* 0x000fea0003800200 */
.L_x_805:
        /* <DEDUP_REMOVED lines=8> */
.L_x_810:
        /* <DEDUP_REMOVED lines=11> */
.L_x_809:
[----:B------:R-:W-:Y:S05]  /*05b0*/  BSYNC.RECONVERGENT B0 ;  /* 0x0000000000007941 */ /* 0x000fea0003800200 */
.L_x_808:
        /* <DEDUP_REMOVED lines=34> */
[----:B------:R-:W-:Y:S01]  /*07e0*/  IADD3 R4, PT, PT, R4, 0x1, RZ ;  /* 0x0000000104047810 */ /* 0x000fe20007ffe0ff */
[----:B------:R-:W-:Y:S01]  /*07f0*/  IMAD.MOV.U32 R28, RZ, RZ, R2 ;  /* 0x000000ffff1c7224 */ /* 0x000fe200078e0002 */
[----:B------:R-:W-:Y:S02]  /*0800*/  UMOV UR4, 0x400 ;  /* 0x0000040000047882 */ /* 0x000fe40000000000 */
[----:B------:R-:W-:Y:S01]  /*0810*/  LOP3.LUT R4, R4, 0x3, RZ, 0xc0, !PT ;  /* 0x0000000304047812 */ /* 0x000fe200078ec0ff */
[----:B------:R-:W-:Y:S01]  /*0820*/  UIADD3 UR4, UPT, UPT, UR4, 0x80, URZ ;  /* 0x0000008004047890 */ /* 0x000fe2000fffe0ff */
[----:B------:R-:W2:Y:S03]  /*0830*/  LDC.64 R8, c[0x0][0x390] ;  /* 0x0000e400ff087b82 */ /* 0x000ea60000000a00 */
[----:B------:R-:W-:Y:S01]  /*0840*/  IMAD.MOV R12, RZ, RZ, -R4 ;  /* 0x000000ffff0c7224 */ /* 0x000fe200078e0a04 */
[----:B-1----:R-:W-:-:S02]  /*0850*/  UIMAD UR5, UR6, UR5, UR9 ;  /* 0x00000005060572a4 */ /* 0x002fc4000f8e0209 */
[----:B0-----:R-:W-:-:S04]  /*0860*/  ULEA UR4, UR8, UR4, 0x18 ;  /* 0x0000000408047291 */ /* 0x001fc8000f8ec0ff */
[----:B------:R-:W-:Y:S02]  /*0870*/  VIADD R11, R2, UR5 ;  /* 0x00000005020b7c36 */ /* 0x000fe40008000000 */
[----:B------:R-:W-:-:S07]  /*0880*/  LEA R10, R0, UR4, 0x4 ;  /* 0x00000004000a7c11 */ /* 0x000fce000f8e20ff */
.L_x_815:
[----:B--2---:R-:W-:-:S06]  /*0890*/  IMAD.WIDE.U32 R4, R11, 0x4, R8 ;  /* 0x000000040b047825 */ /* 0x004fcc00078e0008 */
[----:B------:R-:W2:Y:S01]  /*08a0*/  LDG.E.128.CONSTANT R4, desc[UR10][R4.64] ;  /* 0x0000000a04047981 */ /* 0x000ea2000c1e9d00 */
[----:B------:R-:W-:Y:S01]  /*08b0*/  IADD3 R12, PT, PT, R12, 0x1, RZ ;  /* 0x000000010c0c7810 */ /* 0x000fe20007ffe0ff */
[--C-:B------:R-:W-:Y:S02]  /*08c0*/  IMAD.IADD R28, R28, 0x1, R21.reuse ;  /* 0x000000011c1c7824 */ /* 0x100fe400078e0215 */
[----:B------:R-:W-:Y:S01]  /*08d0*/  IMAD.IADD R11, R11, 0x1, R21 ;  /* 0x000000010b0b7824 */ /* 0x000fe200078e0215 */
[----:B------:R-:W-:Y:S01]  /*08e0*/  ISETP.NE.AND P1, PT, R12, RZ, PT ;  /* 0x000000ff0c00720c */ /* 0x000fe20003f25270 */
[----:B--2---:R0:W-:Y:S02]  /*08f0*/  STS.128 [R10], R4 ;  /* 0x000000040a007388 */ /* 0x0041e40000000c00 */
[----:B0-----:R-:W-:-:S10]  /*0900*/  IMAD R10, R3, 0x10, R10 ;  /* 0x00000010030a7824 */ /* 0x001fd400078e020a */
[----:B------:R-:W-:Y:S05]  /*0910*/  @P1 BRA `(.L_x_815) ;  /* 0xfffffffc00dc1947 */ /* 0x000fea000383ffff */
.L_x_814:
[----:B------:R-:W-:Y:S05]  /*0920*/  BSYNC.RECONVERGENT B1 ;  /* 0x0000000000017941 */ /* 0x000fea0003800200 */
.L_x_813:
        /* <DEDUP_REMOVED lines=13> */
.L_x_816:
        /* <DEDUP_REMOVED lines=8> */
[----:B------:R-:W-:Y:S01]  /*0a80*/  IMAD R29, R3, 0x10, R24 ;  /* 0x00000010031d7824 */ /* 0x000fe200078e0218 */
[----:B------:R-:W-:Y:S01]  /*0a90*/  IADD3 R28, PT, PT, R21, R28, R21 ;  /* 0x0000001c151c7210 */ /* 0x000fe20007ffe015 */
[C---:B------:R-:W-:Y:S01]  /*0aa0*/  IMAD R20, R3.reuse, 0x10, R20 ;  /* 0x0000001003147824 */ /* 0x040fe200078e0214 */
[C---:B------:R-:W-:Y:S01]  /*0ab0*/  LEA R26, R3.reuse, R26, 0x4 ;  /* 0x0000001a031a7211 */ /* 0x040fe200078e20ff */
[----:B------:R-:W-:Y:S01]  /*0ac0*/  IMAD R25, R3, 0x10, R25 ;  /* 0x0000001003197824 */ /* 0x000fe200078e0219 */
[----:B------:R-:W-:Y:S01]  /*0ad0*/  IADD3 R28, PT, PT, R21, R28, R21 ;  /* 0x0000001c151c7210 */ /* 0x000fe20007ffe015 */
[----:B------:R-:W-:-:S03]  /*0ae0*/  IMAD R27, R3, 0x10, R27 ;  /* 0x00000010031b7824 */ /* 0x000fc600078e021b */
[----:B------:R-:W-:Y:S01]  /*0af0*/  ISETP.GE.U32.AND P1, PT, R28, 0x400, PT ;  /* 0x000004001c00780c */ /* 0x000fe20003f26070 */
[----:B--2---:R0:W-:Y:S04]  /*0b00*/  STS.128 [R24], R4 ;  /* 0x0000000418007388 */ /* 0x0041e80000000c00 */
[----:B---3--:R3:W-:Y:S01]  /*0b10*/  STS.128 [R29], R8 ;  /* 0x000000081d007388 */ /* 0x0087e20000000c00 */
[C---:B0-----:R-:W-:Y:S01]  /*0b20*/  LEA R6, R3.reuse, R24, 0x5 ;  /* 0x0000001803067211 */ /* 0x041fe200078e28ff */
[C-C-:B------:R-:W-:Y:S02]  /*0b30*/  IMAD R4, R3.reuse, 0x30, R24.reuse ;  /* 0x0000003003047824 */ /* 0x140fe400078e0218 */
[----:B------:R-:W-:Y:S02]  /*0b40*/  IMAD R24, R3, 0x40, R24 ;  /* 0x0000004003187824 */ /* 0x000fe400078e0218 */
[----:B----4-:R3:W-:Y:S04]  /*0b50*/  STS.128 [R6], R12 ;  /* 0x0000000c06007388 */ /* 0x0107e80000000c00 */
[----:B-----5:R3:W-:Y:S01]  /*0b60*/  STS.128 [R4], R16 ;  /* 0x0000001004007388 */ /* 0x0207e20000000c00 */
[----:B------:R-:W-:Y:S05]  /*0b70*/  @!P1 BRA `(.L_x_816) ;  /* 0xfffffffc00a09947 */ /* 0x000fea000383ffff */
.L_x_812:
[----:B------:R-:W-:Y:S05]  /*0b80*/  BSYNC.RECONVERGENT B0 ;  /* 0x0000000000007941 */ /* 0x000fea0003800200 */
.L_x_811:
[----:B------:R-:W0:Y:S08]  /*0b90*/  S2UR UR8, SR_CgaCtaId ;  /* 0x00000000000879c3 */ /* 0x000e300000008800 */
[----:B------:R-:W-:Y:S01]  /*0ba0*/  BAR.SYNC.DEFER_BLOCKING 0x0 ;  /* 0x0000000000007b1d */ /* 0x000fe20000010000 */
[C---:B---3--:R-:W-:Y:S01]  /*0bb0*/  IMAD.SHL.U32 R4, R0.reuse, 0x4, RZ ;  /* 0x0000000400047824 */ /* 0x048fe200078e00ff */
[----:B-1----:R-:W-:Y:S01]  /*0bc0*/  SHF.R.U32.HI R5, RZ, 0x8, R0 ;  /* 0x00000008ff057819 */ /* 0x002fe20000011600 */
[C---:B------:R-:W-:Y:S01]  /*0bd0*/  VIADD R13, R0.reuse, 0xffffffff ;  /* 0xffffffff000d7836 */ /* 0x040fe20000000000 */
[----:B------:R-:W-:-:S02]  /*0be0*/  IADD3 R7, PT, PT, R0, 0x1, RZ ;  /* 0x0000000100077810 */ /* 0x000fc40007ffe0ff */
[----:B------:R-:W-:Y:S01]  /*0bf0*/  UMOV UR4, 0x400 ;  /* 0x0000040000047882 */ /* 0x000fe20000000000 */
[C---:B------:R-:W-:Y:S02]  /*0c00*/  LOP3.LUT R6, R4.reuse, 0xc, RZ, 0xc0, !PT ;  /* 0x0000000c04067812 */ /* 0x040fe400078ec0ff */
[----:B------:R-:W-:Y:S02]  /*0c10*/  LOP3.LUT R11, R4, 0x3fc, RZ, 0xc0, !PT ;  /* 0x000003fc040b7812 */ /* 0x000fe400078ec0ff */
[----:B------:R-:W-:Y:S02]  /*0c20*/  LOP3.LUT R7, R7, 0x3, RZ, 0xc0, !PT ;  /* 0x0000000307077812 */ /* 0x000fe400078ec0ff */
[----:B------:R-:W-:Y:S02]  /*0c30*/  LOP3.LUT R9, R11, 0x3, R0, 0xf8, !PT ;  /* 0x000000030b097812 */ /* 0x000fe400078ef800 */
[----:B------:R-:W-:Y:S01]  /*0c40*/  LOP3.LUT R12, R7, 0x3fc, R4, 0xf8, !PT ;  /* 0x000003fc070c7812 */ /* 0x000fe200078ef804 */
[----:B0-----:R-:W-:-:S06]  /*0c50*/  ULEA UR5, UR8, UR4, 0x18 ;  /* 0x0000000408057291 */ /* 0x001fcc000f8ec0ff */
[----:B------:R-:W-:Y:S01]  /*0c60*/  VIADD R6, R6, UR5 ;  /* 0x0000000506067c36 */ /* 0x000fe20008000000 */
[----:B------:R-:W-:Y:S02]  /*0c70*/  UIADD3 UR5, UPT, UPT, UR4, 0x80, URZ ;  /* 0x0000008004057890 */ /* 0x000fe4000fffe0ff */
[----:B------:R-:W-:Y:S01]  /*0c80*/  UIADD3 UR4, UPT, UPT, UR4, 0x1080, URZ ;  /* 0x0000108004047890 */ /* 0x000fe2000fffe0ff */
[----:B------:R-:W-:Y:S01]  /*0c90*/  IMAD R5, R5, 0x14, R6 ;  /* 0x0000001405057824 */ /* 0x000fe200078e0206 */
[----:B------:R-:W-:Y:S01]  /*0ca0*/  ULEA UR5, UR8, UR5, 0x18 ;  /* 0x0000000508057291 */ /* 0x000fe2000f8ec0ff */
[----:B------:R-:W-:Y:S01]  /*0cb0*/  LOP3.LUT R6, R0, 0x3, RZ, 0xc0, !PT ;  /* 0x0000000300067812 */ /* 0x000fe200078ec0ff */
[----:B------:R-:W-:Y:S02]  /*0cc0*/  ULEA UR8, UR8, UR4, 0x18 ;  /* 0x0000000408087291 */ /* 0x000fe4000f8ec0ff */
[----:B------:R-:W0:Y:S01]  /*0cd0*/  LDS R8, [R5] ;  /* 0x0000000005087984 */ /* 0x000e220000000800 */
[----:B------:R-:W-:-:S02]  /*0ce0*/  LOP3.LUT R15, R6, 0x2, RZ, 0x3c, !PT ;  /* 0x00000002060f7812 */ /* 0x000fc400078e3cff */
[----:B------:R-:W-:Y:S02]  /*0cf0*/  LEA R10, R9, UR5, 0x2 ;  /* 0x00000005090a7c11 */ /* 0x000fe4000f8e10ff */
[----:B------:R-:W-:Y:S02]  /*0d00*/  LOP3.LUT R9, R13, 0x3, RZ, 0xc0, !PT ;  /* 0x000000030d097812 */ /* 0x000fe400078ec0ff */
[----:B------:R-:W-:Y:S01]  /*0d10*/  LOP3.LUT R13, R11, 0x2, R6, 0xf6, !PT ;  /* 0x000000020b0d7812 */ /* 0x000fe200078ef606 */
[----:B------:R-:W-:Y:S01]  /*0d20*/  LDS R23, [R4+UR8] ;  /* 0x0000000804177984 */ /* 0x000fe20008000800 */
[----:B------:R-:W-:Y:S02]  /*0d30*/  LEA R11, R12, UR5, 0x2 ;  /* 0x000000050c0b7c11 */ /* 0x000fe4000f8e10ff */
[----:B------:R-:W-:Y:S01]  /*0d40*/  LOP3.LUT R14, R9, 0x3fc, R4, 0xf8, !PT ;  /* 0x000003fc090e7812 */ /* 0x000fe200078ef804 */
[----:B------:R-:W-:Y:S01]  /*0d50*/  LDS R10, [R10] ;  /* 0x000000000a0a7984 */ /* 0x000fe20000000800 */
[----:B------:R-:W-:-:S02]  /*0d60*/  LEA R12, R13, UR5, 0x2 ;  /* 0x000000050d0c7c11 */ /* 0x000fc4000f8e10ff */
[----:B------:R-:W-:Y:S01]  /*0d70*/  LEA R13, R14, UR5, 0x2 ;  /* 0x000000050e0d7c11 */ /* 0x000fe2000f8e10ff */
        /* <DEDUP_REMOVED lines=9> */
[----:B--2---:R-:W-:-:S04]  /*0e10*/  IMAD R18, R12, R18, R17 ;  /* 0x000000120c127224 */ /* 0x004fc800078e0211 */
[----:B---3--:R-:W-:Y:S02]  /*0e20*/  IMAD R18, R13, R19, R18 ;  /* 0x000000130d127224 */ /* 0x008fe400078e0212 */
[----:B------:R-:W-:Y:S02]  /*0e30*/  LDS R19, [R4+UR8+0x800] ;  /* 0x0008000804137984 */ /* 0x000fe40008000800 */
[----:B------:R-:W-:-:S05]  /*0e40*/  IMAD.IADD R23, R18, 0x1, R23 ;  /* 0x0000000112177824 */ /* 0x000fca00078e0217 */
        /* <DEDUP_REMOVED lines=15> */
[----:B------:R-:W-:Y:S01]  /*0f40*/  IMAD.IADD R6, R2, 0x1, R21 ;  /* 0x0000000102067824 */ /* 0x000fe200078e0215 */
[----:B------:R-:W-:Y:S01]  /*0f50*/  ISETP.NE.U32.AND P2, PT, R21, RZ, PT ;  /* 0x000000ff1500720c */ /* 0x000fe20003f45070 */
[----:B------:R-:W2:Y:S01]  /*0f60*/  LDCU UR5, c[0x0][0x384] ;  /* 0x00007080ff0577ac */ /* 0x000ea20008000800 */
[----:B------:R-:W-:Y:S02]  /*0f70*/  BSSY.RECONVERGENT B0, `(.L_x_817) ;  /* 0x000002f000007945 */ /* 0x000fe40003800200 */
[C---:B------:R-:W-:Y:S01]  /*0f80*/  ISETP.GE.U32.AND P0, PT, R6.reuse, 0x400, PT ;  /* 0x000004000600780c */ /* 0x040fe20003f06070 */
[----:B------:R-:W3:Y:S01]  /*0f90*/  LDCU UR9, c[0x0][0x388] ;  /* 0x00007100ff0977ac */ /* 0x000ee20008000800 */
[----:B------:R-:W-:Y:S01]  /*0fa0*/  VIMNMX.U32 R7, PT, PT, R6, 0x400, !PT ;  /* 0x0000040006077848 */ /* 0x000fe20007fe0000 */
[----:B------:R-:W-:Y:S01]  /*0fb0*/  USHF.L.U32 UR4, UR7, 0x8, URZ ;  /* 0x0000000807047899 */ /* 0x000fe200080006ff */
[----:B-1----:R-:W0:Y:S03]  /*0fc0*/  MUFU.RCP R9, R9 ;  /* 0x0000000900097308 */ /* 0x002e260000001000 */
[----:B--2---:R-:W-:-:S02]  /*0fd0*/  UIMAD UR4, UR6, UR5, UR4 ;  /* 0x00000005060472a4 */ /* 0x004fc4000f8e0204 */
[----:B---3--:R-:W-:Y:S01]  /*0fe0*/  USHF.R.U32.HI UR5, URZ, 0x2, UR9 ;  /* 0x00000002ff057899 */ /* 0x008fe20008011609 */
[----:B0-----:R-:W-:-:S04]  /*0ff0*/  IADD3 R4, PT, PT, R9, 0xffffffe, RZ ;  /* 0x0ffffffe09047810 */ /* 0x001fc80007ffe0ff */
[----:B------:R0:W1:Y:S02]  /*1000*/  F2I.FTZ.U32.TRUNC.NTZ R5, R4 ;  /* 0x0000000400057305 */ /* 0x000064000021f000 */
[----:B0-----:R-:W-:Y:S02]  /*1010*/  IMAD.MOV.U32 R4, RZ, RZ, RZ ;  /* 0x000000ffff047224 */ /* 0x001fe400078e00ff */
[----:B-1----:R-:W-:-:S04]  /*1020*/  IMAD.MOV R8, RZ, RZ, -R5 ;  /* 0x000000ffff087224 */ /* 0x002fc800078e0a05 */
        /* <DEDUP_REMOVED lines=18> */
[----:B------:R-:W0:Y:S01]  /*1150*/  LDC.64 R8, c[0x0][0x3a0] ;  /* 0x0000e800ff087b82 */ /* 0x000e220000000a00 */
[----:B------:R-:W-:Y:S01]  /*1160*/  VIADD R4, R4, 0x1 ;  /* 0x0000000104047836 */ /* 0x000fe20000000000 */
[----:B------:R-:W-:-:S04]  /*1170*/  LEA R0, R0, UR8, 0x4 ;  /* 0x0000000800007c11 */ /* 0x000fc8000f8e20ff */
[----:B------:R-:W-:-:S05]  /*1180*/  LOP3.LUT R4, R4, 0x3, RZ, 0xc0, !PT ;  /* 0x0000000304047812 */ /* 0x000fca00078ec0ff */
[----:B------:R-:W-:-:S07]  /*1190*/  IMAD.MOV R12, RZ, RZ, -R4 ;  /* 0x000000ffff0c7224 */ /* 0x000fce00078e0a04 */
.L_x_819:
        /* <DEDUP_REMOVED lines=12> */
.L_x_818:
[----:B------:R-:W-:Y:S05]  /*1260*/  BSYNC.RECONVERGENT B0 ;  /* 0x0000000000007941 */ /* 0x000fea0003800200 */
.L_x_817:
[----:B------:R-:W-:Y:S05]  /*1270*/  @!P1 EXIT ;  /* 0x000000000000994d */ /* 0x000fea0003800000 */
[----:B------:R-:W0:Y:S01]  /*1280*/  LDC.64 R22, c[0x0][0x3a0] ;  /* 0x0000e800ff167b82 */ /* 0x000e220000000a00 */
[C-C-:B------:R-:W-:Y:S01]  /*1290*/  IMAD R0, R3.reuse, 0xc, R2.reuse ;  /* 0x0000000c03007824 */ /* 0x140fe200078e0202 */
[C---:B------:R-:W-:Y:S01]  /*12a0*/  IADD3 R24, PT, PT, R2.reuse, R21, RZ ;  /* 0x0000001502187210 */ /* 0x040fe20007ffe0ff */
[----:B------:R-:W-:Y:S01]  /*12b0*/  IMAD R20, R3, 0x8, R2 ;  /* 0x0000000803147824 */ /* 0x000fe200078e0202 */
[----:B------:R-:W-:-:S07]  /*12c0*/  LEA R26, R2, UR8, 0x2 ;  /* 0x00000008021a7c11 */ /* 0x000fce000f8e10ff */
.L_x_820:
[----:B--2---:R2:W3:Y:S01]  /*12d0*/  LDS.128 R16, [R26] ;  /* 0x000000001a107984 */ /* 0x0044e20000000c00 */
[----:B-1----:R-:W-:Y:S01]  /*12e0*/  LOP3.LUT R4, R2, 0xfc, RZ, 0xc0, !PT ;  /* 0x000000fc02047812 */ /* 0x002fe200078ec0ff */
[C---:B------:R-:W-:Y:S01]  /*12f0*/  IMAD R8, R3.reuse, 0x20, R26 ;  /* 0x0000002003087824 */ /* 0x040fe200078e021a */
[----:B------:R-:W-:Y:S01]  /*1300*/  SHF.R.U32.HI R5, RZ, 0x8, R2 ;  /* 0x00000008ff057819 */ /* 0x000fe20000011602 */
[C---:B------:R-:W-:Y:S01]  /*1310*/  IMAD R12, R3.reuse, 0x30, R26 ;  /* 0x00000030030c7824 */ /* 0x040fe200078e021a */
[----:B------:R-:W-:Y:S01]  /*1320*/  LOP3.LUT R27, R24, 0xfc, RZ, 0xc0, !PT ;  /* 0x000000fc181b7812 */ /* 0x000fe200078ec0ff */
[----:B------:R-:W-:Y:S01]  /*1330*/  VIADD R6, R4, UR4 ;  /* 0x0000000404067c36 */ /* 0x000fe20008000000 */
[----:B------:R-:W-:Y:S01]  /*1340*/  SHF.R.U32.HI R25, RZ, 0x8, R24 ;  /* 0x00000008ff197819 */ /* 0x000fe20000011618 */
[----:B------:R-:W-:Y:S01]  /*1350*/  IMAD R4, R3, 0x10, R26 ;  /* 0x0000001003047824 */ /* 0x000fe200078e021a */
[----:B------:R-:W-:Y:S01]  /*1360*/  LDS.128 R8, [R8] ;  /* 0x0000000008087984 */ /* 0x000fe20000000c00 */
[----:B------:R-:W-:Y:S01]  /*1370*/  IMAD R29, R5, UR5, R6 ;  /* 0x00000005051d7c24 */ /* 0x000fe2000f8e0206 */
[----:B------:R-:W-:Y:S01]  /*1380*/  IADD3 R27, PT, PT, R27, UR4, RZ ;  /* 0x000000041b1b7c10 */ /* 0x000fe2000fffe0ff */
[----:B------:R-:W-:Y:S01]  /*1390*/  IMAD R24, R3, 0x10, R24 ;  /* 0x0000001003187824 */ /* 0x000fe200078e0218 */
[----:B------:R-:W-:Y:S01]  /*13a0*/  LDS.128 R12, [R12] ;  /* 0x000000000c0c7984 */ /* 0x000fe20000000c00 */
[----:B0-----:R-:W-:Y:S01]  /*13b0*/  IMAD.WIDE.U32 R28, R29, 0x4, R22 ;  /* 0x000000041d1c7825 */ /* 0x001fe200078e0016 */
[----:B------:R-:W-:-:S02]  /*13c0*/  IADD3 R2, PT, PT, R21, R2, R21 ;  /* 0x0000000215027210 */ /* 0x000fc40007ffe015 */
[----:B------:R-:W0:Y:S01]  /*13d0*/  LDS.128 R4, [R4] ;  /* 0x0000000004047984 */ /* 0x000e220000000c00 */
[----:B------:R-:W-:Y:S01]  /*13e0*/  IMAD R25, R25, UR5, R27 ;  /* 0x0000000519197c24 */ /* 0x000fe2000f8e021b */
[----:B------:R-:W-:Y:S01]  /*13f0*/  LOP3.LUT R27, R0, 0xfc, RZ, 0xc0, !PT ;  /* 0x000000fc001b7812 */ /* 0x000fe200078ec0ff */
[----:B--2---:R-:W-:Y:S01]  /*1400*/  IMAD R26, R3, 0x40, R26 ;  /* 0x00000040031a7824 */ /* 0x004fe200078e021a */
[----:B------:R-:W-:-:S03]  /*1410*/  IADD3 R2, PT, PT, R21, R2, R21 ;  /* 0x0000000215027210 */ /* 0x000fc60007ffe015 */
[----:B------:R-:W-:Y:S01]  /*1420*/  VIADD R27, R27, UR4 ;  /* 0x000000041b1b7c36 */ /* 0x000fe20008000000 */
[----:B------:R-:W-:Y:S01]  /*1430*/  ISETP.GE.U32.AND P0, PT, R2, 0x400, PT ;  /* 0x000004000200780c */ /* 0x000fe20003f06070 */
[----:B---3--:R1:W-:Y:S02]  /*1440*/  STG.E.128 desc[UR10][R28.64], R16 ;  /* 0x000000101c007986 */ /* 0x0083e4000c101d0a */
[----:B-1----:R-:W-:Y:S02]  /*1450*/  LOP3.LUT R16, R20, 0xfc, RZ, 0xc0, !PT ;  /* 0x000000fc14107812 */ /* 0x002fe400078ec0ff */
[--C-:B------:R-:W-:Y:S01]  /*1460*/  SHF.R.U32.HI R18, RZ, 0x8, R0.reuse ;  /* 0x00000008ff127819 */ /* 0x100fe20000011600 */
[C---:B------:R-:W-:Y:S02]  /*1470*/  IMAD R0, R3.reuse, 0x10, R0 ;  /* 0x0000001003007824 */ /* 0x040fe400078e0200 */
[----:B------:R-:W-:Y:S01]  /*1480*/  VIADD R17, R16, UR4 ;  /* 0x0000000410117c36 */ /* 0x000fe20008000000 */
        /* <DEDUP_REMOVED lines=12> */
        .weak           $__internal_39_$__cuda_sm20_div_u16
        .type           $__internal_39_$__cuda_sm20_div_u16,@function
        .size           $__internal_39_$__cuda_sm20_div_u16,(.L_x_2377 - $__internal_39_$__cuda_sm20_div_u16)
$__internal_39_$__cuda_sm20_div_u16:
        /* <DEDUP_REMOVED lines=18> */
[----:B------:R-:W-:Y:S06]  /*1670*/  RET.REL.NODEC R4 `(_Z9cuda_gemmIiLj512ELj1ELj1ELj1024ELj4ELj4ELj128ELj0ELj1EEvjjjPKT_S2_PS0_jjj) ;  /* 0xffffffe804607950 */ /* 0x000fec0003c3ffff */
.L_x_821:
        /* <DEDUP_REMOVED lines=16> */
.L_x_2377:


//--------------------- .text._Z9cuda_gemmIiLj512ELj1ELj1ELj1024ELj2ELj2ELj128ELj1ELj1EEvjjjPKT_S2_PS0_jjj --------------------------
	.section	.text._Z9cuda_gemmIiLj512ELj1ELj1ELj1024ELj2ELj2ELj128ELj1ELj1EEvjjjPKT_S2_PS0_jjj,"ax",@progbits
	.align	128
        .global         _Z9cuda_gemmIiLj512ELj1ELj1ELj1024ELj2ELj2ELj128ELj1ELj1EEvjjjPKT_S2_PS0_jjj
        .type           _Z9cuda_gemmIiLj512ELj1ELj1ELj1024ELj2ELj2ELj128ELj1ELj1EEvjjjPKT_S2_PS0_jjj,@function
        .size           _Z9cuda_gemmIiLj512ELj1ELj1ELj1024ELj2ELj2ELj128ELj1ELj1EEvjjjPKT_S2_PS0_jjj,(.L_x_2378 - _Z9cuda_gemmIiLj512ELj1ELj1ELj1024ELj2ELj2ELj128ELj1ELj1EEvjjjPKT_S2_PS0_jjj)
        .other          _Z9cuda_gemmIiLj512ELj1ELj1ELj1024ELj2ELj2ELj128ELj1ELj1EEvjjjPKT_S2_PS0_jjj,@"STO_CUDA_ENTRY STV_DEFAULT"
_Z9cuda_gemmIiLj512ELj1ELj1ELj1024ELj2ELj2ELj128ELj1ELj1EEvjjjPKT_S2_PS0_jjj:
.text._Z9cuda_gemmIiLj512ELj1ELj1ELj1024ELj2ELj2ELj128ELj1ELj1EEvjjjPKT_S2_PS0_jjj:
        /* <DEDUP_REMOVED lines=17> */
.L_x_823:
[----:B------:R-:W-:Y:S05]  /*0110*/  BSYNC.RECONVERGENT B0 ;  /* 0x0000000000007941 */ /* 0x000fea0003800200 */
.L_x_822:
[----:B------:R-:W1:Y:S02]  /*0120*/  LDCU UR4, c[0x0][0x374] ;  /* 0x00006e80ff0477ac */ /* 0x000e640008000800 */
[----:B-1----:R-:W-:-:S13]  /*0130*/  ISETP.GE.U32.AND P0, PT, R21, UR4, PT ;  /* 0x0000000415007c0c */ /* 0x002fda000bf06070 */
[----:B------:R-:W-:Y:S05]  /*0140*/  @P0 EXIT ;  /* 0x000000000000094d */ /* 0x000fea0003800000 */
[----:B------:R-:W1:Y:S01]  /*0150*/  LDC R20, c[0x0][0x360] ;  /* 0x0000d800ff147b82 */ /* 0x000e620000000800 */
[C---:B------:R-:W-:Y:S01]  /*0160*/  IMAD.SHL.U32 R2, R25.reuse, 0x4, RZ ;  /* 0x0000000419027824 */ /* 0x040fe200078e00ff */
[----:B0-----:R-:W-:Y:S01]  /*0170*/  MOV R7, 0x1f0 ;  /* 0x000001f000077802 */ /* 0x001fe20000000f00 */
[----:B-1----:R-:W-:Y:S01]  /*0180*/  IMAD.IADD R0, R25, 0x1, R20 ;  /* 0x0000000119007824 */ /* 0x002fe200078e0214 */
[----:B------:R-:W-:-:S04]  /*0190*/  LOP3.LUT R3, R20, 0xffff, RZ, 0xc0, !PT ;  /* 0x0000ffff14037812 */ /* 0x000fc800078ec0ff */
[----:B------:R-:W-:-:S04]  /*01a0*/  IADD3 R0, PT, PT, RZ, -R0, RZ ;  /* 0x80000000ff007210 */ /* 0x000fc80007ffe0ff */
[----:B------:R-:W-:-:S05]  /*01b0*/  PRMT R0, R0, 0x7710, RZ ;  /* 0x0000771000007816 */ /* 0x000fca00000000ff */
[----:B------:R-:W-:-:S05]  /*01c0*/  VIADD R0, R0, 0x3ff ;  /* 0x000003ff00007836 */ /* 0x000fca0000000000 */
[----:B------:R-:W-:-:S07]  /*01d0*/  LOP3.LUT R0, R0, 0xffff, RZ, 0xc0, !PT ;  /* 0x0000ffff00007812 */ /* 0x000fce00078ec0ff */
[----:B------:R-:W-:Y:S05]  /*01e0*/  CALL.REL.NOINC `($__internal_40_$__cuda_sm20_div_u16) ;  /* 0x0000000c00d47944 */ /* 0x000fea0003c00000 */
        /* <DEDUP_REMOVED lines=14> */
.L_x_826:
[----:B------:R-:W-:Y:S01]  /*02d0*/  IMAD R4, R0, 0x4, R5 ;  /* 0x0000000400047824 */ /* 0x000fe200078e0205 */
[----:B------:R-:W-:Y:S01]  /*02e0*/  IADD3 R3, PT, PT, R3, 0x1, RZ ;  /* 0x0000000103037810 */ /* 0x000fe20007ffe0ff */
[----:B------:R-:W-:-:S03]  /*02f0*/  IMAD.IADD R0, R20, 0x1, R0 ;  /* 0x0000000114007824 */ /* 0x000fc600078e0200 */
[----:B------:R0:W-:Y:S01]  /*0300*/  STS [R4], RZ ;  /* 0x000000ff04007388 */ /* 0x0001e20000000800 */
[----:B------:R-:W-:-:S04]  /*0310*/  LOP3.LUT R6, R3, R8, RZ, 0x3c, !PT ;  /* 0x0000000803067212 */ /* 0x000fc800078e3cff */
[----:B------:R-:W-:-:S13]  /*0320*/  ISETP.NE.AND P1, PT, R6, 0x2, PT ;  /* 0x000000020600780c */ /* 0x000fda0003f25270 */
[----:B0-----:R-:W-:Y:S05]  /*0330*/  @P1 BRA `(.L_x_826) ;  /* 0xfffffffc00e41947 */ /* 0x001fea000383ffff */
.L_x_825:
[----:B------:R-:W-:Y:S05]  /*0340*/  BSYNC.RECONVERGENT B0 ;  /* 0x0000000000007941 */ /* 0x000fea0003800200 */
.L_x_824:
        /* <DEDUP_REMOVED lines=8> */
.L_x_829:
        /* <DEDUP_REMOVED lines=11> */
.L_x_828:
[----:B------:R-:W-:Y:S05]  /*0480*/  BSYNC.RECONVERGENT B0 ;  /* 0x0000000000007941 */ /* 0x000fea0003800200 */
.L_x_827:
        /* <DEDUP_REMOVED lines=44> */
.L_x_834:
        /* <DEDUP_REMOVED lines=8> */
.L_x_833:
[----:B------:R-:W-:Y:S05]  /*07d0*/  BSYNC.RECONVERGENT B1 ;  /* 0x0000000000017941 */ /* 0x000fea0003800200 */
.L_x_832:
        /* <DEDUP_REMOVED lines=11> */
.L_x_835:
        /* <DEDUP_REMOVED lines=24> */
.L_x_831:
[----:B------:R-:W-:Y:S05]  /*0a10*/  BSYNC.RECONVERGENT B0 ;  /* 0x0000000000007941 */ /* 0x000fea0003800200 */
.L_x_830:
[----:B------:R-:W2:Y:S08]  /*0a20*/  S2UR UR5, SR_CgaCtaId ;  /* 0x00000000000579c3 */ /* 0x000eb00000008800 */
[----:B------:R-:W-:Y:S01]  /*0a30*/  BAR.SYNC.DEFER_BLOCKING 0x0 ;  /* 0x0000000000007b1d */ /* 0x000fe20000010000 */
[C---:B------:R-:W-:Y:S01]  /*0a40*/  IMAD.SHL.U32 R0, R25.reuse, 0x4, RZ ;  /* 0x0000000419007824 */ /* 0x040fe200078e00ff */
[----:B01----:R-:W-:Y:S01]  /*0a50*/  LOP3.LUT R7, RZ, 0x1, R25, 0x44, !PT ;  /* 0x00000001ff077812 */ /* 0x003fe200078e4419 */
[----:B------:R-:W-:-:S03]  /*0a60*/  IMAD.SHL.U32 R4, R25, 0x2, RZ ;  /* 0x0000000219047824 */ /* 0x000fc600078e00ff */
[----:B------:R-:W-:Y:S01]  /*0a70*/  UMOV UR4, 0x400 ;  /* 0x0000040000047882 */ /* 0x000fe20000000000 */
[----:B------:R-:W-:Y:S01]  /*0a80*/  LOP3.LUT R5, R0, 0x4, RZ, 0xc0, !PT ;  /* 0x0000000400057812 */ /* 0x000fe200078ec0ff */
[----:B------:R-:W-:Y:S01]  /*0a90*/  UIADD3 UR6, UPT, UPT, UR4, 0x80, URZ ;  /* 0x0000008004067890 */ /* 0x000fe2000fffe0ff */
[C-C-:B------:R-:W-:Y:S02]  /*0aa0*/  LOP3.LUT R6, R4.reuse, 0x1, R25.reuse, 0xf8, !PT ;  /* 0x0000000104067812 */ /* 0x140fe400078ef819 */
[----:B------:R-:W-:Y:S01]  /*0ab0*/  LOP3.LUT R4, R4, 0x1, R25, 0xf4, !PT ;  /* 0x0000000104047812 */ /* 0x000fe200078ef419 */
[----:B--2---:R-:W-:Y:S02]  /*0ac0*/  ULEA UR7, UR5, UR4, 0x18 ;  /* 0x0000000405077291 */ /* 0x004fe4000f8ec0ff */
[----:B------:R-:W-:Y:S02]  /*0ad0*/  ULEA UR6, UR5, UR6, 0x18 ;  /* 0x0000000605067291 */ /* 0x000fe4000f8ec0ff */
[----:B------:R-:W-:-:S04]  /*0ae0*/  UIADD3 UR4, UPT, UPT, UR4, 0x1080, URZ ;  /* 0x0000108004047890 */ /* 0x000fc8000fffe0ff */
[----:B------:R-:W-:Y:S01]  /*0af0*/  LEA R6, R6, UR6, 0x2 ;  /* 0x0000000606067c11 */ /* 0x000fe2000f8e10ff */
[----:B------:R-:W0:Y:S01]  /*0b00*/  LDS R9, [R5+UR7] ;  /* 0x0000000705097984 */ /* 0x000e220008000800 */
[----:B------:R-:W-:Y:S01]  /*0b10*/  LEA R8, R4, UR6, 0x2 ;  /* 0x0000000604087c11 */ /* 0x000fe2000f8e10ff */
[----:B------:R-:W-:Y:S01]  /*0b20*/  ULEA UR4, UR5, UR4, 0x18 ;  /* 0x0000000405047291 */ /* 0x000fe2000f8ec0ff */
[----:B------:R-:W-:Y:S02]  /*0b30*/  LOP3.LUT R4, R25, 0x1, RZ, 0xc0, !PT ;  /* 0x0000000119047812 */ /* 0x000fe400078ec0ff */
[----:B------:R-:W-:Y:S04]  /*0b40*/  LDS R6, [R6] ;  /* 0x0000000006067984 */ /* 0x000fe80000000800 */
[----:B------:R-:W-:Y:S04]  /*0b50*/  LDS R8, [R8] ;  /* 0x0000000008087984 */ /* 0x000fe80000000800 */
[----:B------:R-:W-:Y:S04]  /*0b60*/  LDS R13, [R0+UR4] ;  /* 0x00000004000d7984 */ /* 0x000fe80008000800 */
        /* <DEDUP_REMOVED lines=8> */
[----:B0-----:R-:W0:Y:S04]  /*0bf0*/  SHFL.IDX PT, R11, R5, R4, 0x1e1f ;  /* 0x001e1f04050b7589 */ /* 0x001e2800000e0000 */
[----:B------:R-:W1:Y:S01]  /*0c00*/  SHFL.IDX PT, R10, R5, R7, 0x1e1f ;  /* 0x001e1f07050a7589 */ /* 0x000e6200000e0000 */
[----:B0-----:R-:W-:-:S04]  /*0c10*/  IMAD R11, R6, R11, RZ ;  /* 0x0000000b060b7224 */ /* 0x001fc800078e02ff */
[----:B-1----:R-:W-:-:S04]  /*0c20*/  IMAD R10, R8, R10, R11 ;  /* 0x0000000a080a7224 */ /* 0x002fc800078e020b */
        /* <DEDUP_REMOVED lines=40> */
.L_x_838:
        /* <DEDUP_REMOVED lines=8> */
.L_x_837:
[----:B------:R-:W-:Y:S05]  /*0f30*/  BSYNC.RECONVERGENT B0 ;  /* 0x0000000000007941 */ /* 0x000fea0003800200 */
.L_x_836:
[----:B------:R-:W-:Y:S05]  /*0f40*/  @!P1 EXIT ;  /* 0x000000000000994d */ /* 0x000fea0003800000 */
[----:B------:R-:W0:Y:S01]  /*0f50*/  LDC.64 R18, c[0x0][0x3a0] ;  /* 0x0000e800ff127b82 */ /* 0x000e220000000a00 */
[----:B------:R-:W-:Y:S01]  /*0f60*/  IMAD R23, R21, 0x400, R2 ;  /* 0x0000040015177824 */ /* 0x000fe200078e0202 */
[----:B------:R-:W-:-:S03]  /*0f70*/  LEA R21, R2, UR4, 0x2 ;  /* 0x0000000402157c11 */ /* 0x000fc6000f8e10ff */
[C---:B------:R-:W-:Y:S01]  /*0f80*/  IMAD R17, R20.reuse, 0xc, R23 ;  /* 0x0000000c14117824 */ /* 0x040fe200078e0217 */
[----:B------:R-:W-:Y:S01]  /*0f90*/  LEA R0, R20, R23, 0x3 ;  /* 0x0000001714007211 */ /* 0x000fe200078e18ff */
[----:B------:R-:W-:-:S07]  /*0fa0*/  IMAD.IADD R16, R23, 0x1, R3 ;  /* 0x0000000117107824 */ /* 0x000fce00078e0203 */
.L_x_839:
        /* <DEDUP_REMOVED lines=25> */
        .weak           $__internal_40_$__cuda_sm20_div_u16
        .type           $__internal_40_$__cuda_sm20_div_u16,@function
        .size           $__internal_40_$__cuda_sm20_div_u16,(.L_x_2378 - $__internal_40_$__cuda_sm20_div_u16)
$__internal_40_$__cuda_sm20_div_u16:
        /* <DEDUP_REMOVED lines=18> */
[----:B------:R-:W-:Y:S06]  /*1260*/  RET.REL.NODEC R4 `(_Z9cuda_gemmIiLj512ELj1ELj1ELj1024ELj2ELj2ELj128ELj1ELj1EEvjjjPKT_S2_PS0_jjj) ;  /* 0xffffffec04647950 */ /* 0x000fec0003c3ffff */
.L_x_840:
        /* <DEDUP_REMOVED lines=9> */
.L_x_2378:


//--------------------- .text._Z9cuda_gemmIiLj512ELj1ELj1ELj1024ELj2ELj2ELj128ELj0ELj1EEvjjjPKT_S2_PS0_jjj --------------------------
	.section	.text._Z9cuda_gemmIiLj512ELj1ELj1ELj1024ELj2ELj2ELj128ELj0ELj1EEvjjjPKT_S2_PS0_jjj,"ax",@progbits
	.align	128
        .global         _Z9cuda_gemmIiLj512ELj1ELj1ELj1024ELj2ELj2ELj128ELj0ELj1EEvjjjPKT_S2_PS0_jjj
        .type           _Z9cuda_gemmIiLj512ELj1ELj1ELj1024ELj2ELj2ELj128ELj0ELj1EEvjjjPKT_S2_PS0_jjj,@function
        .size           _Z9cuda_gemmIiLj512ELj1ELj1ELj1024ELj2ELj2ELj128ELj0ELj1EEvjjjPKT_S2_PS0_jjj,(.L_x_2379 - _Z9cuda_gemmIiLj512ELj1ELj1ELj1024ELj2ELj2ELj128ELj0ELj1EEvjjjPKT_S2_PS0_jjj)
        .other          _Z9cuda_gemmIiLj512ELj1ELj1ELj1024ELj2ELj2ELj128ELj0ELj1EEvjjjPKT_S2_PS0_jjj,@"STO_CUDA_ENTRY STV_DEFAULT"
_Z9cuda_gemmIiLj512ELj1ELj1ELj1024ELj2ELj2ELj128ELj0ELj1EEvjjjPKT_S2_PS0_jjj:
.text._Z9cuda_gemmIiLj512ELj1ELj1ELj1024ELj2ELj2ELj128ELj0ELj1EEvjjjPKT_S2_PS0_jjj:
        /* <DEDUP_REMOVED lines=19> */
.L_x_842:
[----:B------:R-:W-:Y:S05]  /*0130*/  BSYNC.RECONVERGENT B0 ;  /* 0x0000000000007941 */ /* 0x000fea0003800200 */
.L_x_841:
[----:B------:R-:W-:Y:S05]  /*0140*/  @P1 EXIT ;  /* 0x000000000000194d */ /* 0x000fea0003800000 */
[----:B------:R-:W1:Y:S01]  /*0150*/  LDC R3, c[0x0][0x360] ;  /* 0x0000d800ff037b82 */ /* 0x000e620000000800 */
[----:B0-----:R-:W-:-:S07]  /*0160*/  MOV R9, 0x210 ;  /* 0x0000021000097802 */ /* 0x001fce0000000f00 */
[----:B------:R-:W0:Y:S01]  /*0170*/  S2UR UR7, SR_CTAID.X ;  /* 0x00000000000779c3 */ /* 0x000e220000002500 */
[----:B-1----:R-:W-:Y:S01]  /*0180*/  IMAD.IADD R2, R0, 0x1, R3 ;  /* 0x0000000100027824 */ /* 0x002fe200078e0203 */
[----:B------:R-:W-:-:S04]  /*0190*/  LOP3.LUT R5, R3, 0xffff, RZ, 0xc0, !PT ;  /* 0x0000ffff03057812 */ /* 0x000fc800078ec0ff */
[----:B------:R-:W-:Y:S01]  /*01a0*/  IADD3 R2, PT, PT, RZ, -R2, RZ ;  /* 0x80000002ff027210 */ /* 0x000fe20007ffe0ff */
[----:B0-----:R-:W-:-:S03]  /*01b0*/  USHF.L.U32 UR10, UR7, 0xa, URZ ;  /* 0x0000000a070a7899 */ /* 0x001fc600080006ff */
[----:B------:R-:W-:Y:S01]  /*01c0*/  PRMT R4, R2, 0x7710, RZ ;  /* 0x0000771002047816 */ /* 0x000fe200000000ff */
[----:B------:R-:W-:-:S04]  /*01d0*/  IMAD.SHL.U32 R2, R0, 0x4, RZ ;  /* 0x0000000400027824 */ /* 0x000fc800078e00ff */
[----:B------:R-:W-:-:S05]  /*01e0*/  VIADD R4, R4, 0x3ff ;  /* 0x000003ff04047836 */ /* 0x000fca0000000000 */
[----:B------:R-:W-:-:S07]  /*01f0*/  LOP3.LUT R4, R4, 0xffff, RZ, 0xc0, !PT ;  /* 0x0000ffff04047812 */ /* 0x000fce00078ec0ff */
[----:B------:R-:W-:Y:S05]  /*0200*/  CALL.REL.NOINC `($__internal_41_$__cuda_sm20_div_u16) ;  /* 0x0000001000387944 */ /* 0x000fea0003c00000 */
        /* <DEDUP_REMOVED lines=14> */
.L_x_845:
[----:B------:R-:W-:Y:S01]  /*02f0*/  IMAD R6, R4, 0x4, R7 ;  /* 0x0000000404067824 */ /* 0x000fe200078e0207 */
[----:B------:R-:W-:Y:S01]  /*0300*/  IADD3 R5, PT, PT, R5, 0x1, RZ ;  /* 0x0000000105057810 */ /* 0x000fe20007ffe0ff */
[----:B------:R-:W-:-:S03]  /*0310*/  IMAD.IADD R4, R3, 0x1, R4 ;  /* 0x0000000103047824 */ /* 0x000fc600078e0204 */
[----:B------:R0:W-:Y:S01]  /*0320*/  STS [R6], RZ ;  /* 0x000000ff06007388 */ /* 0x0001e20000000800 */
[----:B------:R-:W-:-:S04]  /*0330*/  LOP3.LUT R8, R5, R10, RZ, 0x3c, !PT ;  /* 0x0000000a05087212 */ /* 0x000fc800078e3cff */
[----:B------:R-:W-:-:S13]  /*0340*/  ISETP.NE.AND P1, PT, R8, 0x2, PT ;  /* 0x000000020800780c */ /* 0x000fda0003f25270 */
[----:B0-----:R-:W-:Y:S05]  /*0350*/  @P1 BRA `(.L_x_845) ;  /* 0xfffffffc00e41947 */ /* 0x001fea000383ffff */
.L_x_844:
[----:B------:R-:W-:Y:S05]  /*0360*/  BSYNC.RECONVERGENT B0 ;  /* 0x0000000000007941 */ /* 0x000fea0003800200 */
.L_x_843:
        /* <DEDUP_REMOVED lines=8> */
.L_x_848:
        /* <DEDUP_REMOVED lines=11> */
.L_x_847:
[----:B------:R-:W-:Y:S05]  /*04a0*/  BSYNC.RECONVERGENT B0 ;  /* 0x0000000000007941 */ /* 0x000fea0003800200 */
.L_x_846:
[----:B------:R-:W-:Y:S04]  /*04b0*/  BSSY.RECONVERGENT B0, `(.L_x_849) ;  /* 0x000005c000007945 */ /* 0x000fe80003800200 */
[----:B------:R-:W-:Y:S05]  /*04c0*/  @P0 BRA `(.L_x_850) ;  /* 0x0000000400680947 */ /* 0x000fea0003800000 */
[----:B------:R-:W0:Y:S01]  /*04d0*/  I2F.U32.RP R9, R21 ;  /* 0x0000001500097306 */ /* 0x000e220000209000 */
[----:B------:R-:W-:Y:S01]  /*04e0*/  IMAD.IADD R6, R2, 0x1, R21 ;  /* 0x0000000102067824 */ /* 0x000fe200078e0215 */
[----:B------:R-:W-:Y:S01]  /*04f0*/  ISETP.NE.U32.AND P3, PT, R21, RZ, PT ;  /* 0x000000ff1500720c */ /* 0x000fe20003f65070 */
[----:B------:R-:W-:Y:S01]  /*0500*/  BSSY.RECONVERGENT B1, `(.L_x_851) ;  /* 0x0000031000017945 */ /* 0x000fe20003800200 */
[----:B------:R-:W-:Y:S02]  /*0510*/  MOV R28, R2 ;  /* 0x00000002001c7202 */ /* 0x000fe40000000f00 */
        /* <DEDUP_REMOVED lines=32> */
[----:B------:R-:W-:-:S05]  /*0720*/  LOP3.LUT R4, R4, 0x3, RZ, 0xc0, !PT ;  /* 0x0000000304047812 */ /* 0x000fca00078ec0ff */
[----:B------:R-:W-:Y:S01]  /*0730*/  IMAD.MOV R12, RZ, RZ, -R4 ;  /* 0x000000ffff0c7224 */ /* 0x000fe200078e0a04 */
[----:B-1----:R-:W-:Y:S02]  /*0740*/  UIMAD UR5, UR6, UR5, UR10 ;  /* 0x00000005060572a4 */ /* 0x002fe4000f8e020a */
[----:B0-----:R-:W-:-:S04]  /*0750*/  ULEA UR4, UR8, UR4, 0x18 ;  /* 0x0000000408047291 */ /* 0x001fc8000f8ec0ff */
[----:B------:R-:W-:Y:S02]  /*0760*/  IADD3 R11, PT, PT, R2, UR5, RZ ;  /* 0x00000005020b7c10 */ /* 0x000fe4000fffe0ff */
[----:B------:R-:W-:-:S07]  /*0770*/  LEA R10, R0, UR4, 0x4 ;  /* 0x00000004000a7c11 */ /* 0x000fce000f8e20ff */
.L_x_853:
        /* <DEDUP_REMOVED lines=9> */
.L_x_852:
[----:B------:R-:W-:Y:S05]  /*0810*/  BSYNC.RECONVERGENT B1 ;  /* 0x0000000000017941 */ /* 0x000fea0003800200 */
.L_x_851:
        /* <DEDUP_REMOVED lines=13> */
.L_x_854:
        /* <DEDUP_REMOVED lines=24> */
.L_x_850:
[----:B------:R-:W-:Y:S05]  /*0a70*/  BSYNC.RECONVERGENT B0 ;  /* 0x0000000000007941 */ /* 0x000fea0003800200 */
.L_x_849:
[----:B------:R-:W0:Y:S08]  /*0a80*/  S2UR UR5, SR_CgaCtaId ;  /* 0x00000000000579c3 */ /* 0x000e300000008800 */
[----:B------:R-:W-:Y:S01]  /*0a90*/  BAR.SYNC.DEFER_BLOCKING 0x0 ;  /* 0x0000000000007b1d */ /* 0x000fe20000010000 */
[C---:B---3--:R-:W-:Y:S01]  /*0aa0*/  IMAD.SHL.U32 R16, R0.reuse, 0x4, RZ ;  /* 0x0000000400107824 */ /* 0x048fe200078e00ff */
[----:B-1----:R-:W-:-:S04]  /*0ab0*/  SHF.L.U32 R5, R0, 0x1, RZ ;  /* 0x0000000100057819 */ /* 0x002fc800000006ff */
[----:B------:R-:W-:Y:S01]  /*0ac0*/  UMOV UR4, 0x400 ;  /* 0x0000040000047882 */ /* 0x000fe20000000000 */
[----:B------:R-:W-:Y:S01]  /*0ad0*/  LOP3.LUT R6, R16, 0x4, RZ, 0xc0, !PT ;  /* 0x0000000410067812 */ /* 0x000fe200078ec0ff */
[----:B------:R-:W-:Y:S01]  /*0ae0*/  UIADD3 UR8, UPT, UPT, UR4, 0x80, URZ ;  /* 0x0000008004087890 */ /* 0x000fe2000fffe0ff */
[C-C-:B------:R-:W-:Y:S02]  /*0af0*/  LOP3.LUT R4, R5.reuse, 0x1, R0.reuse, 0xf8, !PT ;  /* 0x0000000105047812 */ /* 0x140fe400078ef800 */
[----:B------:R-:W-:Y:S01]  /*0b00*/  LOP3.LUT R7, R5, 0x1, R0, 0xf4, !PT ;  /* 0x0000000105077812 */ /* 0x000fe200078ef400 */
[----:B0-----:R-:W-:Y:S02]  /*0b10*/  ULEA UR11, UR5, UR4, 0x18 ;  /* 0x00000004050b7291 */ /* 0x001fe4000f8ec0ff */
[----:B------:R-:W-:Y:S02]  /*0b20*/  ULEA UR8, UR5, UR8, 0x18 ;  /* 0x0000000805087291 */ /* 0x000fe4000f8ec0ff */
[----:B------:R-:W-:-:S04]  /*0b30*/  UIADD3 UR4, UPT, UPT, UR4, 0x1080, URZ ;  /* 0x0000108004047890 */ /* 0x000fc8000fffe0ff */
[----:B------:R-:W-:Y:S01]  /*0b40*/  LEA R5, R4, UR8, 0x2 ;  /* 0x0000000804057c11 */ /* 0x000fe2000f8e10ff */
[----:B------:R-:W0:Y:S01]  /*0b50*/  LDS R9, [R6+UR11] ;  /* 0x0000000b06097984 */ /* 0x000e220008000800 */
[----:B------:R-:W-:Y:S01]  /*0b60*/  LEA R8, R7, UR8, 0x2 ;  /* 0x0000000807087c11 */ /* 0x000fe2000f8e10ff */
[----:B------:R-:W-:Y:S01]  /*0b70*/  ULEA UR9, UR5, UR4, 0x18 ;  /* 0x0000000405097291 */ /* 0x000fe2000f8ec0ff */
[----:B------:R-:W-:Y:S02]  /*0b80*/  LOP3.LUT R4, R0, 0x1, RZ, 0xc0, !PT ;  /* 0x0000000100047812 */ /* 0x000fe400078ec0ff */
[----:B------:R-:W-:Y:S01]  /*0b90*/  LDS R5, [R5] ;  /* 0x0000000005057984 */ /* 0x000fe20000000800 */
[----:B------:R-:W-:-:S03]  /*0ba0*/  LOP3.LUT R7, RZ, 0x1, R0, 0x44, !PT ;  /* 0x00000001ff077812 */ /* 0x000fc600078e4400 */
[----:B------:R-:W-:Y:S04]  /*0bb0*/  LDS R8, [R8] ;  /* 0x0000000008087984 */ /* 0x000fe80000000800 */
[----:B------:R-:W-:Y:S04]  /*0bc0*/  LDS R14, [R16+UR9] ;  /* 0x00000009100e7984 */ /* 0x000fe80008000800 */
[----:B0-----:R-:W0:Y:S04]  /*0bd0*/  SHFL.IDX PT, R10, R9, R4, 0x1e1f ;  /* 0x001e1f04090a7589 */ /* 0x001e2800000e0000 */
[----:B------:R-:W1:Y:S01]  /*0be0*/  SHFL.IDX PT, R12, R9, R7, 0x1e1f ;  /* 0x001e1f07090c7589 */ /* 0x000e6200000e0000 */
[----:B0-----:R-:W-:-:S04]  /*0bf0*/  IMAD R11, R5, R10, RZ ;  /* 0x0000000a050b7224 */ /* 0x001fc800078e02ff */
[----:B-1----:R-:W-:-:S04]  /*0c00*/  IMAD R11, R8, R12, R11 ;  /* 0x0000000c080b7224 */ /* 0x002fc800078e020b */
[----:B------:R-:W-:Y:S02]  /*0c10*/  IMAD.IADD R11, R11, 0x1, R14 ;  /* 0x000000010b0b7824 */ /* 0x000fe400078e020e */
[----:B------:R-:W-:Y:S04]  /*0c20*/  LDS R14, [R16+UR9+0x800] ;  /* 0x00080009100e7984 */ /* 0x000fe80008000800 */
        /* <DEDUP_REMOVED lines=19> */
[----:B-1----:R-:W1:Y:S03]  /*0d60*/  MUFU.RCP R9, R9 ;  /* 0x0000000900097308 */ /* 0x002e660000001000 */
[----:B--2---:R-:W-:-:S02]  /*0d70*/  UIMAD UR4, UR6, UR5, UR4 ;  /* 0x00000005060472a4 */ /* 0x004fc4000f8e0204 */
[----:B---3--:R-:W-:Y:S01]  /*0d80*/  USHF.R.U32.HI UR5, URZ, 0x1, UR8 ;  /* 0x00000001ff057899 */ /* 0x008fe20008011608 */
[----:B-1----:R-:W-:-:S04]  /*0d90*/  VIADD R4, R9, 0xffffffe ;  /* 0x0ffffffe09047836 */ /* 0x002fc80000000000 */
[----:B0-----:R0:W1:Y:S02]  /*0da0*/  F2I.FTZ.U32.TRUNC.NTZ R5, R4 ;  /* 0x0000000400057305 */ /* 0x001064000021f000 */
        /* <DEDUP_REMOVED lines=25> */
.L_x_857:
        /* <DEDUP_REMOVED lines=12> */
.L_x_856:
[----:B------:R-:W-:Y:S05]  /*1000*/  BSYNC.RECONVERGENT B0 ;  /* 0x0000000000007941 */ /* 0x000fea0003800200 */
.L_x_855:
[----:B------:R-:W-:Y:S05]  /*1010*/  @!P1 EXIT ;  /* 0x000000000000994d */ /* 0x000fea0003800000 */
[----:B------:R-:W0:Y:S01]  /*1020*/  LDC.64 R22, c[0x0][0x3a0] ;  /* 0x0000e800ff167b82 */ /* 0x000e220000000a00 */
[C---:B------:R-:W-:Y:S01]  /*1030*/  IMAD R0, R3.reuse, 0xc, R2 ;  /* 0x0000000c03007824 */ /* 0x040fe200078e0202 */
[----:B------:R-:W-:Y:S01]  /*1040*/  LEA R20, R3, R2, 0x3 ;  /* 0x0000000203147211 */ /* 0x000fe200078e18ff */
[C---:B------:R-:W-:Y:S01]  /*1050*/  IMAD.IADD R24, R2.reuse, 0x1, R21 ;  /* 0x0000000102187824 */ /* 0x040fe200078e0215 */
[----:B------:R-:W-:-:S07]  /*1060*/  LEA R26, R2, UR9, 0x2 ;  /* 0x00000009021a7c11 */ /* 0x000fce000f8e10ff */
.L_x_858:
        /* <DEDUP_REMOVED lines=40> */
        .weak           $__internal_41_$__cuda_sm20_div_u16
        .type           $__internal_41_$__cuda_sm20_div_u16,@function
        .size           $__internal_41_$__cuda_sm20_div_u16,(.L_x_2379 - $__internal_41_$__cuda_sm20_div_u16)
$__internal_41_$__cuda_sm20_div_u16:
        /* <DEDUP_REMOVED lines=18> */
[----:B------:R-:W-:Y:S06]  /*1410*/  RET.REL.NODEC R4 `(_Z9cuda_gemmIiLj512ELj1ELj1ELj1024ELj2ELj2ELj128ELj0ELj1EEvjjjPKT_S2_PS0_jjj) ;  /* 0xffffffe804f87950 */ /* 0x000fec0003c3ffff */
.L_x_859:
        /* <DEDUP_REMOVED lines=14> */
.L_x_2379:


//--------------------- .text._Z9cuda_gemmIiLj512ELj1ELj1ELj512ELj128ELj128ELj128ELj1ELj1EEvjjjPKT_S2_PS0_jjj --------------------------
	.section	.text._Z9cuda_gemmIiLj512ELj1ELj1ELj512ELj128ELj128ELj128ELj1ELj1EEvjjjPKT_S2_PS0_jjj,"ax",@progbits
	.align	128
        .global         _Z9cuda_gemmIiLj512ELj1ELj1ELj512ELj128ELj128ELj128ELj1ELj1EEvjjjPKT_S2_PS0_jjj
        .type           _Z9cuda_gemmIiLj512ELj1ELj1ELj512ELj128ELj128ELj128ELj1ELj1EEvjjjPKT_S2_PS0_jjj,@function
        .size           _Z9cuda_gemmIiLj512ELj1ELj1ELj512ELj128ELj128ELj128ELj1ELj1EEvjjjPKT_S2_PS0_jjj,(.L_x_2422 - _Z9cuda_gemmIiLj512ELj1ELj1ELj512ELj128ELj128ELj128ELj1ELj1EEvjjjPKT_S2_PS0_jjj)
        .other          _Z9cuda_gemmIiLj512ELj1ELj1ELj512ELj128ELj128ELj128ELj1ELj1EEvjjjPKT_S2_PS0_jjj,@"STO_CUDA_ENTRY STV_DEFAULT"
_Z9cuda_gemmIiLj512ELj1ELj1ELj512ELj128ELj128ELj128ELj1ELj1EEvjjjPKT_S2_PS0_jjj:
.text._Z9cuda_gemmIiLj512ELj1ELj1ELj512ELj128ELj128ELj128ELj1ELj1EEvjjjPKT_S2_PS0_jjj:
[----:B------:R-:W-:Y:S08]  /*0000*/  LDC R1, c[0x0][0x37c] ;  /* 0x0000df00ff017b82 */ /* 0x000ff00000000800 */
[----:B------:R-:W0:Y:S08]  /*0010*/  S2UR UR5, SR_CTAID.Y ;  /* 0x00000000000579c3 */ /* 0x000e300000002600 */
[----:B------:R-:W0:Y:S02]  /*0020*/  LDC R0, c[0x0][0x374] ;  /* 0x0000dd00ff007b82 */ /* 0x000e240000000800 */
[----:B0-----:R-:W-:-:S13]  /*0030*/  ISETP.LE.U32.AND P0, PT, R0, UR5, PT ;  /* 0x0000000500007c0c */ /* 0x001fda000bf03070 */
[----:B------:R-:W-:Y:S05]  /*0040*/  @P0 EXIT ;  /* 0x000000000000094d */ /* 0x000fea0003800000 */
[----:B------:R-:W0:Y:S01]  /*0050*/  LDC R0, c[0x0][0x360] ;  /* 0x0000d800ff007b82 */ /* 0x000e220000000800 */
[----:B------:R-:W1:Y:S01]  /*0060*/  S2R R2, SR_TID.X ;  /* 0x0000000000027919 */ /* 0x000e620000002100 */
[----:B------:R-:W-:Y:S01]  /*0070*/  BSSY.RECONVERGENT B0, `(.L_x_860) ;  /* 0x0000043000007945 */ /* 0x000fe20003800200 */
[----:B0-----:R-:W0:Y:S01]  /*0080*/  I2F.U32.RP R7, R0 ;  /* 0x0000000000077306 */ /* 0x001e220000209000 */
[C---:B------:R-:W-:Y:S01]  /*0090*/  IMAD.SHL.U32 R3, R0.reuse, 0x4, RZ ;  /* 0x0000000400037824 */ /* 0x040fe200078e00ff */
[----:B------:R-:W-:-:S06]  /*00a0*/  ISETP.NE.U32.AND P2, PT, R0, RZ, PT ;  /* 0x000000ff0000720c */ /* 0x000fcc0003f45070 */
[----:B------:R-:W2:Y:S01]  /*00b0*/  I2F.U32.RP R10, R3 ;  /* 0x00000003000a7306 */ /* 0x000ea20000209000 */
[----:B-1----:R-:W-:Y:S02]  /*00c0*/  IMAD.MOV.U32 R9, RZ, RZ, R2 ;  /* 0x000000ffff097224 */ /* 0x002fe400078e0002 */
[----:B------:R-:W-:Y:S02]  /*00d0*/  IMAD.SHL.U32 R16, R2, 0x4, RZ ;  /* 0x0000000402107824 */ /* 0x000fe400078e00ff */
[----:B------:R-:W-:Y:S02]  /*00e0*/  IMAD.IADD R6, R9, 0x1, R0 ;  /* 0x0000000109067824 */ /* 0x000fe400078e0200 */
[----:B------:R-:W-:Y:S01]  /*00f0*/  IMAD.IADD R18, R16, 0x1, R3 ;  /* 0x0000000110127824 */ /* 0x000fe200078e0203 */
[----:B0-----:R-:W0:Y:S02]  /*0100*/  MUFU.RCP R7, R7 ;  /* 0x0000000700077308 */ /* 0x001e240000001000 */
[----:B------:R-:W-:-:S02]  /*0110*/  ISETP.GE.U32.AND P0, PT, R6, 0x200, PT ;  /* 0x000002000600780c */ /* 0x000fc40003f06070 */
[----:B------:R-:W-:Y:S02]  /*0120*/  VIMNMX.U32 R11, PT, PT, R6, 0x200, !PT ;  /* 0x00000200060b7848 */ /* 0x000fe40007fe0000 */
[----:B------:R-:W-:Y:S02]  /*0130*/  SEL R8, RZ, 0x1, P0 ;  /* 0x00000001ff087807 */ /* 0x000fe40000000000 */
[----:B--2---:R-:W1:Y:S01]  /*0140*/  MUFU.RCP R10, R10 ;  /* 0x0000000a000a7308 */ /* 0x004e620000001000 */
[----:B------:R-:W-:Y:S02]  /*0150*/  ISETP.GE.U32.AND P1, PT, R18, 0x80, PT ;  /* 0x000000801200780c */ /* 0x000fe40003f26070 */
[----:B------:R-:W-:Y:S02]  /*0160*/  IADD3 R11, PT, PT, R11, -R6, -R8 ;  /* 0x800000060b0b7210 */ /* 0x000fe40007ffe808 */
[----:B------:R-:W-:Y:S01]  /*0170*/  SEL R17, RZ, 0x1, P1 ;  /* 0x00000001ff117807 */ /* 0x000fe20000800000 */
[----:B0-----:R-:W-:-:S04]  /*0180*/  VIADD R4, R7, 0xffffffe ;  /* 0x0ffffffe07047836 */ /* 0x001fc80000000000 */
[----:B------:R0:W2:Y:S01]  /*0190*/  F2I.FTZ.U32.TRUNC.NTZ R5, R4 ;  /* 0x0000000400057305 */ /* 0x0000a2000021f000 */
[----:B-1----:R-:W-:Y:S02]  /*01a0*/  VIADD R7, R10, 0xffffffe ;  /* 0x0ffffffe0a077836 */ /* 0x002fe40000000000 */
[----:B0-----:R-:W-:-:S05]  /*01b0*/  IMAD.MOV.U32 R4, RZ, RZ, RZ ;  /* 0x000000ffff047224 */ /* 0x001fca00078e00ff */
[----:B------:R-:W0:Y:S01]  /*01c0*/  F2I.FTZ.U32.TRUNC.NTZ R7, R7 ;  /* 0x0000000700077305 */ /* 0x000e22000021f000 */
[----:B--2---:R-:W-:-:S04]  /*01d0*/  IMAD.MOV R13, RZ, RZ, -R5 ;  /* 0x000000ffff0d7224 */ /* 0x004fc800078e0a05 */
[----:B------:R-:W-:-:S04]  /*01e0*/  IMAD R13, R13, R0, RZ ;  /* 0x000000000d0d7224 */ /* 0x000fc800078e02ff */
[----:B------:R-:W-:-:S04]  /*01f0*/  IMAD.HI.U32 R4, R5, R13, R4 ;  /* 0x0000000d05047227 */ /* 0x000fc800078e0004 */
[----:B0-----:R-:W-:Y:S02]  /*0200*/  IMAD.MOV R6, RZ, RZ, -R7 ;  /* 0x000000ffff067224 */ /* 0x001fe400078e0a07 */
[----:B------:R-:W-:-:S04]  /*0210*/  IMAD.HI.U32 R5, R4, R11, RZ ;  /* 0x0000000b04057227 */ /* 0x000fc800078e00ff */
[----:B------:R-:W-:Y:S02]  /*0220*/  IMAD.MOV R4, RZ, RZ, -R5 ;  /* 0x000000ffff047224 */ /* 0x000fe400078e0a05 */
[----:B------:R-:W-:Y:S02]  /*0230*/  IMAD R13, R6, R3, RZ ;  /* 0x00000003060d7224 */ /* 0x000fe400078e02ff */
[----:B------:R-:W-:Y:S01]  /*0240*/  IMAD R11, R0, R4, R11 ;  /* 0x00000004000b7224 */ /* 0x000fe200078e020b */
[----:B------:R-:W-:Y:S01]  /*0250*/  VIMNMX.U32 R4, PT, PT, R18, 0x80, !PT ;  /* 0x0000008012047848 */ /* 0x000fe20007fe0000 */
[----:B------:R-:W-:-:S03]  /*0260*/  IMAD.MOV.U32 R6, RZ, RZ, RZ ;  /* 0x000000ffff067224 */ /* 0x000fc600078e00ff */
[----:B------:R-:W-:Y:S01]  /*0270*/  ISETP.GE.U32.AND P0, PT, R11, R0, PT ;  /* 0x000000000b00720c */ /* 0x000fe20003f06070 */
[----:B------:R-:W-:Y:S01]  /*0280*/  IMAD.HI.U32 R7, R7, R13, R6 ;  /* 0x0000000d07077227 */ /* 0x000fe200078e0006 */
[----:B------:R-:W-:-:S05]  /*0290*/  IADD3 R6, PT, PT, R4, -R18, -R17 ;  /* 0x8000001204067210 */ /* 0x000fca0007ffe811 */
[----:B------:R-:W-:-:S04]  /*02a0*/  IMAD.HI.U32 R4, R7, R6, RZ ;  /* 0x0000000607047227 */ /* 0x000fc800078e00ff */
[----:B------:R-:W-:Y:S02]  /*02b0*/  IMAD.MOV R7, RZ, RZ, -R4 ;  /* 0x000000ffff077224 */ /* 0x000fe400078e0a04 */
[----:B------:R-:W-:Y:S02]  /*02c0*/  @P0 IMAD.IADD R11, R11, 0x1, -R0 ;  /* 0x000000010b0b0824 */ /* 0x000fe400078e0a00 */
[----:B------:R-:W-:Y:S02]  /*02d0*/  @P0 VIADD R5, R5, 0x1 ;  /* 0x0000000105050836 */ /* 0x000fe40000000000 */
[----:B------:R-:W-:Y:S01]  /*02e0*/  IMAD R6, R3, R7, R6 ;  /* 0x0000000703067224 */ /* 0x000fe200078e0206 */
[----:B------:R-:W-:-:S04]  /*02f0*/  ISETP.GE.U32.AND P1, PT, R11, R0, PT ;  /* 0x000000000b00720c */ /* 0x000fc80003f26070 */
[----:B------:R-:W-:-:S09]  /*0300*/  ISETP.GE.U32.AND P0, PT, R6, R3, PT ;  /* 0x000000030600720c */ /* 0x000fd20003f06070 */
[----:B------:R-:W-:Y:S01]  /*0310*/  @P1 VIADD R5, R5, 0x1 ;  /* 0x0000000105051836 */ /* 0x000fe20000000000 */
[----:B------:R-:W-:-:S03]  /*0320*/  @!P2 LOP3.LUT R5, RZ, R0, RZ, 0x33, !PT ;  /* 0x00000000ff05a212 */ /* 0x000fc600078e33ff */
[----:B------:R-:W-:Y:S02]  /*0330*/  @P0 IMAD.IADD R6, R6, 0x1, -R3 ;  /* 0x0000000106060824 */ /* 0x000fe400078e0a03 */
[----:B------:R-:W-:-:S03]  /*0340*/  IMAD.IADD R7, R8, 0x1, R5 ;  /* 0x0000000108077824 */ /* 0x000fc600078e0205 */
[----:B------:R-:W-:Y:S02]  /*0350*/  ISETP.GE.U32.AND P1, PT, R6, R3, PT ;  /* 0x000000030600720c */ /* 0x000fe40003f26070 */
[----:B------:R-:W-:Y:S02]  /*0360*/  LOP3.LUT R5, R7, 0x3, RZ, 0xc0, !PT ;  /* 0x0000000307057812 */ /* 0x000fe400078ec0ff */
[C---:B------:R-:W-:Y:S02]  /*0370*/  LOP3.LUT R6, R2.reuse, 0x10, RZ, 0xc, !PT ;  /* 0x0000001002067812 */ /* 0x040fe400078e0cff */
[----:B------:R-:W-:Y:S01]  /*0380*/  ISETP.NE.AND P3, PT, R5, 0x3, PT ;  /* 0x000000030500780c */ /* 0x000fe20003f65270 */
[----:B------:R-:W-:Y:S01]  /*0390*/  IMAD.SHL.U32 R5, R2, 0x20, RZ ;  /* 0x0000002002057824 */ /* 0x000fe200078e00ff */
[----:B------:R-:W-:-:S04]  /*03a0*/  ISETP.GE.U32.AND P2, PT, R7, 0x3, PT ;  /* 0x000000030700780c */ /* 0x000fc80003f46070 */
[----:B------:R-:W-:-:S07]  /*03b0*/  LOP3.LUT R22, R6, 0x60, R5, 0xf8, !PT ;  /* 0x0000006006167812 */ /* 0x000fce00078ef805 */
[----:B------:R-:W-:Y:S05]  /*03c0*/  @!P3 BRA `(.L_x_861) ;  /* 0x000000000034b947 */ /* 0x000fea0003800000 */
[----:B------:R-:W0:Y:S01]  /*03d0*/  S2R R8, SR_CgaCtaId ;  /* 0x0000000000087919 */ /* 0x000e220000008800 */
[----:B------:R-:W-:Y:S01]  /*03e0*/  MOV R6, 0x400 ;  /* 0x0000040000067802 */ /* 0x000fe20000000f00 */
[----:B------:R-:W-:-:S04]  /*03f0*/  VIADD R5, R7, 0x1 ;  /* 0x0000000107057836 */ /* 0x000fc80000000000 */
[----:B------:R-:W-:Y:S01]  /*0400*/  VIADD R7, R6, 0x4400 ;  /* 0x0000440006077836 */ /* 0x000fe20000000000 */
[----:B------:R-:W-:Y:S01]  /*0410*/  LOP3.LUT R11, R5, 0x3, RZ, 0xc0, !PT ;  /* 0x00000003050b7812 */ /* 0x000fe200078ec0ff */
[----:B------:R-:W-:-:S03]  /*0420*/  IMAD.MOV.U32 R6, RZ, RZ, RZ ;  /* 0x000000ffff067224 */ /* 0x000fc600078e00ff */
[----:B0-----:R-:W-:-:S07]  /*0430*/  LEA R8, R8, R7, 0x18 ;  /* 0x0000000708087211 */ /* 0x001fce00078ec0ff */
.L_x_862:
[----:B------:R-:W-:Y:S02]  /*0440*/  IMAD R5, R9, 0x4, R8 ;  /* 0x0000000409057824 */ /* 0x000fe400078e0208 */
[----:B------:R-:W-:Y:S02]  /*0450*/  VIADD R6, R6, 0x1 ;  /* 0x0000000106067836 */ /* 0x000fe40000000000 */
[----:B------:R-:W-:Y:S01]  /*0460*/  IMAD.IADD R9, R0, 0x1, R9 ;  /* 0x0000000100097824 */ /* 0x000fe200078e0209 */
[----:B------:R0:W-:Y:S02]  /*0470*/  STS [R5], RZ ;  /* 0x000000ff05007388 */ /* 0x0001e40000000800 */
[----:B------:R-:W-:-:S13]  /*0480*/  ISETP.NE.AND P3, PT, R6, R11, PT ;  /* 0x0000000b0600720c */ /* 0x000fda0003f65270 */
[----:B0-----:R-:W-:Y:S05]  /*0490*/  @P3 BRA `(.L_x_862) ;  /* 0xfffffffc00e83947 */ /* 0x001fea000383ffff */
.L_x_861:
[----:B------:R-:W-:Y:S05]  /*04a0*/  BSYNC.RECONVERGENT B0 ;  /* 0x0000000000007941 */ /* 0x000fea0003800200 */
.L_x_860:
[----:B------:R-:W-:Y:S04]  /*04b0*/  BSSY.RECONVERGENT B0, `(.L_x_863) ;  /* 0x0000011000007945 */ /* 0x000fe80003800200 */
[----:B------:R-:W-:Y:S05]  /*04c0*/  @!P2 BRA `(.L_x_864) ;  /* 0x00000000003ca947 */ /* 0x000fea0003800000 */
[----:B------:R-:W0:Y:S01]  /*04d0*/  S2R R6, SR_CgaCtaId ;  /* 0x0000000000067919 */ /* 0x000e220000008800 */
[----:B------:R-:W-:-:S05]  /*04e0*/  MOV R5, 0x400 ;  /* 0x0000040000057802 */ /* 0x000fca0000000f00 */
[----:B------:R-:W-:-:S05]  /*04f0*/  VIADD R5, R5, 0x4400 ;  /* 0x0000440005057836 */ /* 0x000fca0000000000 */
[----:B0-----:R-:W-:-:S07]  /*0500*/  LEA R10, R6, R5, 0x18 ;  /* 0x00000005060a7211 */ /* 0x001fce00078ec0ff */
.L_x_865:
[C---:B0-----:R-:W-:Y:S02]  /*0510*/  IMAD R12, R9.reuse, 0x4, R10 ;  /* 0x00000004090c7824 */ /* 0x041fe400078e020a */
[--C-:B------:R-:W-:Y:S02]  /*0520*/  IMAD.IADD R9, R9, 0x1, R3.reuse ;  /* 0x0000000109097824 */ /* 0x100fe400078e0203 */
[--C-:B------:R-:W-:Y:S01]  /*0530*/  IMAD.IADD R6, R12, 0x1, R3.reuse ;  /* 0x000000010c067824 */ /* 0x100fe200078e0203 */
[----:B------:R0:W-:Y:S02]  /*0540*/  STS [R12], RZ ;  /* 0x000000ff0c007388 */ /* 0x0001e40000000800 */
[----:B------:R-:W-:Y:S01]  /*0550*/  ISETP.GE.U32.AND P2, PT, R9, 0x200, PT ;  /* 0x000002000900780c */ /* 0x000fe20003f46070 */
[--C-:B------:R-:W-:Y:S01]  /*0560*/  IMAD.IADD R8, R6, 0x1, R3.reuse ;  /* 0x0000000106087824 */ /* 0x100fe200078e0203 */
[----:B------:R0:W-:Y:S03]  /*0570*/  STS [R6], RZ ;  /* 0x000000ff06007388 */ /* 0x0001e60000000800 */
[----:B------:R-:W-:Y:S01]  /*0580*/  IMAD.IADD R5, R8, 0x1, R3 ;  /* 0x0000000108057824 */ /* 0x000fe200078e0203 */
[----:B------:R0:W-:Y:S04]  /*0590*/  STS [R8], RZ ;  /* 0x000000ff08007388 */ /* 0x0001e80000000800 */
[----:B------:R0:W-:Y:S03]  /*05a0*/  STS [R5], RZ ;  /* 0x000000ff05007388 */ /* 0x0001e60000000800 */
[----:B------:R-:W-:Y:S05]  /*05b0*/  @!P2 BRA `(.L_x_865) ;  /* 0xfffffffc00d4a947 */ /* 0x000fea000383ffff */
.L_x_864:
[----:B------:R-:W-:Y:S05]  /*05c0*/  BSYNC.RECONVERGENT B0 ;  /* 0x0000000000007941 */ /* 0x000fea0003800200 */
.L_x_863:
[----:B------:R-:W1:Y:S01]  /*05d0*/  S2UR UR6, SR_CgaCtaId ;  /* 0x00000000000679c3 */ /* 0x000e620000008800 */
[----:B------:R-:W2:Y:S01]  /*05e0*/  S2R R36, SR_CTAID.Z ;  /* 0x0000000000247919 */ /* 0x000ea20000002700 */
[----:B------:R-:W-:Y:S01]  /*05f0*/  ISETP.NE.U32.AND P2, PT, R3, RZ, PT ;  /* 0x000000ff0300720c */ /* 0x000fe20003f45070 */
[----:B------:R-:W-:Y:S01]  /*0600*/  UMOV UR4, 0x400 ;  /* 0x0000040000047882 */ /* 0x000fe20000000000 */
[----:B------:R-:W-:Y:S01]  /*0610*/  VIADD R19, R2, 0xe ;  /* 0x0000000e02137836 */ /* 0x000fe20000000000 */
[----:B------:R-:W-:Y:S01]  /*0620*/  UIADD3 UR4, UPT, UPT, UR4, 0x4200, URZ ;  /* 0x0000420004047890 */ /* 0x000fe2000fffe0ff */
[----:B------:R-:W-:Y:S01]  /*0630*/  @P0 VIADD R4, R4, 0x1 ;  /* 0x0000000104040836 */ /* 0x000fe20000000000 */
[C---:B0-----:R-:W-:Y:S01]  /*0640*/  LOP3.LUT R5, R2.reuse, 0xf, RZ, 0xc0, !PT ;  /* 0x0000000f02057812 */ /* 0x041fe200078ec0ff */
[----:B------:R-:W-:Y:S01]  /*0650*/  VIADD R6, R2, 0x1 ;  /* 0x0000000102067836 */ /* 0x000fe20000000000 */
[----:B------:R-:W-:Y:S01]  /*0660*/  LOP3.LUT R32, R22, 0xf, R19, 0xf8, !PT ;  /* 0x0000000f16207812 */ /* 0x000fe200078ef813 */
        /* <DEDUP_REMOVED lines=14> */
[C---:B------:R-:W-:Y:S01]  /*0750*/  VIADD R14, R2.reuse, 0xa ;  /* 0x0000000a020e7836 */ /* 0x040fe20000000000 */
[----:B-1----:R-:W-:Y:S01]  /*0760*/  ULEA UR6, UR6, UR4, 0x18 ;  /* 0x0000000406067291 */ /* 0x002fe2000f8ec0ff */
[----:B------:R-:W-:Y:S01]  /*0770*/  VIADD R15, R2, 0xd ;  /* 0x0000000d020f7836 */ /* 0x000fe20000000000 */
[----:B------:R-:W-:Y:S01]  /*0780*/  LOP3.LUT R12, R22, 0xf, R12, 0xf8, !PT ;  /* 0x0000000f160c7812 */ /* 0x000fe200078ef80c */
[----:B------:R-:W-:Y:S01]  /*0790*/  VIADD R20, R2, 0xffffffff ;  /* 0xffffffff02147836 */ /* 0x000fe20000000000 */
[----:B------:R-:W-:Y:S01]  /*07a0*/  LOP3.LUT R13, R22, 0xf, R13, 0xf8, !PT ;  /* 0x0000000f160d7812 */ /* 0x000fe200078ef80d */
[----:B------:R-:W-:Y:S01]  /*07b0*/  @P1 VIADD R4, R4, 0x1 ;  /* 0x0000000104041836 */ /* 0x000fe20000000000 */
[----:B------:R-:W-:Y:S01]  /*07c0*/  @!P2 LOP3.LUT R4, RZ, R3, RZ, 0x33, !PT ;  /* 0x00000003ff04a212 */ /* 0x000fe200078e33ff */
[----:B------:R-:W-:Y:S01]  /*07d0*/  IMAD.SHL.U32 R19, R2, 0x10, RZ ;  /* 0x0000001002137824 */ /* 0x000fe200078e00ff */
[C---:B------:R-:W-:Y:S01]  /*07e0*/  LOP3.LUT R14, R22.reuse, 0xf, R14, 0xf8, !PT ;  /* 0x0000000f160e7812 */ /* 0x040fe200078ef80e */
[----:B------:R-:W-:Y:S01]  /*07f0*/  USHF.L.U32 UR5, UR5, 0x9, URZ ;  /* 0x0000000905057899 */ /* 0x000fe200080006ff */
[C---:B------:R-:W-:Y:S01]  /*0800*/  LOP3.LUT R15, R22.reuse, 0xf, R15, 0xf8, !PT ;  /* 0x0000000f160f7812 */ /* 0x040fe200078ef80f */
[----:B------:R-:W-:Y:S01]  /*0810*/  IMAD.IADD R17, R17, 0x1, R4 ;  /* 0x0000000111117824 */ /* 0x000fe200078e0204 */
[----:B------:R-:W-:Y:S01]  /*0820*/  LOP3.LUT R33, R22, 0xf, R20, 0xf8, !PT ;  /* 0x0000000f16217812 */ /* 0x000fe200078ef814 */
[----:B------:R-:W-:Y:S01]  /*0830*/  VIADD R35, R19, UR6 ;  /* 0x0000000613237c36 */ /* 0x000fe20008000000 */
[----:B------:R-:W-:Y:S01]  /*0840*/  LOP3.LUT R20, R16, 0x7c, RZ, 0xc0, !PT ;  /* 0x0000007c10147812 */ /* 0x000fe200078ec0ff */
[----:B------:R-:W0:Y:S01]  /*0850*/  LDCU.64 UR10, c[0x0][0x358] ;  /* 0x00006b00ff0a77ac */ /* 0x000e220008000a00 */
[----:B------:R-:W-:-:S02]  /*0860*/  LEA R21, R6, UR6, 0x2 ;  /* 0x0000000606157c11 */ /* 0x000fc4000f8e10ff */
[----:B------:R-:W-:Y:S01]  /*0870*/  LEA R22, R7, UR6, 0x2 ;  /* 0x0000000607167c11 */ /* 0x000fe2000f8e10ff */
[----:B------:R-:W-:Y:S01]  /*0880*/  UMOV UR4, URZ ;  /* 0x000000ff00047c82 */ /* 0x000fe20008000000 */
[----:B------:R-:W-:Y:S02]  /*0890*/  LEA R23, R8, UR6, 0x2 ;  /* 0x0000000608177c11 */ /* 0x000fe4000f8e10ff */
[----:B------:R-:W-:Y:S02]  /*08a0*/  LEA R24, R9, UR6, 0x2 ;  /* 0x0000000609187c11 */ /* 0x000fe4000f8e10ff */
[----:B------:R-:W-:Y:S02]  /*08b0*/  LEA R25, R10, UR6, 0x2 ;  /* 0x000000060a197c11 */ /* 0x000fe4000f8e10ff */
[----:B------:R-:W-:Y:S02]  /*08c0*/  LEA R26, R11, UR6, 0x2 ;  /* 0x000000060b1a7c11 */ /* 0x000fe4000f8e10ff */
[----:B------:R-:W-:-:S02]  /*08d0*/  LEA R27, R12, UR6, 0x2 ;  /* 0x000000060c1b7c11 */ /* 0x000fc4000f8e10ff */
[----:B------:R-:W-:Y:S02]  /*08e0*/  LEA R28, R5, UR6, 0x2 ;  /* 0x00000006051c7c11 */ /* 0x000fe4000f8e10ff */
[----:B------:R-:W-:Y:S02]  /*08f0*/  LEA R29, R13, UR6, 0x2 ;  /* 0x000000060d1d7c11 */ /* 0x000fe4000f8e10ff */
[----:B------:R-:W-:Y:S02]  /*0900*/  LEA R30, R14, UR6, 0x2 ;  /* 0x000000060e1e7c11 */ /* 0x000fe4000f8e10ff */
[----:B------:R-:W-:Y:S02]  /*0910*/  LEA R31, R15, UR6, 0x2 ;  /* 0x000000060f1f7c11 */ /* 0x000fe4000f8e10ff */
[----:B------:R-:W-:Y:S02]  /*0920*/  LEA R32, R32, UR6, 0x2 ;  /* 0x0000000620207c11 */ /* 0x000fe4000f8e10ff */
[----:B0-2---:R-:W-:-:S07]  /*0930*/  LEA R33, R33, UR6, 0x2 ;  /* 0x0000000621217c11 */ /* 0x005fce000f8e10ff */
.L_x_873:
[----:B------:R-:W-:Y:S01]  /*0940*/  ISETP.GT.U32.AND P0, PT, R2, 0x1f, PT ;  /* 0x0000001f0200780c */ /* 0x000fe20003f04070 */
[----:B------:R-:W-:-:S12]  /*0950*/  BSSY.RECONVERGENT B0, `(.L_x_866) ;  /* 0x000005c000007945 */ /* 0x000fd80003800200 */
[----:B0-----:R-:W-:Y:S05]  /*0960*/  @P0 BRA `(.L_x_867) ;  /* 0x0000000400680947 */ /* 0x001fea0003800000 */
[C---:B------:R-:W-:Y:S01]  /*0970*/  LOP3.LUT R10, R17.reuse, 0x3, RZ, 0xc0, !PT ;  /* 0x00000003110a7812 */ /* 0x040fe200078ec0ff */
[----:B------:R-:W-:Y:S01]  /*0980*/  BSSY.RECONVERGENT B1, `(.L_x_868) ;  /* 0x0000024000017945 */ /* 0x000fe20003800200 */
[----:B------:R-:W-:Y:S01]  /*0990*/  LEA R34, R36, UR5, 0x7 ;  /* 0x0000000524227c11 */ /* 0x000fe2000f8e38ff */
[----:B------:R-:W-:Y:S01]  /*09a0*/  IMAD.MOV.U32 R37, RZ, RZ, R16 ;  /* 0x000000ffff257224 */ /* 0x000fe200078e0010 */
[----:B------:R-:W-:Y:S02]  /*09b0*/  ISETP.NE.AND P0, PT, R10, 0x3, PT ;  /* 0x000000030a00780c */ /* 0x000fe40003f05270 */
[----:B------:R-:W-:Y:S01]  /*09c0*/  ISETP.GE.U32.AND P1, PT, R17, 0x3, PT ;  /* 0x000000031100780c */ /* 0x000fe20003f26070 */
[----:B------:R-:W-:-:S10]  /*09d0*/  VIADD R34, R34, UR4 ;  /* 0x0000000422227c36 */ /* 0x000fd40008000000 */
[----:B------:R-:W-:Y:S05]  /*09e0*/  @!P0 BRA `(.L_x_869) ;  /* 0x0000000000748947 */ /* 0x000fea0003800000 */
[----:B------:R-:W0:Y:S01]  /*09f0*/  LDC.64 R8, c[0x0][0x390] ;  /* 0x0000e400ff087b82 */ /* 0x000e220000000a00 */
[----:B------:R-:W-:-:S04]  /*0a00*/  LOP3.LUT R4, R16, 0x1c, RZ, 0xc0, !PT ;  /* 0x0000001c10047812 */ /* 0x000fc800078ec0ff */
[----:B------:R-:W-:-:S05]  /*0a10*/  LOP3.LUT R5, R4, 0x180, R19, 0xf8, !PT ;  /* 0x0000018004057812 */ /* 0x000fca00078ef813 */
[----:B------:R-:W-:-:S04]  /*0a20*/  IMAD.IADD R5, R34, 0x1, R5 ;  /* 0x0000000122057824 */ /* 0x000fc800078e0205 */
[----:B0-----:R-:W-:-:S06]  /*0a30*/  IMAD.WIDE.U32 R4, R5, 0x4, R8 ;  /* 0x0000000405047825 */ /* 0x001fcc00078e0008 */
[----:B------:R-:W2:Y:S01]  /*0a40*/  LDG.E.128.CONSTANT R4, desc[UR10][R4.64] ;  /* 0x0000000a04047981 */ /* 0x000ea2000c1e9d00 */
[----:B------:R-:W-:Y:S01]  /*0a50*/  ISETP.NE.AND P0, PT, R10, RZ, PT ;  /* 0x000000ff0a00720c */ /* 0x000fe20003f05270 */
[----:B------:R-:W-:Y:S02]  /*0a60*/  IMAD.MOV.U32 R37, RZ, RZ, R18 ;  /* 0x000000ffff257224 */ /* 0x000fe400078e0012 */
[----:B--2---:R0:W-:Y:S10]  /*0a70*/  STS.128 [R19+UR6], R4 ;  /* 0x0000000413007988 */ /* 0x0041f40008000c06 */
[----:B------:R-:W-:Y:S05]  /*0a80*/  @!P0 BRA `(.L_x_869) ;  /* 0x00000000004c8947 */ /* 0x000fea0003800000 */
[----:B------:R-:W-:Y:S01]  /*0a90*/  ISETP.NE.AND P0, PT, R10, 0x1, PT ;  /* 0x000000010a00780c */ /* 0x000fe20003f05270 */
[C---:B------:R-:W-:Y:S01]  /*0aa0*/  IMAD.IADD R37, R18.reuse, 0x1, R3 ;  /* 0x0000000112257824 */ /* 0x040fe200078e0203 */
[C---:B0-----:R-:W-:Y:S01]  /*0ab0*/  LOP3.LUT R4, R18.reuse, 0x1c, RZ, 0xc0, !PT ;  /* 0x0000001c12047812 */ /* 0x041fe200078ec0ff */
[----:B------:R-:W-:-:S05]  /*0ac0*/  IMAD.SHL.U32 R5, R18, 0x4, RZ ;  /* 0x0000000412057824 */ /* 0x000fca00078e00ff */
        /* <DEDUP_REMOVED lines=10> */
[C---:B------:R-:W-:Y:S02]  /*0b70*/  IMAD R13, R0.reuse, 0x10, R35 ;  /* 0x00000010000d7824 */ /* 0x040fe400078e0223 */
[----:B------:R-:W-:Y:S02]  /*0b80*/  @P0 IMAD.IADD R37, R37, 0x1, R3 ;  /* 0x0000000125250824 */ /* 0x000fe400078e0203 */
[----:B------:R-:W-:Y:S01]  /*0b90*/  @P0 IMAD R12, R0, 0x10, R13 ;  /* 0x00000010000c0824 */ /* 0x000fe200078e020d */
[----:B--2---:R1:W-:Y:S04]  /*0ba0*/  STS.128 [R13], R4 ;  /* 0x000000040d007388 */ /* 0x0043e80000000c00 */
[----:B---3--:R1:W-:Y:S02]  /*0bb0*/  @P0 STS.128 [R12], R8 ;  /* 0x000000080c000388 */ /* 0x0083e40000000c00 */
.L_x_869:
[----:B------:R-:W-:Y:S05]  /*0bc0*/  BSYNC.RECONVERGENT B1 ;  /* 0x0000000000017941 */ /* 0x000fea0003800200 */
.L_x_868:
[----:B------:R-:W-:Y:S05]  /*0bd0*/  @!P1 BRA `(.L_x_867) ;  /* 0x0000000000cc9947 */ /* 0x000fea0003800000 */
[----:B01----:R-:W0:Y:S01]  /*0be0*/  S2R R5, SR_CgaCtaId ;  /* 0x0000000000057919 */ /* 0x003e220000008800 */
[----:B------:R-:W-:Y:S01]  /*0bf0*/  MOV R4, 0x400 ;  /* 0x0000040000047802 */ /* 0x000fe20000000f00 */
[C---:B------:R-:W-:Y:S02]  /*0c00*/  IMAD.SHL.U32 R51, R37.reuse, 0x4, RZ ;  /* 0x0000000425337824 */ /* 0x040fe400078e00ff */
[--C-:B------:R-:W-:Y:S02]  /*0c10*/  IMAD R41, R0, 0xc, R37.reuse ;  /* 0x0000000c00297824 */ /* 0x100fe400078e0225 */
[----:B------:R-:W-:Y:S02]  /*0c20*/  VIADD R4, R4, 0x4200 ;  /* 0x0000420004047836 */ /* 0x000fe40000000000 */
[----:B------:R-:W-:Y:S02]  /*0c30*/  IMAD R45, R0, 0x8, R37 ;  /* 0x00000008002d7824 */ /* 0x000fe400078e0225 */
[----:B------:R-:W-:-:S02]  /*0c40*/  IMAD.IADD R53, R37, 0x1, R3 ;  /* 0x0000000125357824 */ /* 0x000fc400078e0203 */
[C-C-:B------:R-:W-:Y:S02]  /*0c50*/  IMAD R43, R0.reuse, 0x30, R51.reuse ;  /* 0x00000030002b7824 */ /* 0x140fe400078e0233 */
[C-C-:B------:R-:W-:Y:S02]  /*0c60*/  IMAD R47, R0.reuse, 0x20, R51.reuse ;  /* 0x00000020002f7824 */ /* 0x140fe400078e0233 */
[----:B------:R-:W-:Y:S01]  /*0c70*/  IMAD R49, R0, 0x10, R51 ;  /* 0x0000001000317824 */ /* 0x000fe200078e0233 */
[----:B0-----:R-:W-:-:S07]  /*0c80*/  LEA R40, R5, R4, 0x18 ;  /* 0x0000000405287211 */ /* 0x001fce00078ec0ff */
.L_x_870:
[----:B--2---:R-:W0:Y:S01]  /*0c90*/  LDC.64 R12, c[0x0][0x390] ;  /* 0x0000e400ff0c7b82 */ /* 0x004e220000000a00 */
[----:B------:R-:W-:Y:S02]  /*0ca0*/  LOP3.LUT R5, R51, 0x180, RZ, 0xc0, !PT ;  /* 0x0000018033057812 */ /* 0x000fe400078ec0ff */
[----:B------:R-:W-:Y:S02]  /*0cb0*/  LOP3.LUT R4, R37, 0x1c, RZ, 0xc0, !PT ;  /* 0x0000001c25047812 */ /* 0x000fe400078ec0ff */
[----:B------:R-:W-:Y:S02]  /*0cc0*/  LOP3.LUT R7, R49, 0x180, RZ, 0xc0, !PT ;  /* 0x0000018031077812 */ /* 0x000fe400078ec0ff */
[----:B------:R-:W-:Y:S02]  /*0cd0*/  IADD3 R5, PT, PT, R5, R34, R4 ;  /* 0x0000002205057210 */ /* 0x000fe40007ffe004 */
[----:B------:R-:W-:-:S04]  /*0ce0*/  LOP3.LUT R6, R53, 0x1c, RZ, 0xc0, !PT ;  /* 0x0000001c35067812 */ /* 0x000fc800078ec0ff */
[----:B------:R-:W-:Y:S01]  /*0cf0*/  IADD3 R9, PT, PT, R7, R34, R6 ;  /* 0x0000002207097210 */ /* 0x000fe20007ffe006 */
[----:B0-----:R-:W-:-:S06]  /*0d00*/  IMAD.WIDE.U32 R4, R5, 0x4, R12 ;  /* 0x0000000405047825 */ /* 0x001fcc00078e000c */
[----:B------:R-:W2:Y:S01]  /*0d10*/  LDG.E.128.CONSTANT R4, desc[UR10][R4.64] ;  /* 0x0000000a04047981 */ /* 0x000ea2000c1e9d00 */
[----:B------:R-:W-:Y:S01]  /*0d20*/  LOP3.LUT R15, R47, 0x180, RZ, 0xc0, !PT ;  /* 0x000001802f0f7812 */ /* 0x000fe200078ec0ff */
[----:B------:R-:W-:Y:S01]  /*0d30*/  IMAD.WIDE.U32 R8, R9, 0x4, R12 ;  /* 0x0000000409087825 */ /* 0x000fe200078e000c */
[----:B------:R-:W-:Y:S02]  /*0d40*/  LOP3.LUT R38, R45, 0x1c, RZ, 0xc0, !PT ;  /* 0x0000001c2d267812 */ /* 0x000fe400078ec0ff */
[----:B------:R-:W-:Y:S02]  /*0d50*/  LOP3.LUT R39, R43, 0x180, RZ, 0xc0, !PT ;  /* 0x000001802b277812 */ /* 0x000fe400078ec0ff */
[----:B------:R-:W-:Y:S01]  /*0d60*/  IADD3 R15, PT, PT, R15, R34, R38 ;  /* 0x000000220f0f7210 */ /* 0x000fe20007ffe026 */
[----:B------:R-:W3:Y:S01]  /*0d70*/  LDG.E.128.CONSTANT R8, desc[UR10][R8.64] ;  /* 0x0000000a08087981 */ /* 0x000ee2000c1e9d00 */
[----:B------:R-:W-:Y:S01]  /*0d80*/  LOP3.LUT R38, R41, 0x1c, RZ, 0xc0, !PT ;  /* 0x0000001c29267812 */ /* 0x000fe200078ec0ff */
[----:B------:R-:W-:-:S02]  /*0d90*/  IMAD.IADD R14, R40, 0x1, R51 ;  /* 0x00000001280e7824 */ /* 0x000fc400078e0233 */
[----:B------:R-:W-:Y:S01]  /*0da0*/  IMAD.IADD R42, R40, 0x1, R49 ;  /* 0x00000001282a7824 */ /* 0x000fe200078e0231 */
[----:B------:R-:W-:Y:S01]  /*0db0*/  IADD3 R55, PT, PT, R39, R34, R38 ;  /* 0x0000002227377210 */ /* 0x000fe20007ffe026 */
[----:B------:R-:W-:-:S04]  /*0dc0*/  IMAD.WIDE.U32 R38, R15, 0x4, R12 ;  /* 0x000000040f267825 */ /* 0x000fc800078e000c */
[----:B------:R-:W-:Y:S01]  /*0dd0*/  IMAD.WIDE.U32 R12, R55, 0x4, R12 ;  /* 0x00000004370c7825 */ /* 0x000fe200078e000c */
[----:B--2---:R0:W-:Y:S04]  /*0de0*/  STS.128 [R14], R4 ;  /* 0x000000040e007388 */ /* 0x0041e80000000c00 */
[----:B---3--:R1:W-:Y:S04]  /*0df0*/  STS.128 [R42], R8 ;  /* 0x000000082a007388 */ /* 0x0083e80000000c00 */
[----:B0-----:R-:W2:Y:S04]  /*0e00*/  LDG.E.128.CONSTANT R4, desc[UR10][R38.64] ;  /* 0x0000000a26047981 */ /* 0x001ea8000c1e9d00 */
[----:B------:R-:W3:Y:S01]  /*0e10*/  LDG.E.128.CONSTANT R12, desc[UR10][R12.64] ;  /* 0x0000000a0c0c7981 */ /* 0x000ee2000c1e9d00 */
[----:B------:R-:W-:-:S02]  /*0e20*/  IMAD R41, R0, 0x10, R41 ;  /* 0x0000001000297824 */ /* 0x000fc400078e0229 */
[----:B------:R-:W-:Y:S01]  /*0e30*/  IMAD R45, R0, 0x10, R45 ;  /* 0x00000010002d7824 */ /* 0x000fe200078e022d */
[C---:B-1----:R-:W-:Y:S01]  /*0e40*/  IADD3 R8, PT, PT, R3.reuse, R37, R3 ;  /* 0x0000002503087210 */ /* 0x042fe20007ffe003 */
[C---:B------:R-:W-:Y:S02]  /*0e50*/  IMAD.IADD R9, R40.reuse, 0x1, R47 ;  /* 0x0000000128097824 */ /* 0x040fe400078e022f */
[----:B------:R-:W-:Y:S01]  /*0e60*/  IMAD.IADD R10, R40, 0x1, R43 ;  /* 0x00000001280a7824 */ /* 0x000fe200078e022b */
[----:B------:R-:W-:Y:S01]  /*0e70*/  IADD3 R37, PT, PT, R3, R8, R3 ;  /* 0x0000000803257210 */ /* 0x000fe20007ffe003 */
[C---:B------:R-:W-:Y:S02]  /*0e80*/  IMAD R47, R0.reuse, 0x40, R47 ;  /* 0x00000040002f7824 */ /* 0x040fe400078e022f */
[C---:B------:R-:W-:Y:S01]  /*0e90*/  IMAD R53, R0.reuse, 0x10, R53 ;  /* 0x0000001000357824 */ /* 0x040fe200078e0235 */
[----:B------:R-:W-:Y:S01]  /*0ea0*/  ISETP.GE.U32.AND P0, PT, R37, 0x80, PT ;  /* 0x000000802500780c */ /* 0x000fe20003f06070 */
[----:B------:R-:W-:-:S02]  /*0eb0*/  IMAD R49, R0, 0x40, R49 ;  /* 0x0000004000317824 */ /* 0x000fc400078e0231 */
[C---:B------:R-:W-:Y:S02]  /*0ec0*/  IMAD R51, R0.reuse, 0x40, R51 ;  /* 0x0000004000337824 */ /* 0x040fe400078e0233 */
[----:B------:R-:W-:Y:S01]  /*0ed0*/  IMAD R43, R0, 0x40, R43 ;  /* 0x00000040002b7824 */ /* 0x000fe200078e022b */
[----:B--2---:R2:W-:Y:S04]  /*0ee0*/  STS.128 [R9], R4 ;  /* 0x0000000409007388 */ /* 0x0045e80000000c00 */
[----:B---3--:R2:W-:Y:S03]  /*0ef0*/  STS.128 [R10], R12 ;  /* 0x0000000c0a007388 */ /* 0x0085e60000000c00 */
[----:B------:R-:W-:Y:S05]  /*0f00*/  @!P0 BRA `(.L_x_870) ;  /* 0xfffffffc00608947 */ /* 0x000fea000383ffff */
.L_x_867:
[----:B------:R-:W-:Y:S05]  /*0f10*/  BSYNC.RECONVERGENT B0 ;  /* 0x0000000000007941 */ /* 0x000fea0003800200 */
.L_x_866:
[----:B------:R-:W3:Y:S01]  /*0f20*/  S2UR UR8, SR_CgaCtaId ;  /* 0x00000000000879c3 */ /* 0x000ee20000008800 */
[----:B------:R-:W-:Y:S01]  /*0f30*/  BSSY.RECONVERGENT B0, `(.L_x_871) ;  /* 0x0000013000007945 */ /* 0x000fe20003800200 */
[----:B-12---:R-:W-:Y:S01]  /*0f40*/  SHF.R.U32.HI R9, RZ, 0x5, R2 ;  /* 0x00000005ff097819 */ /* 0x006fe20000011602 */
[----:B------:R-:W-:Y:S01]  /*0f50*/  UMOV UR7, 0x400 ;  /* 0x0000040000077882 */ /* 0x000fe20000000000 */
[----:B------:R-:W-:Y:S01]  /*0f60*/  LEA R8, R36, UR4, 0x7 ;  /* 0x0000000424087c11 */ /* 0x000fe2000f8e38ff */
[----:B---3--:R-:W-:-:S12]  /*0f70*/  ULEA UR9, UR8, UR7, 0x18 ;  /* 0x0000000708097291 */ /* 0x008fd8000f8ec0ff */
.L_x_872:
        /* <DEDUP_REMOVED lines=15> */
.L_x_871:
[----:B------:R-:W-:Y:S01]  /*1070*/  BAR.SYNC.DEFER_BLOCKING 0x0 ;  /* 0x0000000000007b1d */ /* 0x000fe20000010000 */
[C---:B------:R-:W-:Y:S01]  /*1080*/  IMAD.SHL.U32 R20, R2.reuse, 0x4, RZ ;  /* 0x0000000402147824 */ /* 0x040fe200078e00ff */
[--C-:B-1----:R-:W-:Y:S01]  /*1090*/  SHF.R.U32.HI R4, RZ, 0x2, R2.reuse ;  /* 0x00000002ff047819 */ /* 0x102fe20000011602 */
[----:B------:R-:W-:Y:S01]  /*10a0*/  IMAD.U32 R5, RZ, RZ, UR9 ;  /* 0x00000009ff057e24 */ /* 0x000fe2000f8e00ff */
[----:B------:R-:W-:Y:S01]  /*10b0*/  UIADD3 UR7, UPT, UPT, UR7, 0x4200, URZ ;  /* 0x0000420007077890 */ /* 0x000fe2000fffe0ff */
[----:B------:R-:W-:Y:S01]  /*10c0*/  VIADD R7, R2, 0x1 ;  /* 0x0000000102077836 */ /* 0x000fe20000000000 */
[----:B------:R-:W-:Y:S01]  /*10d0*/  LOP3.LUT R20, R20, 0x7c, RZ, 0xc0, !PT ;  /* 0x0000007c14147812 */ /* 0x000fe200078ec0ff */
[----:B------:R-:W-:Y:S01]  /*10e0*/  IMAD R5, R4, 0x84, R5 ;  /* 0x0000008404057824 */ /* 0x000fe200078e0205 */
[----:B------:R-:W-:Y:S01]  /*10f0*/  ULEA UR7, UR8, UR7, 0x18 ;  /* 0x0000000708077291 */ /* 0x000fe2000f8ec0ff */
[----:B------:R-:W-:Y:S01]  /*1100*/  IMAD.SHL.U32 R9, R2, 0x20, RZ ;  /* 0x0000002002097824 */ /* 0x000fe200078e00ff */
[----:B------:R-:W-:Y:S01]  /*1110*/  LOP3.LUT R43, R7, 0xf, RZ, 0xc0, !PT ;  /* 0x0000000f072b7812 */ /* 0x000fe200078ec0ff */
[----:B------:R-:W-:Y:S01]  /*1120*/  IMAD.IADD R4, R20, 0x1, R5 ;  /* 0x0000000114047824 */ /* 0x000fe200078e0205 */
[----:B------:R-:W-:Y:S01]  /*1130*/  UMOV UR9, 0x400 ;  /* 0x0000040000097882 */ /* 0x000fe20000000000 */
[C---:B------:R-:W-:Y:S01]  /*1140*/  IMAD.SHL.U32 R5, R2.reuse, 0x20, RZ ;  /* 0x0000002002057824 */ /* 0x040fe200078e00ff */
[----:B------:R-:W-:Y:S01]  /*1150*/  LOP3.LUT R37, R43, 0x10, R2, 0xf8, !PT ;  /* 0x000000102b257812 */ /* 0x000fe200078ef802 */
[----:B------:R-:W-:Y:S01]  /*1160*/  VIADD R11, R2, 0x2 ;  /* 0x00000002020b7836 */ /* 0x000fe20000000000 */
[----:B------:R-:W-:-:S02]  /*1170*/  UIADD3 UR9, UPT, UPT, UR9, 0x4400, URZ ;  /* 0x0000440009097890 */ /* 0x000fc4000fffe0ff */
[----:B------:R-:W-:Y:S01]  /*1180*/  LOP3.LUT R5, R5, 0x60, RZ, 0xc0, !PT ;  /* 0x0000006005057812 */ /* 0x000fe200078ec0ff */
[----:B------:R-:W-:Y:S01]  /*1190*/  UIADD3 UR4, UPT, UPT, UR4, 0x20, URZ ;  /* 0x0000002004047890 */ /* 0x000fe2000fffe0ff */
[----:B------:R-:W-:Y:S01]  /*11a0*/  LOP3.LUT R45, R11, 0xf, RZ, 0xc0, !PT ;  /* 0x0000000f0b2d7812 */ /* 0x000fe200078ec0ff */
[----:B------:R-:W-:Y:S01]  /*11b0*/  VIADD R11, R2, 0x3 ;  /* 0x00000003020b7836 */ /* 0x000fe20000000000 */
[--C-:B------:R-:W-:Y:S01]  /*11c0*/  LOP3.LUT R5, R5, 0x10, R2.reuse, 0xf8, !PT ;  /* 0x0000001005057812 */ /* 0x100fe200078ef802 */
[----:B------:R-:W-:Y:S01]  /*11d0*/  ULEA UR9, UR8, UR9, 0x18 ;  /* 0x0000000908097291 */ /* 0x000fe2000f8ec0ff */
[----:B------:R-:W0:Y:S01]  /*11e0*/  LDS R4, [R4] ;  /* 0x0000000004047984 */ /* 0x000e220000000800 */
[--C-:B------:R-:W-:Y:S01]  /*11f0*/  LOP3.LUT R39, R45, 0x10, R2.reuse, 0xf8, !PT ;  /* 0x000000102d277812 */ /* 0x100fe200078ef802 */
[----:B------:R-:W-:Y:S01]  /*1200*/  UISETP.GE.U32.AND UP0, UPT, UR4, 0x80, UPT ;  /* 0x000000800400788c */ /* 0x000fe2000bf06070 */
[C---:B------:R-:W-:Y:S01]  /*1210*/  LOP3.LUT R6, R5.reuse, 0xf, R2, 0xf8, !PT ;  /* 0x0000000f05067812 */ /* 0x040fe200078ef802 */
[----:B------:R-:W-:Y:S01]  /*1220*/  LDS R38, [R21] ;  /* 0x0000000015267984 */ /* 0x000fe20000000800 */
[----:B------:R-:W-:-:S02]  /*1230*/  LOP3.LUT R7, R5, R43, RZ, 0xfc, !PT ;  /* 0x0000002b05077212 */ /* 0x000fc400078efcff */
[----:B------:R-:W-:Y:S02]  /*1240*/  LEA R6, R6, UR7, 0x2 ;  /* 0x0000000706067c11 */ /* 0x000fe4000f8e10ff */
[----:B------:R-:W-:Y:S02]  /*1250*/  LEA R8, R7, UR7, 0x2 ;  /* 0x0000000707087c11 */ /* 0x000fe4000f8e10ff */
[----:B------:R-:W-:Y:S02]  /*1260*/  LOP3.LUT R7, R9, 0x60, RZ, 0xc0, !PT ;  /* 0x0000006009077812 */ /* 0x000fe400078ec0ff */
[----:B------:R-:W-:Y:S01]  /*1270*/  LDS R6, [R6] ;  /* 0x0000000006067984 */ /* 0x000fe20000000800 */
[----:B------:R-:W-:Y:S02]  /*1280*/  LOP3.LUT R9, R2, 0xf, RZ, 0xc0, !PT ;  /* 0x0000000f02097812 */ /* 0x000fe400078ec0ff */
[--C-:B------:R-:W-:Y:S01]  /*1290*/  LOP3.LUT R7, R7, 0x10, R2.reuse, 0xf4, !PT ;  /* 0x0000001007077812 */ /* 0x100fe200078ef402 */
[----:B------:R1:W-:Y:S01]  /*12a0*/  LDS R12, [R8] ;  /* 0x00000000080c7984 */ /* 0x0003e20000000800 */
[----:B------:R-:W-:-:S02]  /*12b0*/  LOP3.LUT R15, R9, 0x10, R2, 0xf8, !PT ;  /* 0x00000010090f7812 */ /* 0x000fc400078ef802 */
[--C-:B------:R-:W-:Y:S02]  /*12c0*/  LOP3.LUT R10, R7, 0xf, R2.reuse, 0xf8, !PT ;  /* 0x0000000f070a7812 */ /* 0x100fe400078ef802 */
[----:B------:R-:W-:Y:S02]  /*12d0*/  LOP3.LUT R11, R11, 0xf, RZ, 0xc0, !PT ;  /* 0x0000000f0b0b7812 */ /* 0x000fe400078ec0ff */
[----:B------:R-:W-:Y:S02]  /*12e0*/  LEA R14, R10, UR7, 0x2 ;  /* 0x000000070a0e7c11 */ /* 0x000fe4000f8e10ff */
[----:B-1----:R-:W-:Y:S01]  /*12f0*/  LOP3.LUT R8, R5, R45, RZ, 0xfc, !PT ;  /* 0x0000002d05087212 */ /* 0x002fe200078efcff */
[----:B------:R-:W-:Y:S01]  /*1300*/  LDS R10, [R22] ;  /* 0x00000000160a7984 */ /* 0x000fe20000000800 */
[----:B------:R-:W-:Y:S02]  /*1310*/  LOP3.LUT R41, R9, 0x10, R2, 0xf4, !PT ;  /* 0x0000001009297812 */ /* 0x000fe400078ef402 */
[----:B------:R-:W-:Y:S01]  /*1320*/  LEA R13, R8, UR7, 0x2 ;  /* 0x00000007080d7c11 */ /* 0x000fe2000f8e10ff */
[----:B------:R-:W-:Y:S01]  /*1330*/  LDS R34, [R14] ;  /* 0x000000000e227984 */ /* 0x000fe20000000800 */
[----:B------:R-:W-:-:S02]  /*1340*/  LOP3.LUT R8, R5, R11, RZ, 0xfc, !PT ;  /* 0x0000000b05087212 */ /* 0x000fc400078efcff */
[----:B------:R-:W-:Y:S02]  /*1350*/  LOP3.LUT R43, R43, 0x10, R2, 0xf4, !PT ;  /* 0x000000102b2b7812 */ /* 0x000fe400078ef402 */
[----:B------:R-:W-:Y:S01]  /*1360*/  LDS R13, [R13] ;  /* 0x000000000d0d7984 */ /* 0x000fe20000000800 */
[----:B------:R-:W-:-:S03]  /*1370*/  LEA R8, R8, UR7, 0x2 ;  /* 0x0000000708087c11 */ /* 0x000fc6000f8e10ff */
[----:B0-----:R-:W0:Y:S04]  /*1380*/  SHFL.IDX PT, R15, R4, R15, 0x1f ;  /* 0x00001f0f040f7589 */ /* 0x001e2800000e0000 */
[----:B------:R-:W1:Y:S04]  /*1390*/  SHFL.IDX PT, R37, R4, R37, 0x1f ;  /* 0x00001f2504257589 */ /* 0x000e6800000e0000 */
[----:B------:R-:W2:Y:S04]  /*13a0*/  SHFL.IDX PT, R41, R4, R41, 0x1f ;  /* 0x00001f2904297589 */ /* 0x000ea800000e0000 */
[----:B------:R-:W-:Y:S04]  /*13b0*/  LDS R8, [R8] ;  /* 0x0000000008087984 */ /* 0x000fe80000000800 */
[----:B------:R-:W3:Y:S04]  /*13c0*/  SHFL.IDX PT, R39, R4, R39, 0x1f ;  /* 0x00001f2704277589 */ /* 0x000ee800000e0000 */
[----:B------:R-:W4:Y:S01]  /*13d0*/  SHFL.IDX PT, R43, R4, R43, 0x1f ;  /* 0x00001f2b042b7589 */ /* 0x000f2200000e0000 */
[----:B0-----:R-:W-:-:S02]  /*13e0*/  IMAD R15, R6, R15, RZ ;  /* 0x0000000f060f7224 */ /* 0x001fc400078e02ff */
[----:B------:R-:W-:Y:S02]  /*13f0*/  VIADD R6, R2, 0x4 ;  /* 0x0000000402067836 */ /* 0x000fe40000000000 */
[----:B-1----:R-:W-:Y:S01]  /*1400*/  IMAD R14, R12, R37, R15 ;  /* 0x000000250c0e7224 */ /* 0x002fe200078e020f */
[--C-:B------:R-:W-:Y:S02]  /*1410*/  LOP3.LUT R37, R45, 0x10, R2.reuse, 0xf4, !PT ;  /* 0x000000102d257812 */ /* 0x100fe400078ef402 */
[----:B------:R-:W-:Y:S01]  /*1420*/  LOP3.LUT R15, R11, 0x10, R2, 0xf8, !PT ;  /* 0x000000100b0f7812 */ /* 0x000fe200078ef802 */
[----:B--2---:R-:W-:Y:S01]  /*1430*/  IMAD R41, R34, R41, RZ ;  /* 0x0000002922297224 */ /* 0x004fe200078e02ff */
[----:B------:R-:W-:Y:S01]  /*1440*/  LOP3.LUT R45, R6, 0xf, RZ, 0xc0, !PT ;  /* 0x0000000f062d7812 */ /* 0x000fe200078ec0ff */
[----:B------:R-:W-:Y:S01]  /*1450*/  VIADD R34, R2, 0x5 ;  /* 0x0000000502227836 */ /* 0x000fe20000000000 */
[----:B------:R-:W0:Y:S02]  /*1460*/  SHFL.IDX PT, R37, R4, R37, 0x1f ;  /* 0x00001f2504257589 */ /* 0x000e2400000e0000 */
[----:B------:R-:W-:-:S02]  /*1470*/  LOP3.LUT R6, R5, R45, RZ, 0xfc, !PT ;  /* 0x0000002d05067212 */ /* 0x000fc400078efcff */
[----:B------:R-:W1:Y:S01]  /*1480*/  SHFL.IDX PT, R15, R4, R15, 0x1f ;  /* 0x00001f0f040f7589 */ /* 0x000e6200000e0000 */
[----:B------:R-:W-:Y:S01]  /*1490*/  LOP3.LUT R47, R34, 0xf, RZ, 0xc0, !PT ;  /* 0x0000000f222f7812 */ /* 0x000fe200078ec0ff */
[----:B---3--:R-:W-:Y:S01]  /*14a0*/  IMAD R39, R13, R39, R14 ;  /* 0x000000270d277224 */ /* 0x008fe200078e020e */
[----:B------:R-:W-:Y:S01]  /*14b0*/  LEA R12, R6, UR7, 0x2 ;  /* 0x00000007060c7c11 */ /* 0x000fe2000f8e10ff */
[----:B------:R-:W-:Y:S01]  /*14c0*/  LDS R14, [R24] ;  /* 0x00000000180e7984 */ /* 0x000fe20000000800 */
[----:B------:R-:W-:Y:S01]  /*14d0*/  LOP3.LUT R13, R5, R47, RZ, 0xfc, !PT ;  /* 0x0000002f050d7212 */ /* 0x000fe200078efcff */
[----:B----4-:R-:W-:Y:S01]  /*14e0*/  IMAD R41, R38, R43, R41 ;  /* 0x0000002b26297224 */ /* 0x010fe200078e0229 */
[----:B------:R-:W-:Y:S01]  /*14f0*/  LOP3.LUT R43, R11, 0x10, R2, 0xf4, !PT ;  /* 0x000000100b2b7812 */ /* 0x000fe200078ef402 */
[----:B------:R-:W-:Y:S01]  /*1500*/  LDS R6, [R23] ;  /* 0x0000000017067984 */ /* 0x000fe20000000800 */
[----:B------:R-:W-:Y:S01]  /*1510*/  LEA R11, R13, UR7, 0x2 ;  /* 0x000000070d0b7c11 */ /* 0x000fe2000f8e10ff */
[----:B------:R-:W-:-:S02]  /*1520*/  VIADD R13, R2, 0x6 ;  /* 0x00000006020d7836 */ /* 0x000fc40000000000 */
[----:B------:R-:W-:Y:S03]  /*1530*/  LDS R12, [R12] ;  /* 0x000000000c0c7984 */ /* 0x000fe60000000800 */
[----:B------:R-:W-:Y:S01]  /*1540*/  LOP3.LUT R13, R13, 0xf, RZ, 0xc0, !PT ;  /* 0x0000000f0d0d7812 */ /* 0x000fe200078ec0ff */
[----:B------:R-:W2:Y:S04]  /*1550*/  SHFL.IDX PT, R43, R4, R43, 0x1f ;  /* 0x00001f2b042b7589 */ /* 0x000ea800000e0000 */
[----:B------:R-:W-:Y:S01]  /*1560*/  LDS R11, [R11] ;  /* 0x000000000b0b7984 */ /* 0x000fe20000000800 */
[----:B0-----:R-:W-:Y:S01]  /*1570*/  IMAD R41, R10, R37, R41 ;  /* 0x000000250a297224 */ /* 0x001fe200078e0229 */
[--C-:B------:R-:W-:Y:S01]  /*1580*/  LOP3.LUT R37, R45, 0x10, R2.reuse, 0xf8, !PT ;  /* 0x000000102d257812 */ /* 0x100fe200078ef802 */
[----:B-1----:R-:W-:Y:S01]  /*1590*/  IMAD R15, R8, R15, R39 ;  /* 0x0000000f080f7224 */ /* 0x002fe200078e0227 */
[----:B------:R-:W-:Y:S01]  /*15a0*/  LOP3.LUT R8, R5, R13, RZ, 0xfc, !PT ;  /* 0x0000000d05087212 */ /* 0x000fe200078efcff */
[----:B------:R-:W-:Y:S01]  /*15b0*/  LDS R10, [R25] ;  /* 0x00000000190a7984 */ /* 0x000fe20000000800 */
[----:B------:R-:W-:-:S02]  /*15c0*/  LOP3.LUT R45, R45, 0x10, R2, 0xf4, !PT ;  /* 0x000000102d2d7812 */ /* 0x000fc400078ef402 */
[----:B------:R-:W-:Y:S01]  /*15d0*/  LEA R8, R8, UR7, 0x2 ;  /* 0x0000000708087c11 */ /* 0x000fe2000f8e10ff */
[----:B------:R-:W0:Y:S01]  /*15e0*/  SHFL.IDX PT, R37, R4, R37, 0x1f ;  /* 0x00001f2504257589 */ /* 0x000e2200000e0000 */
[C-C-:B------:R-:W-:Y:S02]  /*15f0*/  LOP3.LUT R39, R47.reuse, 0x10, R2.reuse, 0xf8, !PT ;  /* 0x000000102f277812 */ /* 0x140fe400078ef802 */
[--C-:B------:R-:W-:Y:S01]  /*1600*/  LOP3.LUT R47, R47, 0x10, R2.reuse, 0xf4, !PT ;  /* 0x000000102f2f7812 */ /* 0x100fe200078ef402 */
[----:B------:R-:W1:Y:S04]  /*1610*/  SHFL.IDX PT, R45, R4, R45, 0x1f ;  /* 0x00001f2d042d7589 */ /* 0x000e6800000e0000 */
[----:B------:R-:W-:Y:S04]  /*1620*/  LDS R8, [R8] ;  /* 0x0000000008087984 */ /* 0x000fe80000000800 */
[----:B------:R-:W3:Y:S04]  /*1630*/  SHFL.IDX PT, R39, R4, R39, 0x1f ;  /* 0x00001f2704277589 */ /* 0x000ee800000e0000 */
[----:B------:R-:W4:Y:S01]  /*1640*/  SHFL.IDX PT, R47, R4, R47, 0x1f ;  /* 0x00001f2f042f7589 */ /* 0x000f2200000e0000 */
[----:B--2---:R-:W-:Y:S01]  /*1650*/  IMAD R43, R6, R43, R41 ;  /* 0x0000002b062b7224 */ /* 0x004fe200078e0229 */
[----:B------:R-:W-:Y:S01]  /*1660*/  LOP3.LUT R41, R13, 0x10, R2, 0xf8, !PT ;  /* 0x000000100d297812 */ /* 0x000fe200078ef802 */
[----:B------:R-:W-:Y:S01]  /*1670*/  VIADD R6, R2, 0x7 ;  /* 0x0000000702067836 */ /* 0x000fe20000000000 */
[----:B------:R-:W-:Y:S01]  /*1680*/  LDS R34, [R27] ;  /* 0x000000001b227984 */ /* 0x000fe20000000800 */
[----:B0-----:R-:W-:-:S03]  /*1690*/  IMAD R12, R12, R37, R15 ;  /* 0x000000250c0c7224 */ /* 0x001fc600078e020f */
[----:B------:R-:W0:Y:S01]  /*16a0*/  SHFL.IDX PT, R41, R4, R41, 0x1f ;  /* 0x00001f2904297589 */ /* 0x000e2200000e0000 */
[----:B------:R-:W-:Y:S01]  /*16b0*/  LOP3.LUT R15, R6, 0xf, RZ, 0xc0, !PT ;  /* 0x0000000f060f7812 */ /* 0x000fe200078ec0ff */
[----:B-1----:R-:W-:Y:S01]  /*16c0*/  IMAD R43, R14, R45, R43 ;  /* 0x0000002d0e2b7224 */ /* 0x002fe200078e022b */
[----:B------:R-:W-:Y:S01]  /*16d0*/  LOP3.LUT R45, R9, 0x8, RZ, 0x3c, !PT ;  /* 0x00000008092d7812 */ /* 0x000fe200078e3cff */
[----:B------:R-:W-:Y:S01]  /*16e0*/  VIADD R14, R2, 0x9 ;  /* 0x00000009020e7836 */ /* 0x000fe20000000000 */
[----:B------:R-:W-:Y:S01]  /*16f0*/  LOP3.LUT R6, R5, R15, RZ, 0xfc, !PT ;  /* 0x0000000f05067212 */ /* 0x000fe200078efcff */
[----:B------:R-:W-:Y:S01]  /*1700*/  LDS R38, [R33] ;  /* 0x0000000021267984 */ /* 0x000fe20000000800 */
[----:B------:R-:W-:Y:S02]  /*1710*/  LOP3.LUT R37, R13, 0x10, R2, 0xf4, !PT ;  /* 0x000000100d257812 */ /* 0x000fe400078ef402 */
[----:B------:R-:W-:Y:S01]  /*1720*/  LEA R6, R6, UR7, 0x2 ;  /* 0x0000000706067c11 */ /* 0x000fe2000f8e10ff */
[----:B---3--:R-:W-:Y:S01]  /*1730*/  IMAD R39, R11, R39, R12 ;  /* 0x000000270b277224 */ /* 0x008fe200078e020c */
[----:B------:R-:W-:-:S02]  /*1740*/  LOP3.LUT R12, R5, 0x8, R9, 0xf6, !PT ;  /* 0x00000008050c7812 */ /* 0x000fc400078ef609 */
[----:B------:R-:W-:Y:S01]  /*1750*/  LOP3.LUT R11, R14, 0xf, RZ, 0xc0, !PT ;  /* 0x0000000f0e0b7812 */ /* 0x000fe200078ec0ff */
[----:B----4-:R-:W-:Y:S01]  /*1760*/  IMAD R43, R10, R47, R43 ;  /* 0x0000002f0a2b7224 */ /* 0x010fe200078e022b */
[----:B------:R-:W-:Y:S01]  /*1770*/  LEA R12, R12, UR7, 0x2 ;  /* 0x000000070c0c7c11 */ /* 0x000fe2000f8e10ff */
[----:B------:R-:W-:Y:S01]  /*1780*/  LDS R6, [R6] ;  /* 0x0000000006067984 */ /* 0x000fe20000000800 */
[----:B------:R-:W-:Y:S02]  /*1790*/  LOP3.LUT R10, R5, R11, RZ, 0xfc, !PT ;  /* 0x0000000b050a7212 */ /* 0x000fe400078efcff */
[--C-:B------:R-:W-:Y:S01]  /*17a0*/  LOP3.LUT R9, R15, 0x10, R2.reuse, 0xf8, !PT ;  /* 0x000000100f097812 */ /* 0x100fe200078ef802 */
[----:B------:R-:W-:Y:S01]  /*17b0*/  LDS R14, [R26] ;  /* 0x000000001a0e7984 */ /* 0x000fe20000000800 */
[----:B------:R-:W-:Y:S01]  /*17c0*/  LEA R10, R10, UR7, 0x2 ;  /* 0x000000070a0a7c11 */ /* 0x000fe2000f8e10ff */
[----:B0-----:R-:W-:Y:S02]  /*17d0*/  IMAD R39, R8, R41, R39 ;  /* 0x0000002908277224 */ /* 0x001fe400078e0227 */
[----:B------:R-:W-:Y:S01]  /*17e0*/  LDS R12, [R12] ;  /* 0x000000000c0c7984 */ /* 0x000fe20000000800 */
[----:B------:R-:W-:-:S02]  /*17f0*/  LOP3.LUT R13, R45, 0x10, R2, 0xf8, !PT ;  /* 0x000000102d0d7812 */ /* 0x000fc400078ef802 */
[--C-:B------:R-:W-:Y:S01]  /*1800*/  LOP3.LUT R41, R15, 0x10, R2.reuse, 0xf4, !PT ;  /* 0x000000100f297812 */ /* 0x100fe200078ef402 */
[----:B------:R-:W-:Y:S01]  /*1810*/  LDS R8, [R28] ;  /* 0x000000001c087984 */ /* 0x000fe20000000800 */
[--C-:B------:R-:W-:Y:S02]  /*1820*/  LOP3.LUT R45, R45, 0x10, R2.reuse, 0xf4, !PT ;  /* 0x000000102d2d7812 */ /* 0x100fe400078ef402 */
[----:B------:R-:W-:Y:S01]  /*1830*/  LOP3.LUT R15, R11, 0x10, R2, 0xf8, !PT ;  /* 0x000000100b0f7812 */ /* 0x000fe200078ef802 */
[----:B------:R-:W-:Y:S04]  /*1840*/  LDS R10, [R10] ;  /* 0x000000000a0a7984 */ /* 0x000fe80000000800 */
[----:B------:R-:W0:Y:S04]  /*1850*/  SHFL.IDX PT, R9, R4, R9, 0x1f ;  /* 0x00001f0904097589 */ /* 0x000e2800000e0000 */
[----:B------:R-:W1:Y:S04]  /*1860*/  SHFL.IDX PT, R37, R4, R37, 0x1f ;  /* 0x00001f2504257589 */ /* 0x000e6800000e0000 */
[----:B------:R-:W2:Y:S04]  /*1870*/  SHFL.IDX PT, R13, R4, R13, 0x1f ;  /* 0x00001f0d040d7589 */ /* 0x000ea800000e0000 */
[----:B------:R-:W3:Y:S04]  /*1880*/  SHFL.IDX PT, R41, R4, R41, 0x1f ;  /* 0x00001f2904297589 */ /* 0x000ee800000e0000 */
[----:B------:R-:W4:Y:S04]  /*1890*/  SHFL.IDX PT, R45, R4, R45, 0x1f ;  /* 0x00001f2d042d7589 */ /* 0x000f2800000e0000 */
[----:B------:R-:W5:Y:S01]  /*18a0*/  SHFL.IDX PT, R15, R4, R15, 0x1f ;  /* 0x00001f0f040f7589 */ /* 0x000f6200000e0000 */
[----:B0-----:R-:W-:-:S02]  /*18b0*/  IMAD R39, R6, R9, R39 ;  /* 0x0000000906277224 */ /* 0x001fc400078e0227 */
[----:B------:R-:W-:Y:S02]  /*18c0*/  VIADD R6, R2, 0xb ;  /* 0x0000000b02067836 */ /* 0x000fe40000000000 */
[----:B-1----:R-:W-:Y:S02]  /*18d0*/  IMAD R43, R14, R37, R43 ;  /* 0x000000250e2b7224 */ /* 0x002fe400078e022b */
[----:B------:R-:W-:Y:S02]  /*18e0*/  VIADD R14, R2, 0xb ;  /* 0x0000000b020e7836 */ /* 0x000fe40000000000 */
[----:B--2---:R-:W-:Y:S02]  /*18f0*/  IMAD R39, R12, R13, R39 ;  /* 0x0000000d0c277224 */ /* 0x004fe400078e0227 */
[----:B------:R-:W-:Y:S02]  /*1900*/  VIADD R12, R2, 0xa ;  /* 0x0000000a020c7836 */ /* 0x000fe40000000000 */
[----:B---3--:R-:W-:Y:S01]  /*1910*/  IMAD R43, R34, R41, R43 ;  /* 0x00000029222b7224 */ /* 0x008fe200078e022b */
[----:B------:R-:W-:Y:S01]  /*1920*/  LOP3.LUT R41, R11, 0x10, R2, 0xf4, !PT ;  /* 0x000000100b297812 */ /* 0x000fe200078ef402 */
[----:B------:R-:W-:-:S02]  /*1930*/  VIADD R13, R2, 0xc ;  /* 0x0000000c020d7836 */ /* 0x000fc40000000000 */
[----:B----4-:R-:W-:Y:S01]  /*1940*/  IMAD R8, R8, R45, R43 ;  /* 0x0000002d08087224 */ /* 0x010fe200078e022b */
[----:B------:R-:W-:Y:S02]  /*1950*/  LOP3.LUT R43, R12, 0xf, RZ, 0xc0, !PT ;  /* 0x0000000f0c2b7812 */ /* 0x000fe400078ec0ff */
[----:B------:R-:W-:Y:S01]  /*1960*/  LOP3.LUT R12, R6, 0xf, RZ, 0xc0, !PT ;  /* 0x0000000f060c7812 */ /* 0x000fe200078ec0ff */
[----:B-----5:R-:W-:Y:S01]  /*1970*/  IMAD R9, R10, R15, R39 ;  /* 0x0000000f0a097224 */ /* 0x020fe200078e0227 */
[----:B------:R-:W-:Y:S01]  /*1980*/  LOP3.LUT R10, R5, R43, RZ, 0xfc, !PT ;  /* 0x0000002b050a7212 */ /* 0x000fe200078efcff */
[----:B------:R-:W-:Y:S01]  /*1990*/  LDS R39, [R29] ;  /* 0x000000001d277984 */ /* 0x000fe20000000800 */
[----:B------:R-:W-:Y:S02]  /*19a0*/  LOP3.LUT R6, R13, 0xf, RZ, 0xc0, !PT ;  /* 0x0000000f0d067812 */ /* 0x000fe400078ec0ff */
[----:B------:R-:W-:Y:S01]  /*19b0*/  LOP3.LUT R12, R5, R12, RZ, 0xfc, !PT ;  /* 0x0000000c050c7212 */ /* 0x000fe200078efcff */
[----:B------:R-:W0:Y:S01]  /*19c0*/  SHFL.IDX PT, R41, R4, R41, 0x1f ;  /* 0x00001f2904297589 */ /* 0x000e2200000e0000 */
[----:B------:R-:W-:-:S02]  /*19d0*/  LEA R10, R10, UR7, 0x2 ;  /* 0x000000070a0a7c11 */ /* 0x000fc4000f8e10ff */
[----:B------:R-:W-:Y:S02]  /*19e0*/  LOP3.LUT R13, R5, R6, RZ, 0xfc, !PT ;  /* 0x00000006050d7212 */ /* 0x000fe400078efcff */
[----:B------:R-:W-:Y:S02]  /*19f0*/  LEA R12, R12, UR7, 0x2 ;  /* 0x000000070c0c7c11 */ /* 0x000fe4000f8e10ff */
[----:B------:R-:W-:Y:S01]  /*1a00*/  LOP3.LUT R45, R14, 0xf, RZ, 0xc0, !PT ;  /* 0x0000000f0e2d7812 */ /* 0x000fe200078ec0ff */
[----:B------:R-:W-:Y:S01]  /*1a10*/  LDS R10, [R10] ;  /* 0x000000000a0a7984 */ /* 0x000fe20000000800 */
[----:B------:R-:W-:Y:S02]  /*1a20*/  LEA R13, R13, UR7, 0x2 ;  /* 0x000000070d0d7c11 */ /* 0x000fe4000f8e10ff */
[----:B------:R-:W-:Y:S01]  /*1a30*/  LOP3.LUT R14, R7, R45, RZ, 0xfc, !PT ;  /* 0x0000002d070e7212 */ /* 0x000fe200078efcff */
[----:B------:R-:W-:Y:S01]  /*1a40*/  LDS R12, [R12] ;  /* 0x000000000c0c7984 */ /* 0x000fe20000000800 */
[----:B------:R-:W-:-:S02]  /*1a50*/  LOP3.LUT R11, R43, 0x10, R2, 0xf8, !PT ;  /* 0x000000102b0b7812 */ /* 0x000fc400078ef802 */
[----:B------:R-:W-:Y:S01]  /*1a60*/  LEA R34, R14, UR7, 0x2 ;  /* 0x000000070e227c11 */ /* 0x000fe2000f8e10ff */
[----:B------:R-:W-:Y:S01]  /*1a70*/  LDS R13, [R13] ;  /* 0x000000000d0d7984 */ /* 0x000fe20000000800 */
[--C-:B------:R-:W-:Y:S02]  /*1a80*/  LOP3.LUT R15, R45, 0x10, R2.reuse, 0xf8, !PT ;  /* 0x000000102d0f7812 */ /* 0x100fe400078ef802 */
[C-C-:B------:R-:W-:Y:S01]  /*1a90*/  LOP3.LUT R37, R6.reuse, 0x10, R2.reuse, 0xf8, !PT ;  /* 0x0000001006257812 */ /* 0x140fe200078ef802 */
[----:B------:R-:W-:Y:S01]  /*1aa0*/  LDS R14, [R30] ;  /* 0x000000001e0e7984 */ /* 0x000fe20000000800 */
[--C-:B------:R-:W-:Y:S02]  /*1ab0*/  LOP3.LUT R43, R43, 0x10, R2.reuse, 0xf4, !PT ;  /* 0x000000102b2b7812 */ /* 0x100fe400078ef402 */
[----:B------:R-:W-:Y:S01]  /*1ac0*/  LOP3.LUT R45, R45, 0x10, R2, 0xf4, !PT ;  /* 0x000000102d2d7812 */ /* 0x000fe200078ef402 */
[----:B------:R-:W-:Y:S04]  /*1ad0*/  LDS R34, [R34] ;  /* 0x0000000022227984 */ /* 0x000fe80000000800 */
[----:B------:R-:W1:Y:S04]  /*1ae0*/  SHFL.IDX PT, R11, R4, R11, 0x1f ;  /* 0x00001f0b040b7589 */ /* 0x000e6800000e0000 */
[----:B------:R-:W2:Y:S04]  /*1af0*/  SHFL.IDX PT, R15, R4, R15, 0x1f ;  /* 0x00001f0f040f7589 */ /* 0x000ea800000e0000 */
[----:B------:R-:W3:Y:S01]  /*1b00*/  SHFL.IDX PT, R37, R4, R37, 0x1f ;  /* 0x00001f2504257589 */ /* 0x000ee200000e0000 */
[----:B0-----:R-:W-:Y:S01]  /*1b10*/  IMAD R39, R39, R41, R8 ;  /* 0x0000002927277224 */ /* 0x001fe200078e0208 */
[----:B------:R-:W-:-:S02]  /*1b20*/  LOP3.LUT R41, R6, 0x10, R2, 0xf4, !PT ;  /* 0x0000001006297812 */ /* 0x000fc400078ef402 */
[----:B------:R-:W0:Y:S04]  /*1b30*/  SHFL.IDX PT, R43, R4, R43, 0x1f ;  /* 0x00001f2b042b7589 */ /* 0x000e2800000e0000 */
[----:B------:R-:W4:Y:S04]  /*1b40*/  SHFL.IDX PT, R45, R4, R45, 0x1f ;  /* 0x00001f2d042d7589 */ /* 0x000f2800000e0000 */
[----:B------:R-:W-:Y:S01]  /*1b50*/  SHFL.IDX PT, R41, R4, R41, 0x1f ;  /* 0x00001f2904297589 */ /* 0x000fe200000e0000 */
[----:B-1----:R-:W-:Y:S01]  /*1b60*/  IMAD R9, R10, R11, R9 ;  /* 0x0000000b0a097224 */ /* 0x002fe200078e0209 */
[----:B------:R-:W-:Y:S01]  /*1b70*/  LOP3.LUT R11, R7, R6, RZ, 0xfc, !PT ;  /* 0x00000006070b7212 */ /* 0x000fe200078efcff */
[----:B------:R-:W-:-:S02]  /*1b80*/  VIADD R10, R2, 0xd ;  /* 0x0000000d020a7836 */ /* 0x000fc40000000000 */
[----:B--2---:R-:W-:Y:S02]  /*1b90*/  IMAD R12, R12, R15, R9 ;  /* 0x0000000f0c0c7224 */ /* 0x004fe400078e0209 */
[C---:B------:R-:W-:Y:S02]  /*1ba0*/  IMAD.SHL.U32 R7, R2.reuse, 0x4, RZ ;  /* 0x0000000402077824 */ /* 0x040fe400078e00ff */
[----:B---3--:R-:W-:Y:S02]  /*1bb0*/  IMAD R9, R13, R37, R12 ;  /* 0x000000250d097224 */ /* 0x008fe400078e020c */
[----:B------:R-:W-:Y:S01]  /*1bc0*/  VIADD R12, R2, 0xe ;  /* 0x0000000e020c7836 */ /* 0x000fe20000000000 */
[----:B------:R-:W-:Y:S01]  /*1bd0*/  LDS R6, [R7+UR9] ;  /* 0x0000000907067984 */ /* 0x000fe20008000800 */
[----:B0-----:R-:W-:Y:S01]  /*1be0*/  IMAD R39, R14, R43, R39 ;  /* 0x0000002b0e277224 */ /* 0x001fe200078e0227 */
[----:B------:R-:W-:Y:S01]  /*1bf0*/  LOP3.LUT R43, R10, 0xf, RZ, 0xc0, !PT ;  /* 0x0000000f0a2b7812 */ /* 0x000fe200078ec0ff */
[----:B------:R-:W-:Y:S01]  /*1c00*/  VIADD R13, R2, 0xffffffff ;  /* 0xffffffff020d7836 */ /* 0x000fe20000000000 */
[----:B------:R-:W-:Y:S01]  /*1c10*/  LDS R14, [R31] ;  /* 0x000000001f0e7984 */ /* 0x000fe20000000800 */
[----:B----4-:R-:W-:Y:S01]  /*1c20*/  IMAD R8, R34, R45, R39 ;  /* 0x0000002d22087224 */ /* 0x010fe200078e0227 */
[----:B------:R-:W-:-:S02]  /*1c30*/  LOP3.LUT R45, R12, 0xf, RZ, 0xc0, !PT ;  /* 0x0000000f0c2d7812 */ /* 0x000fc400078ec0ff */
[----:B------:R-:W-:Y:S01]  /*1c40*/  LOP3.LUT R10, R5, R43, RZ, 0xfc, !PT ;  /* 0x0000002b050a7212 */ /* 0x000fe200078efcff */
[----:B------:R-:W-:Y:S01]  /*1c50*/  LDS R34, [R32] ;  /* 0x0000000020227984 */ /* 0x000fe20000000800 */
[----:B------:R-:W-:Y:S02]  /*1c60*/  LEA R12, R11, UR7, 0x2 ;  /* 0x000000070b0c7c11 */ /* 0x000fe4000f8e10ff */
[----:B------:R-:W-:Y:S02]  /*1c70*/  LOP3.LUT R47, R13, 0xf, RZ, 0xc0, !PT ;  /* 0x0000000f0d2f7812 */ /* 0x000fe400078ec0ff */
[C---:B------:R-:W-:Y:S01]  /*1c80*/  LOP3.LUT R11, R5.reuse, R45, RZ, 0xfc, !PT ;  /* 0x0000002d050b7212 */ /* 0x040fe200078efcff */
[----:B------:R-:W0:Y:S01]  /*1c90*/  LDS R39, [R12] ;  /* 0x000000000c277984 */ /* 0x000e220000000800 */
[----:B------:R-:W-:Y:S02]  /*1ca0*/  LEA R10, R10, UR7, 0x2 ;  /* 0x000000070a0a7c11 */ /* 0x000fe4000f8e10ff */
[----:B------:R-:W-:-:S02]  /*1cb0*/  LOP3.LUT R5, R5, R47, RZ, 0xfc, !PT ;  /* 0x0000002f05057212 */ /* 0x000fc400078efcff */
[----:B------:R-:W-:Y:S02]  /*1cc0*/  LEA R11, R11, UR7, 0x2 ;  /* 0x000000070b0b7c11 */ /* 0x000fe4000f8e10ff */
[----:B------:R-:W-:Y:S01]  /*1cd0*/  LDS R10, [R10] ;  /* 0x000000000a0a7984 */ /* 0x000fe20000000800 */
[----:B------:R-:W-:Y:S02]  /*1ce0*/  LEA R5, R5, UR7, 0x2 ;  /* 0x0000000705057c11 */ /* 0x000fe4000f8e10ff */
[C-C-:B------:R-:W-:Y:S01]  /*1cf0*/  LOP3.LUT R13, R43.reuse, 0x10, R2.reuse, 0xf8, !PT ;  /* 0x000000102b0d7812 */ /* 0x140fe200078ef802 */
[----:B------:R-:W-:Y:S01]  /*1d00*/  LDS R11, [R11] ;  /* 0x000000000b0b7984 */ /* 0x000fe20000000800 */
[--C-:B------:R-:W-:Y:S02]  /*1d10*/  LOP3.LUT R43, R43, 0x10, R2.reuse, 0xf4, !PT ;  /* 0x000000102b2b7812 */ /* 0x100fe400078ef402 */
[C-C-:B------:R-:W-:Y:S01]  /*1d20*/  LOP3.LUT R15, R45.reuse, 0x10, R2.reuse, 0xf8, !PT ;  /* 0x000000102d0f7812 */ /* 0x140fe200078ef802 */
[----:B------:R-:W-:Y:S01]  /*1d30*/  LDS R5, [R5] ;  /* 0x0000000005057984 */ /* 0x000fe20000000800 */
[----:B------:R-:W-:-:S02]  /*1d40*/  LOP3.LUT R45, R45, 0x10, R2, 0xf4, !PT ;  /* 0x000000102d2d7812 */ /* 0x000fc400078ef402 */
[C-C-:B------:R-:W-:Y:S01]  /*1d50*/  LOP3.LUT R37, R47.reuse, 0x10, R2.reuse, 0xf8, !PT ;  /* 0x000000102f257812 */ /* 0x140fe200078ef802 */
[----:B------:R-:W1:Y:S01]  /*1d60*/  SHFL.IDX PT, R13, R4, R13, 0x1f ;  /* 0x00001f0d040d7589 */ /* 0x000e6200000e0000 */
[----:B------:R-:W-:-:S03]  /*1d70*/  LOP3.LUT R47, R47, 0x10, R2, 0xf4, !PT ;  /* 0x000000102f2f7812 */ /* 0x000fc600078ef402 */
[----:B------:R-:W2:Y:S04]  /*1d80*/  SHFL.IDX PT, R43, R4, R43, 0x1f ;  /* 0x00001f2b042b7589 */ /* 0x000ea800000e0000 */
[----:B------:R-:W3:Y:S04]  /*1d90*/  SHFL.IDX PT, R15, R4, R15, 0x1f ;  /* 0x00001f0f040f7589 */ /* 0x000ee800000e0000 */
[----:B------:R-:W4:Y:S04]  /*1da0*/  SHFL.IDX PT, R45, R4, R45, 0x1f ;  /* 0x00001f2d042d7589 */ /* 0x000f2800000e0000 */
[----:B------:R-:W5:Y:S04]  /*1db0*/  SHFL.IDX PT, R37, R4, R37, 0x1f ;  /* 0x00001f2504257589 */ /* 0x000f6800000e0000 */
[----:B------:R-:W5:Y:S01]  /*1dc0*/  SHFL.IDX PT, R47, R4, R47, 0x1f ;  /* 0x00001f2f042f7589 */ /* 0x000f6200000e0000 */
[----:B0-----:R-:W-:-:S02]  /*1dd0*/  IMAD R39, R39, R41, R8 ;  /* 0x0000002927277224 */ /* 0x001fc400078e0208 */
[----:B-1----:R-:W-:Y:S02]  /*1de0*/  IMAD R10, R10, R13, R9 ;  /* 0x0000000d0a0a7224 */ /* 0x002fe400078e0209 */
[----:B--2---:R-:W-:Y:S02]  /*1df0*/  IMAD R39, R14, R43, R39 ;  /* 0x0000002b0e277224 */ /* 0x004fe400078e0227 */
[----:B---3--:R-:W-:Y:S02]  /*1e00*/  IMAD R10, R11, R15, R10 ;  /* 0x0000000f0b0a7224 */ /* 0x008fe400078e020a */
[----:B----4-:R-:W-:Y:S02]  /*1e10*/  IMAD R39, R34, R45, R39 ;  /* 0x0000002d22277224 */ /* 0x010fe400078e0227 */
[----:B-----5:R-:W-:Y:S02]  /*1e20*/  IMAD R5, R5, R37, R10 ;  /* 0x0000002505057224 */ /* 0x020fe400078e020a */
[----:B------:R-:W-:-:S05]  /*1e30*/  IMAD R38, R38, R47, R39 ;  /* 0x0000002f26267224 */ /* 0x000fca00078e0227 */
[----:B------:R-:W-:-:S05]  /*1e40*/  IADD3 R6, PT, PT, R38, R6, R5 ;  /* 0x0000000626067210 */ /* 0x000fca0007ffe005 */
[----:B------:R0:W-:Y:S01]  /*1e50*/  STS [R7+UR9], R6 ;  /* 0x0000000607007988 */ /* 0x0001e20008000809 */
[----:B------:R-:W-:Y:S05]  /*1e60*/  BRA.U !UP0, `(.L_x_873) ;  /* 0xffffffe908b47547 */ /* 0x000fea000b83ffff */
[----:B------:R-:W-:Y:S01]  /*1e70*/  BAR.SYNC.DEFER_BLOCKING 0x0 ;  /* 0x0000000000007b1d */ /* 0x000fe20000010000 */
[----:B------:R-:W-:-:S13]  /*1e80*/  ISETP.GT.U32.AND P0, PT, R2, 0x7f, PT ;  /* 0x0000007f0200780c */ /* 0x000fda0003f04070 */
[----:B------:R-:W-:Y:S05]  /*1e90*/  @P0 EXIT ;  /* 0x000000000000094d */ /* 0x000fea0003800000 */
[----:B0-----:R-:W0:Y:S01]  /*1ea0*/  I2F.U32.RP R6, R3 ;  /* 0x0000000300067306 */ /* 0x001e220000209000 */
[C---:B------:R-:W-:Y:S01]  /*1eb0*/  ISETP.GE.U32.AND P0, PT, R18.reuse, 0x200, PT ;  /* 0x000002001200780c */ /* 0x040fe20003f06070 */
[----:B------:R-:W-:Y:S01]  /*1ec0*/  BSSY.RECONVERGENT B0, `(.L_x_874) ;  /* 0x0000029000007945 */ /* 0x000fe20003800200 */
[----:B------:R-:W-:Y:S02]  /*1ed0*/  VIMNMX.U32 R7, PT, PT, R18, 0x200, !PT ;  /* 0x0000020012077848 */ /* 0x000fe40007fe0000 */
[----:B------:R-:W-:-:S03]  /*1ee0*/  ISETP.NE.U32.AND P2, PT, R3, RZ, PT ;  /* 0x000000ff0300720c */ /* 0x000fc60003f45070 */
        /* <DEDUP_REMOVED lines=24> */
[----:B------:R-:W-:Y:S02]  /*2070*/  VIADD R2, R2, 0x1 ;  /* 0x0000000102027836 */ /* 0x000fe40000000000 */
[----:B------:R-:W-:Y:S02]  /*2080*/  VIADD R7, R16, UR5 ;  /* 0x0000000510077c36 */ /* 0x000fe40008000000 */
[----:B------:R-:W-:Y:S01]  /*2090*/  VIADD R19, R19, UR9 ;  /* 0x0000000913137c36 */ /* 0x000fe20008000000 */
[----:B------:R-:W-:-:S05]  /*20a0*/  LOP3.LUT R2, R2, 0x3, RZ, 0xc0, !PT ;  /* 0x0000000302027812 */ /* 0x000fca00078ec0ff */
[----:B------:R-:W-:Y:S02]  /*20b0*/  IMAD.MOV R2, RZ, RZ, -R2 ;  /* 0x000000ffff027224 */ /* 0x000fe400078e0a02 */
[----:B0-----:R-:W-:-:S07]  /*20c0*/  IMAD.WIDE.U32 R4, R7, 0x4, R4 ;  /* 0x0000000407047825 */ /* 0x001fce00078e0004 */
.L_x_876:
        /* <DEDUP_REMOVED lines=8> */
.L_x_875:
[----:B------:R-:W-:Y:S05]  /*2150*/  BSYNC.RECONVERGENT B0 ;  /* 0x0000000000007941 */ /* 0x000fea0003800200 */
.L_x_874:
[----:B------:R-:W-:Y:S05]  /*2160*/  @!P1 EXIT ;  /* 0x000000000000994d */ /* 0x000fea0003800000 */
[----:B------:R-:W0:Y:S01]  /*2170*/  LDC R2, c[0x0][0x360] ;  /* 0x0000d800ff027b82 */ /* 0x000e220000000800 */
[C---:B------:R-:W-:Y:S01]  /*2180*/  VIADD R17, R16.reuse, UR5 ;  /* 0x0000000510117c36 */ /* 0x040fe20008000000 */
[----:B------:R-:W-:-:S03]  /*2190*/  LEA R39, R16, UR9, 0x2 ;  /* 0x0000000910277c11 */ /* 0x000fc6000f8e10ff */
[----:B------:R-:W-:-:S03]  /*21a0*/  IMAD.IADD R37, R17, 0x1, R3 ;  /* 0x0000000111257824 */ /* 0x000fc600078e0203 */
[----:B------:R-:W1:Y:S01]  /*21b0*/  LDC.64 R30, c[0x0][0x3a0] ;  /* 0x0000e800ff1e7b82 */ /* 0x000e620000000a00 */
[C-C-:B0-----:R-:W-:Y:S02]  /*21c0*/  IMAD R33, R2.reuse, 0xc, R17.reuse ;  /* 0x0000000c02217824 */ /* 0x141fe400078e0211 */
[----:B------:R-:W-:-:S07]  /*21d0*/  IMAD R35, R2, 0x8, R17 ;  /* 0x0000000802237824 */ /* 0x000fce00078e0211 */
.L_x_877:
[C-C-:B0-----:R-:W-:Y:S01]  /*21e0*/  IMAD R8, R0.reuse, 0x10, R39.reuse ;  /* 0x0000001000087824 */ /* 0x141fe200078e0227 */
[----:B------:R0:W2:Y:S01]  /*21f0*/  LDS.128 R4, [R39] ;  /* 0x0000000027047984 */ /* 0x0000a20000000c00 */
[C---:B------:R-:W-:Y:S01]  /*2200*/  IMAD R12, R0.reuse, 0x20, R39 ;  /* 0x00000020000c7824 */ /* 0x040fe200078e0227 */
        /* <DEDUP_REMOVED lines=9> */
[----:B------:R-:W-:-:S04]  /*22a0*/  IMAD.WIDE.U32 R26, R35, 0x4, R30 ;  /* 0x00000004231a7825 */ /* 0x000fc800078e001e */
[----:B------:R-:W-:-:S04]  /*22b0*/  IMAD.WIDE.U32 R28, R33, 0x4, R30 ;  /* 0x00000004211c7825 */ /* 0x000fc800078e001e */
[C---:B------:R-:W-:Y:S02]  /*22c0*/  IMAD R33, R0.reuse, 0x10, R33 ;  /* 0x0000001000217824 */ /* 0x040fe400078e0221 */
        /* <DEDUP_REMOVED lines=10> */
.L_x_878:
        /* <DEDUP_REMOVED lines=9> */
.L_x_2422:


//--------------------- .text._Z9cuda_gemmIiLj512ELj1ELj1ELj512ELj128ELj128ELj128ELj0ELj1EEvjjjPKT_S2_PS0_jjj --------------------------
	.section	.text._Z9cuda_gemmIiLj512ELj1ELj1ELj512ELj128ELj128ELj128ELj0ELj1EEvjjjPKT_S2_PS0_jjj,"ax",@progbits
	.align	128
        .global         _Z9cuda_gemmIiLj512ELj1ELj1ELj512ELj128ELj128ELj128ELj0ELj1EEvjjjPKT_S2_PS0_jjj
        .type           _Z9cuda_gemmIiLj512ELj1ELj1ELj512ELj128ELj128ELj128ELj0ELj1EEvjjjPKT_S2_PS0_jjj,@function
        .size           _Z9cuda_gemmIiLj512ELj1ELj1ELj512ELj128ELj128ELj128ELj0ELj1EEvjjjPKT_S2_PS0_jjj,(.L_x_2423 - _Z9cuda_gemmIiLj512ELj1ELj1ELj512ELj128ELj128ELj128ELj0ELj1EEvjjjPKT_S2_PS0_jjj)
        .other          _Z9cuda_gemmIiLj512ELj1ELj1ELj512ELj128ELj128ELj128ELj0ELj1EEvjjjPKT_S2_PS0_jjj,@"STO_CUDA_ENTRY STV_DEFAULT"
_Z9cuda_gemmIiLj512ELj1ELj1ELj512ELj128ELj128ELj128ELj0ELj1EEvjjjPKT_S2_PS0_jjj:
.text._Z9cuda_gemmIiLj512ELj1ELj1ELj512ELj128ELj128ELj128ELj0ELj1EEvjjjPKT_S2_PS0_jjj:
        /* <DEDUP_REMOVED lines=22> */
[----:B------:R-:W-:Y:S01]  /*0160*/  IADD3 R11, PT, PT, R11, -R4, -R10 ;  /* 0x800000040b0b7210 */ /* 0x000fe20007ffe80a */
[----:B0-----:R-:W-:-:S04]  /*0170*/  VIADD R8, R6, 0xffffffe ;  /* 0x0ffffffe06087836 */ /* 0x001fc80000000000 */
[----:B------:R0:W2:Y:S01]  /*0180*/  F2I.FTZ.U32.TRUNC.NTZ R9, R8 ;  /* 0x0000000800097305 */ /* 0x0000a2000021f000 */
[----:B-1----:R-:W-:-:S07]  /*0190*/  VIADD R6, R12, 0xffffffe ;  /* 0x0ffffffe0c067836 */ /* 0x002fce0000000000 */
[----:B------:R1:W3:Y:S01]  /*01a0*/  F2I.FTZ.U32.TRUNC.NTZ R7, R6 ;  /* 0x0000000600077305 */ /* 0x0002e2000021f000 */
[----:B0-----:R-:W-:Y:S02]  /*01b0*/  IMAD.MOV.U32 R8, RZ, RZ, RZ ;  /* 0x000000ffff087224 */ /* 0x001fe400078e00ff */
[----:B--2---:R-:W-:Y:S02]  /*01c0*/  IMAD.MOV R13, RZ, RZ, -R9 ;  /* 0x000000ffff0d7224 */ /* 0x004fe400078e0a09 */
[----:B-1----:R-:W-:Y:S02]  /*01d0*/  IMAD.MOV.U32 R6, RZ, RZ, RZ ;  /* 0x000000ffff067224 */ /* 0x002fe400078e00ff */
[----:B------:R-:W-:-:S04]  /*01e0*/  IMAD R13, R13, R0, RZ ;  /* 0x000000000d0d7224 */ /* 0x000fc800078e02ff */
[----:B------:R-:W-:-:S06]  /*01f0*/  IMAD.HI.U32 R8, R9, R13, R8 ;  /* 0x0000000d09087227 */ /* 0x000fcc00078e0008 */
[----:B------:R-:W-:-:S04]  /*0200*/  IMAD.HI.U32 R9, R8, R11, RZ ;  /* 0x0000000b08097227 */ /* 0x000fc800078e00ff */
[----:B------:R-:W-:Y:S02]  /*0210*/  IMAD.MOV R4, RZ, RZ, -R9 ;  /* 0x000000ffff047224 */ /* 0x000fe400078e0a09 */
[----:B---3--:R-:W-:Y:S02]  /*0220*/  IMAD.MOV R8, RZ, RZ, -R7 ;  /* 0x000000ffff087224 */ /* 0x008fe400078e0a07 */
[----:B------:R-:W-:Y:S02]  /*0230*/  IMAD R11, R0, R4, R11 ;  /* 0x00000004000b7224 */ /* 0x000fe400078e020b */
[----:B------:R-:W-:Y:S01]  /*0240*/  IMAD.MOV.U32 R4, RZ, RZ, R8 ;  /* 0x000000ffff047224 */ /* 0x000fe200078e0008 */
[----:B------:R-:W-:Y:S02]  /*0250*/  VIMNMX.U32 R8, PT, PT, R25, 0x80, !PT ;  /* 0x0000008019087848 */ /* 0x000fe40007fe0000 */
[----:B------:R-:W-:Y:S01]  /*0260*/  ISETP.GE.U32.AND P0, PT, R11, R0, PT ;  /* 0x000000000b00720c */ /* 0x000fe20003f06070 */
[----:B------:R-:W-:Y:S01]  /*0270*/  IMAD R13, R4, R3, RZ ;  /* 0x00000003040d7224 */ /* 0x000fe200078e02ff */
[----:B------:R-:W-:-:S03]  /*0280*/  SEL R4, RZ, 0x1, P1 ;  /* 0x00000001ff047807 */ /* 0x000fc60000800000 */
[----:B------:R-:W-:Y:S01]  /*0290*/  IMAD.HI.U32 R7, R7, R13, R6 ;  /* 0x0000000d07077227 */ /* 0x000fe200078e0006 */
[----:B------:R-:W-:-:S05]  /*02a0*/  IADD3 R8, PT, PT, R8, -R25, -R4 ;  /* 0x8000001908087210 */ /* 0x000fca0007ffe804 */
[----:B------:R-:W-:Y:S01]  /*02b0*/  IMAD.HI.U32 R23, R7, R8, RZ ;  /* 0x0000000807177227 */ /* 0x000fe200078e00ff */
[----:B------:R-:W-:-:S03]  /*02c0*/  LOP3.LUT R7, R2, 0x10, RZ, 0xc, !PT ;  /* 0x0000001002077812 */ /* 0x000fc600078e0cff */
[----:B------:R-:W-:Y:S02]  /*02d0*/  @P0 IMAD.IADD R11, R11, 0x1, -R0 ;  /* 0x000000010b0b0824 */ /* 0x000fe400078e0a00 */
[----:B------:R-:W-:Y:S02]  /*02e0*/  @P0 VIADD R9, R9, 0x1 ;  /* 0x0000000109090836 */ /* 0x000fe40000000000 */
[----:B------:R-:W-:Y:S01]  /*02f0*/  IMAD.MOV R6, RZ, RZ, -R23 ;  /* 0x000000ffff067224 */ /* 0x000fe200078e0a17 */
[----:B------:R-:W-:-:S03]  /*0300*/  ISETP.GE.U32.AND P1, PT, R11, R0, PT ;  /* 0x000000000b00720c */ /* 0x000fc60003f26070 */
[----:B------:R-:W-:-:S05]  /*0310*/  IMAD R8, R3, R6, R8 ;  /* 0x0000000603087224 */ /* 0x000fca00078e0208 */
[----:B------:R-:W-:-:S05]  /*0320*/  ISETP.GE.U32.AND P0, PT, R8, R3, PT ;  /* 0x000000030800720c */ /* 0x000fca0003f06070 */
[----:B------:R-:W-:Y:S01]  /*0330*/  @P1 VIADD R9, R9, 0x1 ;  /* 0x0000000109091836 */ /* 0x000fe20000000000 */
[----:B------:R-:W-:-:S05]  /*0340*/  @!P2 LOP3.LUT R9, RZ, R0, RZ, 0x33, !PT ;  /* 0x00000000ff09a212 */ /* 0x000fca00078e33ff */
[----:B------:R-:W-:Y:S02]  /*0350*/  IMAD.IADD R9, R10, 0x1, R9 ;  /* 0x000000010a097824 */ /* 0x000fe400078e0209 */
[----:B------:R-:W-:-:S03]  /*0360*/  @P0 IMAD.IADD R8, R8, 0x1, -R3 ;  /* 0x0000000108080824 */ /* 0x000fc600078e0a03 */
[C---:B------:R-:W-:Y:S02]  /*0370*/  LOP3.LUT R6, R9.reuse, 0x3, RZ, 0xc0, !PT ;  /* 0x0000000309067812 */ /* 0x040fe400078ec0ff */
[----:B------:R-:W-:Y:S02]  /*0380*/  ISETP.GE.U32.AND P1, PT, R8, R3, PT ;  /* 0x000000030800720c */ /* 0x000fe40003f26070 */
        /* <DEDUP_REMOVED lines=12> */
.L_x_881:
[----:B------:R-:W-:Y:S02]  /*0450*/  IMAD R7, R5, 0x4, R10 ;  /* 0x0000000405077824 */ /* 0x000fe400078e020a */
[----:B------:R-:W-:Y:S02]  /*0460*/  VIADD R8, R8, 0x1 ;  /* 0x0000000108087836 */ /* 0x000fe40000000000 */
[----:B------:R-:W-:Y:S01]  /*0470*/  IMAD.IADD R5, R0, 0x1, R5 ;  /* 0x0000000100057824 */ /* 0x000fe200078e0205 */
[----:B------:R0:W-:Y:S02]  /*0480*/  STS [R7], RZ ;  /* 0x000000ff07007388 */ /* 0x0001e40000000800 */
[----:B------:R-:W-:-:S13]  /*0490*/  ISETP.NE.AND P3, PT, R8, R11, PT ;  /* 0x0000000b0800720c */ /* 0x000fda0003f65270 */
[----:B0-----:R-:W-:Y:S05]  /*04a0*/  @P3 BRA `(.L_x_881) ;  /* 0xfffffffc00e83947 */ /* 0x001fea000383ffff */
.L_x_880:
[----:B------:R-:W-:Y:S05]  /*04b0*/  BSYNC.RECONVERGENT B0 ;  /* 0x0000000000007941 */ /* 0x000fea0003800200 */
.L_x_879:
[----:B------:R-:W-:Y:S04]  /*04c0*/  BSSY.RECONVERGENT B0, `(.L_x_882) ;  /* 0x0000011000007945 */ /* 0x000fe80003800200 */
[----:B------:R-:W-:Y:S05]  /*04d0*/  @!P2 BRA `(.L_x_883) ;  /* 0x00000000003ca947 */ /* 0x000fea0003800000 */
[----:B------:R-:W0:Y:S01]  /*04e0*/  S2R R8, SR_CgaCtaId ;  /* 0x0000000000087919 */ /* 0x000e220000008800 */
[----:B------:R-:W-:-:S05]  /*04f0*/  MOV R7, 0x400 ;  /* 0x0000040000077802 */ /* 0x000fca0000000f00 */
[----:B------:R-:W-:-:S05]  /*0500*/  VIADD R7, R7, 0x4400 ;  /* 0x0000440007077836 */ /* 0x000fca0000000000 */
[----:B0-----:R-:W-:-:S07]  /*0510*/  LEA R12, R8, R7, 0x18 ;  /* 0x00000007080c7211 */ /* 0x001fce00078ec0ff */
.L_x_884:
        /* <DEDUP_REMOVED lines=11> */
.L_x_883:
[----:B------:R-:W-:Y:S05]  /*05d0*/  BSYNC.RECONVERGENT B0 ;  /* 0x0000000000007941 */ /* 0x000fea0003800200 */
.L_x_882:
[----:B------:R-:W1:Y:S01]  /*05e0*/  S2UR UR6, SR_CgaCtaId ;  /* 0x00000000000679c3 */ /* 0x000e620000008800 */
[----:B------:R-:W-:Y:S01]  /*05f0*/  ISETP.NE.U32.AND P2, PT, R3, RZ, PT ;  /* 0x000000ff0300720c */ /* 0x000fe20003f45070 */
[----:B------:R-:W2:Y:S01]  /*0600*/  LDCU UR9, c[0x0][0x388] ;  /* 0x00007100ff0977ac */ /* 0x000ea20008000800 */
[----:B------:R-:W-:Y:S01]  /*0610*/  @P0 VIADD R23, R23, 0x1 ;  /* 0x0000000117170836 */ /* 0x000fe20000000000 */
[----:B------:R-:W-:Y:S01]  /*0620*/  LOP3.LUT R26, R24, 0x7c, RZ, 0xc0, !PT ;  /* 0x0000007c181a7812 */ /* 0x000fe200078ec0ff */
[C---:B------:R-:W-:Y:S01]  /*0630*/  VIADD R5, R2.reuse, 0x1 ;  /* 0x0000000102057836 */ /* 0x040fe20000000000 */
[----:B------:R-:W-:Y:S01]  /*0640*/  UMOV UR5, 0x400 ;  /* 0x0000040000057882 */ /* 0x000fe20000000000 */
[C---:B0-----:R-:W-:Y:S01]  /*0650*/  VIADD R7, R2.reuse, 0x3 ;  /* 0x0000000302077836 */ /* 0x041fe20000000000 */
[----:B------:R-:W0:Y:S01]  /*0660*/  S2UR UR4, SR_CTAID.Z ;  /* 0x00000000000479c3 */ /* 0x000e220000002700 */
[----:B------:R-:W-:Y:S01]  /*0670*/  UIADD3 UR5, UPT, UPT, UR5, 0x4200, URZ ;  /* 0x0000420005057890 */ /* 0x000fe2000fffe0ff */
[----:B------:R-:W-:Y:S01]  /*0680*/  VIADD R9, R2, 0x4 ;  /* 0x0000000402097836 */ /* 0x000fe20000000000 */
[----:B------:R-:W-:Y:S01]  /*0690*/  LOP3.LUT R5, R6, 0xf, R5, 0xf8, !PT ;  /* 0x0000000f06057812 */ /* 0x000fe200078ef805 */
[----:B------:R-:W-:Y:S01]  /*06a0*/  VIADD R11, R2, 0x5 ;  /* 0x00000005020b7836 */ /* 0x000fe20000000000 */
[----:B------:R-:W-:Y:S01]  /*06b0*/  LOP3.LUT R7, R6, 0xf, R7, 0xf8, !PT ;  /* 0x0000000f06077812 */ /* 0x000fe200078ef807 */
[----:B------:R-:W-:Y:S01]  /*06c0*/  VIADD R13, R2, 0x9 ;  /* 0x00000009020d7836 */ /* 0x000fe20000000000 */
[----:B------:R-:W-:Y:S01]  /*06d0*/  LOP3.LUT R9, R6, 0xf, R9, 0xf8, !PT ;  /* 0x0000000f06097812 */ /* 0x000fe200078ef809 */
[----:B------:R-:W3:Y:S01]  /*06e0*/  S2UR UR8, SR_CTAID.X ;  /* 0x00000000000879c3 */ /* 0x000ee20000002500 */
[----:B------:R-:W-:Y:S01]  /*06f0*/  VIADD R15, R2, 0xb ;  /* 0x0000000b020f7836 */ /* 0x000fe20000000000 */
[----:B------:R-:W-:Y:S01]  /*0700*/  LOP3.LUT R11, R6, 0xf, R11, 0xf8, !PT ;  /* 0x0000000f060b7812 */ /* 0x000fe200078ef80b */
[----:B------:R-:W-:Y:S01]  /*0710*/  VIADD R17, R2, 0xe ;  /* 0x0000000e02117836 */ /* 0x000fe20000000000 */
[----:B------:R-:W-:Y:S01]  /*0720*/  LOP3.LUT R13, R6, 0xf, R13, 0xf8, !PT ;  /* 0x0000000f060d7812 */ /* 0x000fe200078ef80d */
[----:B------:R-:W-:Y:S01]  /*0730*/  VIADD R19, R2, 0xffffffff ;  /* 0xffffffff02137836 */ /* 0x000fe20000000000 */
[----:B------:R-:W-:Y:S01]  /*0740*/  LOP3.LUT R15, R6, 0xf, R15, 0xf8, !PT ;  /* 0x0000000f060f7812 */ /* 0x000fe200078ef80f */
[----:B------:R-:W-:Y:S01]  /*0750*/  @P1 VIADD R23, R23, 0x1 ;  /* 0x0000000117171836 */ /* 0x000fe20000000000 */
[----:B-1----:R-:W-:Y:S01]  /*0760*/  ULEA UR6, UR6, UR5, 0x18 ;  /* 0x0000000506067291 */ /* 0x002fe2000f8ec0ff */
[----:B------:R-:W-:Y:S01]  /*0770*/  @!P2 LOP3.LUT R23, RZ, R3, RZ, 0x33, !PT ;  /* 0x00000003ff17a212 */ /* 0x000fe200078e33ff */
[----:B------:R-:W-:Y:S01]  /*0780*/  IMAD.SHL.U32 R22, R2, 0x10, RZ ;  /* 0x0000001002167824 */ /* 0x000fe200078e00ff */
[C---:B------:R-:W-:Y:S01]  /*0790*/  LOP3.LUT R8, R6.reuse, 0xf, R17, 0xf8, !PT ;  /* 0x0000000f06087812 */ /* 0x040fe200078ef811 */
[----:B------:R-:W1:Y:S01]  /*07a0*/  LDCU.64 UR12, c[0x0][0x358] ;  /* 0x00006b00ff0c77ac */ /* 0x000e620008000a00 */
[----:B------:R-:W-:Y:S01]  /*07b0*/  LOP3.LUT R10, R6, 0xf, R19, 0xf8, !PT ;  /* 0x0000000f060a7812 */ /* 0x000fe200078ef813 */
[----:B------:R-:W-:Y:S01]  /*07c0*/  IMAD.IADD R23, R4, 0x1, R23 ;  /* 0x0000000104177824 */ /* 0x000fe200078e0217 */
[----:B------:R-:W-:Y:S01]  /*07d0*/  LEA R20, R5, UR6, 0x2 ;  /* 0x0000000605147c11 */ /* 0x000fe2000f8e10ff */
[----:B0-----:R-:W-:Y:S01]  /*07e0*/  USHF.L.U32 UR4, UR4, 0x7, URZ ;  /* 0x0000000704047899 */ /* 0x001fe200080006ff */
[----:B------:R-:W-:Y:S01]  /*07f0*/  LEA R19, R7, UR6, 0x2 ;  /* 0x0000000607137c11 */ /* 0x000fe2000f8e10ff */
[----:B------:R-:W-:Y:S01]  /*0800*/  IMAD.MOV.U32 R4, RZ, RZ, RZ ;  /* 0x000000ffff047224 */ /* 0x000fe200078e00ff */
[----:B------:R-:W-:Y:S01]  /*0810*/  LEA R18, R9, UR6, 0x2 ;  /* 0x0000000609127c11 */ /* 0x000fe2000f8e10ff */
[----:B------:R-:W-:Y:S01]  /*0820*/  VIADD R21, R22, UR6 ;  /* 0x0000000616157c36 */ /* 0x000fe20008000000 */
[----:B------:R-:W-:-:S02]  /*0830*/  LEA R17, R11, UR6, 0x2 ;  /* 0x000000060b117c11 */ /* 0x000fc4000f8e10ff */
[----:B------:R-:W-:Y:S01]  /*0840*/  LEA R16, R13, UR6, 0x2 ;  /* 0x000000060d107c11 */ /* 0x000fe2000f8e10ff */
[----:B---3--:R-:W-:Y:S01]  /*0850*/  ULEA UR5, UR8, UR4, 0x9 ;  /* 0x0000000408057291 */ /* 0x008fe2000f8e48ff */
[----:B------:R-:W-:Y:S02]  /*0860*/  LEA R5, R15, UR6, 0x2 ;  /* 0x000000060f057c11 */ /* 0x000fe4000f8e10ff */
[----:B------:R-:W-:Y:S01]  /*0870*/  LEA R6, R8, UR6, 0x2 ;  /* 0x0000000608067c11 */ /* 0x000fe2000f8e10ff */
[----:B--2---:R-:W-:Y:S01]  /*0880*/  UIMAD UR5, UR7, UR9, UR5 ;  /* 0x00000009070572a4 */ /* 0x004fe2000f8e0205 */
[----:B------:R-:W-:-:S11]  /*0890*/  LEA R7, R10, UR6, 0x2 ;  /* 0x000000060a077c11 */ /* 0x000fd6000f8e10ff */
.L_x_892:
[----:B------:R-:W-:Y:S01]  /*08a0*/  ISETP.GT.U32.AND P0, PT, R2, 0x1f, PT ;  /* 0x0000001f0200780c */ /* 0x000fe20003f04070 */
[----:B------:R-:W-:-:S12]  /*08b0*/  BSSY.RECONVERGENT B0, `(.L_x_885) ;  /* 0x000005b000007945 */ /* 0x000fd80003800200 */
[----:B0-----:R-:W-:Y:S05]  /*08c0*/  @P0 BRA `(.L_x_886) ;  /* 0x0000000400640947 */ /* 0x001fea0003800000 */
[C---:B------:R-:W-:Y:S01]  /*08d0*/  LOP3.LUT R14, R23.reuse, 0x3, RZ, 0xc0, !PT ;  /* 0x00000003170e7812 */ /* 0x040fe200078ec0ff */
[----:B------:R-:W-:Y:S01]  /*08e0*/  BSSY.RECONVERGENT B1, `(.L_x_887) ;  /* 0x0000023000017945 */ /* 0x000fe20003800200 */
[----:B------:R-:W-:Y:S01]  /*08f0*/  ISETP.GE.U32.AND P1, PT, R23, 0x3, PT ;  /* 0x000000031700780c */ /* 0x000fe20003f26070 */
[----:B------:R-:W-:Y:S01]  /*0900*/  VIADD R27, R4, UR5 ;  /* 0x00000005041b7c36 */ /* 0x000fe20008000000 */
[----:B------:R-:W-:Y:S01]  /*0910*/  ISETP.NE.AND P0, PT, R14, 0x3, PT ;  /* 0x000000030e00780c */ /* 0x000fe20003f05270 */
[----:B------:R-:W-:-:S12]  /*0920*/  IMAD.MOV.U32 R32, RZ, RZ, R24 ;  /* 0x000000ffff207224 */ /* 0x000fd800078e0018 */
[----:B------:R-:W-:Y:S05]  /*0930*/  @!P0 BRA `(.L_x_888) ;  /* 0x0000000000748947 */ /* 0x000fea0003800000 */
[----:B------:R-:W0:Y:S01]  /*0940*/  LDC.64 R12, c[0x0][0x390] ;  /* 0x0000e400ff0c7b82 */ /* 0x000e220000000a00 */
[----:B------:R-:W-:-:S04]  /*0950*/  LOP3.LUT R9, R24, 0x1c, RZ, 0xc0, !PT ;  /* 0x0000001c18097812 */ /* 0x000fc800078ec0ff */
[----:B------:R-:W-:-:S05]  /*0960*/  LOP3.LUT R8, R9, 0x180, R22, 0xf8, !PT ;  /* 0x0000018009087812 */ /* 0x000fca00078ef816 */
[----:B------:R-:W-:-:S04]  /*0970*/  IMAD.IADD R9, R27, 0x1, R8 ;  /* 0x000000011b097824 */ /* 0x000fc800078e0208 */
[----:B0-----:R-:W-:-:S06]  /*0980*/  IMAD.WIDE.U32 R8, R9, 0x4, R12 ;  /* 0x0000000409087825 */ /* 0x001fcc00078e000c */
[----:B-1----:R-:W2:Y:S01]  /*0990*/  LDG.E.128.CONSTANT R8, desc[UR12][R8.64] ;  /* 0x0000000c08087981 */ /* 0x002ea2000c1e9d00 */
        /* <DEDUP_REMOVED lines=18> */
[----:B------:R-:W-:Y:S02]  /*0ac0*/  IMAD R29, R0, 0x10, R21 ;  /* 0x00000010001d7824 */ /* 0x000fe400078e0215 */
[----:B------:R-:W-:Y:S02]  /*0ad0*/  @P0 IMAD.IADD R32, R32, 0x1, R3 ;  /* 0x0000000120200824 */ /* 0x000fe400078e0203 */
[----:B------:R-:W-:Y:S01]  /*0ae0*/  @P0 IMAD R28, R0, 0x10, R29 ;  /* 0x00000010001c0824 */ /* 0x000fe200078e021d */
[----:B--2---:R2:W-:Y:S04]  /*0af0*/  STS.128 [R29], R8 ;  /* 0x000000081d007388 */ /* 0x0045e80000000c00 */
[----:B---3--:R2:W-:Y:S02]  /*0b00*/  @P0 STS.128 [R28], R12 ;  /* 0x0000000c1c000388 */ /* 0x0085e40000000c00 */
.L_x_888:
[----:B-1----:R-:W-:Y:S05]  /*0b10*/  BSYNC.RECONVERGENT B1 ;  /* 0x0000000000017941 */ /* 0x002fea0003800200 */
.L_x_887:
[----:B------:R-:W-:Y:S05]  /*0b20*/  @!P1 BRA `(.L_x_886) ;  /* 0x0000000000cc9947 */ /* 0x000fea0003800000 */
[----:B0-2---:R-:W0:Y:S01]  /*0b30*/  S2R R9, SR_CgaCtaId ;  /* 0x0000000000097919 */ /* 0x005e220000008800 */
[----:B------:R-:W-:Y:S01]  /*0b40*/  MOV R8, 0x400 ;  /* 0x0000040000087802 */ /* 0x000fe20000000f00 */
[----:B------:R-:W-:Y:S02]  /*0b50*/  IMAD.SHL.U32 R30, R32, 0x4, RZ ;  /* 0x00000004201e7824 */ /* 0x000fe400078e00ff */
        /* <DEDUP_REMOVED lines=8> */
.L_x_889:
[----:B---3--:R-:W0:Y:S01]  /*0be0*/  LDC.64 R34, c[0x0][0x390] ;  /* 0x0000e400ff227b82 */ /* 0x008e220000000a00 */
[----:B------:R-:W-:Y:S02]  /*0bf0*/  LOP3.LUT R8, R30, 0x180, RZ, 0xc0, !PT ;  /* 0x000001801e087812 */ /* 0x000fe400078ec0ff */
[----:B------:R-:W-:-:S04]  /*0c00*/  LOP3.LUT R9, R32, 0x1c, RZ, 0xc0, !PT ;  /* 0x0000001c20097812 */ /* 0x000fc800078ec0ff */
[----:B------:R-:W-:-:S05]  /*0c10*/  IADD3 R9, PT, PT, R8, R27, R9 ;  /* 0x0000001b08097210 */ /* 0x000fca0007ffe009 */
[----:B0-----:R-:W-:-:S06]  /*0c20*/  IMAD.WIDE.U32 R8, R9, 0x4, R34 ;  /* 0x0000000409087825 */ /* 0x001fcc00078e0022 */
[----:B------:R-:W2:Y:S01]  /*0c30*/  LDG.E.128.CONSTANT R8, desc[UR12][R8.64] ;  /* 0x0000000c08087981 */ /* 0x000ea2000c1e9d00 */
[----:B------:R-:W-:Y:S01]  /*0c40*/  LOP3.LUT R36, R13, 0x180, RZ, 0xc0, !PT ;  /* 0x000001800d247812 */ /* 0x000fe200078ec0ff */
[----:B------:R-:W-:Y:S01]  /*0c50*/  IMAD.IADD R33, R12, 0x1, R30 ;  /* 0x000000010c217824 */ /* 0x000fe200078e021e */
[----:B------:R-:W-:-:S04]  /*0c60*/  LOP3.LUT R37, R14, 0x1c, RZ, 0xc0, !PT ;  /* 0x0000001c0e257812 */ /* 0x000fc800078ec0ff */
[----:B------:R-:W-:Y:S01]  /*0c70*/  IADD3 R37, PT, PT, R36, R27, R37 ;  /* 0x0000001b24257210 */ /* 0x000fe20007ffe025 */
[----:B--2---:R0:W-:Y:S04]  /*0c80*/  STS.128 [R33], R8 ;  /* 0x0000000821007388 */ /* 0x0041e80000000c00 */
[----:B0-----:R-:W-:-:S06]  /*0c90*/  IMAD.WIDE.U32 R8, R37, 0x4, R34 ;  /* 0x0000000425087825 */ /* 0x001fcc00078e0022 */
[----:B------:R-:W2:Y:S01]  /*0ca0*/  LDG.E.128.CONSTANT R8, desc[UR12][R8.64] ;  /* 0x0000000c08087981 */ /* 0x000ea2000c1e9d00 */
[----:B------:R-:W-:Y:S01]  /*0cb0*/  IMAD.IADD R36, R12, 0x1, R13 ;  /* 0x000000010c247824 */ /* 0x000fe200078e020d */
[----:B------:R-:W-:-:S04]  /*0cc0*/  LOP3.LUT R37, R15, 0x180, RZ, 0xc0, !PT ;  /* 0x000001800f257812 */ /* 0x000fc800078ec0ff */
[----:B--2---:R0:W-:Y:S02]  /*0cd0*/  STS.128 [R36], R8 ;  /* 0x0000000824007388 */ /* 0x0041e40000000c00 */
[----:B0-----:R-:W-:-:S04]  /*0ce0*/  LOP3.LUT R36, R28, 0x1c, RZ, 0xc0, !PT ;  /* 0x0000001c1c247812 */ /* 0x001fc800078ec0ff */
[----:B------:R-:W-:-:S05]  /*0cf0*/  IADD3 R37, PT, PT, R37, R27, R36 ;  /* 0x0000001b25257210 */ /* 0x000fca0007ffe024 */
[----:B------:R-:W-:-:S06]  /*0d00*/  IMAD.WIDE.U32 R8, R37, 0x4, R34 ;  /* 0x0000000425087825 */ /* 0x000fcc00078e0022 */
        /* <DEDUP_REMOVED lines=9> */
[C---:B------:R-:W-:Y:S01]  /*0da0*/  IADD3 R32, PT, PT, R3.reuse, R32, R3 ;  /* 0x0000002003207210 */ /* 0x040fe20007ffe003 */
[C---:B------:R-:W-:Y:S02]  /*0db0*/  IMAD R31, R0.reuse, 0x10, R31 ;  /* 0x00000010001f7824 */ /* 0x040fe400078e021f */
[C---:B------:R-:W-:Y:S01]  /*0dc0*/  IMAD R28, R0.reuse, 0x10, R28 ;  /* 0x00000010001c7824 */ /* 0x040fe200078e021c */
[----:B------:R-:W-:Y:S01]  /*0dd0*/  IADD3 R32, PT, PT, R3, R32, R3 ;  /* 0x0000002003207210 */ /* 0x000fe20007ffe003 */
[C---:B------:R-:W-:Y:S02]  /*0de0*/  IMAD R15, R0.reuse, 0x40, R15 ;  /* 0x00000040000f7824 */ /* 0x040fe400078e020f */
[----:B------:R-:W-:Y:S01]  /*0df0*/  IMAD R14, R0, 0x10, R14 ;  /* 0x00000010000e7824 */ /* 0x000fe200078e020e */
[----:B------:R-:W-:Y:S01]  /*0e00*/  ISETP.GE.U32.AND P0, PT, R32, 0x80, PT ;  /* 0x000000802000780c */ /* 0x000fe20003f06070 */
[----:B------:R-:W-:-:S02]  /*0e10*/  IMAD R13, R0, 0x40, R13 ;  /* 0x00000040000d7824 */ /* 0x000fc400078e020d */
[C---:B------:R-:W-:Y:S02]  /*0e20*/  IMAD R30, R0.reuse, 0x40, R30 ;  /* 0x00000040001e7824 */ /* 0x040fe400078e021e */
[----:B------:R-:W-:Y:S01]  /*0e30*/  IMAD R29, R0, 0x40, R29 ;  /* 0x00000040001d7824 */ /* 0x000fe200078e021d */
[----:B--2---:R3:W-:Y:S07]  /*0e40*/  STS.128 [R34], R8 ;  /* 0x0000000822007388 */ /* 0x0047ee0000000c00 */
[----:B------:R-:W-:Y:S05]  /*0e50*/  @!P0 BRA `(.L_x_889) ;  /* 0xfffffffc00608947 */ /* 0x000fea000383ffff */
.L_x_886:
[----:B-1----:R-:W-:Y:S05]  /*0e60*/  BSYNC.RECONVERGENT B0 ;  /* 0x0000000000007941 */ /* 0x002fea0003800200 */
.L_x_885:
[----:B------:R-:W1:Y:S01]  /*0e70*/  S2UR UR10, SR_CgaCtaId ;  /* 0x00000000000a79c3 */ /* 0x000e620000008800 */
[----:B------:R-:W-:Y:S01]  /*0e80*/  BSSY.RECONVERGENT B0, `(.L_x_890) ;  /* 0x0000013000007945 */ /* 0x000fe20003800200 */
[----:B--2---:R-:W-:Y:S01]  /*0e90*/  SHF.R.U32.HI R13, RZ, 0x5, R2 ;  /* 0x00000005ff0d7819 */ /* 0x004fe20000011602 */
[----:B------:R-:W-:Y:S01]  /*0ea0*/  VIADD R12, R4, UR4 ;  /* 0x00000004040c7c36 */ /* 0x000fe20008000000 */
[----:B------:R-:W-:Y:S02]  /*0eb0*/  UMOV UR9, 0x400 ;  /* 0x0000040000097882 */ /* 0x000fe40000000000 */
[----:B-1----:R-:W-:-:S12]  /*0ec0*/  ULEA UR11, UR10, UR9, 0x18 ;  /* 0x000000090a0b7291 */ /* 0x002fd8000f8ec0ff */
.L_x_891:
[----:B01-3--:R-:W0:Y:S01]  /*0ed0*/  LDC.64 R8, c[0x0][0x398] ;  /* 0x0000e600ff087b82 */ /* 0x00be220000000a00 */
        /* <DEDUP_REMOVED lines=14> */
.L_x_890:
[----:B------:R-:W-:Y:S01]  /*0fc0*/  BAR.SYNC.DEFER_BLOCKING 0x0 ;  /* 0x0000000000007b1d */ /* 0x000fe20000010000 */
[C---:B-1----:R-:W-:Y:S01]  /*0fd0*/  IMAD.SHL.U32 R8, R2.reuse, 0x4, RZ ;  /* 0x0000000402087824 */ /* 0x042fe200078e00ff */
[----:B------:R-:W-:Y:S01]  /*0fe0*/  SHF.R.U32.HI R9, RZ, 0x2, R2 ;  /* 0x00000002ff097819 */ /* 0x000fe20000011602 */
        /* <DEDUP_REMOVED lines=9> */
[----:B------:R-:W-:Y:S01]  /*1080*/  UIADD3 UR9, UPT, UPT, UR9, 0x4400, URZ ;  /* 0x0000440009097890 */ /* 0x000fe2000fffe0ff */
[----:B------:R-:W-:Y:S01]  /*1090*/  VIADD R4, R4, 0x20 ;  /* 0x0000002004047836 */ /* 0x000fe20000000000 */
[----:B------:R-:W-:-:S02]  /*10a0*/  LOP3.LUT R13, R10, 0x60, RZ, 0xc0, !PT ;  /* 0x000000600a0d7812 */ /* 0x000fc400078ec0ff */
[--C-:B------:R-:W-:Y:S01]  /*10b0*/  LOP3.LUT R30, R27, 0x10, R2.reuse, 0xf8, !PT ;  /* 0x000000101b1e7812 */ /* 0x100fe200078ef802 */
[----:B------:R-:W-:Y:S01]  /*10c0*/  ULEA UR9, UR10, UR9, 0x18 ;  /* 0x000000090a097291 */ /* 0x000fe2000f8ec0ff */
[C-C-:B------:R-:W-:Y:S02]  /*10d0*/  LOP3.LUT R11, R13.reuse, 0x10, R2.reuse, 0xf8, !PT ;  /* 0x000000100d0b7812 */ /* 0x140fe400078ef802 */
[--C-:B------:R-:W-:Y:S02]  /*10e0*/  LOP3.LUT R13, R13, 0x10, R2.reuse, 0xf4, !PT ;  /* 0x000000100d0d7812 */ /* 0x100fe400078ef402 */
[C---:B------:R-:W-:Y:S01]  /*10f0*/  LOP3.LUT R10, R11.reuse, 0xf, R2, 0xf8, !PT ;  /* 0x0000000f0b0a7812 */ /* 0x040fe200078ef802 */
[----:B------:R-:W0:Y:S01]  /*1100*/  LDS R9, [R9] ;  /* 0x0000000009097984 */ /* 0x000e220000000800 */
[----:B------:R-:W-:Y:S02]  /*1110*/  LOP3.LUT R12, R11, R27, RZ, 0xfc, !PT ;  /* 0x0000001b0b0c7212 */ /* 0x000fe400078efcff */
[----:B------:R-:W-:Y:S01]  /*1120*/  LEA R29, R10, UR11, 0x2 ;  /* 0x0000000b0a1d7c11 */ /* 0x000fe2000f8e10ff */
[----:B------:R-:W-:Y:S01]  /*1130*/  LDS R15, [R20] ;  /* 0x00000000140f7984 */ /* 0x000fe20000000800 */
[----:B------:R-:W-:-:S02]  /*1140*/  LEA R31, R12, UR11, 0x2 ;  /* 0x0000000b0c1f7c11 */ /* 0x000fc4000f8e10ff */
[--C-:B------:R-:W-:Y:S02]  /*1150*/  LOP3.LUT R12, R13, 0xf, R2.reuse, 0xf8, !PT ;  /* 0x0000000f0d0c7812 */ /* 0x100fe400078ef802 */
[----:B------:R-:W-:Y:S01]  /*1160*/  LDS R29, [R29] ;  /* 0x000000001d1d7984 */ /* 0x000fe20000000800 */
[----:B------:R-:W-:Y:S02]  /*1170*/  LOP3.LUT R10, R2, 0xf, RZ, 0xc0, !PT ;  /* 0x0000000f020a7812 */ /* 0x000fe400078ec0ff */
[----:B------:R-:W-:Y:S01]  /*1180*/  LEA R28, R12, UR11, 0x2 ;  /* 0x0000000b0c1c7c11 */ /* 0x000fe2000f8e10ff */
[----:B------:R-:W-:Y:S01]  /*1190*/  LDS R31, [R31] ;  /* 0x000000001f1f7984 */ /* 0x000fe20000000800 */
[--C-:B------:R-:W-:Y:S01]  /*11a0*/  LOP3.LUT R32, R10, 0x10, R2.reuse, 0xf8, !PT ;  /* 0x000000100a207812 */ /* 0x100fe200078ef802 */
[----:B------:R-:W-:Y:S01]  /*11b0*/  VIADD R12, R2, 0x2 ;  /* 0x00000002020c7836 */ /* 0x000fe20000000000 */
[--C-:B------:R-:W-:Y:S02]  /*11c0*/  LOP3.LUT R34, R10, 0x10, R2.reuse, 0xf4, !PT ;  /* 0x000000100a227812 */ /* 0x100fe400078ef402 */
[----:B------:R-:W-:Y:S01]  /*11d0*/  LDS R28, [R28] ;  /* 0x000000001c1c7984 */ /* 0x000fe20000000800 */
[----:B------:R-:W-:-:S02]  /*11e0*/  LOP3.LUT R36, R27, 0x10, R2, 0xf4, !PT ;  /* 0x000000101b247812 */ /* 0x000fc400078ef402 */
[----:B------:R-:W-:Y:S02]  /*11f0*/  LOP3.LUT R12, R12, 0xf, RZ, 0xc0, !PT ;  /* 0x0000000f0c0c7812 */ /* 0x000fe400078ec0ff */
[----:B------:R-:W-:Y:S02]  /*1200*/  ISETP.GE.U32.AND P0, PT, R4, 0x80, PT ;  /* 0x000000800400780c */ /* 0x000fe40003f06070 */
[-C--:B------:R-:W-:Y:S02]  /*1210*/  LOP3.LUT R14, R11, R12.reuse, RZ, 0xfc, !PT ;  /* 0x0000000c0b0e7212 */ /* 0x080fe400078efcff */
[----:B------:R-:W-:Y:S02]  /*1220*/  LOP3.LUT R27, R13, R12, RZ, 0xfc, !PT ;  /* 0x0000000c0d1b7212 */ /* 0x000fe400078efcff */
[----:B------:R-:W-:-:S06]  /*1230*/  LEA R14, R14, UR11, 0x2 ;  /* 0x0000000b0e0e7c11 */ /* 0x000fcc000f8e10ff */
[----:B------:R-:W-:Y:S04]  /*1240*/  LDS R14, [R14] ;  /* 0x000000000e0e7984 */ /* 0x000fe80000000800 */
[----:B0-----:R-:W0:Y:S04]  /*1250*/  SHFL.IDX PT, R32, R9, R32, 0x1f ;  /* 0x00001f2009207589 */ /* 0x001e2800000e0000 */
[----:B------:R-:W1:Y:S04]  /*1260*/  SHFL.IDX PT, R30, R9, R30, 0x1f ;  /* 0x00001f1e091e7589 */ /* 0x000e6800000e0000 */
[----:B------:R-:W2:Y:S01]  /*1270*/  SHFL.IDX PT, R33, R9, R34, 0x1f ;  /* 0x00001f2209217589 */ /* 0x000ea200000e0000 */
[----:B0-----:R-:W-:Y:S01]  /*1280*/  IMAD R29, R29, R32, RZ ;  /* 0x000000201d1d7224 */ /* 0x001fe200078e02ff */
[----:B------:R-:W-:-:S03]  /*1290*/  LOP3.LUT R32, R12, 0x10, R2, 0xf8, !PT ;  /* 0x000000100c207812 */ /* 0x000fc600078ef802 */
[----:B-1----:R-:W-:Y:S02]  /*12a0*/  IMAD R31, R31, R30, R29 ;  /* 0x0000001e1f1f7224 */ /* 0x002fe400078e021d */
[----:B------:R0:W1:Y:S01]  /*12b0*/  SHFL.IDX PT, R30, R9, R36, 0x1f ;  /* 0x00001f24091e7589 */ /* 0x00006200000e0000 */
[----:B------:R-:W-:Y:S02]  /*12c0*/  VIADD R29, R2, 0x3 ;  /* 0x00000003021d7836 */ /* 0x000fe40000000000 */
[----:B--2---:R-:W-:Y:S01]  /*12d0*/  IMAD R33, R28, R33, RZ ;  /* 0x000000211c217224 */ /* 0x004fe200078e02ff */
[----:B------:R-:W2:Y:S01]  /*12e0*/  SHFL.IDX PT, R32, R9, R32, 0x1f ;  /* 0x00001f2009207589 */ /* 0x000ea200000e0000 */
[----:B------:R-:W-:Y:S02]  /*12f0*/  LEA R28, R27, UR11, 0x2 ;  /* 0x0000000b1b1c7c11 */ /* 0x000fe4000f8e10ff */
[----:B------:R-:W-:Y:S02]  /*1300*/  LOP3.LUT R27, R29, 0xf, RZ, 0xc0, !PT ;  /* 0x0000000f1d1b7812 */ /* 0x000fe400078ec0ff */
[----:B0-----:R-:W-:-:S02]  /*1310*/  LOP3.LUT R36, R12, 0x10, R2, 0xf4, !PT ;  /* 0x000000100c247812 */ /* 0x001fc400078ef402 */
[----:B------:R-:W-:Y:S01]  /*1320*/  LDS R28, [R28] ;  /* 0x000000001c1c7984 */ /* 0x000fe20000000800 */
[----:B------:R-:W-:Y:S02]  /*1330*/  LOP3.LUT R29, R11, R27, RZ, 0xfc, !PT ;  /* 0x0000001b0b1d7212 */ /* 0x000fe400078efcff */
[--C-:B------:R-:W-:Y:S01]  /*1340*/  LOP3.LUT R34, R27, 0x10, R2.reuse, 0xf8, !PT ;  /* 0x000000101b227812 */ /* 0x100fe200078ef802 */
[----:B------:R-:W-:Y:S01]  /*1350*/  LDS R12, [R19] ;  /* 0x00000000130c7984 */ /* 0x000fe20000000800 */
[----:B------:R-:W-:Y:S02]  /*1360*/  LEA R29, R29, UR11, 0x2 ;  /* 0x0000000b1d1d7c11 */ /* 0x000fe4000f8e10ff */
[----:B------:R-:W-:-:S04]  /*1370*/  LOP3.LUT R35, R27, 0x10, R2, 0xf4, !PT ;  /* 0x000000101b237812 */ /* 0x000fc800078ef402 */
[----:B------:R-:W-:Y:S01]  /*1380*/  LDS R29, [R29] ;  /* 0x000000001d1d7984 */ /* 0x000fe20000000800 */
[----:B-1----:R-:W-:Y:S02]  /*1390*/  IMAD R33, R15, R30, R33 ;  /* 0x0000001e0f217224 */ /* 0x002fe400078e0221 */
[----:B------:R-:W-:Y:S02]  /*13a0*/  VIADD R15, R2, 0x4 ;  /* 0x00000004020f7836 */ /* 0x000fe40000000000 */
[----:B--2---:R-:W-:Y:S02]  /*13b0*/  IMAD R30, R14, R32, R31 ;  /* 0x000000200e1e7224 */ /* 0x004fe400078e021f */
[----:B------:R-:W0:Y:S01]  /*13c0*/  SHFL.IDX PT, R32, R9, R36, 0x1f ;  /* 0x00001f2409207589 */ /* 0x000e2200000e0000 */
[----:B------:R-:W-:-:S03]  /*13d0*/  LOP3.LUT R15, R15, 0xf, RZ, 0xc0, !PT ;  /* 0x0000000f0f0f7812 */ /* 0x000fc600078ec0ff */
[----:B------:R-:W1:Y:S01]  /*13e0*/  SHFL.IDX PT, R31, R9, R34, 0x1f ;  /* 0x00001f22091f7589 */ /* 0x000e6200000e0000 */
[----:B------:R-:W-:Y:S02]  /*13f0*/  LOP3.LUT R14, R11, R15, RZ, 0xfc, !PT ;  /* 0x0000000f0b0e7212 */ /* 0x000fe400078efcff */
[----:B------:R-:W-:Y:S02]  /*1400*/  LOP3.LUT R37, R15, 0x10, R2, 0xf4, !PT ;  /* 0x000000100f257812 */ /* 0x000fe400078ef402 */
[----:B------:R-:W-:-:S06]  /*1410*/  LEA R14, R14, UR11, 0x2 ;  /* 0x0000000b0e0e7c11 */ /* 0x000fcc000f8e10ff */
[----:B------:R-:W-:Y:S01]  /*1420*/  LDS R14, [R14] ;  /* 0x000000000e0e7984 */ /* 0x000fe20000000800 */
[----:B0-----:R-:W-:Y:S01]  /*1430*/  IMAD R27, R28, R32, R33 ;  /* 0x000000201c1b7224 */ /* 0x001fe200078e0221 */
[----:B------:R-:W-:Y:S02]  /*1440*/  LOP3.LUT R32, R15, 0x10, R2, 0xf8, !PT ;  /* 0x000000100f207812 */ /* 0x000fe400078ef802 */
[----:B------:R-:W0:Y:S04]  /*1450*/  SHFL.IDX PT, R28, R9, R35, 0x1f ;  /* 0x00001f23091c7589 */ /* 0x000e2800000e0000 */
[----:B------:R-:W2:Y:S01]  /*1460*/  SHFL.IDX PT, R32, R9, R32, 0x1f ;  /* 0x00001f2009207589 */ /* 0x000ea200000e0000 */
[----:B-1----:R-:W-:Y:S02]  /*1470*/  IMAD R31, R29, R31, R30 ;  /* 0x0000001f1d1f7224 */ /* 0x002fe400078e021e */
[----:B------:R-:W-:-:S05]  /*1480*/  VIADD R29, R2, 0x5 ;  /* 0x00000005021d7836 */ /* 0x000fca0000000000 */
[----:B------:R-:W-:-:S04]  /*1490*/  LOP3.LUT R29, R29, 0xf, RZ, 0xc0, !PT ;  /* 0x0000000f1d1d7812 */ /* 0x000fc800078ec0ff */
[----:B------:R-:W-:Y:S02]  /*14a0*/  LOP3.LUT R30, R11, R29, RZ, 0xfc, !PT ;  /* 0x0000001d0b1e7212 */ /* 0x000fe400078efcff */
[----:B------:R-:W-:Y:S02]  /*14b0*/  LOP3.LUT R36, R29, 0x10, R2, 0xf8, !PT ;  /* 0x000000101d247812 */ /* 0x000fe400078ef802 */
[----:B------:R-:W-:Y:S02]  /*14c0*/  LEA R34, R30, UR11, 0x2 ;  /* 0x0000000b1e227c11 */ /* 0x000fe4000f8e10ff */
[----:B------:R-:W-:Y:S01]  /*14d0*/  LDS R30, [R18] ;  /* 0x00000000121e7984 */ /* 0x000fe20000000800 */
[----:B0-----:R-:W-:Y:S02]  /*14e0*/  IMAD R27, R12, R28, R27 ;  /* 0x0000001c0c1b7224 */ /* 0x001fe400078e021b */
[----:B------:R-:W-:Y:S01]  /*14f0*/  VIADD R12, R2, 0x6 ;  /* 0x00000006020c7836 */ /* 0x000fe20000000000 */
[----:B------:R0:W-:Y:S01]  /*1500*/  LDS R28, [R34] ;  /* 0x00000000221c7984 */ /* 0x0001e20000000800 */
[----:B--2---:R-:W-:-:S03]  /*1510*/  IMAD R33, R14, R32, R31 ;  /* 0x000000200e217224 */ /* 0x004fc600078e021f */
[----:B------:R-:W-:Y:S01]  /*1520*/  LOP3.LUT R12, R12, 0xf, RZ, 0xc0, !PT ;  /* 0x0000000f0c0c7812 */ /* 0x000fe200078ec0ff */
[----:B------:R-:W-:Y:S03]  /*1530*/  LDS R31, [R17] ;  /* 0x00000000111f7984 */ /* 0x000fe60000000800 */
[----:B------:R-:W-:Y:S01]  /*1540*/  LOP3.LUT R14, R11, R12, RZ, 0xfc, !PT ;  /* 0x0000000c0b0e7212 */ /* 0x000fe200078efcff */
[----:B------:R-:W-:Y:S01]  /*1550*/  SHFL.IDX PT, R35, R9, R36, 0x1f ;  /* 0x00001f2409237589 */ /* 0x000fe200000e0000 */
[--C-:B0-----:R-:W-:Y:S02]  /*1560*/  LOP3.LUT R34, R29, 0x10, R2.reuse, 0xf4, !PT ;  /* 0x000000101d227812 */ /* 0x101fe400078ef402 */
[----:B------:R-:W-:Y:S02]  /*1570*/  LEA R15, R14, UR11, 0x2 ;  /* 0x0000000b0e0f7c11 */ /* 0x000fe4000f8e10ff */
[----:B------:R-:W0:Y:S01]  /*1580*/  SHFL.IDX PT, R14, R9, R37, 0x1f ;  /* 0x00001f25090e7589 */ /* 0x000e2200000e0000 */
[----:B------:R-:W-:-:S03]  /*1590*/  LOP3.LUT R29, R12, 0x10, R2, 0xf8, !PT ;  /* 0x000000100c1d7812 */ /* 0x000fc600078ef802 */
[----:B------:R-:W-:Y:S04]  /*15a0*/  LDS R15, [R15] ;  /* 0x000000000f0f7984 */ /* 0x000fe80000000800 */
[----:B------:R-:W1:Y:S04]  /*15b0*/  SHFL.IDX PT, R34, R9, R34, 0x1f ;  /* 0x00001f2209227589 */ /* 0x000e6800000e0000 */
[----:B------:R2:W3:Y:S01]  /*15c0*/  SHFL.IDX PT, R32, R9, R29, 0x1f ;  /* 0x00001f1d09207589 */ /* 0x0004e200000e0000 */
[----:B0-----:R-:W-:Y:S01]  /*15d0*/  IMAD R27, R30, R14, R27 ;  /* 0x0000000e1e1b7224 */ /* 0x001fe200078e021b */
[----:B------:R-:W-:Y:S01]  /*15e0*/  LOP3.LUT R30, R13, R12, RZ, 0xfc, !PT ;  /* 0x0000000c0d1e7212 */ /* 0x000fe200078efcff */
[----:B------:R-:W-:-:S02]  /*15f0*/  VIADD R14, R2, 0x7 ;  /* 0x00000007020e7836 */ /* 0x000fc40000000000 */
[----:B------:R-:W-:Y:S01]  /*1600*/  IMAD R33, R28, R35, R33 ;  /* 0x000000231c217224 */ /* 0x000fe200078e0221 */
[----:B------:R-:W-:Y:S02]  /*1610*/  LEA R35, R30, UR11, 0x2 ;  /* 0x0000000b1e237c11 */ /* 0x000fe4000f8e10ff */
[----:B------:R-:W-:Y:S01]  /*1620*/  LOP3.LUT R14, R14, 0xf, RZ, 0xc0, !PT ;  /* 0x0000000f0e0e7812 */ /* 0x000fe200078ec0ff */
[----:B-1----:R-:W-:Y:S01]  /*1630*/  IMAD R27, R31, R34, R27 ;  /* 0x000000221f1b7224 */ /* 0x002fe200078e021b */
[--C-:B------:R-:W-:Y:S02]  /*1640*/  LOP3.LUT R34, R12, 0x10, R2.reuse, 0xf4, !PT ;  /* 0x000000100c227812 */ /* 0x100fe400078ef402 */
[----:B------:R-:W-:Y:S02]  /*1650*/  LOP3.LUT R28, R11, R14, RZ, 0xfc, !PT ;  /* 0x0000000e0b1c7212 */ /* 0x000fe400078efcff */
[--C-:B------:R-:W-:Y:S02]  /*1660*/  LOP3.LUT R36, R14, 0x10, R2.reuse, 0xf8, !PT ;  /* 0x000000100e247812 */ /* 0x100fe400078ef802 */
[----:B------:R-:W-:Y:S01]  /*1670*/  LEA R31, R28, UR11, 0x2 ;  /* 0x0000000b1c1f7c11 */ /* 0x000fe2000f8e10ff */
[----:B------:R-:W-:Y:S01]  /*1680*/  SHFL.IDX PT, R34, R9, R34, 0x1f ;  /* 0x00001f2209227589 */ /* 0x000fe200000e0000 */
[----:B--2---:R-:W-:Y:S01]  /*1690*/  LOP3.LUT R29, R14, 0x10, R2, 0xf4, !PT ;  /* 0x000000100e1d7812 */ /* 0x004fe200078ef402 */
[----:B---3--:R-:W-:Y:S01]  /*16a0*/  IMAD R32, R15, R32, R33 ;  /* 0x000000200f207224 */ /* 0x008fe200078e0221 */
[----:B------:R-:W-:Y:S01]  /*16b0*/  LOP3.LUT R15, R11, 0x8, R10, 0xf6, !PT ;  /* 0x000000080b0f7812 */ /* 0x000fe200078ef60a */
[----:B------:R-:W0:Y:S03]  /*16c0*/  LDS R28, [R35] ;  /* 0x00000000231c7984 */ /* 0x000e260000000800 */
[----:B------:R-:W-:Y:S01]  /*16d0*/  LEA R30, R15, UR11, 0x2 ;  /* 0x0000000b0f1e7c11 */ /* 0x000fe2000f8e10ff */
[----:B------:R-:W-:Y:S01]  /*16e0*/  LDS R31, [R31] ;  /* 0x000000001f1f7984 */ /* 0x000fe20000000800 */
[----:B------:R-:W-:-:S03]  /*16f0*/  LOP3.LUT R15, R13, R14, RZ, 0xfc, !PT ;  /* 0x0000000e0d0f7212 */ /* 0x000fc600078efcff */
[----:B------:R1:W2:Y:S01]  /*1700*/  SHFL.IDX PT, R35, R9, R36, 0x1f ;  /* 0x00001f2409237589 */ /* 0x0002a200000e0000 */
[----:B------:R-:W-:Y:S02]  /*1710*/  LEA R12, R15, UR11, 0x2 ;  /* 0x0000000b0f0c7c11 */ /* 0x000fe4000f8e10ff */
[----:B------:R-:W-:Y:S01]  /*1720*/  LOP3.LUT R15, R10, 0x8, RZ, 0x3c, !PT ;  /* 0x000000080a0f7812 */ /* 0x000fe200078e3cff */
[----:B------:R-:W-:Y:S03]  /*1730*/  LDS R30, [R30] ;  /* 0x000000001e1e7984 */ /* 0x000fe60000000800 */
[C-C-:B------:R-:W-:Y:S01]  /*1740*/  LOP3.LUT R33, R15.reuse, 0x10, R2.reuse, 0xf8, !PT ;  /* 0x000000100f217812 */ /* 0x140fe200078ef802 */
[----:B------:R-:W-:Y:S01]  /*1750*/  LDS R12, [R12] ;  /* 0x000000000c0c7984 */ /* 0x000fe20000000800 */
[----:B-1----:R-:W-:-:S03]  /*1760*/  LOP3.LUT R36, R15, 0x10, R2, 0xf4, !PT ;  /* 0x000000100f247812 */ /* 0x002fc600078ef402 */
[----:B------:R-:W-:Y:S04]  /*1770*/  SHFL.IDX PT, R29, R9, R29, 0x1f ;  /* 0x00001f1d091d7589 */ /* 0x000fe800000e0000 */
[----:B------:R-:W1:Y:S04]  /*1780*/  SHFL.IDX PT, R33, R9, R33, 0x1f ;  /* 0x00001f2109217589 */ /* 0x000e6800000e0000 */
[----:B------:R-:W-:Y:S01]  /*1790*/  SHFL.IDX PT, R36, R9, R36, 0x1f ;  /* 0x00001f2409247589 */ /* 0x000fe200000e0000 */
[----:B0-----:R-:W-:Y:S02]  /*17a0*/  IMAD R28, R28, R34, R27 ;  /* 0x000000221c1c7224 */ /* 0x001fe400078e021b */
[----:B------:R-:W-:-:S02]  /*17b0*/  VIADD R27, R2, 0x9 ;  /* 0x00000009021b7836 */ /* 0x000fc40000000000 */
[----:B--2---:R-:W-:Y:S01]  /*17c0*/  IMAD R14, R31, R35, R32 ;  /* 0x000000231f0e7224 */ /* 0x004fe200078e0220 */
[----:B------:R-:W-:Y:S01]  /*17d0*/  LOP3.LUT R31, R13, 0x8, R10, 0xf6, !PT ;  /* 0x000000080d1f7812 */ /* 0x000fe200078ef60a */
[----:B------:R-:W-:Y:S01]  /*17e0*/  VIADD R10, R2, 0xa ;  /* 0x0000000a020a7836 */ /* 0x000fe20000000000 */
[----:B------:R-:W-:Y:S02]  /*17f0*/  LOP3.LUT R27, R27, 0xf, RZ, 0xc0, !PT ;  /* 0x0000000f1b1b7812 */ /* 0x000fe400078ec0ff */
[----:B------:R-:W-:Y:S02]  /*1800*/  LEA R31, R31, UR11, 0x2 ;  /* 0x0000000b1f1f7c11 */ /* 0x000fe4000f8e10ff */
[----:B------:R-:W-:Y:S01]  /*1810*/  LOP3.LUT R10, R10, 0xf, RZ, 0xc0, !PT ;  /* 0x0000000f0a0a7812 */ /* 0x000fe200078ec0ff */
[----:B-1----:R-:W-:Y:S01]  /*1820*/  IMAD R14, R30, R33, R14 ;  /* 0x000000211e0e7224 */ /* 0x002fe200078e020e */
[----:B------:R-:W-:Y:S02]  /*1830*/  LOP3.LUT R30, R11, R27, RZ, 0xfc, !PT ;  /* 0x0000001b0b1e7212 */ /* 0x000fe400078efcff */
[----:B------:R-:W0:Y:S01]  /*1840*/  LDS R31, [R31] ;  /* 0x000000001f1f7984 */ /* 0x000e220000000800 */
[----:B------:R-:W-:Y:S01]  /*1850*/  IMAD R12, R12, R29, R28 ;  /* 0x0000001d0c0c7224 */ /* 0x000fe200078e021c */
[----:B------:R-:W-:-:S02]  /*1860*/  LEA R33, R30, UR11, 0x2 ;  /* 0x0000000b1e217c11 */ /* 0x000fc4000f8e10ff */
[----:B------:R-:W-:Y:S01]  /*1870*/  LOP3.LUT R28, R11, R10, RZ, 0xfc, !PT ;  /* 0x0000000a0b1c7212 */ /* 0x000fe200078efcff */
[----:B------:R-:W-:Y:S01]  /*1880*/  LDS R29, [R16] ;  /* 0x00000000101d7984 */ /* 0x000fe20000000800 */
[C-C-:B------:R-:W-:Y:S02]  /*1890*/  LOP3.LUT R32, R27.reuse, 0x10, R2.reuse, 0xf8, !PT ;  /* 0x000000101b207812 */ /* 0x140fe400078ef802 */
[----:B------:R-:W-:Y:S01]  /*18a0*/  LEA R28, R28, UR11, 0x2 ;  /* 0x0000000b1c1c7c11 */ /* 0x000fe2000f8e10ff */
[----:B------:R-:W-:Y:S01]  /*18b0*/  LDS R33, [R33] ;  /* 0x0000000021217984 */ /* 0x000fe20000000800 */
[--C-:B------:R-:W-:Y:S01]  /*18c0*/  LOP3.LUT R35, R27, 0x10, R2.reuse, 0xf4, !PT ;  /* 0x000000101b237812 */ /* 0x100fe200078ef402 */
[----:B------:R-:W-:Y:S01]  /*18d0*/  VIADD R27, R2, 0xb ;  /* 0x0000000b021b7836 */ /* 0x000fe20000000000 */
[C-C-:B------:R-:W-:Y:S01]  /*18e0*/  LOP3.LUT R34, R10.reuse, 0x10, R2.reuse, 0xf8, !PT ;  /* 0x000000100a227812 */ /* 0x140fe200078ef802 */
[----:B------:R-:W-:Y:S01]  /*18f0*/  SHFL.IDX PT, R32, R9, R32, 0x1f ;  /* 0x00001f2009207589 */ /* 0x000fe200000e0000 */
[----:B------:R-:W-:-:S02]  /*1900*/  LOP3.LUT R37, R10, 0x10, R2, 0xf4, !PT ;  /* 0x000000100a257812 */ /* 0x000fc400078ef402 */
[----:B------:R-:W-:Y:S01]  /*1910*/  LOP3.LUT R27, R27, 0xf, RZ, 0xc0, !PT ;  /* 0x0000000f1b1b7812 */ /* 0x000fe200078ec0ff */
[----:B------:R-:W-:Y:S04]  /*1920*/  LDS R28, [R28] ;  /* 0x000000001c1c7984 */ /* 0x000fe80000000800 */
[----:B------:R-:W1:Y:S04]  /*1930*/  SHFL.IDX PT, R30, R9, R35, 0x1f ;  /* 0x00001f23091e7589 */ /* 0x000e6800000e0000 */
[----:B------:R2:W3:Y:S02]  /*1940*/  SHFL.IDX PT, R15, R9, R34, 0x1f ;  /* 0x00001f22090f7589 */ /* 0x0004e400000e0000 */
[----:B--2---:R-:W-:Y:S01]  /*1950*/  LOP3.LUT R34, R27, 0x10, R2, 0xf8, !PT ;  /* 0x000000101b227812 */ /* 0x004fe200078ef802 */
[----:B0-----:R-:W-:-:S04]  /*1960*/  IMAD R12, R31, R36, R12 ;  /* 0x000000241f0c7224 */ /* 0x001fc800078e020c */
[----:B-1----:R-:W-:Y:S01]  /*1970*/  IMAD R12, R29, R30, R12 ;  /* 0x0000001e1d0c7224 */ /* 0x002fe200078e020c */
[----:B------:R-:W-:Y:S02]  /*1980*/  LOP3.LUT R30, R13, R10, RZ, 0xfc, !PT ;  /* 0x0000000a0d1e7212 */ /* 0x000fe400078efcff */
[----:B------:R-:W-:Y:S01]  /*1990*/  LOP3.LUT R29, R11, R27, RZ, 0xfc, !PT ;  /* 0x0000001b0b1d7212 */ /* 0x000fe200078efcff */
[----:B------:R-:W-:Y:S01]  /*19a0*/  IMAD R33, R33, R32, R14 ;  /* 0x0000002021217224 */ /* 0x000fe200078e020e */
[----:B------:R-:W-:Y:S01]  /*19b0*/  LOP3.LUT R27, R27, 0x10, R2, 0xf4, !PT ;  /* 0x000000101b1b7812 */ /* 0x000fe200078ef402 */
[----:B------:R-:W-:Y:S01]  /*19c0*/  VIADD R14, R2, 0xc ;  /* 0x0000000c020e7836 */ /* 0x000fe20000000000 */
[----:B------:R-:W-:Y:S04]  /*19d0*/  SHFL.IDX PT, R10, R9, R37, 0x1f ;  /* 0x00001f25090a7589 */ /* 0x000fe800000e0000 */
[----:B------:R-:W-:Y:S01]  /*19e0*/  LOP3.LUT R14, R14, 0xf, RZ, 0xc0, !PT ;  /* 0x0000000f0e0e7812 */ /* 0x000fe200078ec0ff */
[----:B---3--:R-:W-:Y:S01]  /*19f0*/  IMAD R15, R28, R15, R33 ;  /* 0x0000000f1c0f7224 */ /* 0x008fe200078e0221 */
[----:B------:R-:W-:Y:S01]  /*1a00*/  LEA R33, R30, UR11, 0x2 ;  /* 0x0000000b1e217c11 */ /* 0x000fe2000f8e10ff */
[----:B------:R-:W-:Y:S01]  /*1a10*/  SHFL.IDX PT, R27, R9, R27, 0x1f ;  /* 0x00001f1b091b7589 */ /* 0x000fe200000e0000 */
[----:B------:R-:W-:-:S02]  /*1a20*/  LOP3.LUT R30, R11, R14, RZ, 0xfc, !PT ;  /* 0x0000000e0b1e7212 */ /* 0x000fc400078efcff */
[----:B------:R-:W-:Y:S02]  /*1a30*/  LEA R28, R29, UR11, 0x2 ;  /* 0x0000000b1d1c7c11 */ /* 0x000fe4000f8e10ff */
[----:B------:R-:W0:Y:S01]  /*1a40*/  LDS R29, [R33] ;  /* 0x00000000211d7984 */ /* 0x000e220000000800 */
[----:B------:R-:W-:Y:S02]  /*1a50*/  LOP3.LUT R31, R13, R14, RZ, 0xfc, !PT ;  /* 0x0000000e0d1f7212 */ /* 0x000fe400078efcff */
[----:B------:R-:W-:Y:S01]  /*1a60*/  LEA R32, R30, UR11, 0x2 ;  /* 0x0000000b1e207c11 */ /* 0x000fe2000f8e10ff */
[----:B------:R-:W-:Y:S01]  /*1a70*/  LDS R28, [R28] ;  /* 0x000000001c1c7984 */ /* 0x000fe20000000800 */
[----:B------:R-:W-:Y:S02]  /*1a80*/  LEA R31, R31, UR11, 0x2 ;  /* 0x0000000b1f1f7c11 */ /* 0x000fe4000f8e10ff */
[C-C-:B------:R-:W-:Y:S01]  /*1a90*/  LOP3.LUT R36, R14.reuse, 0x10, R2.reuse, 0xf8, !PT ;  /* 0x000000100e247812 */ /* 0x140fe200078ef802 */
[----:B------:R-:W-:Y:S01]  /*1aa0*/  LDS R30, [R5] ;  /* 0x00000000051e7984 */ /* 0x000fe20000000800 */
[----:B------:R-:W-:-:S03]  /*1ab0*/  LOP3.LUT R14, R14, 0x10, R2, 0xf4, !PT ;  /* 0x000000100e0e7812 */ /* 0x000fc600078ef402 */
[----:B------:R-:W-:Y:S04]  /*1ac0*/  LDS R32, [R32] ;  /* 0x0000000020207984 */ /* 0x000fe80000000800 */
[----:B------:R-:W-:Y:S04]  /*1ad0*/  LDS R31, [R31] ;  /* 0x000000001f1f7984 */ /* 0x000fe80000000800 */
[----:B------:R-:W1:Y:S04]  /*1ae0*/  SHFL.IDX PT, R33, R9, R34, 0x1f ;  /* 0x00001f2209217589 */ /* 0x000e6800000e0000 */
[----:B------:R-:W2:Y:S04]  /*1af0*/  SHFL.IDX PT, R35, R9, R36, 0x1f ;  /* 0x00001f2409237589 */ /* 0x000ea800000e0000 */
[----:B------:R-:W3:Y:S01]  /*1b00*/  SHFL.IDX PT, R14, R9, R14, 0x1f ;  /* 0x00001f0e090e7589 */ /* 0x000ee200000e0000 */
[----:B0-----:R-:W-:-:S02]  /*1b10*/  IMAD R12, R29, R10, R12 ;  /* 0x0000000a1d0c7224 */ /* 0x001fc400078e020c */
[----:B-1----:R-:W-:Y:S02]  /*1b20*/  IMAD R10, R28, R33, R15 ;  /* 0x000000211c0a7224 */ /* 0x002fe400078e020f */
[----:B------:R-:W-:Y:S02]  /*1b30*/  VIADD R15, R2, 0xe ;  /* 0x0000000e020f7836 */ /* 0x000fe40000000000 */
[----:B------:R-:W-:Y:S02]  /*1b40*/  IMAD R30, R30, R27, R12 ;  /* 0x0000001b1e1e7224 */ /* 0x000fe400078e020c */
[----:B------:R-:W-:Y:S01]  /*1b50*/  VIADD R12, R2, 0xd ;  /* 0x0000000d020c7836 */ /* 0x000fe20000000000 */
[----:B------:R-:W-:Y:S01]  /*1b60*/  LOP3.LUT R15, R15, 0xf, RZ, 0xc0, !PT ;  /* 0x0000000f0f0f7812 */ /* 0x000fe200078ec0ff */
[----:B--2---:R-:W-:Y:S02]  /*1b70*/  IMAD R10, R32, R35, R10 ;  /* 0x00000023200a7224 */ /* 0x004fe400078e020a */
[----:B------:R-:W-:Y:S01]  /*1b80*/  VIADD R28, R2, 0xffffffff ;  /* 0xffffffff021c7836 */ /* 0x000fe20000000000 */
[----:B------:R-:W-:Y:S01]  /*1b90*/  LOP3.LUT R32, R12, 0xf, RZ, 0xc0, !PT ;  /* 0x0000000f0c207812 */ /* 0x000fe200078ec0ff */
[----:B---3--:R-:W-:Y:S01]  /*1ba0*/  IMAD R12, R31, R14, R30 ;  /* 0x0000000e1f0c7224 */ /* 0x008fe200078e021e */
[----:B------:R-:W-:-:S02]  /*1bb0*/  LOP3.LUT R31, R11, R15, RZ, 0xfc, !PT ;  /* 0x0000000f0b1f7212 */ /* 0x000fc400078efcff */
[C-C-:B------:R-:W-:Y:S02]  /*1bc0*/  LOP3.LUT R37, R32.reuse, 0x10, R2.reuse, 0xf8, !PT ;  /* 0x0000001020257812 */ /* 0x140fe400078ef802 */
[----:B------:R-:W-:Y:S02]  /*1bd0*/  LOP3.LUT R36, R32, 0x10, R2, 0xf4, !PT ;  /* 0x0000001020247812 */ /* 0x000fe400078ef402 */
[-C--:B------:R-:W-:Y:S02]  /*1be0*/  LOP3.LUT R30, R13, R32.reuse, RZ, 0xfc, !PT ;  /* 0x000000200d1e7212 */ /* 0x080fe400078efcff */
[----:B------:R-:W-:Y:S02]  /*1bf0*/  LOP3.LUT R32, R11, R32, RZ, 0xfc, !PT ;  /* 0x000000200b207212 */ /* 0x000fe400078efcff */
[----:B------:R-:W-:Y:S02]  /*1c00*/  LEA R30, R30, UR11, 0x2 ;  /* 0x0000000b1e1e7c11 */ /* 0x000fe4000f8e10ff */
[----:B------:R-:W-:-:S02]  /*1c10*/  LOP3.LUT R27, R28, 0xf, RZ, 0xc0, !PT ;  /* 0x0000000f1c1b7812 */ /* 0x000fc400078ec0ff */
[----:B------:R-:W-:Y:S02]  /*1c20*/  LEA R33, R32, UR11, 0x2 ;  /* 0x0000000b20217c11 */ /* 0x000fe4000f8e10ff */
[----:B------:R-:W-:Y:S01]  /*1c30*/  LEA R35, R31, UR11, 0x2 ;  /* 0x0000000b1f237c11 */ /* 0x000fe2000f8e10ff */
[----:B------:R-:W-:Y:S01]  /*1c40*/  LDS R30, [R30] ;  /* 0x000000001e1e7984 */ /* 0x000fe20000000800 */
[----:B------:R-:W-:Y:S02]  /*1c50*/  LOP3.LUT R29, R11, R27, RZ, 0xfc, !PT ;  /* 0x0000001b0b1d7212 */ /* 0x000fe400078efcff */
[C-C-:B------:R-:W-:Y:S01]  /*1c60*/  LOP3.LUT R14, R15.reuse, 0x10, R2.reuse, 0xf8, !PT ;  /* 0x000000100f0e7812 */ /* 0x140fe200078ef802 */
[----:B------:R-:W-:Y:S01]  /*1c70*/  LDS R31, [R33] ;  /* 0x00000000211f7984 */ /* 0x000fe20000000800 */
[--C-:B------:R-:W-:Y:S02]  /*1c80*/  LOP3.LUT R34, R15, 0x10, R2.reuse, 0xf4, !PT ;  /* 0x000000100f227812 */ /* 0x100fe400078ef402 */
[C-C-:B------:R-:W-:Y:S01]  /*1c90*/  LOP3.LUT R13, R27.reuse, 0x10, R2.reuse, 0xf8, !PT ;  /* 0x000000101b0d7812 */ /* 0x140fe200078ef802 */
[----:B------:R0:W1:Y:S01]  /*1ca0*/  SHFL.IDX PT, R15, R9, R36, 0x1f ;  /* 0x00001f24090f7589 */ /* 0x00006200000e0000 */
[----:B------:R-:W-:-:S03]  /*1cb0*/  LOP3.LUT R28, R27, 0x10, R2, 0xf4, !PT ;  /* 0x000000101b1c7812 */ /* 0x000fc600078ef402 */
[----:B------:R-:W-:Y:S04]  /*1cc0*/  LDS R35, [R35] ;  /* 0x0000000023237984 */ /* 0x000fe80000000800 */
[----:B------:R-:W-:Y:S01]  /*1cd0*/  LDS R32, [R6] ;  /* 0x0000000006207984 */ /* 0x000fe20000000800 */
[----:B0-----:R-:W-:-:S03]  /*1ce0*/  LEA R36, R29, UR11, 0x2 ;  /* 0x0000000b1d247c11 */ /* 0x001fc6000f8e10ff */
[----:B------:R-:W-:Y:S04]  /*1cf0*/  SHFL.IDX PT, R27, R9, R34, 0x1f ;  /* 0x00001f22091b7589 */ /* 0x000fe800000e0000 */
[----:B------:R-:W-:Y:S04]  /*1d00*/  LDS R34, [R36] ;  /* 0x0000000024227984 */ /* 0x000fe80000000800 */
[----:B------:R-:W-:Y:S04]  /*1d10*/  LDS R29, [R7] ;  /* 0x00000000071d7984 */ /* 0x000fe80000000800 */
[----:B------:R-:W0:Y:S04]  /*1d20*/  SHFL.IDX PT, R11, R9, R37, 0x1f ;  /* 0x00001f25090b7589 */ /* 0x000e2800000e0000 */
[----:B------:R-:W2:Y:S04]  /*1d30*/  SHFL.IDX PT, R14, R9, R14, 0x1f ;  /* 0x00001f0e090e7589 */ /* 0x000ea800000e0000 */
[----:B------:R-:W3:Y:S01]  /*1d40*/  SHFL.IDX PT, R13, R9, R13, 0x1f ;  /* 0x00001f0d090d7589 */ /* 0x000ee200000e0000 */
[----:B-1----:R-:W-:-:S03]  /*1d50*/  IMAD R12, R30, R15, R12 ;  /* 0x0000000f1e0c7224 */ /* 0x002fc600078e020c */
[----:B------:R-:W1:Y:S04]  /*1d60*/  SHFL.IDX PT, R28, R9, R28, 0x1f ;  /* 0x00001f1c091c7589 */ /* 0x000e6800000e0000 */
[----:B------:R-:W4:Y:S01]  /*1d70*/  LDS R9, [R8+UR9] ;  /* 0x0000000908097984 */ /* 0x000f220008000800 */
[----:B0-----:R-:W-:Y:S02]  /*1d80*/  IMAD R10, R31, R11, R10 ;  /* 0x0000000b1f0a7224 */ /* 0x001fe400078e020a */
[----:B------:R-:W-:Y:S02]  /*1d90*/  IMAD R12, R32, R27, R12 ;  /* 0x0000001b200c7224 */ /* 0x000fe400078e020c */
[----:B--2---:R-:W-:-:S04]  /*1da0*/  IMAD R10, R35, R14, R10 ;  /* 0x0000000e230a7224 */ /* 0x004fc800078e020a */
[----:B---3--:R-:W-:Y:S02]  /*1db0*/  IMAD R10, R34, R13, R10 ;  /* 0x0000000d220a7224 */ /* 0x008fe400078e020a */
[----:B-1----:R-:W-:-:S05]  /*1dc0*/  IMAD R12, R29, R28, R12 ;  /* 0x0000001c1d0c7224 */ /* 0x002fca00078e020c */
[----:B----4-:R-:W-:-:S05]  /*1dd0*/  IADD3 R9, PT, PT, R12, R9, R10 ;  /* 0x000000090c097210 */ /* 0x010fca0007ffe00a */
[----:B------:R0:W-:Y:S01]  /*1de0*/  STS [R8+UR9], R9 ;  /* 0x0000000908007988 */ /* 0x0001e20008000809 */
[----:B------:R-:W-:Y:S05]  /*1df0*/  @!P0 BRA `(.L_x_892) ;  /* 0xffffffe800a88947 */ /* 0x000fea000383ffff */
[----:B------:R-:W-:Y:S01]  /*1e00*/  BAR.SYNC.DEFER_BLOCKING 0x0 ;  /* 0x0000000000007b1d */ /* 0x000fe20000010000 */
[----:B------:R-:W-:-:S13]  /*1e10*/  ISETP.GT.U32.AND P0, PT, R2, 0x7f, PT ;  /* 0x0000007f0200780c */ /* 0x000fda0003f04070 */
[----:B------:R-:W-:Y:S05]  /*1e20*/  @P0 EXIT ;  /* 0x000000000000094d */ /* 0x000fea0003800000 */
[----:B------:R-:W1:Y:S01]  /*1e30*/  I2F.U32.RP R7, R3 ;  /* 0x0000000300077306 */ /* 0x000e620000209000 */
[C---:B------:R-:W-:Y:S01]  /*1e40*/  ISETP.GE.U32.AND P0, PT, R25.reuse, 0x200, PT ;  /* 0x000002001900780c */ /* 0x040fe20003f06070 */
[----:B------:R-:W2:Y:S01]  /*1e50*/  LDCU UR5, c[0x0][0x384] ;  /* 0x00007080ff0577ac */ /* 0x000ea20008000800 */
[----:B------:R-:W-:Y:S01]  /*1e60*/  VIMNMX.U32 R2, PT, PT, R25, 0x200, !PT ;  /* 0x0000020019027848 */ /* 0x000fe20007fe0000 */
[----:B------:R-:W-:Y:S01]  /*1e70*/  BSSY.RECONVERGENT B0, `(.L_x_893) ;  /* 0x000002c000007945 */ /* 0x000fe20003800200 */
[----:B------:R-:W-:Y:S01]  /*1e80*/  ISETP.NE.U32.AND P2, PT, R3, RZ, PT ;  /* 0x000000ff0300720c */ /* 0x000fe20003f45070 */
[----:B------:R-:W-:Y:S02]  /*1e90*/  USHF.L.U32 UR4, UR8, 0x2, URZ ;  /* 0x0000000208047899 */ /* 0x000fe400080006ff */
[----:B-1----:R-:W1:Y:S02]  /*1ea0*/  MUFU.RCP R7, R7 ;  /* 0x0000000700077308 */ /* 0x002e640000001000 */
[----:B--2---:R-:W-:Y:S01]  /*1eb0*/  UIMAD UR4, UR7, UR5, UR4 ;  /* 0x00000005070472a4 */ /* 0x004fe2000f8e0204 */
[----:B-1----:R-:W-:-:S05]  /*1ec0*/  VIADD R4, R7, 0xffffffe ;  /* 0x0ffffffe07047836 */ /* 0x002fca0000000000 */
[----:B------:R1:W2:Y:S02]  /*1ed0*/  F2I.FTZ.U32.TRUNC.NTZ R5, R4 ;  /* 0x0000000400057305 */ /* 0x0002a4000021f000 */
[----:B-1----:R-:W-:Y:S02]  /*1ee0*/  IMAD.MOV.U32 R4, RZ, RZ, RZ ;  /* 0x000000ffff047224 */ /* 0x002fe400078e00ff */
[----:B--2---:R-:W-:-:S04]  /*1ef0*/  IMAD.MOV R6, RZ, RZ, -R5 ;  /* 0x000000ffff067224 */ /* 0x004fc800078e0a05 */
[----:B0-----:R-:W-:Y:S01]  /*1f00*/  IMAD R9, R6, R3, RZ ;  /* 0x0000000306097224 */ /* 0x001fe200078e02ff */
        /* <DEDUP_REMOVED lines=9> */
[-C--:B------:R-:W-:Y:S02]  /*1fa0*/  ISETP.GE.U32.AND P1, PT, R2, R3.reuse, PT ;  /* 0x000000030200720c */ /* 0x080fe40003f26070 */
[----:B------:R-:W0:Y:S11]  /*1fb0*/  LDC R2, c[0x0][0x388] ;  /* 0x0000e200ff027b82 */ /* 0x000e360000000800 */
[----:B------:R-:W-:Y:S01]  /*1fc0*/  @P1 VIADD R5, R5, 0x1 ;  /* 0x0000000105051836 */ /* 0x000fe20000000000 */
[----:B------:R-:W-:-:S05]  /*1fd0*/  @!P2 LOP3.LUT R5, RZ, R3, RZ, 0x33, !PT ;  /* 0x00000003ff05a212 */ /* 0x000fca00078e33ff */
[----:B------:R-:W-:-:S05]  /*1fe0*/  IMAD.IADD R5, R6, 0x1, R5 ;  /* 0x0000000106057824 */ /* 0x000fca00078e0205 */
[C---:B------:R-:W-:Y:S02]  /*1ff0*/  LOP3.LUT R4, R5.reuse, 0x3, RZ, 0xc0, !PT ;  /* 0x0000000305047812 */ /* 0x040fe400078ec0ff */
[----:B------:R-:W-:Y:S02]  /*2000*/  ISETP.GE.U32.AND P1, PT, R5, 0x3, PT ;  /* 0x000000030500780c */ /* 0x000fe40003f26070 */
[----:B------:R-:W-:Y:S02]  /*2010*/  ISETP.NE.AND P0, PT, R4, 0x3, PT ;  /* 0x000000030400780c */ /* 0x000fe40003f05270 */
[----:B0-----:R-:W-:-:S11]  /*2020*/  SHF.R.U32.HI R2, RZ, 0x7, R2 ;  /* 0x00000007ff027819 */ /* 0x001fd60000011602 */
[----:B------:R-:W-:Y:S05]  /*2030*/  @!P0 BRA `(.L_x_894) ;  /* 0x00000000003c8947 */ /* 0x000fea0003800000 */
[----:B------:R-:W0:Y:S01]  /*2040*/  LDC.64 R10, c[0x0][0x3a0] ;  /* 0x0000e800ff0a7b82 */ /* 0x000e220000000a00 */
[----:B------:R-:W-:Y:S02]  /*2050*/  VIADD R5, R5, 0x1 ;  /* 0x0000000105057836 */ /* 0x000fe40000000000 */
[----:B------:R-:W-:-:S03]  /*2060*/  VIADD R13, R22, UR9 ;  /* 0x00000009160d7c36 */ /* 0x000fc60008000000 */
[----:B------:R-:W-:-:S05]  /*2070*/  LOP3.LUT R5, R5, 0x3, RZ, 0xc0, !PT ;  /* 0x0000000305057812 */ /* 0x000fca00078ec0ff */
[----:B------:R-:W-:-:S07]  /*2080*/  IMAD.MOV R12, RZ, RZ, -R5 ;  /* 0x000000ffff0c7224 */ /* 0x000fce00078e0a05 */
.L_x_895:
[----:B-1----:R1:W2:Y:S01]  /*2090*/  LDS.128 R4, [R13] ;  /* 0x000000000d047984 */ /* 0x0022a20000000c00 */
[----:B------:R-:W-:Y:S01]  /*20a0*/  SHF.R.U32.HI R9, RZ, 0x2, R24 ;  /* 0x00000002ff097819 */ /* 0x000fe20000011618 */
[----:B------:R-:W-:Y:S02]  /*20b0*/  VIADD R12, R12, 0x1 ;  /* 0x000000010c0c7836 */ /* 0x000fe40000000000 */
[----:B------:R-:W-:Y:S02]  /*20c0*/  IMAD.IADD R24, R24, 0x1, R3 ;  /* 0x0000000118187824 */ /* 0x000fe400078e0203 */
[----:B------:R-:W-:Y:S01]  /*20d0*/  IMAD R9, R2, R9, UR4 ;  /* 0x0000000402097e24 */ /* 0x000fe2000f8e0209 */
[----:B------:R-:W-:Y:S01]  /*20e0*/  ISETP.NE.AND P0, PT, R12, RZ, PT ;  /* 0x000000ff0c00720c */ /* 0x000fe20003f05270 */
[----:B-1----:R-:W-:Y:S02]  /*20f0*/  IMAD R13, R0, 0x10, R13 ;  /* 0x00000010000d7824 */ /* 0x002fe400078e020d */
[----:B0-----:R-:W-:-:S05]  /*2100*/  IMAD.WIDE.U32 R8, R9, 0x4, R10 ;  /* 0x0000000409087825 */ /* 0x001fca00078e000a */
[----:B--2---:R1:W-:Y:S05]  /*2110*/  STG.E.128 desc[UR12][R8.64], R4 ;  /* 0x0000000408007986 */ /* 0x0043ea000c101d0c */
[----:B------:R-:W-:Y:S05]  /*2120*/  @P0 BRA `(.L_x_895) ;  /* 0xfffffffc00d80947 */ /* 0x000fea000383ffff */
.L_x_894:
[----:B------:R-:W-:Y:S05]  /*2130*/  BSYNC.RECONVERGENT B0 ;  /* 0x0000000000007941 */ /* 0x000fea0003800200 */
.L_x_893:
[----:B------:R-:W-:Y:S05]  /*2140*/  @!P1 EXIT ;  /* 0x000000000000994d */ /* 0x000fea0003800000 */
[----:B------:R-:W0:Y:S01]  /*2150*/  LDC.64 R20, c[0x0][0x3a0] ;  /* 0x0000e800ff147b82 */ /* 0x000e220000000a00 */
[--C-:B------:R-:W-:Y:S01]  /*2160*/  IMAD R25, R0, 0xc, R24.reuse ;  /* 0x0000000c00197824 */ /* 0x100fe200078e0218 */
[----:B------:R-:W-:Y:S01]  /*2170*/  LEA R31, R24, UR9, 0x2 ;  /* 0x00000009181f7c11 */ /* 0x000fe2000f8e10ff */
[----:B------:R-:W-:Y:S02]  /*2180*/  IMAD R27, R0, 0x8, R24 ;  /* 0x00000008001b7824 */ /* 0x000fe400078e0218 */
[----:B------:R-:W-:-:S07]  /*2190*/  IMAD.IADD R29, R24, 0x1, R3 ;  /* 0x00000001181d7824 */ /* 0x000fce00078e0203 */
.L_x_896:
[C-C-:B-12---:R-:W-:Y:S01]  /*21a0*/  IMAD R8, R0.reuse, 0x10, R31.reuse ;  /* 0x0000001000087824 */ /* 0x146fe200078e021f */
[----:B------:R1:W2:Y:S01]  /*21b0*/  LDS.128 R4, [R31] ;  /* 0x000000001f047984 */ /* 0x0002a20000000c00 */
[C-C-:B------:R-:W-:Y:S01]  /*21c0*/  IMAD R12, R0.reuse, 0x20, R31.reuse ;  /* 0x00000020000c7824 */ /* 0x140fe200078e021f */
[----:B------:R-:W-:Y:S01]  /*21d0*/  SHF.R.U32.HI R23, RZ, 0x2, R24 ;  /* 0x00000002ff177819 */ /* 0x000fe20000011618 */
[----:B------:R-:W-:Y:S01]  /*21e0*/  IMAD R16, R0, 0x30, R31 ;  /* 0x0000003000107824 */ /* 0x000fe200078e021f */
[----:B------:R-:W-:Y:S01]  /*21f0*/  SHF.R.U32.HI R33, RZ, 0x2, R29 ;  /* 0x00000002ff217819 */ /* 0x000fe2000001161d */
[----:B------:R-:W3:Y:S01]  /*2200*/  LDS.128 R8, [R8] ;  /* 0x0000000008087984 */ /* 0x000ee20000000c00 */
[----:B------:R-:W-:Y:S01]  /*2210*/  SHF.R.U32.HI R35, RZ, 0x2, R27 ;  /* 0x00000002ff237819 */ /* 0x000fe2000001161b */
[C---:B------:R-:W-:Y:S01]  /*2220*/  IMAD R23, R2.reuse, R23, UR4 ;  /* 0x0000000402177e24 */ /* 0x040fe2000f8e0217 */
[----:B------:R-:W-:Y:S01]  /*2230*/  SHF.R.U32.HI R37, RZ, 0x2, R25 ;  /* 0x00000002ff257819 */ /* 0x000fe20000011619 */
[----:B------:R-:W4:Y:S01]  /*2240*/  LDS.128 R12, [R12] ;  /* 0x000000000c0c7984 */ /* 0x000f220000000c00 */
[C---:B------:R-:W-:Y:S01]  /*2250*/  IMAD R33, R2.reuse, R33, UR4 ;  /* 0x0000000402217e24 */ /* 0x040fe2000f8e0221 */
[C-C-:B------:R-:W-:Y:S01]  /*2260*/  IADD3 R24, PT, PT, R3.reuse, R24, R3.reuse ;  /* 0x0000001803187210 */ /* 0x140fe20007ffe003 */
[C---:B------:R-:W-:Y:S01]  /*2270*/  IMAD R35, R2.reuse, R35, UR4 ;  /* 0x0000000402237e24 */ /* 0x040fe2000f8e0223 */
[----:B------:R-:W5:Y:S01]  /*2280*/  LDS.128 R16, [R16] ;  /* 0x0000000010107984 */ /* 0x000f620000000c00 */
[----:B------:R-:W-:Y:S01]  /*2290*/  IMAD R37, R2, R37, UR4 ;  /* 0x0000000402257e24 */ /* 0x000fe2000f8e0225 */
[----:B------:R-:W-:Y:S01]  /*22a0*/  IADD3 R24, PT, PT, R3, R24, R3 ;  /* 0x0000001803187210 */ /* 0x000fe20007ffe003 */
[----:B0-----:R-:W-:-:S03]  /*22b0*/  IMAD.WIDE.U32 R22, R23, 0x4, R20 ;  /* 0x0000000417167825 */ /* 0x001fc600078e0014 */
[----:B------:R-:W-:Y:S01]  /*22c0*/  ISETP.GE.U32.AND P0, PT, R24, 0x200, PT ;  /* 0x000002001800780c */ /* 0x000fe20003f06070 */
[----:B------:R-:W-:-:S04]  /*22d0*/  IMAD.WIDE.U32 R32, R33, 0x4, R20 ;  /* 0x0000000421207825 */ /* 0x000fc800078e0014 */
[----:B------:R-:W-:-:S04]  /*22e0*/  IMAD.WIDE.U32 R34, R35, 0x4, R20 ;  /* 0x0000000423227825 */ /* 0x000fc800078e0014 */
[----:B------:R-:W-:-:S04]  /*22f0*/  IMAD.WIDE.U32 R36, R37, 0x4, R20 ;  /* 0x0000000425247825 */ /* 0x000fc800078e0014 */
[C---:B------:R-:W-:Y:S02]  /*2300*/  IMAD R25, R0.reuse, 0x10, R25 ;  /* 0x0000001000197824 */ /* 0x040fe400078e0219 */
[C---:B------:R-:W-:Y:S02]  /*2310*/  IMAD R27, R0.reuse, 0x10, R27 ;  /* 0x00000010001b7824 */ /* 0x040fe400078e021b */
[C---:B------:R-:W-:Y:S02]  /*2320*/  IMAD R29, R0.reuse, 0x10, R29 ;  /* 0x00000010001d7824 */ /* 0x040fe400078e021d */
[----:B-1----:R-:W-:Y:S01]  /*2330*/  IMAD R31, R0, 0x40, R31 ;  /* 0x00000040001f7824 */ /* 0x002fe200078e021f */
[----:B--2---:R2:W-:Y:S04]  /*2340*/  STG.E.128 desc[UR12][R22.64], R4 ;  /* 0x0000000416007986 */ /* 0x0045e8000c101d0c */
[----:B---3--:R2:W-:Y:S04]  /*2350*/  STG.E.128 desc[UR12][R32.64], R8 ;  /* 0x0000000820007986 */ /* 0x0085e8000c101d0c */
[----:B----4-:R2:W-:Y:S04]  /*2360*/  STG.E.128 desc[UR12][R34.64], R12 ;  /* 0x0000000c22007986 */ /* 0x0105e8000c101d0c */
[----:B-----5:R2:W-:Y:S01]  /*2370*/  STG.E.128 desc[UR12][R36.64], R16 ;  /* 0x0000001024007986 */ /* 0x0205e2000c101d0c */
[----:B------:R-:W-:Y:S05]  /*2380*/  @!P0 BRA `(.L_x_896) ;  /* 0xfffffffc00848947 */ /* 0x000fea000383ffff */
[----:B------:R-:W-:Y:S05]  /*2390*/  EXIT ;  /* 0x000000000000794d */ /* 0x000fea0003800000 */
.L_x_897:
        /* <DEDUP_REMOVED lines=14> */
.L_x_2423:


//--------------------- .text._Z9cuda_gemmIiLj512ELj1ELj1ELj512ELj64ELj64ELj128ELj1ELj1EEvjjjPKT_S2_PS0_jjj --------------------------
	.section	.text._Z9cuda_gemmIiLj512ELj1ELj1ELj512ELj64ELj64ELj128ELj1ELj1EEvjjjPKT_S2_PS0_jjj,"ax",@progbits
	.align	128
        .global         _Z9cuda_gemmIiLj512ELj1ELj1ELj512ELj64ELj64ELj128ELj1ELj1EEvjjjPKT_S2_PS0_jjj
        .type           _Z9cuda_gemmIiLj512ELj1ELj1ELj512ELj64ELj64ELj128ELj1ELj1EEvjjjPKT_S2_PS0_jjj,@function
        .size           _Z9cuda_gemmIiLj512ELj1ELj1ELj512ELj64ELj64ELj128ELj1ELj1EEvjjjPKT_S2_PS0_jjj,(.L_x_2424 - _Z9cuda_gemmIiLj512ELj1ELj1ELj512ELj64ELj64ELj128ELj1ELj1EEvjjjPKT_S2_PS0_jjj)
        .other          _Z9cuda_gemmIiLj512ELj1ELj1ELj512ELj64ELj64ELj128ELj1ELj1EEvjjjPKT_S2_PS0_jjj,@"STO_CUDA_ENTRY STV_DEFAULT"
_Z9cuda_gemmIiLj512ELj1ELj1ELj512ELj64ELj64ELj128ELj1ELj1EEvjjjPKT_S2_PS0_jjj:
.text._Z9cuda_gemmIiLj512ELj1ELj1ELj512ELj64ELj64ELj128ELj1ELj1EEvjjjPKT_S2_PS0_jjj:
[----:B------:R-:W-:Y:S08]  /*0000*/  LDC R1, c[0x0][0x37c] ;  /* 0x0000df00ff017b82 */ /* 0x000ff00000000800 */
[----:B------:R-:W0:Y:S08]  /*0010*/  S2UR UR4, SR_CTAID.Y ;  /* 0x00000000000479c3 */ /* 0x000e300000002600 */
[----:B------:R-:W0:Y:S02]  /*0020*/  LDC R0, c[0x0][0x374] ;  /* 0x0000dd00ff007b82 */ /* 0x000e240000000800 */
[----:B0-----:R-:W-:-:S13]  /*0030*/  ISETP.LE.U32.AND P0, PT, R0, UR4, PT ;  /* 0x0000000400007c0c */ /* 0x001fda000bf03070 */
[----:B------:R-:W-:Y:S05]  /*0040*/  @P0 EXIT ;  /* 0x000000000000094d */ /* 0x000fea0003800000 */
[----:B------:R-:W0:Y:S01]  /*0050*/  LDCU UR5, c[0x0][0x360] ;  /* 0x00006c00ff0577ac */ /* 0x000e220008000800 */
[----:B------:R-:W1:Y:S01]  /*0060*/  S2R R0, SR_TID.X ;  /* 0x0000000000007919 */ /* 0x000e620000002100 */
[----:B------:R-:W-:Y:S01]  /*0070*/  BSSY.RECONVERGENT B0, `(.L_x_898) ;  /* 0x0000045000007945 */ /* 0x000fe20003800200 */
[----:B------:R-:W-:Y:S01]  /*0080*/  USHF.L.U32 UR7, UR4, 0x9, URZ ;  /* 0x0000000904077899 */ /* 0x000fe200080006ff */
[----:B0-----:R-:W0:Y:S01]  /*0090*/  I2F.U32.RP R7, UR5 ;  /* 0x0000000500077d06 */ /* 0x001e220008209000 */
[----:B------:R-:W-:Y:S02]  /*00a0*/  USHF.L.U32 UR6, UR5, 0x2, URZ ;  /* 0x0000000205067899 */ /* 0x000fe400080006ff */
[----:B------:R-:W-:-:S07]  /*00b0*/  ISETP.NE.U32.AND P1, PT, RZ, UR5, PT ;  /* 0x00000005ff007c0c */ /* 0x000fce000bf25070 */
[----:B------:R-:W2:Y:S01]  /*00c0*/  I2F.U32.RP R8, UR6 ;  /* 0x0000000600087d06 */ /* 0x000ea20008209000 */
[----:B-1----:R-:W-:-:S07]  /*00d0*/  IMAD.MOV.U32 R6, RZ, RZ, R0 ;  /* 0x000000ffff067224 */ /* 0x002fce00078e0000 */
[----:B0-----:R-:W0:Y:S01]  /*00e0*/  MUFU.RCP R7, R7 ;  /* 0x0000000700077308 */ /* 0x001e220000001000 */
[----:B------:R-:W-:-:S05]  /*00f0*/  VIADD R2, R6, UR5 ;  /* 0x0000000506027c36 */ /* 0x000fca0008000000 */
[C---:B------:R-:W-:Y:S02]  /*0100*/  ISETP.GE.U32.AND P0, PT, R2.reuse, 0x200, PT ;  /* 0x000002000200780c */ /* 0x040fe40003f06070 */
[----:B--2---:R-:W1:Y:S01]  /*0110*/  MUFU.RCP R8, R8 ;  /* 0x0000000800087308 */ /* 0x004e620000001000 */
[----:B0-----:R-:W-:Y:S01]  /*0120*/  VIADD R3, R7, 0xffffffe ;  /* 0x0ffffffe07037836 */ /* 0x001fe20000000000 */
[----:B------:R-:W-:-:S06]  /*0130*/  VIMNMX.U32 R7, PT, PT, R2, 0x200, !PT ;  /* 0x0000020002077848 */ /* 0x000fcc0007fe0000 */
[----:B------:R-:W0:Y:S01]  /*0140*/  F2I.FTZ.U32.TRUNC.NTZ R3, R3 ;  /* 0x0000000300037305 */ /* 0x000e22000021f000 */
[----:B-1----:R-:W-:Y:S01]  /*0150*/  VIADD R4, R8, 0xffffffe ;  /* 0x0ffffffe08047836 */ /* 0x002fe20000000000 */
[----:B------:R-:W-:-:S04]  /*0160*/  SEL R8, RZ, 0x1, P0 ;  /* 0x00000001ff087807 */ /* 0x000fc80000000000 */
[----:B------:R-:W-:Y:S01]  /*0170*/  IADD3 R7, PT, PT, R7, -R2, -R8 ;  /* 0x8000000207077210 */ /* 0x000fe20007ffe808 */
[----:B------:R-:W-:Y:S01]  /*0180*/  IMAD.MOV.U32 R2, RZ, RZ, RZ ;  /* 0x000000ffff027224 */ /* 0x000fe200078e00ff */
[----:B------:R1:W2:Y:S01]  /*0190*/  F2I.FTZ.U32.TRUNC.NTZ R5, R4 ;  /* 0x0000000400057305 */ /* 0x0002a2000021f000 */
[----:B0-----:R-:W-:Y:S02]  /*01a0*/  IMAD.MOV R9, RZ, RZ, -R3 ;  /* 0x000000ffff097224 */ /* 0x001fe400078e0a03 */
[----:B-1----:R-:W-:Y:S02]  /*01b0*/  IMAD.MOV.U32 R4, RZ, RZ, RZ ;  /* 0x000000ffff047224 */ /* 0x002fe400078e00ff */
[----:B------:R-:W-:-:S04]  /*01c0*/  IMAD R9, R9, UR5, RZ ;  /* 0x0000000509097c24 */ /* 0x000fc8000f8e02ff */
[----:B------:R-:W-:Y:S01]  /*01d0*/  IMAD.HI.U32 R2, R3, R9, R2 ;  /* 0x0000000903027227 */ /* 0x000fe200078e0002 */
[----:B------:R-:W-:-:S03]  /*01e0*/  LEA R9, R0, UR6, 0x2 ;  /* 0x0000000600097c11 */ /* 0x000fc6000f8e10ff */
[----:B--2---:R-:W-:Y:S01]  /*01f0*/  IMAD.MOV R11, RZ, RZ, -R5 ;  /* 0x000000ffff0b7224 */ /* 0x004fe200078e0a05 */
[C---:B------:R-:W-:Y:S01]  /*0200*/  ISETP.GE.U32.AND P0, PT, R9.reuse, 0x100, PT ;  /* 0x000001000900780c */ /* 0x040fe20003f06070 */
[----:B------:R-:W-:Y:S01]  /*0210*/  IMAD.HI.U32 R3, R2, R7, RZ ;  /* 0x0000000702037227 */ /* 0x000fe200078e00ff */
[----:B------:R-:W-:Y:S02]  /*0220*/  VIMNMX.U32 R2, PT, PT, R9, 0x100, !PT ;  /* 0x0000010009027848 */ /* 0x000fe40007fe0000 */
[----:B------:R-:W-:Y:S01]  /*0230*/  SEL R10, RZ, 0x1, P0 ;  /* 0x00000001ff0a7807 */ /* 0x000fe20000000000 */
[----:B------:R-:W-:Y:S02]  /*0240*/  IMAD.MOV R12, RZ, RZ, -R3 ;  /* 0x000000ffff0c7224 */ /* 0x000fe400078e0a03 */
[----:B------:R-:W-:Y:S01]  /*0250*/  IMAD R11, R11, UR6, RZ ;  /* 0x000000060b0b7c24 */ /* 0x000fe2000f8e02ff */
[----:B------:R-:W-:Y:S01]  /*0260*/  IADD3 R2, PT, PT, R2, -R9, -R10 ;  /* 0x8000000902027210 */ /* 0x000fe20007ffe80a */
[----:B------:R-:W-:-:S02]  /*0270*/  IMAD R7, R12, UR5, R7 ;  /* 0x000000050c077c24 */ /* 0x000fc4000f8e0207 */
[----:B------:R-:W-:-:S03]  /*0280*/  IMAD.HI.U32 R5, R5, R11, R4 ;  /* 0x0000000b05057227 */ /* 0x000fc600078e0004 */
[----:B------:R-:W-:-:S03]  /*0290*/  ISETP.GE.U32.AND P2, PT, R7, UR5, PT ;  /* 0x0000000507007c0c */ /* 0x000fc6000bf46070 */
[----:B------:R-:W-:-:S04]  /*02a0*/  IMAD.HI.U32 R5, R5, R2, RZ ;  /* 0x0000000205057227 */ /* 0x000fc800078e00ff */
[----:B------:R-:W-:-:S04]  /*02b0*/  IMAD.MOV R9, RZ, RZ, -R5 ;  /* 0x000000ffff097224 */ /* 0x000fc800078e0a05 */
[----:B------:R-:W-:Y:S02]  /*02c0*/  IMAD R2, R9, UR6, R2 ;  /* 0x0000000609027c24 */ /* 0x000fe4000f8e0202 */
[----:B------:R-:W-:Y:S02]  /*02d0*/  @P2 VIADD R7, R7, -UR5 ;  /* 0x8000000507072c36 */ /* 0x000fe40008000000 */
[----:B------:R-:W-:Y:S01]  /*02e0*/  @P2 VIADD R3, R3, 0x1 ;  /* 0x0000000103032836 */ /* 0x000fe20000000000 */
[----:B------:R-:W-:Y:S02]  /*02f0*/  ISETP.GE.U32.AND P0, PT, R2, UR6, PT ;  /* 0x0000000602007c0c */ /* 0x000fe4000bf06070 */
[----:B------:R-:W-:-:S11]  /*0300*/  ISETP.GE.U32.AND P3, PT, R7, UR5, PT ;  /* 0x0000000507007c0c */ /* 0x000fd6000bf66070 */
[----:B------:R-:W-:Y:S02]  /*0310*/  @P0 VIADD R2, R2, -UR6 ;  /* 0x8000000602020c36 */ /* 0x000fe40008000000 */
[----:B------:R-:W-:Y:S01]  /*0320*/  @P3 VIADD R3, R3, 0x1 ;  /* 0x0000000103033836 */ /* 0x000fe20000000000 */
[----:B------:R-:W-:Y:S01]  /*0330*/  @!P1 LOP3.LUT R3, RZ, UR5, RZ, 0x33, !PT ;  /* 0x00000005ff039c12 */ /* 0x000fe2000f8e33ff */
[----:B------:R-:W-:Y:S01]  /*0340*/  @P0 VIADD R5, R5, 0x1 ;  /* 0x0000000105050836 */ /* 0x000fe20000000000 */
[----:B------:R-:W-:Y:S02]  /*0350*/  ISETP.GE.U32.AND P2, PT, R2, UR6, PT ;  /* 0x0000000602007c0c */ /* 0x000fe4000bf46070 */
[----:B------:R-:W-:Y:S01]  /*0360*/  ISETP.NE.U32.AND P1, PT, RZ, UR6, PT ;  /* 0x00000006ff007c0c */ /* 0x000fe2000bf25070 */
[----:B------:R-:W-:-:S05]  /*0370*/  IMAD.IADD R3, R8, 0x1, R3 ;  /* 0x0000000108037824 */ /* 0x000fca00078e0203 */
[----:B------:R-:W-:-:S04]  /*0380*/  LOP3.LUT R2, R3, 0x3, RZ, 0xc0, !PT ;  /* 0x0000000303027812 */ /* 0x000fc800078ec0ff */
[----:B------:R-:W-:Y:S01]  /*0390*/  ISETP.NE.AND P0, PT, R2, 0x3, PT ;  /* 0x000000030200780c */ /* 0x000fe20003f05270 */
[----:B------:R-:W-:Y:S01]  /*03a0*/  @P2 VIADD R5, R5, 0x1 ;  /* 0x0000000105052836 */ /* 0x000fe20000000000 */
[----:B------:R-:W-:Y:S02]  /*03b0*/  ISETP.GE.U32.AND P2, PT, R3, 0x3, PT ;  /* 0x000000030300780c */ /* 0x000fe40003f46070 */
[----:B------:R-:W-:-:S05]  /*03c0*/  @!P1 LOP3.LUT R5, RZ, UR6, RZ, 0x33, !PT ;  /* 0x00000006ff059c12 */ /* 0x000fca000f8e33ff */
[----:B------:R-:W-:-:S04]  /*03d0*/  IMAD.IADD R2, R10, 0x1, R5 ;  /* 0x000000010a027824 */ /* 0x000fc800078e0205 */
        /* <DEDUP_REMOVED lines=8> */
.L_x_900:
[----:B------:R-:W-:Y:S02]  /*0460*/  IMAD R3, R6, 0x4, R5 ;  /* 0x0000000406037824 */ /* 0x000fe400078e0205 */
[----:B------:R-:W-:Y:S02]  /*0470*/  VIADD R4, R4, 0x1 ;  /* 0x0000000104047836 */ /* 0x000fe40000000000 */
[----:B------:R-:W-:Y:S01]  /*0480*/  VIADD R6, R6, UR5 ;  /* 0x0000000506067c36 */ /* 0x000fe20008000000 */
[----:B------:R0:W-:Y:S02]  /*0490*/  STS [R3], RZ ;  /* 0x000000ff03007388 */ /* 0x0001e40000000800 */
[----:B------:R-:W-:-:S13]  /*04a0*/  ISETP.NE.AND P0, PT, R4, R7, PT ;  /* 0x000000070400720c */ /* 0x000fda0003f05270 */
[----:B0-----:R-:W-:Y:S05]  /*04b0*/  @P0 BRA `(.L_x_900) ;  /* 0xfffffffc00e80947 */ /* 0x001fea000383ffff */
.L_x_899:
[----:B------:R-:W-:Y:S05]  /*04c0*/  BSYNC.RECONVERGENT B0 ;  /* 0x0000000000007941 */ /* 0x000fea0003800200 */
.L_x_898:
[----:B------:R-:W-:Y:S04]  /*04d0*/  BSSY.RECONVERGENT B0, `(.L_x_901) ;  /* 0x0000010000007945 */ /* 0x000fe80003800200 */
[----:B------:R-:W-:Y:S05]  /*04e0*/  @!P2 BRA `(.L_x_902) ;  /* 0x000000000038a947 */ /* 0x000fea0003800000 */
[----:B------:R-:W0:Y:S01]  /*04f0*/  S2R R4, SR_CgaCtaId ;  /* 0x0000000000047919 */ /* 0x000e220000008800 */
[----:B------:R-:W-:-:S05]  /*0500*/  MOV R3, 0x400 ;  /* 0x0000040000037802 */ /* 0x000fca0000000f00 */
[----:B------:R-:W-:-:S05]  /*0510*/  VIADD R3, R3, 0x2500 ;  /* 0x0000250003037836 */ /* 0x000fca0000000000 */
[----:B0-----:R-:W-:-:S07]  /*0520*/  LEA R5, R4, R3, 0x18 ;  /* 0x0000000304057211 */ /* 0x001fce00078ec0ff */
.L_x_903:
[C---:B0-----:R-:W-:Y:S02]  /*0530*/  IMAD R7, R6.reuse, 0x4, R5 ;  /* 0x0000000406077824 */ /* 0x041fe400078e0205 */
[----:B------:R-:W-:Y:S02]  /*0540*/  VIADD R6, R6, UR6 ;  /* 0x0000000606067c36 */ /* 0x000fe40008000000 */
[----:B------:R-:W-:Y:S01]  /*0550*/  VIADD R3, R7, UR6 ;  /* 0x0000000607037c36 */ /* 0x000fe20008000000 */
[----:B------:R0:W-:Y:S02]  /*0560*/  STS [R7], RZ ;  /* 0x000000ff07007388 */ /* 0x0001e40000000800 */
[----:B------:R-:W-:Y:S01]  /*0570*/  ISETP.GE.U32.AND P0, PT, R6, 0x200, PT ;  /* 0x000002000600780c */ /* 0x000fe20003f06070 */
[----:B------:R-:W-:Y:S01]  /*0580*/  VIADD R4, R3, UR6 ;  /* 0x0000000603047c36 */ /* 0x000fe20008000000 */
[----:B------:R0:W-:Y:S04]  /*0590*/  STS [R7+UR6], RZ ;  /* 0x000000ff07007988 */ /* 0x0001e80008000806 */
[----:B------:R0:W-:Y:S04]  /*05a0*/  STS [R3+UR6], RZ ;  /* 0x000000ff03007988 */ /* 0x0001e80008000806 */
[----:B------:R0:W-:Y:S03]  /*05b0*/  STS [R4+UR6], RZ ;  /* 0x000000ff04007988 */ /* 0x0001e60008000806 */
[----:B------:R-:W-:Y:S05]  /*05c0*/  @!P0 BRA `(.L_x_903) ;  /* 0xfffffffc00d88947 */ /* 0x000fea000383ffff */
.L_x_902:
[----:B------:R-:W-:Y:S05]  /*05d0*/  BSYNC.RECONVERGENT B0 ;  /* 0x0000000000007941 */ /* 0x000fea0003800200 */
.L_x_901:
[----:B------:R-:W1:Y:S01]  /*05e0*/  S2UR UR5, SR_CgaCtaId ;  /* 0x00000000000579c3 */ /* 0x000e620000008800 */
[----:B------:R-:W2:Y:S01]  /*05f0*/  S2R R34, SR_CTAID.Z ;  /* 0x0000000000227919 */ /* 0x000ea20000002700 */
[C---:B0-----:R-:W-:Y:S01]  /*0600*/  IMAD.SHL.U32 R3, R0.reuse, 0x20, RZ ;  /* 0x0000002000037824 */ /* 0x041fe200078e00ff */
[----:B------:R-:W-:Y:S01]  /*0610*/  UMOV UR4, 0x400 ;  /* 0x0000040000047882 */ /* 0x000fe20000000000 */
[C---:B------:R-:W-:Y:S01]  /*0620*/  VIADD R4, R0.reuse, 0x1 ;  /* 0x0000000100047836 */ /* 0x040fe20000000000 */
[----:B------:R-:W-:Y:S01]  /*0630*/  UIADD3 UR4, UPT, UPT, UR4, 0x2100, URZ ;  /* 0x0000210004047890 */ /* 0x000fe2000fffe0ff */
[C---:B------:R-:W-:Y:S01]  /*0640*/  VIADD R6, R0.reuse, 0x2 ;  /* 0x0000000200067836 */ /* 0x040fe20000000000 */
[----:B------:R-:W-:Y:S01]  /*0650*/  LOP3.LUT R3, R3, 0xe0, RZ, 0xc0, !PT ;  /* 0x000000e003037812 */ /* 0x000fe200078ec0ff */
[----:B------:R-:W-:Y:S01]  /*0660*/  VIADD R8, R0, 0x3 ;  /* 0x0000000300087836 */ /* 0x000fe20000000000 */
[----:B------:R-:W-:Y:S01]  /*0670*/  LOP3.LUT R7, R4, 0xf, RZ, 0xc0, !PT ;  /* 0x0000000f04077812 */ /* 0x000fe200078ec0ff */
[C---:B------:R-:W-:Y:S01]  /*0680*/  VIADD R9, R0.reuse, 0x4 ;  /* 0x0000000400097836 */ /* 0x040fe20000000000 */
[C-C-:B------:R-:W-:Y:S01]  /*0690*/  LOP3.LUT R4, R3.reuse, 0x10, R0.reuse, 0xf8, !PT ;  /* 0x0000001003047812 */ /* 0x140fe200078ef800 */
[C---:B------:R-:W-:Y:S01]  /*06a0*/  VIADD R10, R0.reuse, 0x5 ;  /* 0x00000005000a7836 */ /* 0x040fe20000000000 */
[C---:B------:R-:W-:Y:S01]  /*06b0*/  LOP3.LUT R5, R0.reuse, 0xf, RZ, 0xc0, !PT ;  /* 0x0000000f00057812 */ /* 0x040fe200078ec0ff */
[C---:B------:R-:W-:Y:S01]  /*06c0*/  VIADD R11, R0.reuse, 0x6 ;  /* 0x00000006000b7836 */ /* 0x040fe20000000000 */
[----:B------:R-:W-:Y:S01]  /*06d0*/  LOP3.LUT R20, R3, 0x10, R0, 0xf4, !PT ;  /* 0x0000001003147812 */ /* 0x000fe200078ef400 */
[----:B------:R-:W-:Y:S01]  /*06e0*/  VIADD R12, R0, 0x7 ;  /* 0x00000007000c7836 */ /* 0x000fe20000000000 */
[-C--:B------:R-:W-:Y:S01]  /*06f0*/  LOP3.LUT R3, R4, R7.reuse, RZ, 0xfc, !PT ;  /* 0x0000000704037212 */ /* 0x080fe200078efcff */
[----:B------:R-:W-:Y:S01]  /*0700*/  VIADD R13, R0, 0x9 ;  /* 0x00000009000d7836 */ /* 0x000fe20000000000 */
[----:B------:R-:W-:Y:S01]  /*0710*/  LOP3.LUT R7, R20, R7, RZ, 0xfc, !PT ;  /* 0x0000000714077212 */ /* 0x000fe200078efcff */
        /* <DEDUP_REMOVED lines=10> */
[----:B------:R-:W-:Y:S01]  /*07c0*/  VIADD R19, R0, 0xffffffff ;  /* 0xffffffff00137836 */ /* 0x000fe20000000000 */
[C---:B------:R-:W-:Y:S01]  /*07d0*/  LOP3.LUT R11, R20.reuse, 0xf, R11, 0xf8, !PT ;  /* 0x0000000f140b7812 */ /* 0x040fe200078ef80b */
[----:B------:R-:W0:Y:S01]  /*07e0*/  LDCU.64 UR10, c[0x0][0x358] ;  /* 0x00006b00ff0a77ac */ /* 0x000e220008000a00 */
[----:B------:R-:W-:-:S02]  /*07f0*/  LOP3.LUT R12, R20, 0xf, R12, 0xf8, !PT ;  /* 0x0000000f140c7812 */ /* 0x000fc400078ef80c */
[C---:B------:R-:W-:Y:S01]  /*0800*/  LOP3.LUT R5, R20.reuse, 0x8, R5, 0xf6, !PT ;  /* 0x0000000814057812 */ /* 0x040fe200078ef605 */
[----:B------:R-:W-:Y:S01]  /*0810*/  UPLOP3.LUT UP0, UPT, UPT, UPT, UPT, 0x80, 0x8 ;  /* 0x000000000008789c */ /* 0x000fe20003f0f070 */
[C---:B------:R-:W-:Y:S02]  /*0820*/  LOP3.LUT R13, R20.reuse, 0xf, R13, 0xf8, !PT ;  /* 0x0000000f140d7812 */ /* 0x040fe400078ef80d */
[C---:B------:R-:W-:Y:S02]  /*0830*/  LOP3.LUT R14, R20.reuse, 0xf, R14, 0xf8, !PT ;  /* 0x0000000f140e7812 */ /* 0x040fe400078ef80e */
[C---:B------:R-:W-:Y:S02]  /*0840*/  LOP3.LUT R15, R20.reuse, 0xf, R15, 0xf8, !PT ;  /* 0x0000000f140f7812 */ /* 0x040fe400078ef80f */
[C---:B------:R-:W-:Y:S02]  /*0850*/  LOP3.LUT R27, R20.reuse, 0xf, R16, 0xf8, !PT ;  /* 0x0000000f141b7812 */ /* 0x040fe400078ef810 */
[----:B------:R-:W-:-:S02]  /*0860*/  LOP3.LUT R28, R20, 0xf, R17, 0xf8, !PT ;  /* 0x0000000f141c7812 */ /* 0x000fc400078ef811 */
[C---:B------:R-:W-:Y:S02]  /*0870*/  LOP3.LUT R29, R20.reuse, 0xf, R18, 0xf8, !PT ;  /* 0x0000000f141d7812 */ /* 0x040fe400078ef812 */
[C---:B------:R-:W-:Y:S02]  /*0880*/  LOP3.LUT R31, R20.reuse, 0xf, R19, 0xf8, !PT ;  /* 0x0000000f141f7812 */ /* 0x040fe400078ef813 */
[----:B------:R-:W-:Y:S02]  /*0890*/  LOP3.LUT R30, R20, 0xf, R0, 0xf8, !PT ;  /* 0x0000000f141e7812 */ /* 0x000fe400078ef800 */
        /* <DEDUP_REMOVED lines=17> */
[----:B------:R-:W-:Y:S01]  /*09b0*/  LEA R32, R0, UR4, 0x4 ;  /* 0x0000000400207c11 */ /* 0x000fe2000f8e20ff */
[----:B0-2---:R-:W-:-:S06]  /*09c0*/  UMOV UR4, URZ ;  /* 0x000000ff00047c82 */ /* 0x005fcc0008000000 */
.L_x_911:
[----:B------:R-:W-:Y:S01]  /*09d0*/  ISETP.GT.U32.AND P0, PT, R0, 0x3f, PT ;  /* 0x0000003f0000780c */ /* 0x000fe20003f04070 */
[----:B------:R-:W-:Y:S01]  /*09e0*/  UPLOP3.LUT UP1, UPT, UPT, UPT, UP0, 0x80, 0x8 ;  /* 0x000000000008789c */ /* 0x000fe20003f2f000 */
[----:B------:R-:W-:Y:S11]  /*09f0*/  BSSY.RECONVERGENT B0, `(.L_x_904) ;  /* 0x0000063000007945 */ /* 0x000ff60003800200 */
[----:B0-----:R-:W-:Y:S05]  /*0a00*/  @P0 BRA `(.L_x_905) ;  /* 0x0000000400840947 */ /* 0x001fea0003800000 */
[----:B------:R-:W0:Y:S01]  /*0a10*/  LDC R35, c[0x0][0x360] ;  /* 0x0000d800ff237b82 */ /* 0x000e220000000800 */
[----:B------:R-:W-:Y:S01]  /*0a20*/  LOP3.LUT R10, R2, 0x3, RZ, 0xc0, !PT ;  /* 0x00000003020a7812 */ /* 0x000fe200078ec0ff */
[----:B------:R-:W-:Y:S01]  /*0a30*/  BSSY.RECONVERGENT B1, `(.L_x_906) ;  /* 0x0000028000017945 */ /* 0x000fe20003800200 */
[----:B------:R-:W-:Y:S01]  /*0a40*/  LEA R33, R34, UR7, 0x6 ;  /* 0x0000000722217c11 */ /* 0x000fe2000f8e30ff */
[----:B------:R-:W-:Y:S01]  /*0a50*/  IMAD.SHL.U32 R38, R0, 0x4, RZ ;  /* 0x0000000400267824 */ /* 0x000fe200078e00ff */
[----:B------:R-:W-:Y:S02]  /*0a60*/  ISETP.NE.AND P0, PT, R10, 0x3, PT ;  /* 0x000000030a00780c */ /* 0x000fe40003f05270 */
[----:B------:R-:W-:Y:S01]  /*0a70*/  ISETP.GE.U32.AND P1, PT, R2, 0x3, PT ;  /* 0x000000030200780c */ /* 0x000fe20003f26070 */
[----:B------:R-:W-:Y:S02]  /*0a80*/  VIADD R33, R33, UR4 ;  /* 0x0000000421217c36 */ /* 0x000fe40008000000 */
[----:B0-----:R-:W-:-:S08]  /*0a90*/  IMAD.SHL.U32 R35, R35, 0x4, RZ ;  /* 0x0000000423237824 */ /* 0x001fd000078e00ff */
        /* <DEDUP_REMOVED lines=9> */
[----:B------:R-:W-:Y:S02]  /*0b30*/  IMAD R38, R0, 0x4, R35 ;  /* 0x0000000400267824 */ /* 0x000fe400078e0223 */
[----:B--2---:R0:W-:Y:S10]  /*0b40*/  STS.128 [R32], R4 ;  /* 0x0000000420007388 */ /* 0x0041f40000000c00 */
        /* <DEDUP_REMOVED lines=22> */
.L_x_907:
[----:B------:R-:W-:Y:S05]  /*0cb0*/  BSYNC.RECONVERGENT B1 ;  /* 0x0000000000017941 */ /* 0x000fea0003800200 */
.L_x_906:
[----:B------:R-:W-:Y:S05]  /*0cc0*/  @!P1 BRA `(.L_x_905) ;  /* 0x0000000000d49947 */ /* 0x000fea0003800000 */
[----:B------:R-:W2:Y:S01]  /*0cd0*/  S2UR UR6, SR_CgaCtaId ;  /* 0x00000000000679c3 */ /* 0x000ea20000008800 */
[----:B------:R-:W-:Y:S01]  /*0ce0*/  UMOV UR5, 0x400 ;  /* 0x0000040000057882 */ /* 0x000fe20000000000 */
[C---:B------:R-:W-:Y:S01]  /*0cf0*/  IMAD.SHL.U32 R52, R38.reuse, 0x2, RZ ;  /* 0x0000000226347824 */ /* 0x040fe200078e00ff */
[----:B------:R-:W-:Y:S01]  /*0d00*/  UIADD3 UR5, UPT, UPT, UR5, 0x2100, URZ ;  /* 0x0000210005057890 */ /* 0x000fe2000fffe0ff */
[----:B------:R-:W-:-:S04]  /*0d10*/  IMAD.IADD R50, R38, 0x1, R35 ;  /* 0x0000000126327824 */ /* 0x000fc800078e0223 */
[----:B------:R-:W3:Y:S01]  /*0d20*/  LDC R41, c[0x0][0x360] ;  /* 0x0000d800ff297b82 */ /* 0x000ee20000000800 */
[----:B--2---:R-:W-:-:S06]  /*0d30*/  ULEA UR5, UR6, UR5, 0x18 ;  /* 0x0000000506057291 */ /* 0x004fcc000f8ec0ff */
[----:B------:R-:W-:Y:S01]  /*0d40*/  LEA R40, R38, UR5, 0x2 ;  /* 0x0000000526287c11 */ /* 0x000fe2000f8e10ff */
[C---:B---3--:R-:W-:Y:S02]  /*0d50*/  IMAD R39, R41.reuse, 0xc, R38 ;  /* 0x0000000c29277824 */ /* 0x048fe400078e0226 */
[C---:B------:R-:W-:Y:S02]  /*0d60*/  IMAD R44, R41.reuse, 0x18, R52 ;  /* 0x00000018292c7824 */ /* 0x040fe400078e0234 */
[C---:B------:R-:W-:Y:S02]  /*0d70*/  IMAD R46, R41.reuse, 0x8, R38 ;  /* 0x00000008292e7824 */ /* 0x040fe400078e0226 */
[C-C-:B------:R-:W-:Y:S02]  /*0d80*/  IMAD R48, R41.reuse, 0x10, R52.reuse ;  /* 0x0000001029307824 */ /* 0x140fe400078e0234 */
[----:B------:R-:W-:-:S07]  /*0d90*/  IMAD R42, R41, 0x8, R52 ;  /* 0x00000008292a7824 */ /* 0x000fce00078e0234 */
.L_x_908:
[----:B-12---:R-:W1:Y:S01]  /*0da0*/  LDC.64 R12, c[0x0][0x390] ;  /* 0x0000e400ff0c7b82 */ /* 0x006e620000000a00 */
[----:B0-----:R-:W-:Y:S02]  /*0db0*/  LOP3.LUT R4, R52, 0x1c0, RZ, 0xc0, !PT ;  /* 0x000001c034047812 */ /* 0x001fe400078ec0ff */
[----:B------:R-:W-:Y:S02]  /*0dc0*/  LOP3.LUT R5, R38, 0x1c, RZ, 0xc0, !PT ;  /* 0x0000001c26057812 */ /* 0x000fe400078ec0ff */
[----:B------:R-:W-:Y:S02]  /*0dd0*/  LOP3.LUT R6, R42, 0x1c0, RZ, 0xc0, !PT ;  /* 0x000001c02a067812 */ /* 0x000fe400078ec0ff */
[----:B------:R-:W-:Y:S02]  /*0de0*/  IADD3 R5, PT, PT, R4, R33, R5 ;  /* 0x0000002104057210 */ /* 0x000fe40007ffe005 */
[----:B------:R-:W-:-:S04]  /*0df0*/  LOP3.LUT R7, R50, 0x1c, RZ, 0xc0, !PT ;  /* 0x0000001c32077812 */ /* 0x000fc800078ec0ff */
[----:B------:R-:W-:Y:S01]  /*0e00*/  IADD3 R9, PT, PT, R6, R33, R7 ;  /* 0x0000002106097210 */ /* 0x000fe20007ffe007 */
[----:B-1----:R-:W-:-:S06]  /*0e10*/  IMAD.WIDE.U32 R4, R5, 0x4, R12 ;  /* 0x0000000405047825 */ /* 0x002fcc00078e000c */
        /* <DEDUP_REMOVED lines=8> */
[----:B------:R-:W-:-:S03]  /*0ea0*/  IMAD R43, R41, 0x10, R40 ;  /* 0x00000010292b7824 */ /* 0x000fc600078e0228 */
[----:B------:R-:W-:Y:S01]  /*0eb0*/  IADD3 R45, PT, PT, R36, R33, R14 ;  /* 0x00000021242d7210 */ /* 0x000fe20007ffe00e */
[----:B------:R-:W-:-:S04]  /*0ec0*/  IMAD.WIDE.U32 R36, R15, 0x4, R12 ;  /* 0x000000040f247825 */ /* 0x000fc800078e000c */
[----:B------:R-:W-:-:S06]  /*0ed0*/  IMAD.WIDE.U32 R12, R45, 0x4, R12 ;  /* 0x000000042d0c7825 */ /* 0x000fcc00078e000c */
[----:B------:R-:W4:Y:S04]  /*0ee0*/  LDG.E.128.CONSTANT R12, desc[UR10][R12.64] ;  /* 0x0000000a0c0c7981 */ /* 0x000f28000c1e9d00 */
[----:B--2---:R0:W-:Y:S01]  /*0ef0*/  STS.128 [R40], R4 ;  /* 0x0000000428007388 */ /* 0x0041e20000000c00 */
[----:B------:R-:W-:-:S03]  /*0f00*/  IADD3 R38, PT, PT, R35, R38, R35 ;  /* 0x0000002623267210 */ /* 0x000fc60007ffe023 */
[----:B---3--:R1:W-:Y:S04]  /*0f10*/  STS.128 [R43], R8 ;  /* 0x000000082b007388 */ /* 0x0083e80000000c00 */
[----:B0-----:R-:W2:Y:S01]  /*0f20*/  LDG.E.128.CONSTANT R4, desc[UR10][R36.64] ;  /* 0x0000000a24047981 */ /* 0x001ea2000c1e9d00 */
[----:B------:R-:W-:Y:S01]  /*0f30*/  IADD3 R38, PT, PT, R35, R38, R35 ;  /* 0x0000002623267210 */ /* 0x000fe20007ffe023 */
[C-C-:B-1----:R-:W-:Y:S02]  /*0f40*/  IMAD R8, R41.reuse, 0x20, R40.reuse ;  /* 0x0000002029087824 */ /* 0x142fe400078e0228 */
[C---:B------:R-:W-:Y:S01]  /*0f50*/  IMAD R9, R41.reuse, 0x30, R40 ;  /* 0x0000003029097824 */ /* 0x040fe200078e0228 */
[----:B------:R-:W-:Y:S01]  /*0f60*/  ISETP.GE.U32.AND P0, PT, R38, 0x100, PT ;  /* 0x000001002600780c */ /* 0x000fe20003f06070 */
[----:B------:R-:W-:-:S02]  /*0f70*/  IMAD R39, R41, 0x10, R39 ;  /* 0x0000001029277824 */ /* 0x000fc400078e0227 */
        /* <DEDUP_REMOVED lines=8> */
[----:B----4-:R2:W-:Y:S01]  /*1000*/  STS.128 [R9], R12 ;  /* 0x0000000c09007388 */ /* 0x0105e20000000c00 */
[----:B------:R-:W-:Y:S05]  /*1010*/  @!P0 BRA `(.L_x_908) ;  /* 0xfffffffc00608947 */ /* 0x000fea000383ffff */
.L_x_905:
[----:B------:R-:W-:Y:S05]  /*1020*/  BSYNC.RECONVERGENT B0 ;  /* 0x0000000000007941 */ /* 0x000fea0003800200 */
.L_x_904:
[----:B------:R-:W3:Y:S01]  /*1030*/  S2UR UR6, SR_CgaCtaId ;  /* 0x00000000000679c3 */ /* 0x000ee20000008800 */
[----:B-12---:R-:W-:Y:S01]  /*1040*/  IMAD.SHL.U32 R8, R0, 0x4, RZ ;  /* 0x0000000400087824 */ /* 0x006fe200078e00ff */
[----:B------:R-:W-:Y:S01]  /*1050*/  BSSY.RECONVERGENT B0, `(.L_x_909) ;  /* 0x0000015000007945 */ /* 0x000fe20003800200 */
[----:B------:R-:W-:Y:S01]  /*1060*/  SHF.R.U32.HI R10, RZ, 0x4, R0 ;  /* 0x00000004ff0a7819 */ /* 0x000fe20000011600 */
[----:B------:R-:W-:Y:S01]  /*1070*/  UMOV UR5, 0x400 ;  /* 0x0000040000057882 */ /* 0x000fe20000000000 */
[----:B------:R-:W-:Y:S02]  /*1080*/  LEA R13, R34, UR4, 0x6 ;  /* 0x00000004220d7c11 */ /* 0x000fe4000f8e30ff */
[----:B------:R-:W-:Y:S01]  /*1090*/  LOP3.LUT R11, R8, 0x3c, RZ, 0xc0, !PT ;  /* 0x0000003c080b7812 */ /* 0x000fe200078ec0ff */
[----:B---3--:R-:W-:-:S12]  /*10a0*/  ULEA UR8, UR6, UR5, 0x18 ;  /* 0x0000000506087291 */ /* 0x008fd8000f8ec0ff */
.L_x_910:
[----:B01----:R-:W0:Y:S01]  /*10b0*/  LDC.64 R4, c[0x0][0x398] ;  /* 0x0000e600ff047b82 */ /* 0x003e220000000a00 */
[----:B------:R-:W-:-:S04]  /*10c0*/  IMAD.IADD R6, R13, 0x1, R10 ;  /* 0x000000010d067824 */ /* 0x000fc800078e020a */
[----:B------:R-:W-:-:S04]  /*10d0*/  IMAD R7, R6, 0x40, R11 ;  /* 0x0000004006077824 */ /* 0x000fc800078e020b */
        /* <DEDUP_REMOVED lines=13> */
.L_x_909:
[----:B------:R-:W-:Y:S01]  /*11b0*/  BAR.SYNC.DEFER_BLOCKING 0x0 ;  /* 0x0000000000007b1d */ /* 0x000fe20000010000 */
[--C-:B-1----:R-:W-:Y:S01]  /*11c0*/  SHF.R.U32.HI R4, RZ, 0x3, R0.reuse ;  /* 0x00000003ff047819 */ /* 0x102fe20000011600 */
[----:B------:R-:W-:Y:S01]  /*11d0*/  IMAD.U32 R5, RZ, RZ, UR8 ;  /* 0x00000008ff057e24 */ /* 0x000fe2000f8e00ff */
[----:B------:R-:W-:Y:S01]  /*11e0*/  UIADD3 UR5, UPT, UPT, UR5, 0x2100, URZ ;  /* 0x0000210005057890 */ /* 0x000fe2000fffe0ff */
[C---:B------:R-:W-:Y:S01]  /*11f0*/  IMAD.SHL.U32 R6, R0.reuse, 0x20, RZ ;  /* 0x0000002000067824 */ /* 0x040fe200078e00ff */
[----:B------:R-:W-:Y:S01]  /*1200*/  LOP3.LUT R7, R0, 0xf, RZ, 0xc0, !PT ;  /* 0x0000000f00077812 */ /* 0x000fe200078ec0ff */
[----:B------:R-:W-:Y:S01]  /*1210*/  IMAD R4, R4, 0x84, R5 ;  /* 0x0000008404047824 */ /* 0x000fe200078e0205 */
[----:B------:R-:W-:Y:S01]  /*1220*/  LOP3.LUT R5, R8, 0x7c, RZ, 0xc0, !PT ;  /* 0x0000007c08057812 */ /* 0x000fe200078ec0ff */
[----:B------:R-:W-:Y:S01]  /*1230*/  ULEA UR5, UR6, UR5, 0x18 ;  /* 0x0000000506057291 */ /* 0x000fe2000f8ec0ff */
[C---:B------:R-:W-:Y:S01]  /*1240*/  VIADD R12, R0.reuse, 0x1 ;  /* 0x00000001000c7836 */ /* 0x040fe20000000000 */
[C-C-:B------:R-:W-:Y:S01]  /*1250*/  LOP3.LUT R13, R7.reuse, 0x10, R0.reuse, 0xf8, !PT ;  /* 0x00000010070d7812 */ /* 0x140fe200078ef800 */
[----:B------:R-:W-:Y:S01]  /*1260*/  VIADD R14, R0, 0x3 ;  /* 0x00000003000e7836 */ /* 0x000fe20000000000 */
[----:B------:R-:W-:Y:S01]  /*1270*/  LOP3.LUT R39, R7, 0x10, R0, 0xf4, !PT ;  /* 0x0000001007277812 */ /* 0x000fe200078ef400 */
[----:B------:R-:W-:Y:S01]  /*1280*/  IMAD.IADD R4, R4, 0x1, R5 ;  /* 0x0000000104047824 */ /* 0x000fe200078e0205 */
[----:B------:R-:W-:Y:S01]  /*1290*/  LOP3.LUT R5, R0, 0x10, RZ, 0xc0, !PT ;  /* 0x0000001000057812 */ /* 0x000fe200078ec0ff */
[----:B------:R-:W-:Y:S01]  /*12a0*/  UMOV UR4, 0x400 ;  /* 0x0000040000047882 */ /* 0x000fe20000000000 */
[----:B------:R-:W-:Y:S01]  /*12b0*/  LOP3.LUT R43, R12, 0xf, RZ, 0xc0, !PT ;  /* 0x0000000f0c2b7812 */ /* 0x000fe200078ec0ff */
[----:B------:R-:W-:Y:S01]  /*12c0*/  VIADD R12, R0, 0x2 ;  /* 0x00000002000c7836 */ /* 0x000fe20000000000 */
[----:B------:R-:W-:Y:S01]  /*12d0*/  LOP3.LUT R5, R5, 0xe0, R6, 0xf8, !PT ;  /* 0x000000e005057812 */ /* 0x000fe200078ef806 */
[----:B------:R-:W-:Y:S01]  /*12e0*/  UIADD3 UR4, UPT, UPT, UR4, 0x2500, URZ ;  /* 0x0000250004047890 */ /* 0x000fe2000fffe0ff */
[--C-:B------:R-:W-:Y:S01]  /*12f0*/  LOP3.LUT R15, R43, 0x10, R0.reuse, 0xf8, !PT ;  /* 0x000000102b0f7812 */ /* 0x100fe200078ef800 */
[----:B------:R-:W-:Y:S01]  /*1300*/  UPLOP3.LUT UP0, UPT, UPT, UPT, UPT, 0x40, 0x4 ;  /* 0x000000000004789c */ /* 0x000fe20003f0e870 */
[C---:B------:R-:W-:Y:S01]  /*1310*/  LOP3.LUT R6, R5.reuse, 0xf, R0, 0xf8, !PT ;  /* 0x0000000f05067812 */ /* 0x040fe200078ef800 */
[----:B------:R-:W-:Y:S01]  /*1320*/  ULEA UR6, UR6, UR4, 0x18 ;  /* 0x0000000406067291 */ /* 0x000fe2000f8ec0ff */
[----:B------:R-:W0:Y:S01]  /*1330*/  LDS R4, [R4] ;  /* 0x0000000004047984 */ /* 0x000e220000000800 */
[----:B------:R-:W-:Y:S01]  /*1340*/  LOP3.LUT R45, R12, 0xf, RZ, 0xc0, !PT ;  /* 0x0000000f0c2d7812 */ /* 0x000fe200078ec0ff */
[----:B------:R-:W-:Y:S01]  /*1350*/  UMOV UR4, 0x20 ;  /* 0x0000002000047882 */ /* 0x000fe20000000000 */
[----:B------:R-:W-:Y:S01]  /*1360*/  LEA R6, R6, UR5, 0x2 ;  /* 0x0000000506067c11 */ /* 0x000fe2000f8e10ff */
[----:B------:R-:W-:Y:S01]  /*1370*/  LDS R11, [R3] ;  /* 0x00000000030b7984 */ /* 0x000fe20000000800 */
[----:B------:R-:W-:-:S02]  /*1380*/  LOP3.LUT R12, R5, R45, RZ, 0xfc, !PT ;  /* 0x0000002d050c7212 */ /* 0x000fc400078efcff */
[----:B------:R-:W-:Y:S01]  /*1390*/  LOP3.LUT R47, R14, 0xf, RZ, 0xc0, !PT ;  /* 0x0000000f0e2f7812 */ /* 0x000fe200078ec0ff */
[----:B------:R-:W-:Y:S01]  /*13a0*/  LDS R10, [R6] ;  /* 0x00000000060a7984 */ /* 0x000fe20000000800 */
[----:B------:R-:W-:Y:S02]  /*13b0*/  LEA R12, R12, UR5, 0x2 ;  /* 0x000000050c0c7c11 */ /* 0x000fe4000f8e10ff */
[--C-:B------:R-:W-:Y:S01]  /*13c0*/  LOP3.LUT R43, R43, 0x10, R0.reuse, 0xf4, !PT ;  /* 0x000000102b2b7812 */ /* 0x100fe200078ef400 */
[----:B------:R-:W-:Y:S01]  /*13d0*/  LDS R6, [R30] ;  /* 0x000000001e067984 */ /* 0x000fe20000000800 */
[C-C-:B------:R-:W-:Y:S02]  /*13e0*/  LOP3.LUT R35, R45.reuse, 0x10, R0.reuse, 0xf8, !PT ;  /* 0x000000102d237812 */ /* 0x140fe400078ef800 */
[--C-:B------:R-:W-:Y:S01]  /*13f0*/  LOP3.LUT R45, R45, 0x10, R0.reuse, 0xf4, !PT ;  /* 0x000000102d2d7812 */ /* 0x100fe200078ef400 */
[----:B------:R-:W-:Y:S01]  /*1400*/  LDS R14, [R16] ;  /* 0x00000000100e7984 */ /* 0x000fe20000000800 */
[----:B------:R-:W-:-:S03]  /*1410*/  LOP3.LUT R37, R47, 0x10, R0, 0xf8, !PT ;  /* 0x000000102f257812 */ /* 0x000fc600078ef800 */
[----:B------:R-:W-:Y:S04]  /*1420*/  LDS R38, [R17] ;  /* 0x0000000011267984 */ /* 0x000fe80000000800 */
[----:B0-----:R-:W0:Y:S04]  /*1430*/  SHFL.IDX PT, R13, R4, R13, 0x1f ;  /* 0x00001f0d040d7589 */ /* 0x001e2800000e0000 */
[----:B------:R-:W1:Y:S04]  /*1440*/  SHFL.IDX PT, R15, R4, R15, 0x1f ;  /* 0x00001f0f040f7589 */ /* 0x000e6800000e0000 */
[----:B------:R-:W2:Y:S04]  /*1450*/  SHFL.IDX PT, R41, R4, R39, 0x1f ;  /* 0x00001f2704297589 */ /* 0x000ea800000e0000 */
[----:B------:R-:W3:Y:S04]  /*1460*/  SHFL.IDX PT, R43, R4, R43, 0x1f ;  /* 0x00001f2b042b7589 */ /* 0x000ee800000e0000 */
[----:B------:R-:W-:Y:S04]  /*1470*/  SHFL.IDX PT, R35, R4, R35, 0x1f ;  /* 0x00001f2304237589 */ /* 0x000fe800000e0000 */
[----:B------:R-:W4:Y:S01]  /*1480*/  SHFL.IDX PT, R45, R4, R45, 0x1f ;  /* 0x00001f2d042d7589 */ /* 0x000f2200000e0000 */
[----:B0-----:R-:W-:Y:S01]  /*1490*/  IMAD R36, R10, R13, RZ ;  /* 0x0000000d0a247224 */ /* 0x001fe200078e02ff */
[----:B------:R-:W-:Y:S01]  /*14a0*/  LOP3.LUT R10, R5, R47, RZ, 0xfc, !PT ;  /* 0x0000002f050a7212 */ /* 0x000fe200078efcff */
[----:B------:R-:W-:Y:S01]  /*14b0*/  VIADD R13, R0, 0x4 ;  /* 0x00000004000d7836 */ /* 0x000fe20000000000 */
[----:B------:R-:W-:Y:S01]  /*14c0*/  LOP3.LUT R47, R47, 0x10, R0, 0xf4, !PT ;  /* 0x000000102f2f7812 */ /* 0x000fe200078ef400 */
[----:B-1----:R-:W-:Y:S01]  /*14d0*/  IMAD R36, R11, R15, R36 ;  /* 0x0000000f0b247224 */ /* 0x002fe200078e0224 */
[----:B------:R-:W-:Y:S02]  /*14e0*/  SHFL.IDX PT, R37, R4, R37, 0x1f ;  /* 0x00001f2504257589 */ /* 0x000fe400000e0000 */
[----:B------:R-:W-:Y:S01]  /*14f0*/  LOP3.LUT R11, R13, 0xf, RZ, 0xc0, !PT ;  /* 0x0000000f0d0b7812 */ /* 0x000fe200078ec0ff */
[----:B--2---:R-:W-:Y:S01]  /*1500*/  IMAD R41, R6, R41, RZ ;  /* 0x0000002906297224 */ /* 0x004fe200078e02ff */
[----:B------:R-:W0:Y:S01]  /*1510*/  LDS R15, [R12] ;  /* 0x000000000c0f7984 */ /* 0x000e220000000800 */
[----:B------:R-:W-:Y:S01]  /*1520*/  LEA R13, R10, UR5, 0x2 ;  /* 0x000000050a0d7c11 */ /* 0x000fe2000f8e10ff */
[----:B------:R-:W-:Y:S01]  /*1530*/  VIADD R6, R0, 0x5 ;  /* 0x0000000500067836 */ /* 0x000fe20000000000 */
[----:B------:R-:W-:Y:S01]  /*1540*/  LOP3.LUT R10, R5, R11, RZ, 0xfc, !PT ;  /* 0x0000000b050a7212 */ /* 0x000fe200078efcff */
[----:B------:R-:W-:Y:S01]  /*1550*/  SHFL.IDX PT, R47, R4, R47, 0x1f ;  /* 0x00001f2f042f7589 */ /* 0x000fe200000e0000 */
[----:B------:R-:W-:Y:S01]  /*1560*/  LOP3.LUT R39, R11, 0x10, R0, 0xf8, !PT ;  /* 0x000000100b277812 */ /* 0x000fe200078ef800 */
[----:B---3--:R-:W-:Y:S01]  /*1570*/  IMAD R41, R14, R43, R41 ;  /* 0x0000002b0e297224 */ /* 0x008fe200078e0229 */
[----:B------:R-:W-:Y:S01]  /*1580*/  LEA R33, R10, UR5, 0x2 ;  /* 0x000000050a217c11 */ /* 0x000fe2000f8e10ff */
[----:B------:R-:W1:Y:S01]  /*1590*/  LDS R13, [R13] ;  /* 0x000000000d0d7984 */ /* 0x000e620000000800 */
[----:B------:R-:W-:-:S02]  /*15a0*/  VIADD R14, R0, 0x6 ;  /* 0x00000006000e7836 */ /* 0x000fc40000000000 */
[----:B----4-:R-:W-:Y:S01]  /*15b0*/  IMAD R41, R38, R45, R41 ;  /* 0x0000002d26297224 */ /* 0x010fe200078e0229 */
[----:B------:R-:W2:Y:S02]  /*15c0*/  LDS R10, [R18] ;  /* 0x00000000120a7984 */ /* 0x000ea40000000800 */
[----:B------:R-:W-:Y:S02]  /*15d0*/  LOP3.LUT R43, R14, 0xf, RZ, 0xc0, !PT ;  /* 0x0000000f0e2b7812 */ /* 0x000fe400078ec0ff */
[----:B------:R3:W-:Y:S02]  /*15e0*/  LDS R12, [R33] ;  /* 0x00000000210c7984 */ /* 0x0007e40000000800 */
[----:B------:R-:W-:Y:S02]  /*15f0*/  LOP3.LUT R14, R5, R43, RZ, 0xfc, !PT ;  /* 0x0000002b050e7212 */ /* 0x000fe400078efcff */
[----:B------:R-:W4:Y:S01]  /*1600*/  SHFL.IDX PT, R39, R4, R39, 0x1f ;  /* 0x00001f2704277589 */ /* 0x000f2200000e0000 */
[----:B---3--:R-:W-:-:S04]  /*1610*/  LOP3.LUT R33, R6, 0xf, RZ, 0xc0, !PT ;  /* 0x0000000f06217812 */ /* 0x008fc800078ec0ff */
[----:B------:R-:W-:-:S04]  /*1620*/  LOP3.LUT R6, R5, R33, RZ, 0xfc, !PT ;  /* 0x0000002105067212 */ /* 0x000fc800078efcff */
[----:B------:R-:W-:Y:S01]  /*1630*/  LEA R6, R6, UR5, 0x2 ;  /* 0x0000000506067c11 */ /* 0x000fe2000f8e10ff */
[----:B0-----:R-:W-:Y:S02]  /*1640*/  IMAD R36, R15, R35, R36 ;  /* 0x000000230f247224 */ /* 0x001fe400078e0224 */
[----:B------:R-:W-:-:S05]  /*1650*/  VIADD R15, R0, 0x7 ;  /* 0x00000007000f7836 */ /* 0x000fca0000000000 */
[----:B------:R-:W-:Y:S01]  /*1660*/  LOP3.LUT R45, R15, 0xf, RZ, 0xc0, !PT ;  /* 0x0000000f0f2d7812 */ /* 0x000fe200078ec0ff */
[----:B-1----:R-:W-:Y:S01]  /*1670*/  IMAD R37, R13, R37, R36 ;  /* 0x000000250d257224 */ /* 0x002fe200078e0224 */
[----:B------:R-:W-:Y:S01]  /*1680*/  LEA R15, R14, UR5, 0x2 ;  /* 0x000000050e0f7c11 */ /* 0x000fe2000f8e10ff */
[----:B------:R-:W-:Y:S01]  /*1690*/  LDS R13, [R19] ;  /* 0x00000000130d7984 */ /* 0x000fe20000000800 */
[--C-:B------:R-:W-:Y:S01]  /*16a0*/  LOP3.LUT R35, R45, 0x10, R0.reuse, 0xf8, !PT ;  /* 0x000000102d237812 */ /* 0x100fe200078ef800 */
[----:B--2---:R-:W-:Y:S01]  /*16b0*/  IMAD R38, R10, R47, R41 ;  /* 0x0000002f0a267224 */ /* 0x004fe200078e0229 */
[----:B------:R-:W-:Y:S01]  /*16c0*/  LOP3.LUT R10, R5, R45, RZ, 0xfc, !PT ;  /* 0x0000002d050a7212 */ /* 0x000fe200078efcff */
[----:B------:R-:W-:Y:S01]  /*16d0*/  LDS R14, [R6] ;  /* 0x00000000060e7984 */ /* 0x000fe20000000800 */
[--C-:B------:R-:W-:Y:S01]  /*16e0*/  LOP3.LUT R41, R33, 0x10, R0.reuse, 0xf4, !PT ;  /* 0x0000001021297812 */ /* 0x100fe200078ef400 */
[----:B----4-:R-:W-:Y:S01]  /*16f0*/  IMAD R37, R12, R39, R37 ;  /* 0x000000270c257224 */ /* 0x010fe200078e0225 */
[----:B------:R-:W-:Y:S01]  /*1700*/  LOP3.LUT R39, R11, 0x10, R0, 0xf4, !PT ;  /* 0x000000100b277812 */ /* 0x000fe200078ef400 */
[----:B------:R-:W-:Y:S01]  /*1710*/  LDS R36, [R20] ;  /* 0x0000000014247984 */ /* 0x000fe20000000800 */
[----:B------:R-:W-:-:S02]  /*1720*/  LEA R10, R10, UR5, 0x2 ;  /* 0x000000050a0a7c11 */ /* 0x000fc4000f8e10ff */
[--C-:B------:R-:W-:Y:S01]  /*1730*/  LOP3.LUT R11, R33, 0x10, R0.reuse, 0xf8, !PT ;  /* 0x00000010210b7812 */ /* 0x100fe200078ef800 */
[----:B------:R-:W-:Y:S01]  /*1740*/  LDS R15, [R15] ;  /* 0x000000000f0f7984 */ /* 0x000fe20000000800 */
[C-C-:B------:R-:W-:Y:S02]  /*1750*/  LOP3.LUT R33, R43.reuse, 0x10, R0.reuse, 0xf8, !PT ;  /* 0x000000102b217812 */ /* 0x140fe400078ef800 */
[----:B------:R-:W-:Y:S01]  /*1760*/  LOP3.LUT R43, R43, 0x10, R0, 0xf4, !PT ;  /* 0x000000102b2b7812 */ /* 0x000fe200078ef400 */
[----:B------:R-:W-:Y:S04]  /*1770*/  LDS R12, [R21] ;  /* 0x00000000150c7984 */ /* 0x000fe80000000800 */
[----:B------:R-:W-:Y:S04]  /*1780*/  LDS R10, [R10] ;  /* 0x000000000a0a7984 */ /* 0x000fe80000000800 */
[----:B------:R-:W0:Y:S04]  /*1790*/  SHFL.IDX PT, R11, R4, R11, 0x1f ;  /* 0x00001f0b040b7589 */ /* 0x000e2800000e0000 */
[----:B------:R-:W1:Y:S04]  /*17a0*/  SHFL.IDX PT, R39, R4, R39, 0x1f ;  /* 0x00001f2704277589 */ /* 0x000e6800000e0000 */
[----:B------:R-:W2:Y:S04]  /*17b0*/  SHFL.IDX PT, R41, R4, R41, 0x1f ;  /* 0x00001f2904297589 */ /* 0x000ea800000e0000 */
[----:B------:R-:W3:Y:S04]  /*17c0*/  SHFL.IDX PT, R33, R4, R33, 0x1f ;  /* 0x00001f2104217589 */ /* 0x000ee800000e0000 */
[----:B------:R-:W4:Y:S04]  /*17d0*/  SHFL.IDX PT, R43, R4, R43, 0x1f ;  /* 0x00001f2b042b7589 */ /* 0x000f2800000e0000 */
[----:B------:R-:W5:Y:S01]  /*17e0*/  SHFL.IDX PT, R35, R4, R35, 0x1f ;  /* 0x00001f2304237589 */ /* 0x000f6200000e0000 */
[----:B0-----:R-:W-:-:S03]  /*17f0*/  IMAD R14, R14, R11, R37 ;  /* 0x0000000b0e0e7224 */ /* 0x001fc600078e0225 */
[----:B------:R-:W-:Y:S01]  /*1800*/  LDS R6, [R22] ;  /* 0x0000000016067984 */ /* 0x000fe20000000800 */
[----:B------:R-:W-:Y:S02]  /*1810*/  VIADD R11, R0, 0x9 ;  /* 0x00000009000b7836 */ /* 0x000fe40000000000 */
[----:B-1----:R-:W-:Y:S01]  /*1820*/  IMAD R13, R13, R39, R38 ;  /* 0x000000270d0d7224 */ /* 0x002fe200078e0226 */
[----:B------:R-:W-:Y:S01]  /*1830*/  LOP3.LUT R39, R45, 0x10, R0, 0xf4, !PT ;  /* 0x000000102d277812 */ /* 0x000fe200078ef400 */
[----:B------:R-:W-:Y:S01]  /*1840*/  LDS R38, [R25] ;  /* 0x0000000019267984 */ /* 0x000fe20000000800 */
[----:B------:R-:W-:Y:S01]  /*1850*/  LOP3.LUT R47, R11, 0xf, RZ, 0xc0, !PT ;  /* 0x0000000f0b2f7812 */ /* 0x000fe200078ec0ff */
[----:B--2---:R-:W-:Y:S01]  /*1860*/  IMAD R13, R36, R41, R13 ;  /* 0x00000029240d7224 */ /* 0x004fe200078e020d */
[----:B------:R-:W-:Y:S02]  /*1870*/  LOP3.LUT R11, R5, 0x8, R7, 0xf6, !PT ;  /* 0x00000008050b7812 */ /* 0x000fe400078ef607 */
[----:B------:R-:W0:Y:S01]  /*1880*/  SHFL.IDX PT, R39, R4, R39, 0x1f ;  /* 0x00001f2704277589 */ /* 0x000e2200000e0000 */
[----:B---3--:R-:W-:Y:S01]  /*1890*/  IMAD R15, R15, R33, R14 ;  /* 0x000000210f0f7224 */ /* 0x008fe200078e020e */
[----:B------:R-:W-:-:S02]  /*18a0*/  LEA R14, R11, UR5, 0x2 ;  /* 0x000000050b0e7c11 */ /* 0x000fc4000f8e10ff */
[----:B------:R-:W-:Y:S01]  /*18b0*/  LOP3.LUT R45, R7, 0x8, RZ, 0x3c, !PT ;  /* 0x00000008072d7812 */ /* 0x000fe200078e3cff */
[----:B----4-:R-:W-:Y:S01]  /*18c0*/  IMAD R43, R12, R43, R13 ;  /* 0x0000002b0c2b7224 */ /* 0x010fe200078e020d */
[--C-:B------:R-:W-:Y:S01]  /*18d0*/  LOP3.LUT R37, R47, 0x10, R0.reuse, 0xf8, !PT ;  /* 0x000000102f257812 */ /* 0x100fe200078ef800 */
[----:B------:R-:W-:Y:S01]  /*18e0*/  VIADD R12, R0, 0xa ;  /* 0x0000000a000c7836 */ /* 0x000fe20000000000 */
[C-C-:B------:R-:W-:Y:S01]  /*18f0*/  LOP3.LUT R7, R45.reuse, 0x10, R0.reuse, 0xf8, !PT ;  /* 0x000000102d077812 */ /* 0x140fe200078ef800 */
[----:B-----5:R-:W-:Y:S01]  /*1900*/  IMAD R10, R10, R35, R15 ;  /* 0x000000230a0a7224 */ /* 0x020fe200078e020f */
[--C-:B------:R-:W-:Y:S01]  /*1910*/  LOP3.LUT R45, R45, 0x10, R0.reuse, 0xf4, !PT ;  /* 0x000000102d2d7812 */ /* 0x100fe200078ef400 */
[----:B------:R1:W-:Y:S01]  /*1920*/  LDS R15, [R14] ;  /* 0x000000000e0f7984 */ /* 0x0003e20000000800 */
[----:B------:R-:W-:Y:S01]  /*1930*/  LOP3.LUT R49, R12, 0xf, RZ, 0xc0, !PT ;  /* 0x0000000f0c317812 */ /* 0x000fe200078ec0ff */
[----:B------:R-:W-:Y:S01]  /*1940*/  VIADD R13, R0, 0xb ;  /* 0x0000000b000d7836 */ /* 0x000fe20000000000 */
[----:B------:R-:W-:Y:S01]  /*1950*/  LOP3.LUT R12, R5, R47, RZ, 0xfc, !PT ;  /* 0x0000002f050c7212 */ /* 0x000fe200078efcff */
[----:B------:R-:W2:Y:S01]  /*1960*/  SHFL.IDX PT, R7, R4, R7, 0x1f ;  /* 0x00001f0704077589 */ /* 0x000ea200000e0000 */
[----:B------:R-:W-:-:S02]  /*1970*/  LOP3.LUT R47, R47, 0x10, R0, 0xf4, !PT ;  /* 0x000000102f2f7812 */ /* 0x000fc400078ef400 */
[----:B------:R-:W-:Y:S01]  /*1980*/  LEA R33, R12, UR5, 0x2 ;  /* 0x000000050c217c11 */ /* 0x000fe2000f8e10ff */
[----:B------:R-:W-:Y:S01]  /*1990*/  SHFL.IDX PT, R37, R4, R37, 0x1f ;  /* 0x00001f2504257589 */ /* 0x000fe200000e0000 */
[----:B------:R-:W-:Y:S01]  /*19a0*/  LOP3.LUT R11, R13, 0xf, RZ, 0xc0, !PT ;  /* 0x0000000f0d0b7812 */ /* 0x000fe200078ec0ff */
[----:B-1----:R-:W-:Y:S01]  /*19b0*/  VIADD R14, R0, 0xe ;  /* 0x0000000e000e7836 */ /* 0x002fe20000000000 */
[C---:B------:R-:W-:Y:S01]  /*19c0*/  LOP3.LUT R13, R5.reuse, R49, RZ, 0xfc, !PT ;  /* 0x00000031050d7212 */ /* 0x040fe200078efcff */
[----:B------:R-:W-:Y:S01]  /*19d0*/  LDS R12, [R23] ;  /* 0x00000000170c7984 */ /* 0x000fe20000000800 */
[----:B------:R-:W-:Y:S02]  /*19e0*/  LOP3.LUT R36, R5, R11, RZ, 0xfc, !PT ;  /* 0x0000000b05247212 */ /* 0x000fe400078efcff */
[----:B------:R-:W-:Y:S01]  /*19f0*/  LEA R35, R13, UR5, 0x2 ;  /* 0x000000050d237c11 */ /* 0x000fe2000f8e10ff */
[----:B------:R-:W1:Y:S01]  /*1a00*/  LDS R33, [R33] ;  /* 0x0000000021217984 */ /* 0x000e620000000800 */
[----:B------:R-:W-:Y:S01]  /*1a10*/  LEA R36, R36, UR5, 0x2 ;  /* 0x0000000524247c11 */ /* 0x000fe2000f8e10ff */
[----:B0-----:R-:W-:-:S02]  /*1a20*/  IMAD R43, R6, R39, R43 ;  /* 0x00000027062b7224 */ /* 0x001fc400078e022b */
[----:B------:R-:W-:Y:S01]  /*1a30*/  LDS R13, [R24] ;  /* 0x00000000180d7984 */ /* 0x000fe20000000800 */
[C-C-:B------:R-:W-:Y:S02]  /*1a40*/  LOP3.LUT R39, R49.reuse, 0x10, R0.reuse, 0xf8, !PT ;  /* 0x0000001031277812 */ /* 0x140fe400078ef800 */
[--C-:B------:R-:W-:Y:S01]  /*1a50*/  LOP3.LUT R49, R49, 0x10, R0.reuse, 0xf4, !PT ;  /* 0x0000001031317812 */ /* 0x100fe200078ef400 */
[----:B------:R-:W-:Y:S01]  /*1a60*/  LDS R35, [R35] ;  /* 0x0000000023237984 */ /* 0x000fe20000000800 */
[----:B------:R-:W-:-:S03]  /*1a70*/  LOP3.LUT R41, R11, 0x10, R0, 0xf8, !PT ;  /* 0x000000100b297812 */ /* 0x000fc600078ef800 */
[----:B------:R-:W-:Y:S04]  /*1a80*/  LDS R6, [R36] ;  /* 0x0000000024067984 */ /* 0x000fe80000000800 */
[----:B------:R-:W0:Y:S04]  /*1a90*/  SHFL.IDX PT, R45, R4, R45, 0x1f ;  /* 0x00001f2d042d7589 */ /* 0x000e2800000e0000 */
[----:B------:R-:W3:Y:S04]  /*1aa0*/  SHFL.IDX PT, R47, R4, R47, 0x1f ;  /* 0x00001f2f042f7589 */ /* 0x000ee800000e0000 */
[----:B------:R-:W4:Y:S01]  /*1ab0*/  SHFL.IDX PT, R39, R4, R39, 0x1f ;  /* 0x00001f2704277589 */ /* 0x000f2200000e0000 */
[----:B--2---:R-:W-:-:S03]  /*1ac0*/  IMAD R10, R15, R7, R10 ;  /* 0x000000070f0a7224 */ /* 0x004fc600078e020a */
[----:B------:R-:W-:Y:S04]  /*1ad0*/  LDS R7, [R26] ;  /* 0x000000001a077984 */ /* 0x000fe80000000800 */
[----:B------:R-:W2:Y:S04]  /*1ae0*/  SHFL.IDX PT, R49, R4, R49, 0x1f ;  /* 0x00001f3104317589 */ /* 0x000ea800000e0000 */
[----:B------:R-:W5:Y:S01]  /*1af0*/  SHFL.IDX PT, R41, R4, R41, 0x1f ;  /* 0x00001f2904297589 */ /* 0x000f6200000e0000 */
[----:B-1----:R-:W-:Y:S01]  /*1b00*/  IMAD R10, R33, R37, R10 ;  /* 0x00000025210a7224 */ /* 0x002fe200078e020a */
[----:B------:R-:W-:Y:S01]  /*1b10*/  LOP3.LUT R37, R11, 0x10, R0, 0xf4, !PT ;  /* 0x000000100b257812 */ /* 0x000fe200078ef400 */
[----:B0-----:R-:W-:Y:S01]  /*1b20*/  IMAD R12, R12, R45, R43 ;  /* 0x0000002d0c0c7224 */ /* 0x001fe200078e022b */
[----:B------:R-:W-:Y:S01]  /*1b30*/  LOP3.LUT R45, R14, 0xf, RZ, 0xc0, !PT ;  /* 0x0000000f0e2d7812 */ /* 0x000fe200078ec0ff */
[----:B------:R-:W-:Y:S01]  /*1b40*/  VIADD R11, R0, 0xffffffff ;  /* 0xffffffff000b7836 */ /* 0x000fe20000000000 */
[----:B------:R-:W-:Y:S01]  /*1b50*/  LDS R36, [R31] ;  /* 0x000000001f247984 */ /* 0x000fe20000000800 */
[----:B---3--:R-:W-:-:S02]  /*1b60*/  IMAD R13, R13, R47, R12 ;  /* 0x0000002f0d0d7224 */ /* 0x008fc400078e020c */
[----:B----4-:R-:W-:Y:S01]  /*1b70*/  IMAD R35, R35, R39, R10 ;  /* 0x0000002723237224 */ /* 0x010fe200078e020a */
[----:B------:R0:W1:Y:S01]  /*1b80*/  SHFL.IDX PT, R14, R4, R37, 0x1f ;  /* 0x00001f25040e7589 */ /* 0x00006200000e0000 */
[----:B------:R-:W-:Y:S01]  /*1b90*/  VIADD R12, R0, 0xc ;  /* 0x0000000c000c7836 */ /* 0x000fe20000000000 */
[----:B------:R-:W-:Y:S01]  /*1ba0*/  LOP3.LUT R47, R11, 0xf, RZ, 0xc0, !PT ;  /* 0x0000000f0b2f7812 */ /* 0x000fe200078ec0ff */
[----:B--2---:R-:W-:Y:S02]  /*1bb0*/  IMAD R10, R38, R49, R13 ;  /* 0x00000031260a7224 */ /* 0x004fe400078e020d */
[----:B------:R-:W-:Y:S01]  /*1bc0*/  VIADD R13, R0, 0xd ;  /* 0x0000000d000d7836 */ /* 0x000fe20000000000 */
[----:B0-----:R-:W-:Y:S01]  /*1bd0*/  LOP3.LUT R37, R47, 0x10, R0, 0xf8, !PT ;  /* 0x000000102f257812 */ /* 0x001fe200078ef800 */
[----:B-----5:R-:W-:Y:S01]  /*1be0*/  IMAD R6, R6, R41, R35 ;  /* 0x0000002906067224 */ /* 0x020fe200078e0223 */
[----:B------:R-:W-:Y:S02]  /*1bf0*/  LOP3.LUT R41, R12, 0xf, RZ, 0xc0, !PT ;  /* 0x0000000f0c297812 */ /* 0x000fe400078ec0ff */
[----:B------:R-:W-:-:S02]  /*1c00*/  LOP3.LUT R13, R13, 0xf, RZ, 0xc0, !PT ;  /* 0x0000000f0d0d7812 */ /* 0x000fc400078ec0ff */
[C---:B------:R-:W-:Y:S01]  /*1c10*/  LOP3.LUT R11, R5.reuse, R41, RZ, 0xfc, !PT ;  /* 0x00000029050b7212 */ /* 0x040fe200078efcff */
[----:B------:R-:W-:Y:S01]  /*1c20*/  SHFL.IDX PT, R37, R4, R37, 0x1f ;  /* 0x00001f2504257589 */ /* 0x000fe200000e0000 */
[----:B------:R-:W-:Y:S02]  /*1c30*/  LOP3.LUT R12, R5, R13, RZ, 0xfc, !PT ;  /* 0x0000000d050c7212 */ /* 0x000fe400078efcff */
[----:B------:R-:W-:Y:S02]  /*1c40*/  LEA R11, R11, UR5, 0x2 ;  /* 0x000000050b0b7c11 */ /* 0x000fe4000f8e10ff */
[C-C-:B------:R-:W-:Y:S02]  /*1c50*/  LOP3.LUT R33, R13.reuse, 0x10, R0.reuse, 0xf8, !PT ;  /* 0x000000100d217812 */ /* 0x140fe400078ef800 */
[----:B------:R-:W-:Y:S01]  /*1c60*/  LOP3.LUT R43, R13, 0x10, R0, 0xf4, !PT ;  /* 0x000000100d2b7812 */ /* 0x000fe200078ef400 */
[----:B-1----:R-:W-:Y:S01]  /*1c70*/  IMAD R39, R7, R14, R10 ;  /* 0x0000000e07277224 */ /* 0x002fe200078e020a */
[----:B------:R-:W-:Y:S01]  /*1c80*/  LOP3.LUT R13, R5, R45, RZ, 0xfc, !PT ;  /* 0x0000002d050d7212 */ /* 0x000fe200078efcff */
[----:B------:R-:W-:Y:S01]  /*1c90*/  LDS R11, [R11] ;  /* 0x000000000b0b7984 */ /* 0x000fe20000000800 */
[----:B------:R-:W-:-:S02]  /*1ca0*/  LEA R12, R12, UR5, 0x2 ;  /* 0x000000050c0c7c11 */ /* 0x000fc4000f8e10ff */
[--C-:B------:R-:W-:Y:S01]  /*1cb0*/  LOP3.LUT R15, R41, 0x10, R0.reuse, 0xf8, !PT ;  /* 0x00000010290f7812 */ /* 0x100fe200078ef800 */
[----:B------:R-:W-:Y:S01]  /*1cc0*/  LDS R10, [R27] ;  /* 0x000000001b0a7984 */ /* 0x000fe20000000800 */
[--C-:B------:R-:W-:Y:S02]  /*1cd0*/  LOP3.LUT R35, R45, 0x10, R0.reuse, 0xf8, !PT ;  /* 0x000000102d237812 */ /* 0x100fe400078ef800 */
[----:B------:R-:W-:Y:S01]  /*1ce0*/  LOP3.LUT R5, R5, R47, RZ, 0xfc, !PT ;  /* 0x0000002f05057212 */ /* 0x000fe200078efcff */
[----:B------:R-:W-:Y:S01]  /*1cf0*/  LDS R12, [R12] ;  /* 0x000000000c0c7984 */ /* 0x000fe20000000800 */
[--C-:B------:R-:W-:Y:S02]  /*1d00*/  LOP3.LUT R41, R41, 0x10, R0.reuse, 0xf4, !PT ;  /* 0x0000001029297812 */ /* 0x100fe400078ef400 */
[--C-:B------:R-:W-:Y:S01]  /*1d10*/  LOP3.LUT R45, R45, 0x10, R0.reuse, 0xf4, !PT ;  /* 0x000000102d2d7812 */ /* 0x100fe200078ef400 */
[----:B------:R-:W-:Y:S01]  /*1d20*/  LDS R14, [R28] ;  /* 0x000000001c0e7984 */ /* 0x000fe20000000800 */
[----:B------:R-:W-:-:S02]  /*1d30*/  LOP3.LUT R47, R47, 0x10, R0, 0xf4, !PT ;  /* 0x000000102f2f7812 */ /* 0x000fc400078ef400 */
[----:B------:R-:W-:Y:S01]  /*1d40*/  LEA R13, R13, UR5, 0x2 ;  /* 0x000000050d0d7c11 */ /* 0x000fe2000f8e10ff */
[----:B------:R-:W0:Y:S01]  /*1d50*/  SHFL.IDX PT, R15, R4, R15, 0x1f ;  /* 0x00001f0f040f7589 */ /* 0x000e2200000e0000 */
[----:B------:R-:W-:-:S03]  /*1d60*/  LEA R5, R5, UR5, 0x2 ;  /* 0x0000000505057c11 */ /* 0x000fc6000f8e10ff */
[----:B------:R-:W1:Y:S04]  /*1d70*/  SHFL.IDX PT, R41, R4, R41, 0x1f ;  /* 0x00001f2904297589 */ /* 0x000e6800000e0000 */
[----:B------:R-:W2:Y:S04]  /*1d80*/  SHFL.IDX PT, R33, R4, R33, 0x1f ;  /* 0x00001f2104217589 */ /* 0x000ea800000e0000 */
[----:B------:R-:W3:Y:S04]  /*1d90*/  SHFL.IDX PT, R43, R4, R43, 0x1f ;  /* 0x00001f2b042b7589 */ /* 0x000ee800000e0000 */
[----:B------:R-:W-:Y:S04]  /*1da0*/  SHFL.IDX PT, R35, R4, R35, 0x1f ;  /* 0x00001f2304237589 */ /* 0x000fe800000e0000 */
[----:B------:R-:W-:Y:S04]  /*1db0*/  SHFL.IDX PT, R45, R4, R45, 0x1f ;  /* 0x00001f2d042d7589 */ /* 0x000fe800000e0000 */
[----:B------:R-:W-:Y:S01]  /*1dc0*/  SHFL.IDX PT, R47, R4, R47, 0x1f ;  /* 0x00001f2f042f7589 */ /* 0x000fe200000e0000 */
[----:B0-----:R-:W-:-:S03]  /*1dd0*/  IMAD R11, R11, R15, R6 ;  /* 0x0000000f0b0b7224 */ /* 0x001fc600078e0206 */
[----:B------:R-:W0:Y:S01]  /*1de0*/  LDS R13, [R13] ;  /* 0x000000000d0d7984 */ /* 0x000e220000000800 */
[----:B-1----:R-:W-:-:S03]  /*1df0*/  IMAD R39, R10, R41, R39 ;  /* 0x000000290a277224 */ /* 0x002fc600078e0227 */
[----:B------:R-:W1:Y:S01]  /*1e00*/  LDS R4, [R29] ;  /* 0x000000001d047984 */ /* 0x000e620000000800 */
[----:B--2---:R-:W-:-:S03]  /*1e10*/  IMAD R12, R12, R33, R11 ;  /* 0x000000210c0c7224 */ /* 0x004fc600078e020b */
[----:B------:R-:W2:Y:S01]  /*1e20*/  LDS R5, [R5] ;  /* 0x0000000005057984 */ /* 0x000ea20000000800 */
[----:B---3--:R-:W-:-:S03]  /*1e30*/  IMAD R39, R14, R43, R39 ;  /* 0x0000002b0e277224 */ /* 0x008fc600078e0227 */
[----:B------:R-:W3:Y:S01]  /*1e40*/  LDS R7, [R8+UR6] ;  /* 0x0000000608077984 */ /* 0x000ee20008000800 */
[----:B0-----:R-:W-:Y:S02]  /*1e50*/  IMAD R12, R13, R35, R12 ;  /* 0x000000230d0c7224 */ /* 0x001fe400078e020c */
[----:B-1----:R-:W-:Y:S02]  /*1e60*/  IMAD R39, R4, R45, R39 ;  /* 0x0000002d04277224 */ /* 0x002fe400078e0227 */
[----:B--2---:R-:W-:Y:S02]  /*1e70*/  IMAD R12, R5, R37, R12 ;  /* 0x00000025050c7224 */ /* 0x004fe400078e020c */
[----:B------:R-:W-:-:S05]  /*1e80*/  IMAD R36, R36, R47, R39 ;  /* 0x0000002f24247224 */ /* 0x000fca00078e0227 */
[----:B---3--:R-:W-:-:S05]  /*1e90*/  IADD3 R7, PT, PT, R36, R7, R12 ;  /* 0x0000000724077210 */ /* 0x008fca0007ffe00c */
[----:B------:R0:W-:Y:S01]  /*1ea0*/  STS [R8+UR6], R7 ;  /* 0x0000000708007988 */ /* 0x0001e20008000806 */
[----:B------:R-:W-:Y:S05]  /*1eb0*/  BRA.U UP1, `(.L_x_911) ;  /* 0xffffffe901c47547 */ /* 0x000fea000b83ffff */
[----:B------:R-:W-:Y:S01]  /*1ec0*/  BAR.SYNC.DEFER_BLOCKING 0x0 ;  /* 0x0000000000007b1d */ /* 0x000fe20000010000 */
[----:B------:R-:W-:-:S13]  /*1ed0*/  ISETP.GT.U32.AND P0, PT, R0, 0x7f, PT ;  /* 0x0000007f0000780c */ /* 0x000fda0003f04070 */
[----:B------:R-:W-:Y:S05]  /*1ee0*/  @P0 EXIT ;  /* 0x000000000000094d */ /* 0x000fea0003800000 */
[----:B------:R-:W-:Y:S01]  /*1ef0*/  IMAD.SHL.U32 R3, R9, 0x4, RZ ;  /* 0x0000000409037824 */ /* 0x000fe200078e00ff */
[----:B------:R-:W-:Y:S03]  /*1f00*/  BSSY.RECONVERGENT B0, `(.L_x_912) ;  /* 0x000002e000007945 */ /* 0x000fe60003800200 */
[----:B------:R-:W1:Y:S01]  /*1f10*/  I2F.U32.RP R6, R3 ;  /* 0x0000000300067306 */ /* 0x000e620000209000 */
[----:B------:R-:W-:Y:S01]  /*1f20*/  IMAD R10, R0, 0x4, R3 ;  /* 0x00000004000a7824 */ /* 0x000fe200078e0203 */
[----:B------:R-:W-:-:S04]  /*1f30*/  ISETP.NE.U32.AND P2, PT, R3, RZ, PT ;  /* 0x000000ff0300720c */ /* 0x000fc80003f45070 */
[C---:B------:R-:W-:Y:S02]  /*1f40*/  ISETP.GE.U32.AND P0, PT, R10.reuse, 0x200, PT ;  /* 0x000002000a00780c */ /* 0x040fe40003f06070 */
[----:B------:R-:W-:Y:S02]  /*1f50*/  VIMNMX.U32 R2, PT, PT, R10, 0x200, !PT ;  /* 0x000002000a027848 */ /* 0x000fe40007fe0000 */
[----:B0-----:R-:W-:-:S04]  /*1f60*/  SEL R7, RZ, 0x1, P0 ;  /* 0x00000001ff077807 */ /* 0x001fc80000000000 */
[----:B------:R-:W-:Y:S01]  /*1f70*/  IADD3 R2, PT, PT, R2, -R10, -R7 ;  /* 0x8000000a02027210 */ /* 0x000fe20007ffe807 */
[----:B-1----:R-:W0:Y:S02]  /*1f80*/  MUFU.RCP R6, R6 ;  /* 0x0000000600067308 */ /* 0x002e240000001000 */
        /* <DEDUP_REMOVED lines=18> */
[----:B------:R-:W-:Y:S01]  /*20b0*/  ISETP.NE.AND P0, PT, R2, 0x3, PT ;  /* 0x000000030200780c */ /* 0x000fe20003f05270 */
[----:B------:R-:W-:-:S12]  /*20c0*/  IMAD.MOV.U32 R2, RZ, RZ, R8 ;  /* 0x000000ffff027224 */ /* 0x000fd800078e0008 */
[----:B------:R-:W-:Y:S05]  /*20d0*/  @!P0 BRA `(.L_x_913) ;  /* 0x0000000000408947 */ /* 0x000fea0003800000 */
[----:B------:R-:W0:Y:S01]  /*20e0*/  LDC.64 R4, c[0x0][0x3a0] ;  /* 0x0000e800ff047b82 */ /* 0x000e220000000a00 */
[----:B------:R-:W-:Y:S01]  /*20f0*/  VIADD R6, R7, 0x1 ;  /* 0x0000000107067836 */ /* 0x000fe20000000000 */
[----:B------:R-:W-:Y:S01]  /*2100*/  LEA R0, R0, UR6, 0x4 ;  /* 0x0000000600007c11 */ /* 0x000fe2000f8e20ff */
[----:B------:R-:W-:-:S03]  /*2110*/  VIADD R7, R2, UR7 ;  /* 0x0000000702077c36 */ /* 0x000fc60008000000 */
[----:B------:R-:W-:-:S05]  /*2120*/  LOP3.LUT R6, R6, 0x3, RZ, 0xc0, !PT ;  /* 0x0000000306067812 */ /* 0x000fca00078ec0ff */
[----:B------:R-:W-:Y:S02]  /*2130*/  IMAD.MOV R6, RZ, RZ, -R6 ;  /* 0x000000ffff067224 */ /* 0x000fe400078e0a06 */
[----:B0-----:R-:W-:-:S07]  /*2140*/  IMAD.WIDE.U32 R4, R7, 0x4, R4 ;  /* 0x0000000407047825 */ /* 0x001fce00078e0004 */
.L_x_914:
        /* <DEDUP_REMOVED lines=9> */
.L_x_913:
[----:B------:R-:W-:Y:S05]  /*21e0*/  BSYNC.RECONVERGENT B0 ;  /* 0x0000000000007941 */ /* 0x000fea0003800200 */
.L_x_912:
        /* <DEDUP_REMOVED lines=8> */
.L_x_915:
[----:B------:R-:W0:Y:S01]  /*2270*/  LDC R37, c[0x0][0x360] ;  /* 0x0000d800ff257b82 */ /* 0x000e220000000800 */
[----:B--2---:R2:W3:Y:S01]  /*2280*/  LDS.128 R4, [R30] ;  /* 0x000000001e047984 */ /* 0x0044e20000000c00 */
[----:B-1----:R-:W-:Y:S01]  /*2290*/  IMAD.WIDE.U32 R20, R0, 0x4, R28 ;  /* 0x0000000400147825 */ /* 0x002fe200078e001c */
[----:B------:R-:W-:-:S03]  /*22a0*/  IADD3 R2, PT, PT, R3, R2, R3 ;  /* 0x0000000203027210 */ /* 0x000fc60007ffe003 */
[----:B------:R-:W-:Y:S01]  /*22b0*/  IMAD.WIDE.U32 R22, R35, 0x4, R28 ;  /* 0x0000000423167825 */ /* 0x000fe200078e001c */
[----:B------:R-:W-:-:S03]  /*22c0*/  IADD3 R2, PT, PT, R3, R2, R3 ;  /* 0x0000000203027210 */ /* 0x000fc60007ffe003 */
[----:B------:R-:W-:Y:S01]  /*22d0*/  IMAD.WIDE.U32 R24, R33, 0x4, R28 ;  /* 0x0000000421187825 */ /* 0x000fe200078e001c */
[----:B------:R-:W-:-:S03]  /*22e0*/  ISETP.GE.U32.AND P0, PT, R2, 0x200, PT ;  /* 0x000002000200780c */ /* 0x000fc60003f06070 */
[----:B------:R-:W-:-:S04]  /*22f0*/  IMAD.WIDE.U32 R26, R31, 0x4, R28 ;  /* 0x000000041f1a7825 */ /* 0x000fc800078e001c */
[C-C-:B0-----:R-:W-:Y:S02]  /*2300*/  IMAD R8, R37.reuse, 0x10, R30.reuse ;  /* 0x0000001025087824 */ /* 0x141fe400078e021e */
[C-C-:B------:R-:W-:Y:S02]  /*2310*/  IMAD R12, R37.reuse, 0x20, R30.reuse ;  /* 0x00000020250c7824 */ /* 0x140fe400078e021e */
[C---:B------:R-:W-:Y:S02]  /*2320*/  IMAD R16, R37.reuse, 0x30, R30 ;  /* 0x0000003025107824 */ /* 0x040fe400078e021e */
[----:B------:R-:W0:Y:S01]  /*2330*/  LDS.128 R8, [R8] ;  /* 0x0000000008087984 */ /* 0x000e220000000c00 */
[C---:B------:R-:W-:Y:S02]  /*2340*/  IMAD R31, R37.reuse, 0x10, R31 ;  /* 0x00000010251f7824 */ /* 0x040fe400078e021f */
[C---:B------:R-:W-:Y:S01]  /*2350*/  IMAD R33, R37.reuse, 0x10, R33 ;  /* 0x0000001025217824 */ /* 0x040fe200078e0221 */
[----:B------:R-:W1:Y:S01]  /*2360*/  LDS.128 R12, [R12] ;  /* 0x000000000c0c7984 */ /* 0x000e620000000c00 */
[----:B------:R-:W-:-:S02]  /*2370*/  IMAD R35, R37, 0x10, R35 ;  /* 0x0000001025237824 */ /* 0x000fc400078e0223 */
[C---:B------:R-:W-:Y:S01]  /*2380*/  IMAD R0, R37.reuse, 0x10, R0 ;  /* 0x0000001025007824 */ /* 0x040fe200078e0200 */
[----:B------:R-:W4:Y:S01]  /*2390*/  LDS.128 R16, [R16] ;  /* 0x0000000010107984 */ /* 0x000f220000000c00 */
[----:B--2---:R-:W-:-:S03]  /*23a0*/  IMAD R30, R37, 0x40, R30 ;  /* 0x00000040251e7824 */ /* 0x004fc600078e021e */
[----:B---3--:R2:W-:Y:S04]  /*23b0*/  STG.E.128 desc[UR10][R20.64], R4 ;  /* 0x0000000414007986 */ /* 0x0085e8000c101d0a */
[----:B0-----:R2:W-:Y:S04]  /*23c0*/  STG.E.128 desc[UR10][R22.64], R8 ;  /* 0x0000000816007986 */ /* 0x0015e8000c101d0a */
[----:B-1----:R2:W-:Y:S04]  /*23d0*/  STG.E.128 desc[UR10][R24.64], R12 ;  /* 0x0000000c18007986 */ /* 0x0025e8000c101d0a */
[----:B----4-:R2:W-:Y:S01]  /*23e0*/  STG.E.128 desc[UR10][R26.64], R16 ;  /* 0x000000101a007986 */ /* 0x0105e2000c101d0a */
[----:B------:R-:W-:Y:S05]  /*23f0*/  @!P0 BRA `(.L_x_915) ;  /* 0xfffffffc009c8947 */ /* 0x000fea000383ffff */
[----:B------:R-:W-:Y:S05]  /*2400*/  EXIT ;  /* 0x000000000000794d */ /* 0x000fea0003800000 */
.L_x_916:
        /* <DEDUP_REMOVED lines=15> */
.L_x_2424:


//--------------------- .text._Z9cuda_gemmIiLj512ELj1ELj1ELj512ELj64ELj64ELj128ELj0ELj1EEvjjjPKT_S2_PS0_jjj --------------------------
	.section	.text._Z9cuda_gemmIiLj512ELj1ELj1ELj512ELj64ELj64ELj128ELj0ELj1EEvjjjPKT_S2_PS0_jjj,"ax",@progbits
	.align	128
        .global         _Z9cuda_gemmIiLj512ELj1ELj1ELj512ELj64ELj64ELj128ELj0ELj1EEvjjjPKT_S2_PS0_jjj
        .type           _Z9cuda_gemmIiLj512ELj1ELj1ELj512ELj64ELj64ELj128ELj0ELj1EEvjjjPKT_S2_PS0_jjj,@function
        .size           _Z9cuda_gemmIiLj512ELj1ELj1ELj512ELj64ELj64ELj128ELj0ELj1EEvjjjPKT_S2_PS0_jjj,(.L_x_2425 - _Z9cuda_gemmIiLj512ELj1ELj1ELj512ELj64ELj64ELj128ELj0ELj1EEvjjjPKT_S2_PS0_jjj)
        .other          _Z9cuda_gemmIiLj512ELj1ELj1ELj512ELj64ELj64ELj128ELj0ELj1EEvjjjPKT_S2_PS0_jjj,@"STO_CUDA_ENTRY STV_DEFAULT"
_Z9cuda_gemmIiLj512ELj1ELj1ELj512ELj64ELj64ELj128ELj0ELj1EEvjjjPKT_S2_PS0_jjj:
.text._Z9cuda_gemmIiLj512ELj1ELj1ELj512ELj64ELj64ELj128ELj0ELj1EEvjjjPKT_S2_PS0_jjj:
        /* <DEDUP_REMOVED lines=13> */
[----:B------:R-:W-:Y:S02]  /*00d0*/  IMAD R26, R2, 0x4, R3 ;  /* 0x00000004021a7824 */ /* 0x000fe400078e0203 */
[----:B------:R-:W-:-:S03]  /*00e0*/  IMAD.IADD R4, R7, 0x1, R0 ;  /* 0x0000000107047824 */ /* 0x000fc600078e0200 */
[----:B0-----:R-:W0:Y:S01]  /*00f0*/  MUFU.RCP R5, R5 ;  /* 0x0000000500057308 */ /* 0x001e220000001000 */
[----:B------:R-:W-:Y:S02]  /*0100*/  ISETP.GE.U32.AND P1, PT, R26, 0x100, PT ;  /* 0x000001001a00780c */ /* 0x000fe40003f26070 */
[C---:B------:R-:W-:Y:S02]  /*0110*/  ISETP.GE.U32.AND P0, PT, R4.reuse, 0x200, PT ;  /* 0x000002000400780c */ /* 0x040fe40003f06070 */
[----:B------:R-:W-:Y:S02]  /*0120*/  VIMNMX.U32 R11, PT, PT, R4, 0x200, !PT ;  /* 0x00000200040b7848 */ /* 0x000fe40007fe0000 */
[----:B------:R-:W-:Y:S01]  /*0130*/  SEL R6, RZ, 0x1, P0 ;  /* 0x00000001ff067807 */ /* 0x000fe20000000000 */
[----:B--2---:R-:W1:Y:S01]  /*0140*/  MUFU.RCP R10, R10 ;  /* 0x0000000a000a7308 */ /* 0x004e620000001000 */
[----:B------:R-:W-:Y:S02]  /*0150*/  SEL R25, RZ, 0x1, P1 ;  /* 0x00000001ff197807 */ /* 0x000fe40000800000 */
[----:B------:R-:W-:Y:S01]  /*0160*/  IADD3 R11, PT, PT, R11, -R4, -R6 ;  /* 0x800000040b0b7210 */ /* 0x000fe20007ffe806 */
[----:B0-----:R-:W-:-:S04]  /*0170*/  VIADD R8, R5, 0xffffffe ;  /* 0x0ffffffe05087836 */ /* 0x001fc80000000000 */
[----:B------:R0:W2:Y:S01]  /*0180*/  F2I.FTZ.U32.TRUNC.NTZ R9, R8 ;  /* 0x0000000800097305 */ /* 0x0000a2000021f000 */
[----:B-1----:R-:W-:Y:S02]  /*0190*/  VIADD R5, R10, 0xffffffe ;  /* 0x0ffffffe0a057836 */ /* 0x002fe40000000000 */
[----:B0-----:R-:W-:-:S05]  /*01a0*/  IMAD.MOV.U32 R8, RZ, RZ, RZ ;  /* 0x000000ffff087224 */ /* 0x001fca00078e00ff */
[----:B------:R-:W0:Y:S01]  /*01b0*/  F2I.FTZ.U32.TRUNC.NTZ R5, R5 ;  /* 0x0000000500057305 */ /* 0x000e22000021f000 */
[----:B--2---:R-:W-:-:S04]  /*01c0*/  IMAD.MOV R13, RZ, RZ, -R9 ;  /* 0x000000ffff0d7224 */ /* 0x004fc800078e0a09 */
[----:B------:R-:W-:-:S04]  /*01d0*/  IMAD R13, R13, R0, RZ ;  /* 0x000000000d0d7224 */ /* 0x000fc800078e02ff */
[----:B------:R-:W-:-:S06]  /*01e0*/  IMAD.HI.U32 R8, R9, R13, R8 ;  /* 0x0000000d09087227 */ /* 0x000fcc00078e0008 */
[----:B------:R-:W-:-:S04]  /*01f0*/  IMAD.HI.U32 R9, R8, R11, RZ ;  /* 0x0000000b08097227 */ /* 0x000fc800078e00ff */
[----:B------:R-:W-:Y:S02]  /*0200*/  IMAD.MOV R4, RZ, RZ, -R9 ;  /* 0x000000ffff047224 */ /* 0x000fe400078e0a09 */
[----:B0-----:R-:W-:Y:S02]  /*0210*/  IMAD.MOV R8, RZ, RZ, -R5 ;  /* 0x000000ffff087224 */ /* 0x001fe400078e0a05 */
[----:B------:R-:W-:Y:S02]  /*0220*/  IMAD R11, R0, R4, R11 ;  /* 0x00000004000b7224 */ /* 0x000fe400078e020b */
[----:B------:R-:W-:Y:S01]  /*0230*/  IMAD.MOV.U32 R4, RZ, RZ, R8 ;  /* 0x000000ffff047224 */ /* 0x000fe200078e0008 */
[----:B------:R-:W-:Y:S02]  /*0240*/  VIMNMX.U32 R8, PT, PT, R26, 0x100, !PT ;  /* 0x000001001a087848 */ /* 0x000fe40007fe0000 */
[----:B------:R-:W-:Y:S01]  /*0250*/  ISETP.GE.U32.AND P0, PT, R11, R0, PT ;  /* 0x000000000b00720c */ /* 0x000fe20003f06070 */
[----:B------:R-:W-:Y:S01]  /*0260*/  IMAD R13, R4, R3, RZ ;  /* 0x00000003040d7224 */ /* 0x000fe200078e02ff */
[----:B------:R-:W-:Y:S01]  /*0270*/  IADD3 R8, PT, PT, R8, -R26, -R25 ;  /* 0x8000001a08087210 */ /* 0x000fe20007ffe819 */
[----:B------:R-:W-:-:S04]  /*0280*/  IMAD.MOV.U32 R4, RZ, RZ, RZ ;  /* 0x000000ffff047224 */ /* 0x000fc800078e00ff */
[----:B------:R-:W-:-:S06]  /*0290*/  IMAD.HI.U32 R5, R5, R13, R4 ;  /* 0x0000000d05057227 */ /* 0x000fcc00078e0004 */
[----:B------:R-:W-:Y:S02]  /*02a0*/  @P0 IMAD.IADD R11, R11, 0x1, -R0 ;  /* 0x000000010b0b0824 */ /* 0x000fe400078e0a00 */
[----:B------:R-:W-:Y:S02]  /*02b0*/  @P0 VIADD R9, R9, 0x1 ;  /* 0x0000000109090836 */ /* 0x000fe40000000000 */
[----:B------:R-:W-:Y:S01]  /*02c0*/  IMAD.HI.U32 R4, R5, R8, RZ ;  /* 0x0000000805047227 */ /* 0x000fe200078e00ff */
[----:B------:R-:W-:-:S03]  /*02d0*/  ISETP.GE.U32.AND P1, PT, R11, R0, PT ;  /* 0x000000000b00720c */ /* 0x000fc60003f26070 */
[----:B------:R-:W-:-:S04]  /*02e0*/  IMAD.MOV R5, RZ, RZ, -R4 ;  /* 0x000000ffff057224 */ /* 0x000fc800078e0a04 */
[----:B------:R-:W-:-:S05]  /*02f0*/  IMAD R8, R3, R5, R8 ;  /* 0x0000000503087224 */ /* 0x000fca00078e0208 */
[----:B------:R-:W-:Y:S01]  /*0300*/  ISETP.GE.U32.AND P0, PT, R8, R3, PT ;  /* 0x000000030800720c */ /* 0x000fe20003f06070 */
[----:B------:R-:W-:Y:S01]  /*0310*/  @P1 VIADD R9, R9, 0x1 ;  /* 0x0000000109091836 */ /* 0x000fe20000000000 */
[----:B------:R-:W-:-:S05]  /*0320*/  @!P2 LOP3.LUT R9, RZ, R0, RZ, 0x33, !PT ;  /* 0x00000000ff09a212 */ /* 0x000fca00078e33ff */
[----:B------:R-:W-:Y:S01]  /*0330*/  IMAD.IADD R9, R6, 0x1, R9 ;  /* 0x0000000106097824 */ /* 0x000fe200078e0209 */
[----:B------:R-:W-:-:S04]  /*0340*/  LOP3.LUT R6, R2, 0x10, RZ, 0xc, !PT ;  /* 0x0000001002067812 */ /* 0x000fc800078e0cff */
[C---:B------:R-:W-:Y:S01]  /*0350*/  LOP3.LUT R5, R9.reuse, 0x3, RZ, 0xc0, !PT ;  /* 0x0000000309057812 */ /* 0x040fe200078ec0ff */
[----:B------:R-:W-:Y:S01]  /*0360*/  @P0 IMAD.IADD R8, R8, 0x1, -R3 ;  /* 0x0000000108080824 */ /* 0x000fe200078e0a03 */
[----:B------:R-:W-:Y:S02]  /*0370*/  ISETP.GE.U32.AND P2, PT, R9, 0x3, PT ;  /* 0x000000030900780c */ /* 0x000fe40003f46070 */
[----:B------:R-:W-:Y:S01]  /*0380*/  ISETP.NE.AND P3, PT, R5, 0x3, PT ;  /* 0x000000030500780c */ /* 0x000fe20003f65270 */
[----:B------:R-:W-:Y:S01]  /*0390*/  IMAD.SHL.U32 R5, R2, 0x20, RZ ;  /* 0x0000002002057824 */ /* 0x000fe200078e00ff */
[----:B------:R-:W-:-:S04]  /*03a0*/  ISETP.GE.U32.AND P1, PT, R8, R3, PT ;  /* 0x000000030800720c */ /* 0x000fc80003f26070 */
        /* <DEDUP_REMOVED lines=9> */
.L_x_919:
[----:B------:R-:W-:Y:S02]  /*0440*/  IMAD R9, R7, 0x4, R6 ;  /* 0x0000000407097824 */ /* 0x000fe400078e0206 */
[----:B------:R-:W-:Y:S02]  /*0450*/  VIADD R8, R8, 0x1 ;  /* 0x0000000108087836 */ /* 0x000fe40000000000 */
[----:B------:R-:W-:Y:S01]  /*0460*/  IMAD.IADD R7, R0, 0x1, R7 ;  /* 0x0000000100077824 */ /* 0x000fe200078e0207 */
[----:B------:R0:W-:Y:S02]  /*0470*/  STS [R9], RZ ;  /* 0x000000ff09007388 */ /* 0x0001e40000000800 */
[----:B------:R-:W-:-:S13]  /*0480*/  ISETP.NE.AND P3, PT, R8, R11, PT ;  /* 0x0000000b0800720c */ /* 0x000fda0003f65270 */
[----:B0-----:R-:W-:Y:S05]  /*0490*/  @P3 BRA `(.L_x_919) ;  /* 0xfffffffc00e83947 */ /* 0x001fea000383ffff */
.L_x_918:
[----:B------:R-:W-:Y:S05]  /*04a0*/  BSYNC.RECONVERGENT B0 ;  /* 0x0000000000007941 */ /* 0x000fea0003800200 */
.L_x_917:
[----:B------:R-:W-:Y:S04]  /*04b0*/  BSSY.RECONVERGENT B0, `(.L_x_920) ;  /* 0x0000011000007945 */ /* 0x000fe80003800200 */
[----:B------:R-:W-:Y:S05]  /*04c0*/  @!P2 BRA `(.L_x_921) ;  /* 0x00000000003ca947 */ /* 0x000fea0003800000 */
[----:B------:R-:W0:Y:S01]  /*04d0*/  S2R R9, SR_CgaCtaId ;  /* 0x0000000000097919 */ /* 0x000e220000008800 */
[----:B------:R-:W-:-:S05]  /*04e0*/  MOV R6, 0x400 ;  /* 0x0000040000067802 */ /* 0x000fca0000000f00 */
[----:B------:R-:W-:-:S05]  /*04f0*/  VIADD R6, R6, 0x2500 ;  /* 0x0000250006067836 */ /* 0x000fca0000000000 */
[----:B0-----:R-:W-:-:S07]  /*0500*/  LEA R10, R9, R6, 0x18 ;  /* 0x00000006090a7211 */ /* 0x001fce00078ec0ff */
.L_x_922:
        /* <DEDUP_REMOVED lines=11> */
.L_x_921:
[----:B------:R-:W-:Y:S05]  /*05c0*/  BSYNC.RECONVERGENT B0 ;  /* 0x0000000000007941 */ /* 0x000fea0003800200 */
.L_x_920:
[----:B------:R-:W1:Y:S01]  /*05d0*/  S2UR UR6, SR_CgaCtaId ;  /* 0x00000000000679c3 */ /* 0x000e620000008800 */
[----:B------:R-:W-:Y:S01]  /*05e0*/  ISETP.NE.U32.AND P2, PT, R3, RZ, PT ;  /* 0x000000ff0300720c */ /* 0x000fe20003f45070 */
[----:B------:R-:W2:Y:S01]  /*05f0*/  LDCU UR9, c[0x0][0x388] ;  /* 0x00007100ff0977ac */ /* 0x000ea20008000800 */
[C---:B------:R-:W-:Y:S01]  /*0600*/  VIADD R16, R2.reuse, 0x7 ;  /* 0x0000000702107836 */ /* 0x040fe20000000000 */
[----:B0-----:R-:W-:Y:S01]  /*0610*/  LOP3.LUT R6, R2, 0xf, RZ, 0xc0, !PT ;  /* 0x0000000f02067812 */ /* 0x001fe200078ec0ff */
[----:B------:R-:W-:Y:S01]  /*0620*/  @P0 VIADD R4, R4, 0x1 ;  /* 0x0000000104040836 */ /* 0x000fe20000000000 */
[----:B------:R-:W-:Y:S01]  /*0630*/  UMOV UR5, 0x400 ;  /* 0x0000040000057882 */ /* 0x000fe20000000000 */
[C---:B------:R-:W-:Y:S01]  /*0640*/  VIADD R20, R2.reuse, 0xb ;  /* 0x0000000b02147836 */ /* 0x040fe20000000000 */
[----:B------:R-:W0:Y:S01]  /*0650*/  S2UR UR4, SR_CTAID.Z ;  /* 0x00000000000479c3 */ /* 0x000e220000002700 */
[----:B------:R-:W-:Y:S01]  /*0660*/  UIADD3 UR5, UPT, UPT, UR5, 0x2100, URZ ;  /* 0x0000210005057890 */ /* 0x000fe2000fffe0ff */
[C---:B------:R-:W-:Y:S01]  /*0670*/  VIADD R24, R2.reuse, 0xd ;  /* 0x0000000d02187836 */ /* 0x040fe20000000000 */
[C---:B------:R-:W-:Y:S01]  /*0680*/  LOP3.LUT R16, R5.reuse, 0xf, R16, 0xf8, !PT ;  /* 0x0000000f05107812 */ /* 0x040fe200078ef810 */
[C---:B------:R-:W-:Y:S01]  /*0690*/  VIADD R8, R2.reuse, 0x1 ;  /* 0x0000000102087836 */ /* 0x040fe20000000000 */
[C---:B------:R-:W-:Y:S01]  /*06a0*/  LOP3.LUT R6, R5.reuse, 0x8, R6, 0xf6, !PT ;  /* 0x0000000805067812 */ /* 0x040fe200078ef606 */
[C---:B------:R-:W-:Y:S01]  /*06b0*/  VIADD R10, R2.reuse, 0x2 ;  /* 0x00000002020a7836 */ /* 0x040fe20000000000 */
[C---:B------:R-:W-:Y:S01]  /*06c0*/  LOP3.LUT R7, R5.reuse, 0xf, R20, 0xf8, !PT ;  /* 0x0000000f05077812 */ /* 0x040fe200078ef814 */
[----:B------:R-:W3:Y:S01]  /*06d0*/  S2UR UR8, SR_CTAID.X ;  /* 0x00000000000879c3 */ /* 0x000ee20000002500 */
[C---:B------:R-:W-:Y:S01]  /*06e0*/  VIADD R12, R2.reuse, 0x3 ;  /* 0x00000003020c7836 */ /* 0x040fe20000000000 */
[C---:B------:R-:W-:Y:S01]  /*06f0*/  LOP3.LUT R24, R5.reuse, 0xf, R24, 0xf8, !PT ;  /* 0x0000000f05187812 */ /* 0x040fe200078ef818 */
[C---:B------:R-:W-:Y:S01]  /*0700*/  VIADD R14, R2.reuse, 0x4 ;  /* 0x00000004020e7836 */ /* 0x040fe20000000000 */
[C---:B------:R-:W-:Y:S01]  /*0710*/  LOP3.LUT R8, R5.reuse, 0xf, R8, 0xf8, !PT ;  /* 0x0000000f05087812 */ /* 0x040fe200078ef808 */
[C---:B------:R-:W-:Y:S01]  /*0720*/  VIADD R18, R2.reuse, 0xa ;  /* 0x0000000a02127836 */ /* 0x040fe20000000000 */
[C---:B------:R-:W-:Y:S01]  /*0730*/  LOP3.LUT R10, R5.reuse, 0xf, R10, 0xf8, !PT ;  /* 0x0000000f050a7812 */ /* 0x040fe200078ef80a */
[C---:B------:R-:W-:Y:S01]  /*0740*/  VIADD R22, R2.reuse, 0xc ;  /* 0x0000000c02167836 */ /* 0x040fe20000000000 */
[----:B-1----:R-:W-:Y:S01]  /*0750*/  ULEA UR6, UR6, UR5, 0x18 ;  /* 0x0000000506067291 */ /* 0x002fe2000f8ec0ff */
[C---:B------:R-:W-:Y:S01]  /*0760*/  VIADD R28, R2.reuse, 0xe ;  /* 0x0000000e021c7836 */ /* 0x040fe20000000000 */
[C---:B------:R-:W-:Y:S01]  /*0770*/  LOP3.LUT R12, R5.reuse, 0xf, R12, 0xf8, !PT ;  /* 0x0000000f050c7812 */ /* 0x040fe200078ef80c */
[----:B------:R-:W-:Y:S01]  /*0780*/  VIADD R30, R2, 0xffffffff ;  /* 0xffffffff021e7836 */ /* 0x000fe20000000000 */
[C---:B------:R-:W-:Y:S01]  /*0790*/  LOP3.LUT R14, R5.reuse, 0xf, R14, 0xf8, !PT ;  /* 0x0000000f050e7812 */ /* 0x040fe200078ef80e */
[----:B------:R-:W-:Y:S01]  /*07a0*/  @P1 VIADD R4, R4, 0x1 ;  /* 0x0000000104041836 */ /* 0x000fe20000000000 */
[----:B------:R-:W-:Y:S01]  /*07b0*/  @!P2 LOP3.LUT R4, RZ, R3, RZ, 0x33, !PT ;  /* 0x00000003ff04a212 */ /* 0x000fe200078e33ff */
[----:B------:R-:W1:Y:S01]  /*07c0*/  LDCU.64 UR12, c[0x0][0x358] ;  /* 0x00006b00ff0c77ac */ /* 0x000e620008000a00 */
[----:B------:R-:W-:-:S02]  /*07d0*/  LOP3.LUT R17, R5, 0xf, R18, 0xf8, !PT ;  /* 0x0000000f05117812 */ /* 0x000fc400078ef812 */
[C---:B------:R-:W-:Y:S01]  /*07e0*/  LOP3.LUT R9, R5.reuse, 0xf, R22, 0xf8, !PT ;  /* 0x0000000f05097812 */ /* 0x040fe200078ef816 */
[----:B0-----:R-:W-:Y:S01]  /*07f0*/  USHF.L.U32 UR4, UR4, 0x6, URZ ;  /* 0x0000000604047899 */ /* 0x001fe200080006ff */
[----:B------:R-:W-:Y:S01]  /*0800*/  LOP3.LUT R11, R5, 0xf, R28, 0xf8, !PT ;  /* 0x0000000f050b7812 */ /* 0x000fe200078ef81c */
[----:B------:R-:W-:Y:S01]  /*0810*/  IMAD.IADD R25, R25, 0x1, R4 ;  /* 0x0000000119197824 */ /* 0x000fe200078e0204 */
[----:B------:R-:W-:Y:S01]  /*0820*/  LOP3.LUT R30, R5, 0xf, R30, 0xf8, !PT ;  /* 0x0000000f051e7812 */ /* 0x000fe200078ef81e */
[----:B------:R-:W-:Y:S01]  /*0830*/  IMAD.MOV.U32 R28, RZ, RZ, RZ ;  /* 0x000000ffff1c7224 */ /* 0x000fe200078e00ff */
[----:B------:R-:W-:Y:S01]  /*0840*/  LEA R19, R16, UR6, 0x2 ;  /* 0x0000000610137c11 */ /* 0x000fe2000f8e10ff */
[----:B---3--:R-:W-:Y:S01]  /*0850*/  ULEA UR5, UR8, UR4, 0x9 ;  /* 0x0000000408057291 */ /* 0x008fe2000f8e48ff */
[----:B------:R-:W-:Y:S01]  /*0860*/  LEA R18, R6, UR6, 0x2 ;  /* 0x0000000606127c11 */ /* 0x000fe2000f8e10ff */
[----:B------:R-:W-:Y:S01]  /*0870*/  UPLOP3.LUT UP0, UPT, UPT, UPT, UPT, 0x80, 0x8 ;  /* 0x000000000008789c */ /* 0x000fe20003f0f070 */
[----:B------:R-:W-:Y:S01]  /*0880*/  LEA R16, R7, UR6, 0x2 ;  /* 0x0000000607107c11 */ /* 0x000fe2000f8e10ff */
[----:B--2---:R-:W-:Y:S01]  /*0890*/  UIMAD UR5, UR7, UR9, UR5 ;  /* 0x00000009070572a4 */ /* 0x004fe2000f8e0205 */
        /* <DEDUP_REMOVED lines=9> */
[----:B-1----:R-:W-:-:S07]  /*0930*/  LEA R24, R2, UR6, 0x4 ;  /* 0x0000000602187c11 */ /* 0x002fce000f8e20ff */
.L_x_930:
[----:B------:R-:W-:Y:S01]  /*0940*/  ISETP.GT.U32.AND P0, PT, R2, 0x3f, PT ;  /* 0x0000003f0200780c */ /* 0x000fe20003f04070 */
[----:B------:R-:W-:Y:S01]  /*0950*/  UPLOP3.LUT UP1, UPT, UPT, UPT, UP0, 0x80, 0x8 ;  /* 0x000000000008789c */ /* 0x000fe20003f2f000 */
[----:B------:R-:W-:Y:S11]  /*0960*/  BSSY.RECONVERGENT B0, `(.L_x_923) ;  /* 0x000005e000007945 */ /* 0x000ff60003800200 */
[----:B0-----:R-:W-:Y:S05]  /*0970*/  @P0 BRA `(.L_x_924) ;  /* 0x0000000400700947 */ /* 0x001fea0003800000 */
[C---:B------:R-:W-:Y:S01]  /*0980*/  LOP3.LUT R14, R25.reuse, 0x3, RZ, 0xc0, !PT ;  /* 0x00000003190e7812 */ /* 0x040fe200078ec0ff */
[----:B------:R-:W-:Y:S01]  /*0990*/  BSSY.RECONVERGENT B1, `(.L_x_925) ;  /* 0x0000024000017945 */ /* 0x000fe20003800200 */
[----:B------:R-:W-:Y:S01]  /*09a0*/  ISETP.GE.U32.AND P1, PT, R25, 0x3, PT ;  /* 0x000000031900780c */ /* 0x000fe20003f26070 */
[----:B------:R-:W-:Y:S01]  /*09b0*/  IMAD.SHL.U32 R33, R2, 0x4, RZ ;  /* 0x0000000402217824 */ /* 0x000fe200078e00ff */
[----:B------:R-:W-:Y:S01]  /*09c0*/  ISETP.NE.AND P0, PT, R14, 0x3, PT ;  /* 0x000000030e00780c */ /* 0x000fe20003f05270 */
[----:B------:R-:W-:-:S12]  /*09d0*/  VIADD R27, R28, UR5 ;  /* 0x000000051c1b7c36 */ /* 0x000fd80008000000 */
        /* <DEDUP_REMOVED lines=31> */
.L_x_926:
[----:B------:R-:W-:Y:S05]  /*0bd0*/  BSYNC.RECONVERGENT B1 ;  /* 0x0000000000017941 */ /* 0x000fea0003800200 */
.L_x_925:
[----:B------:R-:W-:Y:S05]  /*0be0*/  @!P1 BRA `(.L_x_924) ;  /* 0x0000000000d49947 */ /* 0x000fea0003800000 */
[----:B------:R-:W2:Y:S01]  /*0bf0*/  S2UR UR9, SR_CgaCtaId ;  /* 0x00000000000979c3 */ /* 0x000ea20000008800 */
[----:B------:R-:W-:Y:S01]  /*0c00*/  UMOV UR6, 0x400 ;  /* 0x0000040000067882 */ /* 0x000fe20000000000 */
[C---:B-1----:R-:W-:Y:S01]  /*0c10*/  IMAD.SHL.U32 R31, R33.reuse, 0x2, RZ ;  /* 0x00000002211f7824 */ /* 0x042fe200078e00ff */
[----:B------:R-:W-:Y:S01]  /*0c20*/  UIADD3 UR6, UPT, UPT, UR6, 0x2100, URZ ;  /* 0x0000210006067890 */ /* 0x000fe2000fffe0ff */
[C-C-:B------:R-:W-:Y:S02]  /*0c30*/  IMAD R32, R0.reuse, 0xc, R33.reuse ;  /* 0x0000000c00207824 */ /* 0x140fe400078e0221 */
[C---:B------:R-:W-:Y:S02]  /*0c40*/  IMAD R29, R0.reuse, 0x8, R33 ;  /* 0x00000008001d7824 */ /* 0x040fe400078e0221 */
[----:B------:R-:W1:Y:S01]  /*0c50*/  LDC R30, c[0x0][0x360] ;  /* 0x0000d800ff1e7b82 */ /* 0x000e620000000800 */
[----:B------:R-:W-:Y:S02]  /*0c60*/  IMAD.IADD R14, R33, 0x1, R3 ;  /* 0x00000001210e7824 */ /* 0x000fe400078e0203 */
[----:B------:R-:W-:-:S02]  /*0c70*/  IMAD R15, R0, 0x10, R31 ;  /* 0x00000010000f7824 */ /* 0x000fc400078e021f */
[----:B------:R-:W-:Y:S01]  /*0c80*/  IMAD R13, R0, 0x8, R31 ;  /* 0x00000008000d7824 */ /* 0x000fe200078e021f */
[----:B--2---:R-:W-:-:S06]  /*0c90*/  ULEA UR6, UR9, UR6, 0x18 ;  /* 0x0000000609067291 */ /* 0x004fcc000f8ec0ff */
[----:B------:R-:W-:Y:S01]  /*0ca0*/  LEA R12, R33, UR6, 0x2 ;  /* 0x00000006210c7c11 */ /* 0x000fe2000f8e10ff */
[----:B-1----:R-:W-:-:S07]  /*0cb0*/  IMAD R30, R30, 0x18, R31 ;  /* 0x000000181e1e7824 */ /* 0x002fce00078e021f */
.L_x_927:
[----:B--2---:R-:W1:Y:S01]  /*0cc0*/  LDC.64 R34, c[0x0][0x390] ;  /* 0x0000e400ff227b82 */ /* 0x004e620000000a00 */
[----:B0-----:R-:W-:Y:S02]  /*0cd0*/  LOP3.LUT R8, R31, 0x1c0, RZ, 0xc0, !PT ;  /* 0x000001c01f087812 */ /* 0x001fe400078ec0ff */
[----:B------:R-:W-:-:S04]  /*0ce0*/  LOP3.LUT R9, R33, 0x1c, RZ, 0xc0, !PT ;  /* 0x0000001c21097812 */ /* 0x000fc800078ec0ff */
[----:B------:R-:W-:-:S05]  /*0cf0*/  IADD3 R9, PT, PT, R8, R27, R9 ;  /* 0x0000001b08097210 */ /* 0x000fca0007ffe009 */
[----:B-1----:R-:W-:-:S06]  /*0d00*/  IMAD.WIDE.U32 R8, R9, 0x4, R34 ;  /* 0x0000000409087825 */ /* 0x002fcc00078e0022 */
[----:B------:R-:W2:Y:S01]  /*0d10*/  LDG.E.128.CONSTANT R8, desc[UR12][R8.64] ;  /* 0x0000000c08087981 */ /* 0x000ea2000c1e9d00 */
[----:B------:R-:W-:Y:S02]  /*0d20*/  LOP3.LUT R36, R13, 0x1c0, RZ, 0xc0, !PT ;  /* 0x000001c00d247812 */ /* 0x000fe400078ec0ff */
[----:B------:R-:W-:-:S04]  /*0d30*/  LOP3.LUT R37, R14, 0x1c, RZ, 0xc0, !PT ;  /* 0x0000001c0e257812 */ /* 0x000fc800078ec0ff */
[----:B------:R-:W-:Y:S01]  /*0d40*/  IADD3 R37, PT, PT, R36, R27, R37 ;  /* 0x0000001b24257210 */ /* 0x000fe20007ffe025 */
[----:B--2---:R0:W-:Y:S04]  /*0d50*/  STS.128 [R12], R8 ;  /* 0x000000080c007388 */ /* 0x0041e80000000c00 */
[----:B0-----:R-:W-:-:S06]  /*0d60*/  IMAD.WIDE.U32 R8, R37, 0x4, R34 ;  /* 0x0000000425087825 */ /* 0x001fcc00078e0022 */
[----:B------:R-:W2:Y:S01]  /*0d70*/  LDG.E.128.CONSTANT R8, desc[UR12][R8.64] ;  /* 0x0000000c08087981 */ /* 0x000ea2000c1e9d00 */
[----:B------:R-:W-:Y:S01]  /*0d80*/  IMAD R36, R0, 0x10, R12 ;  /* 0x0000001000247824 */ /* 0x000fe200078e020c */
[----:B------:R-:W-:-:S04]  /*0d90*/  LOP3.LUT R37, R15, 0x1c0, RZ, 0xc0, !PT ;  /* 0x000001c00f257812 */ /* 0x000fc800078ec0ff */
[----:B--2---:R0:W-:Y:S02]  /*0da0*/  STS.128 [R36], R8 ;  /* 0x0000000824007388 */ /* 0x0041e40000000c00 */
[----:B0-----:R-:W-:-:S04]  /*0db0*/  LOP3.LUT R36, R29, 0x1c, RZ, 0xc0, !PT ;  /* 0x0000001c1d247812 */ /* 0x001fc800078ec0ff */
[----:B------:R-:W-:-:S05]  /*0dc0*/  IADD3 R37, PT, PT, R37, R27, R36 ;  /* 0x0000001b25257210 */ /* 0x000fca0007ffe024 */
[----:B------:R-:W-:-:S06]  /*0dd0*/  IMAD.WIDE.U32 R8, R37, 0x4, R34 ;  /* 0x0000000425087825 */ /* 0x000fcc00078e0022 */
        /* <DEDUP_REMOVED lines=8> */
[C---:B------:R-:W-:Y:S01]  /*0e60*/  IMAD R35, R0.reuse, 0x30, R12 ;  /* 0x0000003000237824 */ /* 0x040fe200078e020c */
[C-C-:B------:R-:W-:Y:S01]  /*0e70*/  IADD3 R34, PT, PT, R3.reuse, R33, R3.reuse ;  /* 0x0000002103227210 */ /* 0x140fe20007ffe003 */
[C---:B------:R-:W-:Y:S02]  /*0e80*/  IMAD R32, R0.reuse, 0x10, R32 ;  /* 0x0000001000207824 */ /* 0x040fe400078e0220 */
[C---:B------:R-:W-:Y:S01]  /*0e90*/  IMAD R30, R0.reuse, 0x20, R30 ;  /* 0x00000020001e7824 */ /* 0x040fe200078e021e */
[----:B------:R-:W-:Y:S01]  /*0ea0*/  IADD3 R33, PT, PT, R3, R34, R3 ;  /* 0x0000002203217210 */ /* 0x000fe20007ffe003 */
[C---:B------:R-:W-:Y:S02]  /*0eb0*/  IMAD R29, R0.reuse, 0x10, R29 ;  /* 0x00000010001d7824 */ /* 0x040fe400078e021d */
[C---:B------:R-:W-:Y:S01]  /*0ec0*/  IMAD R15, R0.reuse, 0x20, R15 ;  /* 0x00000020000f7824 */ /* 0x040fe200078e020f */
[----:B------:R-:W-:Y:S01]  /*0ed0*/  ISETP.GE.U32.AND P0, PT, R33, 0x100, PT ;  /* 0x000001002100780c */ /* 0x000fe20003f06070 */
[----:B------:R-:W-:-:S02]  /*0ee0*/  IMAD R14, R0, 0x10, R14 ;  /* 0x00000010000e7824 */ /* 0x000fc400078e020e */
[C---:B------:R-:W-:Y:S02]  /*0ef0*/  IMAD R13, R0.reuse, 0x20, R13 ;  /* 0x00000020000d7824 */ /* 0x040fe400078e020d */
[C---:B------:R-:W-:Y:S02]  /*0f00*/  IMAD R31, R0.reuse, 0x20, R31 ;  /* 0x00000020001f7824 */ /* 0x040fe400078e021f */
[----:B------:R-:W-:Y:S01]  /*0f10*/  IMAD R12, R0, 0x40, R12 ;  /* 0x00000040000c7824 */ /* 0x000fe200078e020c */
[----:B--2---:R2:W-:Y:S05]  /*0f20*/  STS.128 [R35], R8 ;  /* 0x0000000823007388 */ /* 0x0045ea0000000c00 */
[----:B------:R-:W-:Y:S05]  /*0f30*/  @!P0 BRA `(.L_x_927) ;  /* 0xfffffffc00608947 */ /* 0x000fea000383ffff */
.L_x_924:
[----:B------:R-:W-:Y:S05]  /*0f40*/  BSYNC.RECONVERGENT B0 ;  /* 0x0000000000007941 */ /* 0x000fea0003800200 */
.L_x_923:
[----:B------:R-:W3:Y:S01]  /*0f50*/  S2UR UR9, SR_CgaCtaId ;  /* 0x00000000000979c3 */ /* 0x000ee20000008800 */
[----:B-1----:R-:W-:Y:S01]  /*0f60*/  IMAD.SHL.U32 R12, R2, 0x4, RZ ;  /* 0x00000004020c7824 */ /* 0x002fe200078e00ff */
[----:B------:R-:W-:Y:S01]  /*0f70*/  BSSY.RECONVERGENT B0, `(.L_x_928) ;  /* 0x0000014000007945 */ /* 0x000fe20003800200 */
[----:B------:R-:W-:Y:S01]  /*0f80*/  VIADD R28, R28, UR4 ;  /* 0x000000041c1c7c36 */ /* 0x000fe20008000000 */
[----:B------:R-:W-:Y:S01]  /*0f90*/  SHF.R.U32.HI R13, RZ, 0x4, R2 ;  /* 0x00000004ff0d7819 */ /* 0x000fe20000011602 */
[----:B------:R-:W-:Y:S01]  /*0fa0*/  UMOV UR6, 0x400 ;  /* 0x0000040000067882 */ /* 0x000fe20000000000 */
[----:B------:R-:W-:Y:S01]  /*0fb0*/  LOP3.LUT R15, R12, 0x3c, RZ, 0xc0, !PT ;  /* 0x0000003c0c0f7812 */ /* 0x000fe200078ec0ff */
[----:B---3--:R-:W-:-:S12]  /*0fc0*/  ULEA UR10, UR9, UR6, 0x18 ;  /* 0x00000006090a7291 */ /* 0x008fd8000f8ec0ff */
.L_x_929:
[----:B012---:R-:W0:Y:S01]  /*0fd0*/  LDC.64 R8, c[0x0][0x398] ;  /* 0x0000e600ff087b82 */ /* 0x007e220000000a00 */
        /* <DEDUP_REMOVED lines=14> */
.L_x_928:
[----:B------:R-:W-:Y:S01]  /*10c0*/  BAR.SYNC.DEFER_BLOCKING 0x0 ;  /* 0x0000000000007b1d */ /* 0x000fe20000010000 */
[--C-:B-1----:R-:W-:Y:S01]  /*10d0*/  SHF.R.U32.HI R8, RZ, 0x3, R2.reuse ;  /* 0x00000003ff087819 */ /* 0x102fe20000011602 */
[----:B------:R-:W-:Y:S01]  /*10e0*/  IMAD.U32 R9, RZ, RZ, UR10 ;  /* 0x0000000aff097e24 */ /* 0x000fe2000f8e00ff */
[----:B------:R-:W-:Y:S01]  /*10f0*/  UIADD3 UR6, UPT, UPT, UR6, 0x2100, URZ ;  /* 0x0000210006067890 */ /* 0x000fe2000fffe0ff */
[----:B------:R-:W-:Y:S01]  /*1100*/  VIADD R15, R2, 0x1 ;  /* 0x00000001020f7836 */ /* 0x000fe20000000000 */
[----:B------:R-:W-:Y:S01]  /*1110*/  UPLOP3.LUT UP0, UPT, UPT, UPT, UPT, 0x40, 0x4 ;  /* 0x000000000004789c */ /* 0x000fe20003f0e870 */
[----:B------:R-:W-:Y:S01]  /*1120*/  IMAD R8, R8, 0x84, R9 ;  /* 0x0000008408087824 */ /* 0x000fe200078e0209 */
[----:B------:R-:W-:Y:S01]  /*1130*/  LOP3.LUT R9, R12, 0x7c, RZ, 0xc0, !PT ;  /* 0x0000007c0c097812 */ /* 0x000fe200078ec0ff */
[----:B------:R-:W-:Y:S01]  /*1140*/  ULEA UR6, UR9, UR6, 0x18 ;  /* 0x0000000609067291 */ /* 0x000fe2000f8ec0ff */
[----:B------:R-:W-:Y:S01]  /*1150*/  LOP3.LUT R15, R15, 0xf, RZ, 0xc0, !PT ;  /* 0x0000000f0f0f7812 */ /* 0x000fe200078ec0ff */
[----:B------:R-:W-:Y:S01]  /*1160*/  VIADD R31, R2, 0x2 ;  /* 0x00000002021f7836 */ /* 0x000fe20000000000 */
[----:B------:R-:W-:Y:S01]  /*1170*/  UMOV UR10, 0x400 ;  /* 0x00000400000a7882 */ /* 0x000fe20000000000 */
[----:B------:R-:W-:Y:S01]  /*1180*/  IMAD.IADD R8, R8, 0x1, R9 ;  /* 0x0000000108087824 */ /* 0x000fe200078e0209 */
[--C-:B------:R-:W-:Y:S01]  /*1190*/  LOP3.LUT R33, R15, 0x10, R2.reuse, 0xf8, !PT ;  /* 0x000000100f217812 */ /* 0x100fe200078ef802 */
[----:B------:R-:W-:Y:S01]  /*11a0*/  IMAD.SHL.U32 R9, R2, 0x20, RZ ;  /* 0x0000002002097824 */ /* 0x000fe200078e00ff */
[----:B------:R-:W-:Y:S01]  /*11b0*/  LOP3.LUT R31, R31, 0xf, RZ, 0xc0, !PT ;  /* 0x0000000f1f1f7812 */ /* 0x000fe200078ec0ff */
[----:B------:R-:W-:Y:S01]  /*11c0*/  UIADD3 UR10, UPT, UPT, UR10, 0x2500, URZ ;  /* 0x000025000a0a7890 */ /* 0x000fe2000fffe0ff */
[----:B------:R-:W-:-:S02]  /*11d0*/  LOP3.LUT R37, R15, 0x10, R2, 0xf4, !PT ;  /* 0x000000100f257812 */ /* 0x000fc400078ef402 */
[----:B------:R-:W-:Y:S01]  /*11e0*/  LOP3.LUT R13, R9, 0xe0, RZ, 0xc0, !PT ;  /* 0x000000e0090d7812 */ /* 0x000fe200078ec0ff */
[----:B------:R-:W-:-:S03]  /*11f0*/  ULEA UR10, UR9, UR10, 0x18 ;  /* 0x0000000a090a7291 */ /* 0x000fc6000f8ec0ff */
[--C-:B------:R-:W-:Y:S01]  /*1200*/  LOP3.LUT R11, R13, 0x10, R2.reuse, 0xf8, !PT ;  /* 0x000000100d0b7812 */ /* 0x100fe200078ef802 */
[----:B------:R-:W0:Y:S03]  /*1210*/  LDS R8, [R8] ;  /* 0x0000000008087984 */ /* 0x000e260000000800 */
[C-C-:B------:R-:W-:Y:S02]  /*1220*/  LOP3.LUT R9, R11.reuse, 0xf, R2.reuse, 0xf8, !PT ;  /* 0x0000000f0b097812 */ /* 0x140fe400078ef802 */
[----:B------:R-:W-:Y:S01]  /*1230*/  LOP3.LUT R10, R11, R15, RZ, 0xfc, !PT ;  /* 0x0000000f0b0a7212 */ /* 0x000fe200078efcff */
[----:B------:R-:W-:Y:S01]  /*1240*/  VIADD R15, R2, 0x3 ;  /* 0x00000003020f7836 */ /* 0x000fe20000000000 */
[----:B------:R-:W-:Y:S02]  /*1250*/  LEA R29, R9, UR6, 0x2 ;  /* 0x00000006091d7c11 */ /* 0x000fe4000f8e10ff */
[----:B------:R-:W-:-:S02]  /*1260*/  LOP3.LUT R9, R13, 0x10, R2, 0xf4, !PT ;  /* 0x000000100d097812 */ /* 0x000fc400078ef402 */
[----:B------:R-:W-:Y:S02]  /*1270*/  LEA R28, R10, UR6, 0x2 ;  /* 0x000000060a1c7c11 */ /* 0x000fe4000f8e10ff */
[----:B------:R-:W-:Y:S01]  /*1280*/  LDS R29, [R29] ;  /* 0x000000001d1d7984 */ /* 0x000fe20000000800 */
[----:B------:R-:W-:Y:S02]  /*1290*/  LOP3.LUT R13, R2, 0xf, RZ, 0xc0, !PT ;  /* 0x0000000f020d7812 */ /* 0x000fe400078ec0ff */
[--C-:B------:R-:W-:Y:S01]  /*12a0*/  LOP3.LUT R10, R9, 0xf, R2.reuse, 0xf8, !PT ;  /* 0x0000000f090a7812 */ /* 0x100fe200078ef802 */
[----:B------:R-:W-:Y:S01]  /*12b0*/  LDS R28, [R28] ;  /* 0x000000001c1c7984 */ /* 0x000fe20000000800 */
[C-C-:B------:R-:W-:Y:S02]  /*12c0*/  LOP3.LUT R35, R13.reuse, 0x10, R2.reuse, 0xf8, !PT ;  /* 0x000000100d237812 */ /* 0x140fe400078ef802 */
[----:B------:R-:W-:Y:S02]  /*12d0*/  LEA R14, R10, UR6, 0x2 ;  /* 0x000000060a0e7c11 */ /* 0x000fe4000f8e10ff */
[----:B------:R-:W-:Y:S01]  /*12e0*/  LOP3.LUT R27, R13, 0x10, R2, 0xf4, !PT ;  /* 0x000000100d1b7812 */ /* 0x000fe200078ef402 */
[----:B------:R-:W-:Y:S01]  /*12f0*/  LDS R10, [R23] ;  /* 0x00000000170a7984 */ /* 0x000fe20000000800 */
[----:B------:R-:W-:-:S03]  /*1300*/  LOP3.LUT R15, R15, 0xf, RZ, 0xc0, !PT ;  /* 0x0000000f0f0f7812 */ /* 0x000fc600078ec0ff */
[----:B------:R-:W-:Y:S04]  /*1310*/  LDS R14, [R14] ;  /* 0x000000000e0e7984 */ /* 0x000fe80000000800 */
[----:B0-----:R0:W1:Y:S04]  /*1320*/  SHFL.IDX PT, R30, R8, R35, 0x1f ;  /* 0x00001f23081e7589 */ /* 0x00106800000e0000 */
[----:B------:R-:W2:Y:S04]  /*1330*/  SHFL.IDX PT, R33, R8, R33, 0x1f ;  /* 0x00001f2108217589 */ /* 0x000ea800000e0000 */
[----:B------:R-:W3:Y:S01]  /*1340*/  SHFL.IDX PT, R27, R8, R27, 0x1f ;  /* 0x00001f1b081b7589 */ /* 0x000ee200000e0000 */
[----:B0-----:R-:W-:Y:S01]  /*1350*/  LOP3.LUT R35, R31, 0x10, R2, 0xf8, !PT ;  /* 0x000000101f237812 */ /* 0x001fe200078ef802 */
[----:B-1----:R-:W-:Y:S01]  /*1360*/  IMAD R30, R29, R30, RZ ;  /* 0x0000001e1d1e7224 */ /* 0x002fe200078e02ff */
[----:B------:R-:W-:-:S03]  /*1370*/  LOP3.LUT R29, R11, R31, RZ, 0xfc, !PT ;  /* 0x0000001f0b1d7212 */ /* 0x000fc600078efcff */
[----:B--2---:R-:W-:Y:S01]  /*1380*/  IMAD R28, R28, R33, R30 ;  /* 0x000000211c1c7224 */ /* 0x004fe200078e021e */
[----:B------:R-:W-:Y:S01]  /*1390*/  LEA R29, R29, UR6, 0x2 ;  /* 0x000000061d1d7c11 */ /* 0x000fe2000f8e10ff */
[----:B------:R0:W1:Y:S01]  /*13a0*/  SHFL.IDX PT, R33, R8, R37, 0x1f ;  /* 0x00001f2508217589 */ /* 0x00006200000e0000 */
[----:B---3--:R-:W-:Y:S01]  /*13b0*/  IMAD R32, R14, R27, RZ ;  /* 0x0000001b0e207224 */ /* 0x008fe200078e02ff */
[----:B------:R-:W-:Y:S02]  /*13c0*/  LOP3.LUT R14, R11, R15, RZ, 0xfc, !PT ;  /* 0x0000000f0b0e7212 */ /* 0x000fe400078efcff */
[----:B------:R-:W-:Y:S02]  /*13d0*/  LDS R27, [R22] ;  /* 0x00000000161b7984 */ /* 0x000fe40000000800 */
[----:B------:R-:W-:Y:S02]  /*13e0*/  LEA R14, R14, UR6, 0x2 ;  /* 0x000000060e0e7c11 */ /* 0x000fe4000f8e10ff */
[----:B------:R-:W-:Y:S01]  /*13f0*/  LDS R29, [R29] ;  /* 0x000000001d1d7984 */ /* 0x000fe20000000800 */
[----:B0-----:R-:W-:-:S03]  /*1400*/  LOP3.LUT R37, R31, 0x10, R2, 0xf4, !PT ;  /* 0x000000101f257812 */ /* 0x001fc600078ef402 */
[----:B------:R-:W0:Y:S01]  /*1410*/  SHFL.IDX PT, R30, R8, R35, 0x1f ;  /* 0x00001f23081e7589 */ /* 0x000e2200000e0000 */
[----:B------:R-:W-:-:S03]  /*1420*/  LOP3.LUT R31, R15, 0x10, R2, 0xf8, !PT ;  /* 0x000000100f1f7812 */ /* 0x000fc600078ef802 */
[----:B------:R-:W-:Y:S04]  /*1430*/  LDS R14, [R14] ;  /* 0x000000000e0e7984 */ /* 0x000fe80000000800 */
[----:B------:R2:W3:Y:S01]  /*1440*/  SHFL.IDX PT, R34, R8, R37, 0x1f ;  /* 0x00001f2508227589 */ /* 0x0004e200000e0000 */
[----:B-1----:R-:W-:-:S03]  /*1450*/  IMAD R32, R10, R33, R32 ;  /* 0x000000210a207224 */ /* 0x002fc600078e0220 */
[----:B------:R-:W1:Y:S01]  /*1460*/  SHFL.IDX PT, R31, R8, R31, 0x1f ;  /* 0x00001f1f081f7589 */ /* 0x000e6200000e0000 */
[--C-:B------:R-:W-:Y:S01]  /*1470*/  LOP3.LUT R33, R15, 0x10, R2.reuse, 0xf4, !PT ;  /* 0x000000100f217812 */ /* 0x100fe200078ef402 */
[----:B------:R-:W-:Y:S02]  /*1480*/  VIADD R15, R2, 0x5 ;  /* 0x00000005020f7836 */ /* 0x000fe40000000000 */
[----:B------:R-:W-:Y:S03]  /*1490*/  LDS R10, [R21] ;  /* 0x00000000150a7984 */ /* 0x000fe60000000800 */
[----:B------:R-:W-:Y:S01]  /*14a0*/  LOP3.LUT R15, R15, 0xf, RZ, 0xc0, !PT ;  /* 0x0000000f0f0f7812 */ /* 0x000fe200078ec0ff */
[----:B------:R-:W4:Y:S03]  /*14b0*/  SHFL.IDX PT, R33, R8, R33, 0x1f ;  /* 0x00001f2108217589 */ /* 0x000f2600000e0000 */
[----:B--2---:R-:W-:Y:S01]  /*14c0*/  LOP3.LUT R37, R15, 0x10, R2, 0xf4, !PT ;  /* 0x000000100f257812 */ /* 0x004fe200078ef402 */
[----:B0-----:R-:W-:-:S02]  /*14d0*/  IMAD R28, R29, R30, R28 ;  /* 0x0000001e1d1c7224 */ /* 0x001fc400078e021c */
[----:B------:R-:W-:Y:S02]  /*14e0*/  VIADD R29, R2, 0x4 ;  /* 0x00000004021d7836 */ /* 0x000fe40000000000 */
[----:B---3--:R-:W-:-:S03]  /*14f0*/  IMAD R30, R27, R34, R32 ;  /* 0x000000221b1e7224 */ /* 0x008fc600078e0220 */
[----:B------:R-:W-:Y:S01]  /*1500*/  LOP3.LUT R29, R29, 0xf, RZ, 0xc0, !PT ;  /* 0x0000000f1d1d7812 */ /* 0x000fe200078ec0ff */
[----:B-1----:R-:W-:Y:S01]  /*1510*/  IMAD R31, R14, R31, R28 ;  /* 0x0000001f0e1f7224 */ /* 0x002fe200078e021c */
[C---:B------:R-:W-:Y:S02]  /*1520*/  LOP3.LUT R14, R11.reuse, R15, RZ, 0xfc, !PT ;  /* 0x0000000f0b0e7212 */ /* 0x040fe400078efcff */
[----:B------:R-:W-:Y:S02]  /*1530*/  LOP3.LUT R27, R11, R29, RZ, 0xfc, !PT ;  /* 0x0000001d0b1b7212 */ /* 0x000fe400078efcff */
[----:B------:R-:W-:Y:S02]  /*1540*/  LEA R14, R14, UR6, 0x2 ;  /* 0x000000060e0e7c11 */ /* 0x000fe4000f8e10ff */
[----:B------:R-:W-:Y:S02]  /*1550*/  LEA R32, R27, UR6, 0x2 ;  /* 0x000000061b207c11 */ /* 0x000fe4000f8e10ff */
[----:B------:R-:W-:Y:S01]  /*1560*/  LDS R27, [R20] ;  /* 0x00000000141b7984 */ /* 0x000fe20000000800 */
[----:B------:R-:W-:-:S03]  /*1570*/  LOP3.LUT R35, R29, 0x10, R2, 0xf4, !PT ;  /* 0x000000101d237812 */ /* 0x000fc600078ef402 */
[----:B------:R-:W-:Y:S01]  /*1580*/  LDS R28, [R32] ;  /* 0x00000000201c7984 */ /* 0x000fe20000000800 */
[----:B----4-:R-:W-:Y:S01]  /*1590*/  IMAD R30, R10, R33, R30 ;  /* 0x000000210a1e7224 */ /* 0x010fe200078e021e */
[--C-:B------:R-:W-:Y:S02]  /*15a0*/  LOP3.LUT R33, R29, 0x10, R2.reuse, 0xf8, !PT ;  /* 0x000000101d217812 */ /* 0x100fe400078ef802 */
[----:B------:R-:W-:Y:S01]  /*15b0*/  LDS R14, [R14] ;  /* 0x000000000e0e7984 */ /* 0x000fe20000000800 */
[----:B------:R-:W-:Y:S02]  /*15c0*/  LOP3.LUT R10, R9, R15, RZ, 0xfc, !PT ;  /* 0x0000000f090a7212 */ /* 0x000fe400078efcff */
[----:B------:R-:W-:Y:S01]  /*15d0*/  LOP3.LUT R29, R15, 0x10, R2, 0xf8, !PT ;  /* 0x000000100f1d7812 */ /* 0x000fe200078ef802 */
[----:B------:R-:W0:Y:S01]  /*15e0*/  SHFL.IDX PT, R33, R8, R33, 0x1f ;  /* 0x00001f2108217589 */ /* 0x000e2200000e0000 */
[----:B------:R-:W-:Y:S01]  /*15f0*/  LEA R10, R10, UR6, 0x2 ;  /* 0x000000060a0a7c11 */ /* 0x000fe2000f8e10ff */
[----:B------:R-:W-:-:S02]  /*1600*/  VIADD R15, R2, 0x6 ;  /* 0x00000006020f7836 */ /* 0x000fc40000000000 */
[----:B------:R-:W1:Y:S04]  /*1610*/  SHFL.IDX PT, R32, R8, R35, 0x1f ;  /* 0x00001f2308207589 */ /* 0x000e6800000e0000 */
[----:B------:R-:W-:Y:S04]  /*1620*/  LDS R10, [R10] ;  /* 0x000000000a0a7984 */ /* 0x000fe80000000800 */
[----:B------:R-:W2:Y:S01]  /*1630*/  SHFL.IDX PT, R29, R8, R29, 0x1f ;  /* 0x00001f1d081d7589 */ /* 0x000ea200000e0000 */
[----:B0-----:R-:W-:-:S03]  /*1640*/  IMAD R34, R28, R33, R31 ;  /* 0x000000211c227224 */ /* 0x001fc600078e021f */
[----:B------:R0:W3:Y:S01]  /*1650*/  SHFL.IDX PT, R31, R8, R37, 0x1f ;  /* 0x00001f25081f7589 */ /* 0x0000e200000e0000 */
[----:B-1----:R-:W-:Y:S01]  /*1660*/  IMAD R28, R27, R32, R30 ;  /* 0x000000201b1c7224 */ /* 0x002fe200078e021e */
[----:B------:R-:W-:Y:S01]  /*1670*/  LOP3.LUT R30, R15, 0xf, RZ, 0xc0, !PT ;  /* 0x0000000f0f1e7812 */ /* 0x000fe200078ec0ff */
[----:B------:R-:W-:Y:S02]  /*1680*/  VIADD R15, R2, 0x7 ;  /* 0x00000007020f7836 */ /* 0x000fe40000000000 */
[----:B--2---:R-:W-:Y:S01]  /*1690*/  IMAD R14, R14, R29, R34 ;  /* 0x0000001d0e0e7224 */ /* 0x004fe200078e0222 */
[-C--:B------:R-:W-:Y:S02]  /*16a0*/  LOP3.LUT R27, R11, R30.reuse, RZ, 0xfc, !PT ;  /* 0x0000001e0b1b7212 */ /* 0x080fe400078efcff */
[----:B------:R-:W-:Y:S02]  /*16b0*/  LOP3.LUT R32, R9, R30, RZ, 0xfc, !PT ;  /* 0x0000001e09207212 */ /* 0x000fe400078efcff */
[----:B------:R-:W-:-:S02]  /*16c0*/  LEA R29, R27, UR6, 0x2 ;  /* 0x000000061b1d7c11 */ /* 0x000fc4000f8e10ff */
[----:B------:R-:W-:Y:S02]  /*16d0*/  LOP3.LUT R15, R15, 0xf, RZ, 0xc0, !PT ;  /* 0x0000000f0f0f7812 */ /* 0x000fe400078ec0ff */
[----:B------:R-:W-:Y:S02]  /*16e0*/  LEA R27, R32, UR6, 0x2 ;  /* 0x00000006201b7c11 */ /* 0x000fe4000f8e10ff */
[C---:B------:R-:W-:Y:S01]  /*16f0*/  LOP3.LUT R32, R11.reuse, R15, RZ, 0xfc, !PT ;  /* 0x0000000f0b207212 */ /* 0x040fe200078efcff */
[----:B------:R-:W-:Y:S01]  /*1700*/  LDS R29, [R29] ;  /* 0x000000001d1d7984 */ /* 0x000fe20000000800 */
[--C-:B0-----:R-:W-:Y:S02]  /*1710*/  LOP3.LUT R37, R30, 0x10, R2.reuse, 0xf8, !PT ;  /* 0x000000101e257812 */ /* 0x101fe400078ef802 */
[----:B------:R-:W-:Y:S01]  /*1720*/  LEA R35, R32, UR6, 0x2 ;  /* 0x0000000620237c11 */ /* 0x000fe2000f8e10ff */
[----:B------:R-:W-:Y:S01]  /*1730*/  LDS R27, [R27] ;  /* 0x000000001b1b7984 */ /* 0x000fe20000000800 */
[----:B------:R-:W-:Y:S01]  /*1740*/  LOP3.LUT R36, R30, 0x10, R2, 0xf4, !PT ;  /* 0x000000101e247812 */ /* 0x000fe200078ef402 */
[----:B---3--:R-:W-:Y:S01]  /*1750*/  IMAD R32, R10, R31, R28 ;  /* 0x0000001f0a207224 */ /* 0x008fe200078e021c */
[----:B------:R-:W-:Y:S01]  /*1760*/  LOP3.LUT R10, R11, 0x8, R13, 0xf6, !PT ;  /* 0x000000080b0a7812 */ /* 0x000fe200078ef60d */
[----:B------:R-:W-:Y:S01]  /*1770*/  LDS R28, [R35] ;  /* 0x00000000231c7984 */ /* 0x000fe20000000800 */
[----:B------:R-:W-:-:S02]  /*1780*/  LOP3.LUT R33, R15, 0x10, R2, 0xf8, !PT ;  /* 0x000000100f217812 */ /* 0x000fc400078ef802 */
[----:B------:R-:W-:Y:S01]  /*1790*/  LEA R10, R10, UR6, 0x2 ;  /* 0x000000060a0a7c11 */ /* 0x000fe2000f8e10ff */
[----:B------:R-:W0:Y:S01]  /*17a0*/  SHFL.IDX PT, R34, R8, R37, 0x1f ;  /* 0x00001f2508227589 */ /* 0x000e2200000e0000 */
[----:B------:R-:W-:-:S03]  /*17b0*/  LOP3.LUT R13, R13, 0x8, RZ, 0x3c, !PT ;  /* 0x000000080d0d7812 */ /* 0x000fc600078e3cff */
[----:B------:R-:W1:Y:S01]  /*17c0*/  SHFL.IDX PT, R30, R8, R36, 0x1f ;  /* 0x00001f24081e7589 */ /* 0x000e6200000e0000 */
[----:B------:R-:W-:-:S03]  /*17d0*/  LOP3.LUT R31, R13, 0x10, R2, 0xf8, !PT ;  /* 0x000000100d1f7812 */ /* 0x000fc600078ef802 */
[----:B------:R-:W-:Y:S04]  /*17e0*/  LDS R10, [R10] ;  /* 0x000000000a0a7984 */ /* 0x000fe80000000800 */
[----:B------:R-:W2:Y:S04]  /*17f0*/  SHFL.IDX PT, R33, R8, R33, 0x1f ;  /* 0x00001f2108217589 */ /* 0x000ea800000e0000 */
[----:B------:R-:W3:Y:S01]  /*1800*/  SHFL.IDX PT, R31, R8, R31, 0x1f ;  /* 0x00001f1f081f7589 */ /* 0x000ee200000e0000 */
[----:B0-----:R-:W-:Y:S01]  /*1810*/  IMAD R29, R29, R34, R14 ;  /* 0x000000221d1d7224 */ /* 0x001fe200078e020e */
[----:B------:R-:W-:Y:S01]  /*1820*/  LOP3.LUT R34, R15, 0x10, R2, 0xf4, !PT ;  /* 0x000000100f227812 */ /* 0x000fe200078ef402 */
[----:B------:R-:W-:-:S02]  /*1830*/  VIADD R14, R2, 0x9 ;  /* 0x00000009020e7836 */ /* 0x000fc40000000000 */
[----:B-1----:R-:W-:Y:S02]  /*1840*/  IMAD R32, R27, R30, R32 ;  /* 0x0000001e1b207224 */ /* 0x002fe400078e0220 */
[----:B------:R-:W-:Y:S01]  /*1850*/  VIADD R27, R2, 0xa ;  /* 0x0000000a021b7836 */ /* 0x000fe20000000000 */
[----:B------:R-:W-:Y:S01]  /*1860*/  LOP3.LUT R14, R14, 0xf, RZ, 0xc0, !PT ;  /* 0x0000000f0e0e7812 */ /* 0x000fe200078ec0ff */
[----:B--2---:R-:W-:-:S03]  /*1870*/  IMAD R30, R28, R33, R29 ;  /* 0x000000211c1e7224 */ /* 0x004fc600078e021d */
[----:B------:R-:W-:Y:S01]  /*1880*/  LOP3.LUT R28, R11, R14, RZ, 0xfc, !PT ;  /* 0x0000000e0b1c7212 */ /* 0x000fe200078efcff */
[----:B------:R-:W-:Y:S01]  /*1890*/  LDS R29, [R19] ;  /* 0x00000000131d7984 */ /* 0x000fe20000000800 */
[----:B------:R-:W-:Y:S02]  /*18a0*/  LOP3.LUT R27, R27, 0xf, RZ, 0xc0, !PT ;  /* 0x0000000f1b1b7812 */ /* 0x000fe400078ec0ff */
[----:B------:R-:W-:Y:S02]  /*18b0*/  LEA R28, R28, UR6, 0x2 ;  /* 0x000000061c1c7c11 */ /* 0x000fe4000f8e10ff */
[--C-:B------:R-:W-:Y:S02]  /*18c0*/  LOP3.LUT R35, R14, 0x10, R2.reuse, 0xf8, !PT ;  /* 0x000000100e237812 */ /* 0x100fe400078ef802 */
[----:B------:R-:W-:Y:S01]  /*18d0*/  LOP3.LUT R37, R27, 0x10, R2, 0xf8, !PT ;  /* 0x000000101b257812 */ /* 0x000fe200078ef802 */
[----:B---3--:R-:W-:Y:S01]  /*18e0*/  IMAD R31, R10, R31, R30 ;  /* 0x0000001f0a1f7224 */ /* 0x008fe200078e021e */
[----:B------:R-:W-:Y:S01]  /*18f0*/  LOP3.LUT R10, R11, R27, RZ, 0xfc, !PT ;  /* 0x0000001b0b0a7212 */ /* 0x000fe200078efcff */
[----:B------:R-:W-:Y:S03]  /*1900*/  LDS R28, [R28] ;  /* 0x000000001c1c7984 */ /* 0x000fe60000000800 */
[----:B------:R-:W-:Y:S01]  /*1910*/  LEA R33, R10, UR6, 0x2 ;  /* 0x000000060a217c11 */ /* 0x000fe2000f8e10ff */
[----:B------:R-:W-:Y:S04]  /*1920*/  SHFL.IDX PT, R35, R8, R35, 0x1f ;  /* 0x00001f2308237589 */ /* 0x000fe800000e0000 */
[----:B------:R-:W0:Y:S04]  /*1930*/  SHFL.IDX PT, R10, R8, R34, 0x1f ;  /* 0x00001f22080a7589 */ /* 0x000e2800000e0000 */
[----:B------:R-:W-:Y:S04]  /*1940*/  LDS R15, [R33] ;  /* 0x00000000210f7984 */ /* 0x000fe80000000800 */
[----:B------:R1:W2:Y:S04]  /*1950*/  SHFL.IDX PT, R30, R8, R37, 0x1f ;  /* 0x00001f25081e7589 */ /* 0x0002a800000e0000 */
[----:B------:R-:W-:Y:S01]  /*1960*/  LDS R33, [R18] ;  /* 0x0000000012217984 */ /* 0x000fe20000000800 */
[----:B0-----:R-:W-:-:S02]  /*1970*/  IMAD R10, R29, R10, R32 ;  /* 0x0000000a1d0a7224 */ /* 0x001fc400078e0220 */
[----:B------:R-:W-:-:S05]  /*1980*/  VIADD R29, R2, 0xb ;  /* 0x0000000b021d7836 */ /* 0x000fca0000000000 */
[----:B------:R-:W-:Y:S01]  /*1990*/  LOP3.LUT R29, R29, 0xf, RZ, 0xc0, !PT ;  /* 0x0000000f1d1d7812 */ /* 0x000fe200078ec0ff */
[----:B------:R-:W-:-:S03]  /*19a0*/  IMAD R32, R28, R35, R31 ;  /* 0x000000231c207224 */ /* 0x000fc600078e021f */
[----:B------:R-:W-:Y:S02]  /*19b0*/  LOP3.LUT R28, R11, R29, RZ, 0xfc, !PT ;  /* 0x0000001d0b1c7212 */ /* 0x000fe400078efcff */
[----:B-1----:R-:W-:Y:S02]  /*19c0*/  LOP3.LUT R37, R29, 0x10, R2, 0xf8, !PT ;  /* 0x000000101d257812 */ /* 0x002fe400078ef802 */
[----:B------:R-:W-:-:S04]  /*19d0*/  LEA R31, R28, UR6, 0x2 ;  /* 0x000000061c1f7c11 */ /* 0x000fc8000f8e10ff */
[----:B------:R-:W-:Y:S01]  /*19e0*/  SHFL.IDX PT, R37, R8, R37, 0x1f ;  /* 0x00001f2508257589 */ /* 0x000fe200000e0000 */
[----:B--2---:R-:W-:Y:S01]  /*19f0*/  IMAD R28, R15, R30, R32 ;  /* 0x0000001e0f1c7224 */ /* 0x004fe200078e0220 */
[----:B------:R-:W-:Y:S01]  /*1a00*/  LOP3.LUT R32, R13, 0x10, R2, 0xf4, !PT ;  /* 0x000000100d207812 */ /* 0x000fe200078ef402 */
[C---:B------:R-:W-:Y:S01]  /*1a10*/  VIADD R15, R2.reuse, 0xc ;  /* 0x0000000c020f7836 */ /* 0x040fe20000000000 */
[----:B------:R-:W-:Y:S01]  /*1a20*/  LDS R31, [R31] ;  /* 0x000000001f1f7984 */ /* 0x000fe20000000800 */
[----:B------:R-:W-:-:S03]  /*1a30*/  VIADD R13, R2, 0xd ;  /* 0x0000000d020d7836 */ /* 0x000fc60000000000 */
[----:B------:R-:W-:Y:S01]  /*1a40*/  LOP3.LUT R15, R15, 0xf, RZ, 0xc0, !PT ;  /* 0x0000000f0f0f7812 */ /* 0x000fe200078ec0ff */
[----:B------:R-:W0:Y:S01]  /*1a50*/  SHFL.IDX PT, R32, R8, R32, 0x1f ;  /* 0x00001f2008207589 */ /* 0x000e2200000e0000 */
[----:B------:R-:W-:Y:S02]  /*1a60*/  LOP3.LUT R13, R13, 0xf, RZ, 0xc0, !PT ;  /* 0x0000000f0d0d7812 */ /* 0x000fe400078ec0ff */
[----:B------:R-:W-:Y:S02]  /*1a70*/  LOP3.LUT R30, R11, R15, RZ, 0xfc, !PT ;  /* 0x0000000f0b1e7212 */ /* 0x000fe400078efcff */
[----:B------:R-:W-:Y:S02]  /*1a80*/  LOP3.LUT R35, R15, 0x10, R2, 0xf8, !PT ;  /* 0x000000100f237812 */ /* 0x000fe400078ef802 */
[----:B------:R-:W-:-:S04]  /*1a90*/  LEA R30, R30, UR6, 0x2 ;  /* 0x000000061e1e7c11 */ /* 0x000fc8000f8e10ff */
[----:B------:R-:W-:Y:S04]  /*1aa0*/  SHFL.IDX PT, R35, R8, R35, 0x1f ;  /* 0x00001f2308237589 */ /* 0x000fe800000e0000 */
[----:B------:R-:W1:Y:S01]  /*1ab0*/  LDS R30, [R30] ;  /* 0x000000001e1e7984 */ /* 0x000e620000000800 */
[----:B0-----:R-:W-:Y:S02]  /*1ac0*/  IMAD R10, R33, R32, R10 ;  /* 0x00000020210a7224 */ /* 0x001fe400078e020a */
[----:B------:R-:W-:Y:S01]  /*1ad0*/  IMAD R28, R31, R37, R28 ;  /* 0x000000251f1c7224 */ /* 0x000fe200078e021c */
[----:B------:R-:W-:Y:S02]  /*1ae0*/  LOP3.LUT R31, R9, R14, RZ, 0xfc, !PT ;  /* 0x0000000e091f7212 */ /* 0x000fe400078efcff */
[----:B------:R-:W-:-:S02]  /*1af0*/  LOP3.LUT R9, R11, R13, RZ, 0xfc, !PT ;  /* 0x0000000d0b097212 */ /* 0x000fc400078efcff */
[----:B------:R-:W-:Y:S02]  /*1b00*/  LEA R32, R31, UR6, 0x2 ;  /* 0x000000061f207c11 */ /* 0x000fe4000f8e10ff */
[----:B------:R-:W-:Y:S01]  /*1b10*/  LEA R33, R9, UR6, 0x2 ;  /* 0x0000000609217c11 */ /* 0x000fe2000f8e10ff */
[----:B------:R-:W-:Y:S01]  /*1b20*/  LDS R31, [R17] ;  /* 0x00000000111f7984 */ /* 0x000fe20000000800 */
[--C-:B------:R-:W-:Y:S02]  /*1b30*/  LOP3.LUT R37, R14, 0x10, R2.reuse, 0xf4, !PT ;  /* 0x000000100e257812 */ /* 0x100fe400078ef402 */
[--C-:B------:R-:W-:Y:S01]  /*1b40*/  LOP3.LUT R14, R27, 0x10, R2.reuse, 0xf4, !PT ;  /* 0x000000101b0e7812 */ /* 0x100fe200078ef402 */
[----:B------:R-:W-:Y:S01]  /*1b50*/  LDS R9, [R32] ;  /* 0x0000000020097984 */ /* 0x000fe20000000800 */
[----:B------:R-:W-:Y:S01]  /*1b60*/  LOP3.LUT R27, R29, 0x10, R2, 0xf4, !PT ;  /* 0x000000101d1b7812 */ /* 0x000fe200078ef402 */
[----:B------:R-:W-:Y:S02]  /*1b70*/  VIADD R29, R2, 0xe ;  /* 0x0000000e021d7836 */ /* 0x000fe40000000000 */
[----:B------:R-:W-:Y:S03]  /*1b80*/  LDS R33, [R33] ;  /* 0x0000000021217984 */ /* 0x000fe60000000800 */
[----:B------:R-:W-:Y:S01]  /*1b90*/  LOP3.LUT R29, R29, 0xf, RZ, 0xc0, !PT ;  /* 0x0000000f1d1d7812 */ /* 0x000fe200078ec0ff */
[----:B-1----:R-:W-:Y:S01]  /*1ba0*/  IMAD R30, R30, R35, R28 ;  /* 0x000000231e1e7224 */ /* 0x002fe200078e021c */
[----:B------:R-:W-:Y:S01]  /*1bb0*/  LOP3.LUT R35, R13, 0x10, R2, 0xf8, !PT ;  /* 0x000000100d237812 */ /* 0x000fe200078ef802 */
[----:B------:R-:W-:Y:S04]  /*1bc0*/  LDS R28, [R16] ;  /* 0x00000000101c7984 */ /* 0x000fe80000000800 */
[----:B------:R-:W0:Y:S04]  /*1bd0*/  SHFL.IDX PT, R37, R8, R37, 0x1f ;  /* 0x00001f2508257589 */ /* 0x000e2800000e0000 */
[----:B------:R-:W1:Y:S04]  /*1be0*/  SHFL.IDX PT, R35, R8, R35, 0x1f ;  /* 0x00001f2308237589 */ /* 0x000e6800000e0000 */
[----:B------:R-:W2:Y:S04]  /*1bf0*/  SHFL.IDX PT, R14, R8, R14, 0x1f ;  /* 0x00001f0e080e7589 */ /* 0x000ea800000e0000 */
[----:B------:R-:W3:Y:S04]  /*1c00*/  SHFL.IDX PT, R27, R8, R27, 0x1f ;  /* 0x00001f1b081b7589 */ /* 0x000ee800000e0000 */
[----:B------:R-:W-:Y:S01]  /*1c10*/  LDS R32, [R5] ;  /* 0x0000000005207984 */ /* 0x000fe20000000800 */
[----:B0-----:R-:W-:Y:S01]  /*1c20*/  IMAD R10, R9, R37, R10 ;  /* 0x00000025090a7224 */ /* 0x001fe200078e020a */
[----:B------:R-:W-:-:S02]  /*1c30*/  LOP3.LUT R37, R15, 0x10, R2, 0xf4, !PT ;  /* 0x000000100f257812 */ /* 0x000fc400078ef402 */
[----:B------:R-:W-:Y:S01]  /*1c40*/  LOP3.LUT R15, R13, 0x10, R2, 0xf4, !PT ;  /* 0x000000100d0f7812 */ /* 0x000fe200078ef402 */
[----:B-1----:R-:W-:Y:S01]  /*1c50*/  IMAD R9, R33, R35, R30 ;  /* 0x0000002321097224 */ /* 0x002fe200078e021e */
[----:B------:R-:W-:Y:S01]  /*1c60*/  LOP3.LUT R35, R29, 0x10, R2, 0xf4, !PT ;  /* 0x000000101d237812 */ /* 0x000fe200078ef402 */
[----:B------:R-:W-:Y:S01]  /*1c70*/  VIADD R30, R2, 0xffffffff ;  /* 0xffffffff021e7836 */ /* 0x000fe20000000000 */
[----:B------:R-:W-:Y:S01]  /*1c80*/  SHFL.IDX PT, R13, R8, R37, 0x1f ;  /* 0x00001f25080d7589 */ /* 0x000fe200000e0000 */
[----:B--2---:R-:W-:Y:S01]  /*1c90*/  IMAD R10, R31, R14, R10 ;  /* 0x0000000e1f0a7224 */ /* 0x004fe200078e020a */
[----:B------:R-:W-:Y:S02]  /*1ca0*/  LOP3.LUT R31, R11, R29, RZ, 0xfc, !PT ;  /* 0x0000001d0b1f7212 */ /* 0x000fe400078efcff */
[----:B------:R-:W-:Y:S01]  /*1cb0*/  LOP3.LUT R33, R30, 0xf, RZ, 0xc0, !PT ;  /* 0x0000000f1e217812 */ /* 0x000fe200078ec0ff */
[----:B---3--:R-:W-:Y:S01]  /*1cc0*/  IMAD R10, R28, R27, R10 ;  /* 0x0000001b1c0a7224 */ /* 0x008fe200078e020a */
[----:B------:R-:W-:Y:S01]  /*1cd0*/  LEA R31, R31, UR6, 0x2 ;  /* 0x000000061f1f7c11 */ /* 0x000fe2000f8e10ff */
[----:B------:R-:W0:Y:S01]  /*1ce0*/  LDS R27, [R4] ;  /* 0x00000000041b7984 */ /* 0x000e220000000800 */
[----:B------:R-:W-:-:S02]  /*1cf0*/  LOP3.LUT R30, R11, R33, RZ, 0xfc, !PT ;  /* 0x000000210b1e7212 */ /* 0x000fc400078efcff */
[--C-:B------:R-:W-:Y:S01]  /*1d00*/  LOP3.LUT R14, R29, 0x10, R2.reuse, 0xf8, !PT ;  /* 0x000000101d0e7812 */ /* 0x100fe200078ef802 */
[----:B------:R-:W1:Y:S01]  /*1d10*/  SHFL.IDX PT, R15, R8, R15, 0x1f ;  /* 0x00001f0f080f7589 */ /* 0x000e6200000e0000 */
[C-C-:B------:R-:W-:Y:S02]  /*1d20*/  LOP3.LUT R34, R33.reuse, 0x10, R2.reuse, 0xf8, !PT ;  /* 0x0000001021227812 */ /* 0x140fe400078ef802 */
[----:B------:R-:W-:Y:S01]  /*1d30*/  LEA R36, R30, UR6, 0x2 ;  /* 0x000000061e247c11 */ /* 0x000fe2000f8e10ff */
[----:B------:R-:W-:Y:S01]  /*1d40*/  LDS R31, [R31] ;  /* 0x000000001f1f7984 */ /* 0x000fe20000000800 */
[----:B------:R-:W-:-:S03]  /*1d50*/  LOP3.LUT R29, R33, 0x10, R2, 0xf4, !PT ;  /* 0x00000010211d7812 */ /* 0x000fc600078ef402 */
[----:B------:R-:W-:Y:S04]  /*1d60*/  LDS R33, [R6] ;  /* 0x0000000006217984 */ /* 0x000fe80000000800 */
[----:B------:R-:W-:Y:S04]  /*1d70*/  SHFL.IDX PT, R11, R8, R34, 0x1f ;  /* 0x00001f22080b7589 */ /* 0x000fe800000e0000 */
[----:B------:R-:W-:Y:S04]  /*1d80*/  LDS R36, [R36] ;  /* 0x0000000024247984 */ /* 0x000fe80000000800 */
[----:B------:R-:W-:Y:S04]  /*1d90*/  LDS R34, [R7] ;  /* 0x0000000007227984 */ /* 0x000fe80000000800 */
[----:B------:R-:W-:Y:S04]  /*1da0*/  LDS R30, [R12+UR10] ;  /* 0x0000000a0c1e7984 */ /* 0x000fe80008000800 */
[----:B------:R-:W2:Y:S04]  /*1db0*/  SHFL.IDX PT, R14, R8, R14, 0x1f ;  /* 0x00001f0e080e7589 */ /* 0x000ea800000e0000 */
[----:B------:R-:W3:Y:S04]  /*1dc0*/  SHFL.IDX PT, R28, R8, R35, 0x1f ;  /* 0x00001f23081c7589 */ /* 0x000ee800000e0000 */
[----:B------:R-:W4:Y:S01]  /*1dd0*/  SHFL.IDX PT, R29, R8, R29, 0x1f ;  /* 0x00001f1d081d7589 */ /* 0x000f2200000e0000 */
[----:B0-----:R-:W-:-:S04]  /*1de0*/  IMAD R10, R27, R13, R10 ;  /* 0x0000000d1b0a7224 */ /* 0x001fc800078e020a */
[----:B-1----:R-:W-:Y:S02]  /*1df0*/  IMAD R10, R32, R15, R10 ;  /* 0x0000000f200a7224 */ /* 0x002fe400078e020a */
[----:B--2---:R-:W-:Y:S02]  /*1e00*/  IMAD R9, R31, R14, R9 ;  /* 0x0000000e1f097224 */ /* 0x004fe400078e0209 */
[----:B---3--:R-:W-:Y:S02]  /*1e10*/  IMAD R10, R33, R28, R10 ;  /* 0x0000001c210a7224 */ /* 0x008fe400078e020a */
[----:B------:R-:W-:Y:S02]  /*1e20*/  IMAD R9, R36, R11, R9 ;  /* 0x0000000b24097224 */ /* 0x000fe400078e0209 */
[----:B----4-:R-:W-:Y:S02]  /*1e30*/  IMAD R10, R34, R29, R10 ;  /* 0x0000001d220a7224 */ /* 0x010fe400078e020a */
[----:B------:R-:W-:-:S03]  /*1e40*/  IMAD.MOV.U32 R28, RZ, RZ, 0x20 ;  /* 0x00000020ff1c7424 */ /* 0x000fc600078e00ff */
[----:B------:R-:W-:-:S05]  /*1e50*/  IADD3 R9, PT, PT, R10, R30, R9 ;  /* 0x0000001e0a097210 */ /* 0x000fca0007ffe009 */
[----:B------:R0:W-:Y:S01]  /*1e60*/  STS [R12+UR10], R9 ;  /* 0x000000090c007988 */ /* 0x0001e2000800080a */
[----:B------:R-:W-:Y:S05]  /*1e70*/  BRA.U UP1, `(.L_x_930) ;  /* 0xffffffe901b07547 */ /* 0x000fea000b83ffff */
        /* <DEDUP_REMOVED lines=9> */
[----:B------:R-:W3:Y:S01]  /*1f10*/  LDCU UR6, c[0x0][0x384] ;  /* 0x00007080ff0677ac */ /* 0x000ee20008000800 */
[----:B------:R-:W-:Y:S01]  /*1f20*/  IMAD.MOV.U32 R22, RZ, RZ, R12 ;  /* 0x000000ffff167224 */ /* 0x000fe200078e000c */
[----:B------:R-:W-:Y:S01]  /*1f30*/  USHF.L.U32 UR5, UR8, 0x3, URZ ;  /* 0x0000000308057899 */ /* 0x000fe200080006ff */
[----:B-1----:R-:W1:Y:S01]  /*1f40*/  MUFU.RCP R8, R8 ;  /* 0x0000000800087308 */ /* 0x002e620000001000 */
[----:B--2---:R-:W-:-:S02]  /*1f50*/  USHF.R.U32.HI UR4, URZ, 0x6, UR4 ;  /* 0x00000006ff047899 */ /* 0x004fc40008011604 */
[----:B---3--:R-:W-:Y:S01]  /*1f60*/  UIMAD UR5, UR7, UR6, UR5 ;  /* 0x00000006070572a4 */ /* 0x008fe2000f8e0205 */
[----:B-1----:R-:W-:-:S04]  /*1f70*/  VIADD R4, R8, 0xffffffe ;  /* 0x0ffffffe08047836 */ /* 0x002fc80000000000 */
        /* <DEDUP_REMOVED lines=26> */
.L_x_933:
[----:B-1----:R1:W2:Y:S01]  /*2120*/  LDS.128 R4, [R13] ;  /* 0x000000000d047984 */ /* 0x0022a20000000c00 */
[----:B------:R-:W-:Y:S01]  /*2130*/  LOP3.LUT R9, R22, 0x4, RZ, 0xc0, !PT ;  /* 0x0000000416097812 */ /* 0x000fe200078ec0ff */
[----:B------:R-:W-:Y:S01]  /*2140*/  VIADD R2, R2, 0x1 ;  /* 0x0000000102027836 */ /* 0x000fe20000000000 */
[----:B------:R-:W-:Y:S01]  /*2150*/  SHF.R.U32.HI R8, RZ, 0x3, R22 ;  /* 0x00000003ff087819 */ /* 0x000fe20000011616 */
[----:B------:R-:W-:Y:S02]  /*2160*/  IMAD.IADD R22, R22, 0x1, R3 ;  /* 0x0000000116167824 */ /* 0x000fe400078e0203 */
[----:B------:R-:W-:Y:S01]  /*2170*/  VIADD R9, R9, UR5 ;  /* 0x0000000509097c36 */ /* 0x000fe20008000000 */
[----:B------:R-:W-:Y:S01]  /*2180*/  ISETP.NE.AND P0, PT, R2, RZ, PT ;  /* 0x000000ff0200720c */ /* 0x000fe20003f05270 */
[----:B-1----:R-:W-:Y:S02]  /*2190*/  IMAD R13, R0, 0x10, R13 ;  /* 0x00000010000d7824 */ /* 0x002fe400078e020d */
[----:B------:R-:W-:-:S04]  /*21a0*/  IMAD R9, R8, UR4, R9 ;  /* 0x0000000408097c24 */ /* 0x000fc8000f8e0209 */
[----:B0-----:R-:W-:-:S05]  /*21b0*/  IMAD.WIDE.U32 R8, R9, 0x4, R10 ;  /* 0x0000000409087825 */ /* 0x001fca00078e000a */
[----:B--2---:R1:W-:Y:S01]  /*21c0*/  STG.E.128 desc[UR12][R8.64], R4 ;  /* 0x0000000408007986 */ /* 0x0043e2000c101d0c */
[----:B------:R-:W-:Y:S05]  /*21d0*/  @P0 BRA `(.L_x_933) ;  /* 0xfffffffc00d00947 */ /* 0x000fea000383ffff */
.L_x_932:
[----:B------:R-:W-:Y:S05]  /*21e0*/  BSYNC.RECONVERGENT B0 ;  /* 0x0000000000007941 */ /* 0x000fea0003800200 */
.L_x_931:
[----:B------:R-:W-:Y:S05]  /*21f0*/  @!P1 EXIT ;  /* 0x000000000000994d */ /* 0x000fea0003800000 */
[----:B------:R-:W0:Y:S01]  /*2200*/  LDC.64 R20, c[0x0][0x3a0] ;  /* 0x0000e800ff147b82 */ /* 0x000e220000000a00 */
[--C-:B------:R-:W-:Y:S01]  /*2210*/  IMAD R23, R0, 0xc, R22.reuse ;  /* 0x0000000c00177824 */ /* 0x100fe200078e0216 */
[----:B------:R-:W-:Y:S01]  /*2220*/  LEA R29, R22, UR10, 0x2 ;  /* 0x0000000a161d7c11 */ /* 0x000fe2000f8e10ff */
[----:B------:R-:W-:Y:S02]  /*2230*/  IMAD R25, R0, 0x8, R22 ;  /* 0x0000000800197824 */ /* 0x000fe400078e0216 */
[----:B------:R-:W-:-:S07]  /*2240*/  IMAD.IADD R27, R22, 0x1, R3 ;  /* 0x00000001161b7824 */ /* 0x000fce00078e0203 */
.L_x_934:
[C-C-:B01----:R-:W-:Y:S01]  /*2250*/  IMAD R8, R0.reuse, 0x10, R29.reuse ;  /* 0x0000001000087824 */ /* 0x143fe200078e021d */
[----:B------:R-:W1:Y:S01]  /*2260*/  LDS.128 R4, [R29] ;  /* 0x000000001d047984 */ /* 0x000e620000000c00 */
[--C-:B------:R-:W-:Y:S01]  /*2270*/  IMAD R12, R0, 0x20, R29.reuse ;  /* 0x00000020000c7824 */ /* 0x100fe200078e021d */
[----:B------:R-:W-:Y:S01]  /*2280*/  LOP3.LUT R28, R22, 0x4, RZ, 0xc0, !PT ;  /* 0x00000004161c7812 */ /* 0x000fe200078ec0ff */
[----:B------:R-:W-:Y:S01]  /*2290*/  IMAD R16, R0, 0x30, R29 ;  /* 0x0000003000107824 */ /* 0x000fe200078e021d */
[----:B------:R-:W-:Y:S01]  /*22a0*/  LOP3.LUT R24, R27, 0x4, RZ, 0xc0, !PT ;  /* 0x000000041b187812 */ /* 0x000fe200078ec0ff */
[----:B------:R-:W2:Y:S01]  /*22b0*/  LDS.128 R8, [R8] ;  /* 0x0000000008087984 */ /* 0x000ea20000000c00 */
[----:B------:R-:W-:Y:S01]  /*22c0*/  SHF.R.U32.HI R26, RZ, 0x3, R22 ;  /* 0x00000003ff1a7819 */ /* 0x000fe20000011616 */
[----:B------:R-:W-:Y:S01]  /*22d0*/  VIADD R33, R28, UR5 ;  /* 0x000000051c217c36 */ /* 0x000fe20008000000 */
[----:B------:R-:W-:Y:S01]  /*22e0*/  SHF.R.U32.HI R2, RZ, 0x3, R27 ;  /* 0x00000003ff027819 */ /* 0x000fe2000001161b */
[----:B------:R-:W3:Y:S01]  /*22f0*/  LDS.128 R12, [R12] ;  /* 0x000000000c0c7984 */ /* 0x000ee20000000c00 */
[----:B------:R-:W-:Y:S01]  /*2300*/  VIADD R31, R24, UR5 ;  /* 0x00000005181f7c36 */ /* 0x000fe20008000000 */
[----:B------:R-:W-:Y:S01]  /*2310*/  LOP3.LUT R24, R25, 0x4, RZ, 0xc0, !PT ;  /* 0x0000000419187812 */ /* 0x000fe200078ec0ff */
[----:B------:R-:W-:Y:S01]  /*2320*/  IMAD R30, R26, UR4, R33 ;  /* 0x000000041a1e7c24 */ /* 0x000fe2000f8e0221 */
[----:B------:R-:W4:Y:S01]  /*2330*/  LDS.128 R16, [R16] ;  /* 0x0000000010107984 */ /* 0x000f220000000c00 */
[----:B------:R-:W-:Y:S01]  /*2340*/  LOP3.LUT R28, R23, 0x4, RZ, 0xc0, !PT ;  /* 0x00000004171c7812 */ /* 0x000fe200078ec0ff */
[----:B------:R-:W-:Y:S01]  /*2350*/  IMAD R33, R2, UR4, R31 ;  /* 0x0000000402217c24 */ /* 0x000fe2000f8e021f */
[----:B------:R-:W-:Y:S01]  /*2360*/  SHF.R.U32.HI R2, RZ, 0x3, R25 ;  /* 0x00000003ff027819 */ /* 0x000fe20000011619 */
[----:B------:R-:W-:Y:S01]  /*2370*/  VIADD R35, R24, UR5 ;  /* 0x0000000518237c36 */ /* 0x000fe20008000000 */
[----:B------:R-:W-:Y:S01]  /*2380*/  SHF.R.U32.HI R26, RZ, 0x3, R23 ;  /* 0x00000003ff1a7819 */ /* 0x000fe20000011617 */
[----:B------:R-:W-:Y:S01]  /*2390*/  VIADD R37, R28, UR5 ;  /* 0x000000051c257c36 */ /* 0x000fe20008000000 */
[----:B------:R-:W-:Y:S01]  /*23a0*/  IADD3 R22, PT, PT, R3, R22, R3 ;  /* 0x0000001603167210 */ /* 0x000fe20007ffe003 */
[----:B------:R-:W-:-:S02]  /*23b0*/  IMAD R35, R2, UR4, R35 ;  /* 0x0000000402237c24 */ /* 0x000fc4000f8e0223 */
        /* <DEDUP_REMOVED lines=17> */
.L_x_935:
        /* <DEDUP_REMOVED lines=11> */
.L_x_2425:


//--------------------- .text._Z9cuda_gemmIiLj512ELj1ELj1ELj512ELj32ELj32ELj128ELj1ELj1EEvjjjPKT_S2_PS0_jjj --------------------------
	.section	.text._Z9cuda_gemmIiLj512ELj1ELj1ELj512ELj32ELj32ELj128ELj1ELj1EEvjjjPKT_S2_PS0_jjj,"ax",@progbits
	.align	128
        .global         _Z9cuda_gemmIiLj512ELj1ELj1ELj512ELj32ELj32ELj128ELj1ELj1EEvjjjPKT_S2_PS0_jjj
        .type           _Z9cuda_gemmIiLj512ELj1ELj1ELj512ELj32ELj32ELj128ELj1ELj1EEvjjjPKT_S2_PS0_jjj,@function
        .size           _Z9cuda_gemmIiLj512ELj1ELj1ELj512ELj32ELj32ELj128ELj1ELj1EEvjjjPKT_S2_PS0_jjj,(.L_x_2426 - _Z9cuda_gemmIiLj512ELj1ELj1ELj512ELj32ELj32ELj128ELj1ELj1EEvjjjPKT_S2_PS0_jjj)
        .other          _Z9cuda_gemmIiLj512ELj1ELj1ELj512ELj32ELj32ELj128ELj1ELj1EEvjjjPKT_S2_PS0_jjj,@"STO_CUDA_ENTRY STV_DEFAULT"
_Z9cuda_gemmIiLj512ELj1ELj1ELj512ELj32ELj32ELj128ELj1ELj1EEvjjjPKT_S2_PS0_jjj:
.text._Z9cuda_gemmIiLj512ELj1ELj1ELj512ELj32ELj32ELj128ELj1ELj1EEvjjjPKT_S2_PS0_jjj:
[----:B------:R-:W-:Y:S01]  /*0000*/  LDC R1, c[0x0][0x37c] ;  /* 0x0000df00ff017b82 */ /* 0x000fe20000000800 */
[----:B------:R-:W0:Y:S01]  /*0010*/  S2R R3, SR_TID.X ;  /* 0x0000000000037919 */ /* 0x000e220000002100 */
[----:B------:R-:W1:Y:S01]  /*0020*/  LDCU.64 UR8, c[0x0][0x358] ;  /* 0x00006b00ff0877ac */ /* 0x000e620008000a00 */
[----:B------:R-:W-:Y:S01]  /*0030*/  BSSY.RECONVERGENT B0, `(.L_x_936) ;  /* 0x00000d7000007945 */ /* 0x000fe20003800200 */
[C---:B0-----:R-:W-:Y:S01]  /*0040*/  ISETP.GT.U32.AND P0, PT, R3.reuse, 0xff, PT ;  /* 0x000000ff0300780c */ /* 0x041fe20003f04070 */
[----:B------:R-:W-:-:S04]  /*0050*/  IMAD.SHL.U32 R2, R3, 0x4, RZ ;  /* 0x0000000403027824 */ /* 0x000fc800078e00ff */
[----:B------:R-:W-:-:S08]  /*0060*/  IMAD.MOV.U32 R0, RZ, RZ, R2 ;  /* 0x000000ffff007224 */ /* 0x000fd000078e0002 */
        /* <DEDUP_REMOVED lines=27> */
[----:B------:R-:W-:Y:S02]  /*0220*/  IMAD.IADD R10, R10, 0x1, R5 ;  /* 0x000000010a0a7824 */ /* 0x000fe400078e0205 */
[----:B------:R-:W-:-:S03]  /*0230*/  IMAD.MOV.U32 R5, RZ, RZ, R0 ;  /* 0x000000ffff057224 */ /* 0x000fc600078e0000 */
        /* <DEDUP_REMOVED lines=13> */
.L_x_941:
        /* <DEDUP_REMOVED lines=13> */
[--C-:B------:R-:W-:Y:S01]  /*03e0*/  IMAD R16, R16, 0x84, R11.reuse ;  /* 0x0000008410107824 */ /* 0x100fe200078e020b */
[----:B------:R-:W-:Y:S01]  /*03f0*/  SHF.R.U32.HI R20, RZ, 0x3, R20 ;  /* 0x00000003ff147819 */ /* 0x000fe20000011614 */
[----:B------:R-:W-:Y:S01]  /*0400*/  IMAD.IADD R12, R25, 0x1, R12 ;  /* 0x00000001190c7824 */ /* 0x000fe200078e020c */
[----:B------:R-:W-:Y:S01]  /*0410*/  LOP3.LUT R26, R17, 0x1f, RZ, 0xc0, !PT ;  /* 0x0000001f111a7812 */ /* 0x000fe200078ec0ff */
[----:B------:R-:W-:Y:S01]  /*0420*/  IMAD R24, R24, 0x84, R11 ;  /* 0x0000008418187824 */ /* 0x000fe200078e020b */
[----:B------:R-:W-:Y:S01]  /*0430*/  SHF.R.U32.HI R21, RZ, 0x3, R17 ;  /* 0x00000003ff157819 */ /* 0x000fe20000011611 */
[----:B0-----:R-:W-:Y:S01]  /*0440*/  IMAD.WIDE.U32 R8, R22, 0x10, R8 ;  /* 0x0000001016087825 */ /* 0x001fe200078e0008 */
[----:B------:R-:W-:-:S02]  /*0450*/  LOP3.LUT R15, R15, 0x1ffffffc, RZ, 0xc0, !PT ;  /* 0x1ffffffc0f0f7812 */ /* 0x000fc400078ec0ff */
[----:B------:R-:W-:Y:S01]  /*0460*/  LOP3.LUT R17, R20, 0x1ffffffc, RZ, 0xc0, !PT ;  /* 0x1ffffffc14117812 */ /* 0x000fe200078ec0ff */
[----:B------:R-:W-:Y:S01]  /*0470*/  IMAD R26, R26, 0x84, R11 ;  /* 0x000000841a1a7824 */ /* 0x000fe200078e020b */
[----:B------:R-:W-:Y:S01]  /*0480*/  LOP3.LUT R21, R21, 0x1ffffffc, RZ, 0xc0, !PT ;  /* 0x1ffffffc15157812 */ /* 0x000fe200078ec0ff */
[----:B------:R-:W-:Y:S01]  /*0490*/  IMAD.IADD R15, R16, 0x1, R15 ;  /* 0x00000001100f7824 */ /* 0x000fe200078e020f */
[----:B------:R-:W-:Y:S01]  /*04a0*/  ISETP.NE.AND P0, PT, R13, RZ, PT ;  /* 0x000000ff0d00720c */ /* 0x000fe20003f05270 */
[----:B------:R-:W-:Y:S02]  /*04b0*/  IMAD.IADD R17, R24, 0x1, R17 ;  /* 0x0000000118117824 */ /* 0x000fe400078e0211 */
[----:B------:R-:W-:Y:S01]  /*04c0*/  IMAD.IADD R26, R26, 0x1, R21 ;  /* 0x000000011a1a7824 */ /* 0x000fe200078e0215 */
[----:B--2---:R0:W-:Y:S04]  /*04d0*/  STS [R15], R4 ;  /* 0x000000040f007388 */ /* 0x0041e80000000800 */
[----:B------:R0:W-:Y:S04]  /*04e0*/  STS [R18], R5 ;  /* 0x0000000512007388 */ /* 0x0001e80000000800 */
[----:B------:R0:W-:Y:S04]  /*04f0*/  STS [R17], R6 ;  /* 0x0000000611007388 */ /* 0x0001e80000000800 */
[----:B------:R0:W-:Y:S01]  /*0500*/  STS [R26], R7 ;  /* 0x000000071a007388 */ /* 0x0001e20000000800 */
[----:B------:R-:W-:Y:S05]  /*0510*/  @P0 BRA `(.L_x_941) ;  /* 0xfffffffc007c0947 */ /* 0x000fea000383ffff */
[----:B------:R-:W-:Y:S05]  /*0520*/  BSYNC.RECONVERGENT B2 ;  /* 0x0000000000027941 */ /* 0x000fea0003800200 */
.L_x_940:
[----:B0-----:R-:W-:-:S07]  /*0530*/  IMAD.IADD R5, R25, 0x1, R14 ;  /* 0x0000000119057824 */ /* 0x001fce00078e020e */
.L_x_939:
[----:B------:R-:W-:Y:S05]  /*0540*/  BSYNC.RECONVERGENT B1 ;  /* 0x0000000000017941 */ /* 0x000fea0003800200 */
.L_x_938:
[----:B------:R-:W-:-:S13]  /*0550*/  ISETP.GE.U32.AND P0, PT, R10, 0x3, PT ;  /* 0x000000030a00780c */ /* 0x000fda0003f06070 */
[----:B------:R-:W-:Y:S05]  /*0560*/  @!P0 BRA `(.L_x_937) ;  /* 0x00000008000c8947 */ /* 0x000fea0003800000 */
[----:B------:R-:W0:Y:S01]  /*0570*/  LDC.64 R20, c[0x0][0x398] ;  /* 0x0000e600ff147b82 */ /* 0x000e220000000a00 */
[--C-:B------:R-:W-:Y:S02]  /*0580*/  IMAD.IADD R25, R25, 0x1, R5.reuse ;  /* 0x0000000119197824 */ /* 0x100fe400078e0205 */
[----:B------:R-:W-:Y:S02]  /*0590*/  VIADD R29, R5, 0x1 ;  /* 0x00000001051d7836 */ /* 0x000fe40000000000 */
[C-C-:B------:R-:W-:Y:S02]  /*05a0*/  IMAD R23, R22.reuse, 0x8, R5.reuse ;  /* 0x0000000816177824 */ /* 0x140fe400078e0205 */
[----:B------:R-:W-:-:S07]  /*05b0*/  IMAD R27, R22, 0xc, R5 ;  /* 0x0000000c161b7824 */ /* 0x000fce00078e0205 */
.L_x_942:
[----:B-1----:R-:W-:-:S04]  /*05c0*/  VIADD R31, R29, 0xffffffff ;  /* 0xffffffff1d1f7836 */ /* 0x002fc80000000000 */
[----:B0-----:R-:W-:-:S06]  /*05d0*/  IMAD.WIDE.U32 R4, R31, 0x4, R20 ;  /* 0x000000041f047825 */ /* 0x001fcc00078e0014 */
[----:B------:R-:W2:Y:S01]  /*05e0*/  LDG.E.128.CONSTANT R4, desc[UR8][R4.64] ;  /* 0x0000000804047981 */ /* 0x000ea2000c1e9d00 */
[----:B------:R-:W-:-:S06]  /*05f0*/  IMAD.WIDE.U32 R8, R25, 0x4, R20 ;  /* 0x0000000419087825 */ /* 0x000fcc00078e0014 */
[----:B------:R-:W3:Y:S01]  /*0600*/  LDG.E.128.CONSTANT R8, desc[UR8][R8.64] ;  /* 0x0000000808087981 */ /* 0x000ee2000c1e9d00 */
[----:B------:R-:W-:-:S04]  /*0610*/  IMAD.WIDE.U32 R12, R23, 0x4, R20 ;  /* 0x00000004170c7825 */ /* 0x000fc800078e0014 */
[----:B------:R-:W-:Y:S02]  /*0620*/  IMAD.WIDE.U32 R16, R27, 0x4, R20 ;  /* 0x000000041b107825 */ /* 0x000fe400078e0014 */
[----:B------:R-:W4:Y:S04]  /*0630*/  LDG.E.128.CONSTANT R12, desc[UR8][R12.64] ;  /* 0x000000080c0c7981 */ /* 0x000f28000c1e9d00 */
[----:B------:R-:W5:Y:S01]  /*0640*/  LDG.E.128.CONSTANT R16, desc[UR8][R16.64] ;  /* 0x0000000810107981 */ /* 0x000f62000c1e9d00 */
[----:B------:R-:W-:Y:S01]  /*0650*/  MOV R24, 0x400 ;  /* 0x0000040000187802 */ /* 0x000fe20000000f00 */
[C---:B------:R-:W-:Y:S01]  /*0660*/  VIADD R30, R29.reuse, 0x1 ;  /* 0x000000011d1e7836 */ /* 0x040fe20000000000 */
[----:B------:R-:W-:Y:S01]  /*0670*/  SHF.R.U32.HI R26, RZ, 0x3, R31 ;  /* 0x00000003ff1a7819 */ /* 0x000fe2000001161f */
[----:B------:R-:W0:Y:S01]  /*0680*/  S2R R33, SR_CgaCtaId ;  /* 0x0000000000217919 */ /* 0x000e220000008800 */
[----:B------:R-:W-:-:S02]  /*0690*/  LOP3.LUT R35, R29, 0x1f, RZ, 0xc0, !PT ;  /* 0x0000001f1d237812 */ /* 0x000fc400078ec0ff */
[----:B------:R-:W-:Y:S02]  /*06a0*/  SHF.R.U32.HI R28, RZ, 0x3, R29 ;  /* 0x00000003ff1c7819 */ /* 0x000fe4000001161d */
[----:B------:R-:W-:Y:S02]  /*06b0*/  LOP3.LUT R26, R26, 0x1ffffffc, RZ, 0xc0, !PT ;  /* 0x1ffffffc1a1a7812 */ /* 0x000fe400078ec0ff */
[----:B------:R-:W-:Y:S02]  /*06c0*/  LOP3.LUT R28, R28, 0x1ffffffc, RZ, 0xc0, !PT ;  /* 0x1ffffffc1c1c7812 */ /* 0x000fe400078ec0ff */
[----:B0-----:R-:W-:Y:S02]  /*06d0*/  LEA R24, R33, R24, 0x18 ;  /* 0x0000001821187211 */ /* 0x001fe400078ec0ff */
[----:B------:R-:W-:-:S03]  /*06e0*/  LOP3.LUT R33, R31, 0x1f, RZ, 0xc0, !PT ;  /* 0x0000001f1f217812 */ /* 0x000fc600078ec0ff */
[--C-:B------:R-:W-:Y:S02]  /*06f0*/  IMAD R35, R35, 0x84, R24.reuse ;  /* 0x0000008423237824 */ /* 0x100fe400078e0218 */
[----:B------:R-:W-:Y:S01]  /*0700*/  IMAD R31, R33, 0x84, R24 ;  /* 0x00000084211f7824 */ /* 0x000fe200078e0218 */
[----:B------:R-:W-:Y:S02]  /*0710*/  LOP3.LUT R33, R30, 0x1f, RZ, 0xc0, !PT ;  /* 0x0000001f1e217812 */ /* 0x000fe400078ec0ff */
[----:B------:R-:W-:Y:S01]  /*0720*/  SHF.R.U32.HI R30, RZ, 0x3, R30 ;  /* 0x00000003ff1e7819 */ /* 0x000fe2000001161e */
[----:B------:R-:W-:Y:S02]  /*0730*/  IMAD.IADD R31, R31, 0x1, R26 ;  /* 0x000000011f1f7824 */ /* 0x000fe400078e021a */
[----:B------:R-:W-:Y:S01]  /*0740*/  IMAD.IADD R26, R35, 0x1, R28 ;  /* 0x00000001231a7824 */ /* 0x000fe200078e021c */
[----:B------:R-:W-:Y:S01]  /*0750*/  LOP3.LUT R30, R30, 0x1ffffffc, RZ, 0xc0, !PT ;  /* 0x1ffffffc1e1e7812 */ /* 0x000fe200078ec0ff */
[----:B------:R-:W-:-:S02]  /*0760*/  VIADD R28, R29, 0x2 ;  /* 0x000000021d1c7836 */ /* 0x000fc40000000000 */
[----:B------:R-:W-:Y:S02]  /*0770*/  IMAD R33, R33, 0x84, R24 ;  /* 0x0000008421217824 */ /* 0x000fe400078e0218 */
[----:B------:R-:W-:Y:S01]  /*0780*/  IMAD R29, R22, 0x10, R29 ;  /* 0x00000010161d7824 */ /* 0x000fe200078e021d */
[----:B------:R-:W-:Y:S01]  /*0790*/  LOP3.LUT R35, R28, 0x1f, RZ, 0xc0, !PT ;  /* 0x0000001f1c237812 */ /* 0x000fe200078ec0ff */
[----:B------:R-:W-:Y:S01]  /*07a0*/  IMAD.IADD R33, R33, 0x1, R30 ;  /* 0x0000000121217824 */ /* 0x000fe200078e021e */
[----:B------:R-:W-:Y:S02]  /*07b0*/  SHF.R.U32.HI R32, RZ, 0x3, R28 ;  /* 0x00000003ff207819 */ /* 0x000fe4000001161c */
[----:B------:R-:W-:Y:S01]  /*07c0*/  SHF.R.U32.HI R30, RZ, 0x3, R25 ;  /* 0x00000003ff1e7819 */ /* 0x000fe20000011619 */
[----:B------:R-:W-:Y:S01]  /*07d0*/  IMAD R28, R35, 0x84, R24 ;  /* 0x00000084231c7824 */ /* 0x000fe200078e0218 */
[----:B------:R-:W-:Y:S01]  /*07e0*/  LOP3.LUT R35, R32, 0x1ffffffc, RZ, 0xc0, !PT ;  /* 0x1ffffffc20237812 */ /* 0x000fe200078ec0ff */
[----:B------:R-:W-:Y:S01]  /*07f0*/  VIADD R32, R25, 0x1 ;  /* 0x0000000119207836 */ /* 0x000fe20000000000 */
[----:B------:R-:W-:-:S03]  /*0800*/  LOP3.LUT R30, R30, 0x1ffffffc, RZ, 0xc0, !PT ;  /* 0x1ffffffc1e1e7812 */ /* 0x000fc600078ec0ff */
[----:B------:R-:W-:Y:S01]  /*0810*/  IMAD.IADD R28, R28, 0x1, R35 ;  /* 0x000000011c1c7824 */ /* 0x000fe200078e0223 */
[----:B------:R-:W-:Y:S02]  /*0820*/  LOP3.LUT R35, R25, 0x1f, RZ, 0xc0, !PT ;  /* 0x0000001f19237812 */ /* 0x000fe400078ec0ff */
[----:B------:R-:W-:Y:S02]  /*0830*/  LOP3.LUT R37, R32, 0x1f, RZ, 0xc0, !PT ;  /* 0x0000001f20257812 */ /* 0x000fe400078ec0ff */
[----:B------:R-:W-:Y:S01]  /*0840*/  SHF.R.U32.HI R32, RZ, 0x3, R32 ;  /* 0x00000003ff207819 */ /* 0x000fe20000011620 */
[--C-:B------:R-:W-:Y:S02]  /*0850*/  IMAD R35, R35, 0x84, R24.reuse ;  /* 0x0000008423237824 */ /* 0x100fe400078e0218 */
[----:B------:R-:W-:Y:S01]  /*0860*/  IMAD R37, R37, 0x84, R24 ;  /* 0x0000008425257824 */ /* 0x000fe200078e0218 */
[----:B------:R-:W-:Y:S01]  /*0870*/  LOP3.LUT R32, R32, 0x1ffffffc, RZ, 0xc0, !PT ;  /* 0x1ffffffc20207812 */ /* 0x000fe200078ec0ff */
[----:B------:R-:W-:-:S02]  /*0880*/  IMAD.IADD R35, R35, 0x1, R30 ;  /* 0x0000000123237824 */ /* 0x000fc400078e021e */
[C---:B------:R-:W-:Y:S01]  /*0890*/  VIADD R30, R25.reuse, 0x3 ;  /* 0x00000003191e7836 */ /* 0x040fe20000000000 */
[----:B--2---:R0:W-:Y:S04]  /*08a0*/  STS [R31], R4 ;  /* 0x000000041f007388 */ /* 0x0041e80000000800 */
[----:B------:R1:W-:Y:S04]  /*08b0*/  STS [R26], R5 ;  /* 0x000000051a007388 */ /* 0x0003e80000000800 */
[----:B------:R2:W-:Y:S01]  /*08c0*/  STS [R33], R6 ;  /* 0x0000000621007388 */ /* 0x0005e20000000800 */
[----:B0-----:R-:W-:Y:S01]  /*08d0*/  VIADD R4, R25, 0x2 ;  /* 0x0000000219047836 */ /* 0x001fe20000000000 */
[----:B------:R-:W-:-:S02]  /*08e0*/  LOP3.LUT R31, R30, 0x1f, RZ, 0xc0, !PT ;  /* 0x0000001f1e1f7812 */ /* 0x000fc400078ec0ff */
[----:B------:R0:W-:Y:S01]  /*08f0*/  STS [R28], R7 ;  /* 0x000000071c007388 */ /* 0x0001e20000000800 */
[----:B------:R-:W-:Y:S01]  /*0900*/  SHF.R.U32.HI R30, RZ, 0x3, R30 ;  /* 0x00000003ff1e7819 */ /* 0x000fe2000001161e */
[----:B-1----:R-:W-:Y:S01]  /*0910*/  IMAD.IADD R26, R37, 0x1, R32 ;  /* 0x00000001251a7824 */ /* 0x002fe200078e0220 */
[----:B------:R-:W-:Y:S01]  /*0920*/  LOP3.LUT R5, R4, 0x1f, RZ, 0xc0, !PT ;  /* 0x0000001f04057812 */ /* 0x000fe200078ec0ff */
[----:B------:R-:W-:Y:S01]  /*0930*/  IMAD R31, R31, 0x84, R24 ;  /* 0x000000841f1f7824 */ /* 0x000fe200078e0218 */
[----:B------:R-:W-:Y:S01]  /*0940*/  SHF.R.U32.HI R4, RZ, 0x3, R4 ;  /* 0x00000003ff047819 */ /* 0x000fe20000011604 */
[----:B------:R-:W-:Y:S01]  /*0950*/  VIADD R32, R23, 0x1 ;  /* 0x0000000117207836 */ /* 0x000fe20000000000 */
[----:B------:R-:W-:Y:S01]  /*0960*/  LOP3.LUT R30, R30, 0x1ffffffc, RZ, 0xc0, !PT ;  /* 0x1ffffffc1e1e7812 */ /* 0x000fe200078ec0ff */
[----:B------:R-:W-:Y:S01]  /*0970*/  IMAD R5, R5, 0x84, R24 ;  /* 0x0000008405057824 */ /* 0x000fe200078e0218 */
[----:B------:R-:W-:Y:S01]  /*0980*/  LOP3.LUT R4, R4, 0x1ffffffc, RZ, 0xc0, !PT ;  /* 0x1ffffffc04047812 */ /* 0x000fe200078ec0ff */
[----:B---3--:R-:W-:Y:S01]  /*0990*/  STS [R35], R8 ;  /* 0x0000000823007388 */ /* 0x008fe20000000800 */
[----:B--2---:R-:W-:Y:S01]  /*09a0*/  LOP3.LUT R33, R32, 0x1f, RZ, 0xc0, !PT ;  /* 0x0000001f20217812 */ /* 0x004fe200078ec0ff */
[----:B------:R-:W-:Y:S01]  /*09b0*/  IMAD.IADD R6, R31, 0x1, R30 ;  /* 0x000000011f067824 */ /* 0x000fe200078e021e */
[----:B------:R-:W-:Y:S01]  /*09c0*/  LOP3.LUT R31, R23, 0x1f, RZ, 0xc0, !PT ;  /* 0x0000001f171f7812 */ /* 0x000fe200078ec0ff */
[----:B------:R-:W-:Y:S01]  /*09d0*/  IMAD.IADD R5, R5, 0x1, R4 ;  /* 0x0000000105057824 */ /* 0x000fe200078e0204 */
[----:B------:R-:W-:Y:S01]  /*09e0*/  SHF.R.U32.HI R4, RZ, 0x3, R23 ;  /* 0x00000003ff047819 */ /* 0x000fe20000011617 */
[----:B------:R-:W-:Y:S01]  /*09f0*/  IMAD R33, R33, 0x84, R24 ;  /* 0x0000008421217824 */ /* 0x000fe200078e0218 */
[----:B------:R-:W-:Y:S01]  /*0a00*/  SHF.R.U32.HI R32, RZ, 0x3, R32 ;  /* 0x00000003ff207819 */ /* 0x000fe20000011620 */
[----:B------:R-:W-:Y:S01]  /*0a10*/  IMAD R31, R31, 0x84, R24 ;  /* 0x000000841f1f7824 */ /* 0x000fe200078e0218 */
[----:B------:R-:W-:Y:S01]  /*0a20*/  LOP3.LUT R4, R4, 0x1ffffffc, RZ, 0xc0, !PT ;  /* 0x1ffffffc04047812 */ /* 0x000fe200078ec0ff */
[----:B------:R1:W-:Y:S01]  /*0a30*/  STS [R26], R9 ;  /* 0x000000091a007388 */ /* 0x0003e20000000800 */
[----:B------:R-:W-:Y:S01]  /*0a40*/  LOP3.LUT R32, R32, 0x1ffffffc, RZ, 0xc0, !PT ;  /* 0x1ffffffc20207812 */ /* 0x000fe200078ec0ff */
[----:B------:R-:W-:Y:S01]  /*0a50*/  VIADD R30, R23, 0x2 ;  /* 0x00000002171e7836 */ /* 0x000fe20000000000 */
[----:B0-----:R-:W-:Y:S01]  /*0a60*/  SHF.R.U32.HI R28, RZ, 0x3, R27 ;  /* 0x00000003ff1c7819 */ /* 0x001fe2000001161b */
[----:B------:R-:W-:Y:S01]  /*0a70*/  IMAD.IADD R31, R31, 0x1, R4 ;  /* 0x000000011f1f7824 */ /* 0x000fe200078e0204 */
[----:B------:R0:W-:Y:S01]  /*0a80*/  STS [R5], R10 ;  /* 0x0000000a05007388 */ /* 0x0001e20000000800 */
[----:B------:R-:W-:Y:S01]  /*0a90*/  IMAD.IADD R4, R33, 0x1, R32 ;  /* 0x0000000121047824 */ /* 0x000fe200078e0220 */
[----:B------:R-:W-:Y:S01]  /*0aa0*/  LOP3.LUT R33, R27, 0x1f, RZ, 0xc0, !PT ;  /* 0x0000001f1b217812 */ /* 0x000fe200078ec0ff */
[----:B------:R-:W-:Y:S01]  /*0ab0*/  VIADD R32, R23, 0x3 ;  /* 0x0000000317207836 */ /* 0x000fe20000000000 */
[----:B------:R-:W-:Y:S01]  /*0ac0*/  LOP3.LUT R28, R28, 0x1ffffffc, RZ, 0xc0, !PT ;  /* 0x1ffffffc1c1c7812 */ /* 0x000fe200078ec0ff */
[----:B-1----:R-:W-:Y:S01]  /*0ad0*/  VIADD R26, R27, 0x1 ;  /* 0x000000011b1a7836 */ /* 0x002fe20000000000 */
[----:B------:R-:W-:Y:S01]  /*0ae0*/  LOP3.LUT R37, R30, 0x1f, RZ, 0xc0, !PT ;  /* 0x0000001f1e257812 */ /* 0x000fe200078ec0ff */
[----:B------:R-:W-:Y:S01]  /*0af0*/  IMAD R9, R33, 0x84, R24 ;  /* 0x0000008421097824 */ /* 0x000fe200078e0218 */
[----:B------:R-:W-:Y:S01]  /*0b00*/  LOP3.LUT R34, R32, 0x1f, RZ, 0xc0, !PT ;  /* 0x0000001f20227812 */ /* 0x000fe200078ec0ff */
[----:B------:R1:W-:Y:S01]  /*0b10*/  STS [R6], R11 ;  /* 0x0000000b06007388 */ /* 0x0003e20000000800 */
[----:B------:R-:W-:Y:S01]  /*0b20*/  LOP3.LUT R33, R26, 0x1f, RZ, 0xc0, !PT ;  /* 0x0000001f1a217812 */ /* 0x000fe200078ec0ff */
[----:B------:R-:W-:Y:S01]  /*0b30*/  IMAD.IADD R9, R9, 0x1, R28 ;  /* 0x0000000109097824 */ /* 0x000fe200078e021c */
[----:B------:R-:W-:Y:S01]  /*0b40*/  SHF.R.U32.HI R32, RZ, 0x3, R32 ;  /* 0x00000003ff207819 */ /* 0x000fe20000011620 */
[----:B------:R-:W-:Y:S01]  /*0b50*/  IMAD R34, R34, 0x84, R24 ;  /* 0x0000008422227824 */ /* 0x000fe200078e0218 */
[----:B------:R-:W-:Y:S01]  /*0b60*/  SHF.R.U32.HI R26, RZ, 0x3, R26 ;  /* 0x00000003ff1a7819 */ /* 0x000fe2000001161a */
[----:B------:R-:W-:Y:S01]  /*0b70*/  IMAD R28, R33, 0x84, R24 ;  /* 0x00000084211c7824 */ /* 0x000fe200078e0218 */
[----:B------:R-:W-:Y:S01]  /*0b80*/  LOP3.LUT R35, R32, 0x1ffffffc, RZ, 0xc0, !PT ;  /* 0x1ffffffc20237812 */ /* 0x000fe200078ec0ff */
[C---:B------:R-:W-:Y:S01]  /*0b90*/  VIADD R32, R27.reuse, 0x2 ;  /* 0x000000021b207836 */ /* 0x040fe20000000000 */
[----:B------:R-:W-:Y:S01]  /*0ba0*/  LOP3.LUT R33, R26, 0x1ffffffc, RZ, 0xc0, !PT ;  /* 0x1ffffffc1a217812 */ /* 0x000fe200078ec0ff */
[----:B------:R-:W-:Y:S01]  /*0bb0*/  VIADD R26, R27, 0x3 ;  /* 0x000000031b1a7836 */ /* 0x000fe20000000000 */
[----:B------:R-:W-:Y:S01]  /*0bc0*/  SHF.R.U32.HI R30, RZ, 0x3, R30 ;  /* 0x00000003ff1e7819 */ /* 0x000fe2000001161e */
[----:B------:R-:W-:Y:S01]  /*0bd0*/  IMAD R37, R37, 0x84, R24 ;  /* 0x0000008425257824 */ /* 0x000fe200078e0218 */
[----:B----4-:R1:W-:Y:S01]  /*0be0*/  STS [R31], R12 ;  /* 0x0000000c1f007388 */ /* 0x0103e20000000800 */
[----:B------:R-:W-:Y:S01]  /*0bf0*/  IMAD.IADD R28, R28, 0x1, R33 ;  /* 0x000000011c1c7824 */ /* 0x000fe200078e0221 */
[----:B------:R-:W-:Y:S01]  /*0c00*/  LOP3.LUT R30, R30, 0x1ffffffc, RZ, 0xc0, !PT ;  /* 0x1ffffffc1e1e7812 */ /* 0x000fe200078ec0ff */
[----:B------:R-:W-:Y:S01]  /*0c10*/  IMAD.IADD R8, R34, 0x1, R35 ;  /* 0x0000000122087824 */ /* 0x000fe200078e0223 */
        /* <DEDUP_REMOVED lines=11> */
[----:B0-----:R-:W-:-:S02]  /*0cd0*/  VIADD R5, R29, 0xffffffff ;  /* 0xffffffff1d057836 */ /* 0x001fc40000000000 */
[----:B------:R-:W-:Y:S01]  /*0ce0*/  IMAD.IADD R33, R30, 0x1, R33 ;  /* 0x000000011e217824 */ /* 0x000fe200078e0221 */
[----:B------:R1:W-:Y:S01]  /*0cf0*/  STS [R8], R15 ;  /* 0x0000000f08007388 */ /* 0x0003e20000000800 */
[----:B------:R-:W-:Y:S01]  /*0d00*/  IMAD.IADD R26, R35, 0x1, R26 ;  /* 0x00000001231a7824 */ /* 0x000fe200078e021a */
[----:B------:R-:W-:Y:S01]  /*0d10*/  ISETP.GE.U32.AND P0, PT, R5, 0x400, PT ;  /* 0x000004000500780c */ /* 0x000fe20003f06070 */
[C---:B------:R-:W-:Y:S01]  /*0d20*/  IMAD R25, R22.reuse, 0x10, R25 ;  /* 0x0000001016197824 */ /* 0x040fe200078e0219 */
[----:B-----5:R1:W-:Y:S01]  /*0d30*/  STS [R9], R16 ;  /* 0x0000001009007388 */ /* 0x0203e20000000800 */
[C---:B------:R-:W-:Y:S02]  /*0d40*/  IMAD R23, R22.reuse, 0x10, R23 ;  /* 0x0000001016177824 */ /* 0x040fe400078e0217 */
[----:B------:R-:W-:Y:S01]  /*0d50*/  IMAD R27, R22, 0x10, R27 ;  /* 0x00000010161b7824 */ /* 0x000fe200078e021b */
[----:B------:R1:W-:Y:S04]  /*0d60*/  STS [R28], R17 ;  /* 0x000000111c007388 */ /* 0x0003e80000000800 */
[----:B------:R1:W-:Y:S04]  /*0d70*/  STS [R33], R18 ;  /* 0x0000001221007388 */ /* 0x0003e80000000800 */
[----:B------:R1:W-:Y:S01]  /*0d80*/  STS [R26], R19 ;  /* 0x000000131a007388 */ /* 0x0003e20000000800 */
[----:B------:R-:W-:Y:S05]  /*0d90*/  @!P0 BRA `(.L_x_942) ;  /* 0xfffffff800088947 */ /* 0x000fea000383ffff */
.L_x_937:
[----:B------:R-:W-:Y:S05]  /*0da0*/  BSYNC.RECONVERGENT B0 ;  /* 0x0000000000007941 */ /* 0x000fea0003800200 */
.L_x_936:
[----:B------:R-:W0:Y:S01]  /*0db0*/  S2R R21, SR_CTAID.Y ;  /* 0x0000000000157919 */ /* 0x000e220000002600 */
[----:B------:R-:W0:Y:S02]  /*0dc0*/  LDCU UR4, c[0x0][0x374] ;  /* 0x00006e80ff0477ac */ /* 0x000e240008000800 */
[----:B0-----:R-:W-:-:S13]  /*0dd0*/  ISETP.GE.U32.AND P0, PT, R21, UR4, PT ;  /* 0x0000000415007c0c */ /* 0x001fda000bf06070 */
[----:B------:R-:W-:Y:S05]  /*0de0*/  @P0 EXIT ;  /* 0x000000000000094d */ /* 0x000fea0003800000 */
[----:B------:R-:W1:Y:S01]  /*0df0*/  LDC R20, c[0x0][0x360] ;  /* 0x0000d800ff147b82 */ /* 0x000e620000000800 */
[----:B------:R-:W-:Y:S01]  /*0e00*/  BSSY.RECONVERGENT B0, `(.L_x_943) ;  /* 0x000002e000007945 */ /* 0x000fe20003800200 */
[----:B-1----:R-:W0:Y:S01]  /*0e10*/  I2F.U32.RP R9, R20 ;  /* 0x0000001400097306 */ /* 0x002e220000209000 */
[----:B------:R-:W-:Y:S01]  /*0e20*/  IMAD.IADD R6, R3, 0x1, R20 ;  /* 0x0000000103067824 */ /* 0x000fe200078e0214 */
[C---:B------:R-:W-:Y:S01]  /*0e30*/  ISETP.NE.U32.AND P2, PT, R20.reuse, RZ, PT ;  /* 0x000000ff1400720c */ /* 0x040fe20003f45070 */
[----:B------:R-:W-:-:S03]  /*0e40*/  IMAD.SHL.U32 R25, R20, 0x4, RZ ;  /* 0x0000000414197824 */ /* 0x000fc600078e00ff */
        /* <DEDUP_REMOVED lines=16> */
[----:B------:R-:W-:Y:S01]  /*0f50*/  @P0 VIADD R5, R5, 0x1 ;  /* 0x0000000105050836 */ /* 0x000fe20000000000 */
[----:B------:R-:W-:Y:S02]  /*0f60*/  ISETP.GT.U32.AND P0, PT, R3, 0x7f, PT ;  /* 0x0000007f0300780c */ /* 0x000fe40003f04070 */
        /* <DEDUP_REMOVED lines=9> */
[----:B------:R-:W0:Y:S01]  /*1000*/  S2UR UR5, SR_CgaCtaId ;  /* 0x00000000000579c3 */ /* 0x000e220000008800 */
[----:B------:R-:W-:Y:S01]  /*1010*/  UMOV UR4, 0x400 ;  /* 0x0000040000047882 */ /* 0x000fe20000000000 */
[----:B------:R-:W-:Y:S01]  /*1020*/  VIADD R5, R5, 0x1 ;  /* 0x0000000105057836 */ /* 0x000fe20000000000 */
[----:B------:R-:W-:-:S04]  /*1030*/  UIADD3 UR4, UPT, UPT, UR4, 0x1880, URZ ;  /* 0x0000188004047890 */ /* 0x000fc8000fffe0ff */
[----:B------:R-:W-:-:S05]  /*1040*/  LOP3.LUT R5, R5, 0x3, RZ, 0xc0, !PT ;  /* 0x0000000305057812 */ /* 0x000fca00078ec0ff */
[----:B------:R-:W-:Y:S02]  /*1050*/  IMAD R4, R5, R20, R3 ;  /* 0x0000001405047224 */ /* 0x000fe400078e0203 */
[----:B------:R-:W-:Y:S01]  /*1060*/  IMAD.MOV R5, RZ, RZ, -R5 ;  /* 0x000000ffff057224 */ /* 0x000fe200078e0a05 */
[----:B0-----:R-:W-:-:S06]  /*1070*/  ULEA UR4, UR5, UR4, 0x18 ;  /* 0x0000000405047291 */ /* 0x001fcc000f8ec0ff */
[----:B------:R-:W-:-:S07]  /*1080*/  VIADD R6, R0, UR4 ;  /* 0x0000000400067c36 */ /* 0x000fce0008000000 */
.L_x_945:
[----:B------:R-:W-:Y:S01]  /*1090*/  VIADD R5, R5, 0x1 ;  /* 0x0000000105057836 */ /* 0x000fe20000000000 */
[----:B------:R0:W-:Y:S04]  /*10a0*/  STS [R6], RZ ;  /* 0x000000ff06007388 */ /* 0x0001e80000000800 */
[----:B------:R-:W-:Y:S01]  /*10b0*/  ISETP.NE.AND P1, PT, R5, RZ, PT ;  /* 0x000000ff0500720c */ /* 0x000fe20003f25270 */
[----:B0-----:R-:W-:-:S12]  /*10c0*/  IMAD.IADD R6, R25, 0x1, R6 ;  /* 0x0000000119067824 */ /* 0x001fd800078e0206 */
[----:B------:R-:W-:Y:S05]  /*10d0*/  @P1 BRA `(.L_x_945) ;  /* 0xfffffffc00ec1947 */ /* 0x000fea000383ffff */
.L_x_944:
[----:B------:R-:W-:Y:S05]  /*10e0*/  BSYNC.RECONVERGENT B0 ;  /* 0x0000000000007941 */ /* 0x000fea0003800200 */
.L_x_943:
[----:B------:R-:W-:Y:S04]  /*10f0*/  BSSY.RECONVERGENT B0, `(.L_x_946) ;  /* 0x0000012000007945 */ /* 0x000fe80003800200 */
[----:B------:R-:W-:Y:S05]  /*1100*/  @!P2 BRA `(.L_x_947) ;  /* 0x000000000040a947 */ /* 0x000fea0003800000 */
[----:B------:R-:W0:Y:S01]  /*1110*/  S2UR UR5, SR_CgaCtaId ;  /* 0x00000000000579c3 */ /* 0x000e220000008800 */
[----:B------:R-:W-:Y:S02]  /*1120*/  UMOV UR4, 0x400 ;  /* 0x0000040000047882 */ /* 0x000fe40000000000 */
[----:B------:R-:W-:-:S04]  /*1130*/  UIADD3 UR4, UPT, UPT, UR4, 0x1880, URZ ;  /* 0x0000188004047890 */ /* 0x000fc8000fffe0ff */
[----:B0-----:R-:W-:-:S06]  /*1140*/  ULEA UR4, UR5, UR4, 0x18 ;  /* 0x0000000405047291 */ /* 0x001fcc000f8ec0ff */
[----:B------:R-:W-:-:S07]  /*1150*/  LEA R5, R4, UR4, 0x2 ;  /* 0x0000000404057c11 */ /* 0x000fce000f8e10ff */
.L_x_948:
[C-C-:B------:R-:W-:Y:S01]  /*1160*/  IMAD.IADD R6, R25.reuse, 0x1, R5.reuse ;  /* 0x0000000119067824 */ /* 0x140fe200078e0205 */
        /* <DEDUP_REMOVED lines=10> */
.L_x_947:
[----:B------:R-:W-:Y:S05]  /*1210*/  BSYNC.RECONVERGENT B0 ;  /* 0x0000000000007941 */ /* 0x000fea0003800200 */
.L_x_946:
[----:B------:R-:W-:Y:S04]  /*1220*/  BSSY.RECONVERGENT B0, `(.L_x_949) ;  /* 0x0000056000007945 */ /* 0x000fe80003800200 */
[----:B------:R-:W-:Y:S05]  /*1230*/  @P0 BRA `(.L_x_950) ;  /* 0x0000000400500947 */ /* 0x000fea0003800000 */
[----:B------:R-:W0:Y:S01]  /*1240*/  I2F.U32.RP R9, R25 ;  /* 0x0000001900097306 */ /* 0x000e220000209000 */
[--C-:B------:R-:W-:Y:S01]  /*1250*/  IMAD.IADD R6, R0, 0x1, R25.reuse ;  /* 0x0000000100067824 */ /* 0x100fe200078e0219 */
[----:B------:R-:W-:Y:S01]  /*1260*/  ISETP.NE.U32.AND P3, PT, R25, RZ, PT ;  /* 0x000000ff1900720c */ /* 0x000fe20003f65070 */
[----:B------:R-:W-:Y:S01]  /*1270*/  IMAD.MOV R11, RZ, RZ, -R25 ;  /* 0x000000ffff0b7224 */ /* 0x000fe200078e0a19 */
[----:B------:R-:W-:Y:S02]  /*1280*/  BSSY.RECONVERGENT B1, `(.L_x_951) ;  /* 0x000002c000017945 */ /* 0x000fe40003800200 */
        /* <DEDUP_REMOVED lines=26> */
[----:B------:R-:W-:Y:S01]  /*1430*/  VIADD R4, R4, 0x1 ;  /* 0x0000000104047836 */ /* 0x000fe20000000000 */
[----:B------:R-:W-:Y:S01]  /*1440*/  UIADD3 UR4, UPT, UPT, UR4, 0x1080, URZ ;  /* 0x0000108004047890 */ /* 0x000fe2000fffe0ff */
[----:B------:R-:W-:-:S03]  /*1450*/  IMAD R5, R21, 0x200, R0 ;  /* 0x0000020015057824 */ /* 0x000fc600078e0200 */
[----:B------:R-:W-:Y:S01]  /*1460*/  LOP3.LUT R4, R4, 0x3, RZ, 0xc0, !PT ;  /* 0x0000000304047812 */ /* 0x000fe200078ec0ff */
[----:B------:R-:W1:Y:S04]  /*1470*/  LDC.64 R8, c[0x0][0x390] ;  /* 0x0000e400ff087b82 */ /* 0x000e680000000a00 */
[----:B------:R-:W-:Y:S01]  /*1480*/  IMAD.MOV R10, RZ, RZ, -R4 ;  /* 0x000000ffff0a7224 */ /* 0x000fe200078e0a04 */
[----:B0-----:R-:W-:-:S06]  /*1490*/  ULEA UR4, UR5, UR4, 0x18 ;  /* 0x0000000405047291 */ /* 0x001fcc000f8ec0ff */
[----:B------:R-:W-:Y:S01]  /*14a0*/  LEA R11, R3, UR4, 0x4 ;  /* 0x00000004030b7c11 */ /* 0x000fe2000f8e20ff */
[----:B-1----:R-:W-:-:S07]  /*14b0*/  IMAD.WIDE.U32 R8, R5, 0x4, R8 ;  /* 0x0000000405087825 */ /* 0x002fce00078e0008 */
.L_x_953:
        /* <DEDUP_REMOVED lines=8> */
.L_x_952:
[----:B------:R-:W-:Y:S05]  /*1540*/  BSYNC.RECONVERGENT B1 ;  /* 0x0000000000017941 */ /* 0x000fea0003800200 */
.L_x_951:
[----:B------:R-:W-:Y:S05]  /*1550*/  @!P2 BRA `(.L_x_950) ;  /* 0x000000000088a947 */ /* 0x000fea0003800000 */
[----:B------:R-:W0:Y:S01]  /*1560*/  S2UR UR5, SR_CgaCtaId ;  /* 0x00000000000579c3 */ /* 0x000e220000008800 */
[----:B------:R-:W-:Y:S01]  /*1570*/  UMOV UR4, 0x400 ;  /* 0x0000040000047882 */ /* 0x000fe20000000000 */
[----:B------:R-:W-:Y:S01]  /*1580*/  IMAD R35, R21, 0x200, R0 ;  /* 0x0000020015237824 */ /* 0x000fe200078e0200 */
[----:B------:R-:W-:-:S03]  /*1590*/  UIADD3 UR4, UPT, UPT, UR4, 0x1080, URZ ;  /* 0x0000108004047890 */ /* 0x000fc6000fffe0ff */
[C-C-:B------:R-:W-:Y:S02]  /*15a0*/  IMAD R27, R20.reuse, 0xc, R35.reuse ;  /* 0x0000000c141b7824 */ /* 0x140fe400078e0223 */
[----:B------:R-:W1:Y:S01]  /*15b0*/  LDC.64 R22, c[0x0][0x390] ;  /* 0x0000e400ff167b82 */ /* 0x000e620000000a00 */
[--C-:B------:R-:W-:Y:S02]  /*15c0*/  IMAD R31, R20, 0x8, R35.reuse ;  /* 0x00000008141f7824 */ /* 0x100fe400078e0223 */
[----:B------:R-:W-:Y:S01]  /*15d0*/  IMAD.IADD R33, R25, 0x1, R35 ;  /* 0x0000000119217824 */ /* 0x000fe200078e0223 */
[----:B0-----:R-:W-:-:S06]  /*15e0*/  ULEA UR4, UR5, UR4, 0x18 ;  /* 0x0000000405047291 */ /* 0x001fcc000f8ec0ff */
[----:B------:R-:W-:-:S07]  /*15f0*/  LEA R29, R0, UR4, 0x2 ;  /* 0x00000004001d7c11 */ /* 0x000fce000f8e10ff */
.L_x_954:
        /* <DEDUP_REMOVED lines=24> */
.L_x_950:
[----:B------:R-:W-:Y:S05]  /*1780*/  BSYNC.RECONVERGENT B0 ;  /* 0x0000000000007941 */ /* 0x000fea0003800200 */
.L_x_949:
[----:B------:R-:W0:Y:S01]  /*1790*/  S2UR UR5, SR_CgaCtaId ;  /* 0x00000000000579c3 */ /* 0x000e220000008800 */
[----:B------:R-:W-:-:S07]  /*17a0*/  UMOV UR4, 0x400 ;  /* 0x0000040000047882 */ /* 0x000fce0000000000 */
[----:B------:R-:W-:Y:S01]  /*17b0*/  BAR.SYNC.DEFER_BLOCKING 0x0 ;  /* 0x0000000000007b1d */ /* 0x000fe20000010000 */
[--C-:B------:R-:W-:Y:S01]  /*17c0*/  SHF.R.U32.HI R0, RZ, 0x4, R3.reuse ;  /* 0x00000004ff007819 */ /* 0x100fe20000011603 */
[C---:B--2---:R-:W-:Y:S01]  /*17d0*/  VIADD R24, R3.reuse, 0x1 ;  /* 0x0000000103187836 */ /* 0x044fe20000000000 */
[C---:B------:R-:W-:Y:S01]  /*17e0*/  LOP3.LUT R20, R3.reuse, 0xf, RZ, 0xc0, !PT ;  /* 0x0000000f03147812 */ /* 0x040fe200078ec0ff */
[C---:B------:R-:W-:Y:S02]  /*17f0*/  VIADD R22, R3.reuse, 0x2 ;  /* 0x0000000203167836 */ /* 0x040fe40000000000 */
[C---:B------:R-:W-:Y:S01]  /*1800*/  VIADD R14, R3.reuse, 0x3 ;  /* 0x00000003030e7836 */ /* 0x040fe20000000000 */
[----:B------:R-:W-:Y:S01]  /*1810*/  LOP3.LUT R24, R24, 0xf, RZ, 0xc0, !PT ;  /* 0x0000000f18187812 */ /* 0x000fe200078ec0ff */
[C---:B------:R-:W-:Y:S01]  /*1820*/  VIADD R12, R3.reuse, 0x4 ;  /* 0x00000004030c7836 */ /* 0x040fe20000000000 */
[----:B------:R-:W-:Y:S01]  /*1830*/  LOP3.LUT R22, R22, 0xf, RZ, 0xc0, !PT ;  /* 0x0000000f16167812 */ /* 0x000fe200078ec0ff */
[C---:B------:R-:W-:Y:S01]  /*1840*/  VIADD R16, R3.reuse, 0x5 ;  /* 0x0000000503107836 */ /* 0x040fe20000000000 */
[----:B------:R-:W-:Y:S01]  /*1850*/  LOP3.LUT R14, R14, 0xf, RZ, 0xc0, !PT ;  /* 0x0000000f0e0e7812 */ /* 0x000fe200078ec0ff */
[C---:B------:R-:W-:Y:S01]  /*1860*/  VIADD R10, R3.reuse, 0xc ;  /* 0x0000000c030a7836 */ /* 0x040fe20000000000 */
[----:B------:R-:W-:Y:S01]  /*1870*/  LOP3.LUT R12, R12, 0xf, RZ, 0xc0, !PT ;  /* 0x0000000f0c0c7812 */ /* 0x000fe200078ec0ff */
[C---:B------:R-:W-:Y:S01]  /*1880*/  VIADD R30, R3.reuse, 0xa ;  /* 0x0000000a031e7836 */ /* 0x040fe20000000000 */
[--C-:B------:R-:W-:Y:S01]  /*1890*/  LOP3.LUT R15, R24, 0x10, R3.reuse, 0xf8, !PT ;  /* 0x00000010180f7812 */ /* 0x100fe200078ef803 */
[C---:B------:R-:W-:Y:S01]  /*18a0*/  VIADD R28, R3.reuse, 0xb ;  /* 0x0000000b031c7836 */ /* 0x040fe20000000000 */
[--C-:B------:R-:W-:Y:S01]  /*18b0*/  LOP3.LUT R17, R22, 0x10, R3.reuse, 0xf8, !PT ;  /* 0x0000001016117812 */ /* 0x100fe200078ef803 */
[----:B------:R-:W-:Y:S01]  /*18c0*/  VIADD R18, R3, 0xa ;  /* 0x0000000a03127836 */ /* 0x000fe20000000000 */
[----:B------:R-:W-:-:S02]  /*18d0*/  LOP3.LUT R19, R14, 0x10, R3, 0xf8, !PT ;  /* 0x000000100e137812 */ /* 0x000fc400078ef803 */
[--C-:B------:R-:W-:Y:S01]  /*18e0*/  LOP3.LUT R23, R12, 0x10, R3.reuse, 0xf8, !PT ;  /* 0x000000100c177812 */ /* 0x100fe200078ef803 */
[----:B0-----:R-:W-:Y:S01]  /*18f0*/  ULEA UR6, UR5, UR4, 0x18 ;  /* 0x0000000405067291 */ /* 0x001fe2000f8ec0ff */
[----:B------:R-:W-:Y:S02]  /*1900*/  LOP3.LUT R16, R16, 0xf, RZ, 0xc0, !PT ;  /* 0x0000000f10107812 */ /* 0x000fe400078ec0ff */
[----:B------:R-:W-:Y:S02]  /*1910*/  LOP3.LUT R30, R30, 0xf, RZ, 0xc0, !PT ;  /* 0x0000000f1e1e7812 */ /* 0x000fe400078ec0ff */
[----:B------:R-:W-:Y:S01]  /*1920*/  LOP3.LUT R28, R28, 0xf, RZ, 0xc0, !PT ;  /* 0x0000000f1c1c7812 */ /* 0x000fe200078ec0ff */
[----:B------:R-:W-:Y:S01]  /*1930*/  IMAD.U32 R5, RZ, RZ, UR6 ;  /* 0x00000006ff057e24 */ /* 0x000fe2000f8e00ff */
[----:B------:R-:W-:Y:S01]  /*1940*/  UIADD3 UR6, UPT, UPT, UR4, 0x1080, URZ ;  /* 0x0000108004067890 */ /* 0x000fe2000fffe0ff */
[----:B------:R-:W-:Y:S01]  /*1950*/  LOP3.LUT R33, R16, 0x10, R3, 0xf8, !PT ;  /* 0x0000001010217812 */ /* 0x000fe200078ef803 */
[----:B------:R-:W-:Y:S01]  /*1960*/  UIADD3 UR4, UPT, UPT, UR4, 0x1880, URZ ;  /* 0x0000188004047890 */ /* 0x000fe2000fffe0ff */
[----:B------:R-:W-:Y:S01]  /*1970*/  IMAD R0, R0, 0x84, R5 ;  /* 0x0000008400007824 */ /* 0x000fe200078e0205 */
[----:B------:R-:W-:Y:S01]  /*1980*/  LOP3.LUT R5, R2, 0x7c, RZ, 0xc0, !PT ;  /* 0x0000007c02057812 */ /* 0x000fe200078ec0ff */
[----:B------:R-:W-:Y:S01]  /*1990*/  IMAD.SHL.U32 R2, R3, 0x20, RZ ;  /* 0x0000002003027824 */ /* 0x000fe200078e00ff */
[----:B------:R-:W-:Y:S01]  /*19a0*/  ULEA UR6, UR5, UR6, 0x18 ;  /* 0x0000000605067291 */ /* 0x000fe2000f8ec0ff */
[----:B------:R-:W-:Y:S01]  /*19b0*/  LOP3.LUT R20, R20, 0x8, RZ, 0x3c, !PT ;  /* 0x0000000814147812 */ /* 0x000fe200078e3cff */
[----:B------:R-:W-:Y:S01]  /*19c0*/  ULEA UR4, UR5, UR4, 0x18 ;  /* 0x0000000405047291 */ /* 0x000fe2000f8ec0ff */
[----:B------:R-:W-:Y:S01]  /*19d0*/  IMAD.IADD R0, R0, 0x1, R5 ;  /* 0x0000000100007824 */ /* 0x000fe200078e0205 */
[----:B------:R-:W-:-:S02]  /*19e0*/  LOP3.LUT R2, R2, 0x1e0, RZ, 0xc0, !PT ;  /* 0x000001e002027812 */ /* 0x000fc400078ec0ff */
[--C-:B------:R-:W-:Y:S01]  /*19f0*/  LOP3.LUT R35, R20, 0x10, R3.reuse, 0xf8, !PT ;  /* 0x0000001014237812 */ /* 0x100fe200078ef803 */
[----:B------:R-:W-:Y:S01]  /*1a00*/  VIADD R20, R3, 0xb ;  /* 0x0000000b03147836 */ /* 0x000fe20000000000 */
[--C-:B------:R-:W-:Y:S01]  /*1a10*/  LOP3.LUT R5, R2, 0x10, R3.reuse, 0xf8, !PT ;  /* 0x0000001002057812 */ /* 0x100fe200078ef803 */
[----:B------:R-:W0:Y:S01]  /*1a20*/  LDS R0, [R0] ;  /* 0x0000000000007984 */ /* 0x000e220000000800 */
[----:B------:R-:W-:Y:S02]  /*1a30*/  LOP3.LUT R18, R18, 0xf, RZ, 0xc0, !PT ;  /* 0x0000000f12127812 */ /* 0x000fe400078ec0ff */
[C---:B------:R-:W-:Y:S02]  /*1a40*/  LOP3.LUT R2, R5.reuse, 0xf, R3, 0xf8, !PT ;  /* 0x0000000f05027812 */ /* 0x040fe400078ef803 */
[----:B------:R-:W-:Y:S02]  /*1a50*/  LOP3.LUT R6, R5, R24, RZ, 0xfc, !PT ;  /* 0x0000001805067212 */ /* 0x000fe400078efcff */
[----:B------:R-:W-:-:S02]  /*1a60*/  LEA R4, R2, UR6, 0x2 ;  /* 0x0000000602047c11 */ /* 0x000fc4000f8e10ff */
[C---:B------:R-:W-:Y:S02]  /*1a70*/  LOP3.LUT R2, R5.reuse, R22, RZ, 0xfc, !PT ;  /* 0x0000001605027212 */ /* 0x040fe400078efcff */
[----:B------:R-:W-:Y:S02]  /*1a80*/  LEA R6, R6, UR6, 0x2 ;  /* 0x0000000606067c11 */ /* 0x000fe4000f8e10ff */
[----:B------:R-:W-:Y:S01]  /*1a90*/  LDS R4, [R4] ;  /* 0x0000000004047984 */ /* 0x000fe20000000800 */
[----:B------:R-:W-:Y:S02]  /*1aa0*/  LOP3.LUT R8, R5, R14, RZ, 0xfc, !PT ;  /* 0x0000000e05087212 */ /* 0x000fe400078efcff */
[----:B------:R-:W-:Y:S01]  /*1ab0*/  LEA R7, R2, UR6, 0x2 ;  /* 0x0000000602077c11 */ /* 0x000fe2000f8e10ff */
[----:B------:R-:W-:Y:S01]  /*1ac0*/  LDS R6, [R6] ;  /* 0x0000000006067984 */ /* 0x000fe20000000800 */
[----:B------:R-:W-:Y:S02]  /*1ad0*/  LOP3.LUT R2, R3, 0xf, RZ, 0xc0, !PT ;  /* 0x0000000f03027812 */ /* 0x000fe400078ec0ff */
[----:B------:R-:W-:-:S02]  /*1ae0*/  LOP3.LUT R9, R5, R12, RZ, 0xfc, !PT ;  /* 0x0000000c05097212 */ /* 0x000fc400078efcff */
[----:B------:R-:W-:Y:S01]  /*1af0*/  LEA R8, R8, UR6, 0x2 ;  /* 0x0000000608087c11 */ /* 0x000fe2000f8e10ff */
[----:B------:R-:W-:Y:S01]  /*1b00*/  LDS R7, [R7] ;  /* 0x0000000007077984 */ /* 0x000fe20000000800 */
[----:B------:R-:W-:Y:S01]  /*1b10*/  LEA R9, R9, UR6, 0x2 ;  /* 0x0000000609097c11 */ /* 0x000fe2000f8e10ff */
[----:B------:R-:W-:Y:S01]  /*1b20*/  IMAD R11, R2, -0x1f, R5 ;  /* 0xffffffe1020b7824 */ /* 0x000fe200078e0205 */
[C---:B------:R-:W-:Y:S02]  /*1b30*/  LOP3.LUT R30, R5.reuse, R30, RZ, 0xfc, !PT ;  /* 0x0000001e051e7212 */ /* 0x040fe400078efcff */
[----:B------:R-:W-:Y:S01]  /*1b40*/  LDS R8, [R8] ;  /* 0x0000000008087984 */ /* 0x000fe20000000800 */
[----:B------:R-:W-:Y:S02]  /*1b50*/  LOP3.LUT R28, R5, R28, RZ, 0xfc, !PT ;  /* 0x0000001c051c7212 */ /* 0x000fe400078efcff */
[----:B------:R-:W-:Y:S01]  /*1b60*/  LOP3.LUT R20, R20, 0xf, RZ, 0xc0, !PT ;  /* 0x0000000f14147812 */ /* 0x000fe200078ec0ff */
[----:B------:R-:W-:Y:S01]  /*1b70*/  LDS R9, [R9] ;  /* 0x0000000009097984 */ /* 0x000fe20000000800 */
[----:B------:R-:W-:-:S02]  /*1b80*/  LEA R29, R28, UR6, 0x2 ;  /* 0x000000061c1d7c11 */ /* 0x000fc4000f8e10ff */
[----:B------:R-:W-:-:S04]  /*1b90*/  LOP3.LUT R37, R20, 0x10, R3, 0xf8, !PT ;  /* 0x0000001014257812 */ /* 0x000fc800078ef803 */
[----:B------:R-:W-:Y:S04]  /*1ba0*/  LDS R29, [R29] ;  /* 0x000000001d1d7984 */ /* 0x000fe80000000800 */
[----:B0-----:R-:W0:Y:S04]  /*1bb0*/  SHFL.IDX PT, R11, R0, R11, 0x1f ;  /* 0x00001f0b000b7589 */ /* 0x001e2800000e0000 */
[----:B------:R-:W1:Y:S04]  /*1bc0*/  SHFL.IDX PT, R15, R0, R15, 0x1f ;  /* 0x00001f0f000f7589 */ /* 0x000e6800000e0000 */
[----:B------:R-:W2:Y:S04]  /*1bd0*/  SHFL.IDX PT, R17, R0, R17, 0x1f ;  /* 0x00001f1100117589 */ /* 0x000ea800000e0000 */
[----:B------:R-:W3:Y:S04]  /*1be0*/  SHFL.IDX PT, R19, R0, R19, 0x1f ;  /* 0x00001f1300137589 */ /* 0x000ee800000e0000 */
[----:B------:R-:W4:Y:S04]  /*1bf0*/  SHFL.IDX PT, R23, R0, R23, 0x1f ;  /* 0x00001f1700177589 */ /* 0x000f2800000e0000 */
[----:B------:R-:W-:Y:S01]  /*1c00*/  SHFL.IDX PT, R36, R0, R35, 0x1f ;  /* 0x00001f2300247589 */ /* 0x000fe200000e0000 */
[----:B0-----:R-:W-:-:S02]  /*1c10*/  IMAD R13, R4, R11, RZ ;  /* 0x0000000b040d7224 */ /* 0x001fc400078e02ff */
[C---:B------:R-:W-:Y:S02]  /*1c20*/  VIADD R4, R3.reuse, 0x6 ;  /* 0x0000000603047836 */ /* 0x040fe40000000000 */
[----:B-1----:R-:W-:Y:S02]  /*1c30*/  IMAD R6, R6, R15, R13 ;  /* 0x0000000f06067224 */ /* 0x002fe400078e020d */
[----:B------:R-:W-:Y:S01]  /*1c40*/  VIADD R13, R3, 0x9 ;  /* 0x00000009030d7836 */ /* 0x000fe20000000000 */
[----:B------:R-:W-:Y:S01]  /*1c50*/  LOP3.LUT R4, R4, 0xf, RZ, 0xc0, !PT ;  /* 0x0000000f04047812 */ /* 0x000fe200078ec0ff */
[----:B--2---:R-:W-:Y:S01]  /*1c60*/  IMAD R7, R7, R17, R6 ;  /* 0x0000001107077224 */ /* 0x004fe200078e0206 */
[----:B------:R-:W-:Y:S01]  /*1c70*/  LOP3.LUT R17, R5, 0x8, R2, 0xf6, !PT ;  /* 0x0000000805117812 */ /* 0x000fe200078ef602 */
[----:B------:R-:W-:Y:S01]  /*1c80*/  VIADD R6, R3, 0x7 ;  /* 0x0000000703067836 */ /* 0x000fe20000000000 */
[----:B------:R-:W-:Y:S01]  /*1c90*/  LOP3.LUT R25, R4, 0x10, R3, 0xf8, !PT ;  /* 0x0000001004197812 */ /* 0x000fe200078ef803 */
[----:B---3--:R-:W-:Y:S01]  /*1ca0*/  IMAD R8, R8, R19, R7 ;  /* 0x0000001308087224 */ /* 0x008fe200078e0207 */
[----:B------:R-:W-:-:S02]  /*1cb0*/  LOP3.LUT R7, R5, R16, RZ, 0xfc, !PT ;  /* 0x0000001005077212 */ /* 0x000fc400078efcff */
[----:B------:R-:W-:Y:S01]  /*1cc0*/  LOP3.LUT R6, R6, 0xf, RZ, 0xc0, !PT ;  /* 0x0000000f06067812 */ /* 0x000fe200078ec0ff */
[----:B----4-:R-:W-:Y:S01]  /*1cd0*/  IMAD R15, R9, R23, R8 ;  /* 0x00000017090f7224 */ /* 0x010fe200078e0208 */
[----:B------:R-:W-:Y:S01]  /*1ce0*/  LOP3.LUT R9, R5, R4, RZ, 0xfc, !PT ;  /* 0x0000000405097212 */ /* 0x000fe200078efcff */
[----:B------:R-:W-:Y:S01]  /*1cf0*/  VIADD R8, R3, 0x9 ;  /* 0x0000000903087836 */ /* 0x000fe20000000000 */
[----:B------:R-:W-:Y:S01]  /*1d00*/  LEA R7, R7, UR6, 0x2 ;  /* 0x0000000607077c11 */ /* 0x000fe2000f8e10ff */
[----:B------:R0:W-:Y:S01]  /*1d10*/  SHFL.IDX PT, R28, R0, R25, 0x1f ;  /* 0x00001f19001c7589 */ /* 0x0001e200000e0000 */
[----:B------:R-:W-:Y:S02]  /*1d20*/  LOP3.LUT R11, R5, R6, RZ, 0xfc, !PT ;  /* 0x00000006050b7212 */ /* 0x000fe400078efcff */
[----:B------:R-:W-:Y:S01]  /*1d30*/  LEA R9, R9, UR6, 0x2 ;  /* 0x0000000609097c11 */ /* 0x000fe2000f8e10ff */
[----:B------:R-:W-:Y:S01]  /*1d40*/  LDS R26, [R7] ;  /* 0x00000000071a7984 */ /* 0x000fe20000000800 */
[----:B------:R-:W-:-:S02]  /*1d50*/  LOP3.LUT R32, R8, 0xf, RZ, 0xc0, !PT ;  /* 0x0000000f08207812 */ /* 0x000fc400078ec0ff */
[----:B------:R-:W-:Y:S02]  /*1d60*/  LOP3.LUT R8, R10, 0xf, RZ, 0xc0, !PT ;  /* 0x0000000f0a087812 */ /* 0x000fe400078ec0ff */
[----:B------:R-:W-:Y:S02]  /*1d70*/  LOP3.LUT R10, R13, 0xf, RZ, 0xc0, !PT ;  /* 0x0000000f0d0a7812 */ /* 0x000fe400078ec0ff */
[----:B------:R-:W-:Y:S01]  /*1d80*/  LEA R11, R11, UR6, 0x2 ;  /* 0x000000060b0b7c11 */ /* 0x000fe2000f8e10ff */
[----:B------:R-:W-:Y:S01]  /*1d90*/  LDS R13, [R9] ;  /* 0x00000000090d7984 */ /* 0x000fe20000000800 */
[----:B------:R-:W-:Y:S02]  /*1da0*/  LOP3.LUT R32, R5, R32, RZ, 0xfc, !PT ;  /* 0x0000002005207212 */ /* 0x000fe400078efcff */
[----:B------:R-:W-:Y:S02]  /*1db0*/  LEA R27, R17, UR6, 0x2 ;  /* 0x00000006111b7c11 */ /* 0x000fe4000f8e10ff */
[----:B------:R-:W-:Y:S01]  /*1dc0*/  LDS R11, [R11] ;  /* 0x000000000b0b7984 */ /* 0x000fe20000000800 */
[----:B------:R-:W-:-:S02]  /*1dd0*/  LEA R32, R32, UR6, 0x2 ;  /* 0x0000000620207c11 */ /* 0x000fc4000f8e10ff */
[----:B------:R-:W-:Y:S01]  /*1de0*/  LEA R19, R30, UR6, 0x2 ;  /* 0x000000061e137c11 */ /* 0x000fe2000f8e10ff */
[----:B------:R-:W-:Y:S01]  /*1df0*/  LDS R7, [R27] ;  /* 0x000000001b077984 */ /* 0x000fe20000000800 */
[----:B------:R-:W-:Y:S02]  /*1e00*/  LOP3.LUT R30, R5, R8, RZ, 0xfc, !PT ;  /* 0x00000008051e7212 */ /* 0x000fe400078efcff */
[--C-:B------:R-:W-:Y:S01]  /*1e10*/  LOP3.LUT R23, R6, 0x10, R3.reuse, 0xf8, !PT ;  /* 0x0000001006177812 */ /* 0x100fe200078ef803 */
[----:B------:R1:W2:Y:S01]  /*1e20*/  SHFL.IDX PT, R17, R0, R33, 0x1f ;  /* 0x00001f2100117589 */ /* 0x0002a200000e0000 */
[----:B------:R-:W-:Y:S02]  /*1e30*/  LEA R31, R30, UR6, 0x2 ;  /* 0x000000061e1f7c11 */ /* 0x000fe4000f8e10ff */
[--C-:B0-----:R-:W-:Y:S01]  /*1e40*/  LOP3.LUT R25, R18, 0x10, R3.reuse, 0xf8, !PT ;  /* 0x0000001012197812 */ /* 0x101fe200078ef803 */
[----:B------:R-:W-:Y:S01]  /*1e50*/  LDS R9, [R32] ;  /* 0x0000000020097984 */ /* 0x000fe20000000800 */
[----:B------:R-:W-:-:S03]  /*1e60*/  LOP3.LUT R35, R14, 0x10, R3, 0xf4, !PT ;  /* 0x000000100e237812 */ /* 0x000fc600078ef403 */
[----:B------:R-:W-:Y:S01]  /*1e70*/  LDS R19, [R19] ;  /* 0x0000000013137984 */ /* 0x000fe20000000800 */
[----:B-1----:R-:W-:-:S03]  /*1e80*/  LOP3.LUT R33, R10, 0x10, R3, 0xf8, !PT ;  /* 0x000000100a217812 */ /* 0x002fc600078ef803 */
[----:B------:R0:W1:Y:S04]  /*1e90*/  SHFL.IDX PT, R30, R0, R23, 0x1f ;  /* 0x00001f17001e7589 */ /* 0x00006800000e0000 */
[----:B------:R-:W-:Y:S04]  /*1ea0*/  LDS R27, [R31] ;  /* 0x000000001f1b7984 */ /* 0x000fe80000000800 */
[----:B------:R-:W3:Y:S01]  /*1eb0*/  SHFL.IDX PT, R34, R0, R33, 0x1f ;  /* 0x00001f2100227589 */ /* 0x000ee200000e0000 */
[----:B0-----:R-:W-:-:S03]  /*1ec0*/  LOP3.LUT R23, R8, 0x10, R3, 0xf8, !PT ;  /* 0x0000001008177812 */ /* 0x001fc600078ef803 */
[----:B------:R0:W4:Y:S01]  /*1ed0*/  SHFL.IDX PT, R32, R0, R25, 0x1f ;  /* 0x00001f1900207589 */ /* 0x00012200000e0000 */
[----:B--2---:R-:W-:-:S03]  /*1ee0*/  IMAD R17, R26, R17, R15 ;  /* 0x000000111a117224 */ /* 0x004fc600078e020f */
[----:B------:R2:W5:Y:S01]  /*1ef0*/  SHFL.IDX PT, R15, R0, R37, 0x1f ;  /* 0x00001f25000f7589 */ /* 0x00056200000e0000 */
[----:B------:R-:W-:Y:S02]  /*1f00*/  IMAD R13, R13, R28, R17 ;  /* 0x0000001c0d0d7224 */ /* 0x000fe400078e0211 */
[----:B------:R-:W-:Y:S01]  /*1f10*/  IMAD.SHL.U32 R17, R3, 0x20, RZ ;  /* 0x0000002003117824 */ /* 0x000fe200078e00ff */
[----:B------:R5:W5:Y:S01]  /*1f20*/  SHFL.IDX PT, R26, R0, R23, 0x1f ;  /* 0x00001f17001a7589 */ /* 0x000b6200000e0000 */
[----:B0-----:R-:W-:Y:S01]  /*1f30*/  LOP3.LUT R25, R24, 0x10, R3, 0xf4, !PT ;  /* 0x0000001018197812 */ /* 0x001fe200078ef403 */
[----:B-1----:R-:W-:Y:S02]  /*1f40*/  IMAD R11, R11, R30, R13 ;  /* 0x0000001e0b0b7224 */ /* 0x002fe400078e020d */
[----:B------:R-:W-:Y:S01]  /*1f50*/  LOP3.LUT R28, R17, 0x1e0, RZ, 0xc0, !PT ;  /* 0x000001e0111c7812 */ /* 0x000fe200078ec0ff */
[----:B------:R-:W-:Y:S01]  /*1f60*/  VIADD R13, R3, 0xd ;  /* 0x0000000d030d7836 */ /* 0x000fe20000000000 */
[----:B--2---:R-:W-:Y:S01]  /*1f70*/  LOP3.LUT R37, R12, 0x10, R3, 0xf4, !PT ;  /* 0x000000100c257812 */ /* 0x004fe200078ef403 */
[----:B------:R-:W-:Y:S01]  /*1f80*/  IMAD R11, R7, R36, R11 ;  /* 0x00000024070b7224 */ /* 0x000fe200078e020b */
[----:B------:R-:W-:Y:S01]  /*1f90*/  LOP3.LUT R7, R28, 0x10, R3, 0xf4, !PT ;  /* 0x000000101c077812 */ /* 0x000fe200078ef403 */
[----:B------:R-:W-:-:S02]  /*1fa0*/  VIADD R28, R3, 0xe ;  /* 0x0000000e031c7836 */ /* 0x000fc40000000000 */
[----:B---3--:R-:W-:Y:S01]  /*1fb0*/  IMAD R9, R9, R34, R11 ;  /* 0x0000002209097224 */ /* 0x008fe200078e020b */
[----:B------:R-:W-:Y:S01]  /*1fc0*/  LOP3.LUT R11, R7, 0xf, R3, 0xf8, !PT ;  /* 0x0000000f070b7812 */ /* 0x000fe200078ef803 */
[----:B------:R-:W-:Y:S01]  /*1fd0*/  VIADD R30, R3, 0xffffffff ;  /* 0xffffffff031e7836 */ /* 0x000fe20000000000 */
[----:B------:R-:W-:Y:S01]  /*1fe0*/  LOP3.LUT R24, R7, R24, RZ, 0xfc, !PT ;  /* 0x0000001807187212 */ /* 0x000fe200078efcff */
[----:B----4-:R-:W-:Y:S01]  /*1ff0*/  IMAD R32, R19, R32, R9 ;  /* 0x0000002013207224 */ /* 0x010fe200078e0209 */
[----:B------:R-:W-:Y:S01]  /*2000*/  LEA R9, R11, UR6, 0x2 ;  /* 0x000000060b097c11 */ /* 0x000fe2000f8e10ff */
[----:B------:R-:W-:Y:S01]  /*2010*/  IMAD R33, R2, -0x1f, R7 ;  /* 0xffffffe102217824 */ /* 0x000fe200078e0207 */
[----:B------:R-:W-:Y:S01]  /*2020*/  LOP3.LUT R28, R28, 0xf, RZ, 0xc0, !PT ;  /* 0x0000000f1c1c7812 */ /* 0x000fe200078ec0ff */
[----:B-----5:R-:W-:Y:S01]  /*2030*/  IMAD R11, R29, R15, R32 ;  /* 0x0000000f1d0b7224 */ /* 0x020fe200078e0220 */
[----:B------:R-:W-:Y:S01]  /*2040*/  LOP3.LUT R30, R30, 0xf, RZ, 0xc0, !PT ;  /* 0x0000000f1e1e7812 */ /* 0x000fe200078ec0ff */
[----:B------:R-:W-:Y:S01]  /*2050*/  SHFL.IDX PT, R34, R0, R25, 0x1f ;  /* 0x00001f1900227589 */ /* 0x000fe200000e0000 */
[----:B------:R-:W-:Y:S01]  /*2060*/  LOP3.LUT R23, R7, R22, RZ, 0xfc, !PT ;  /* 0x0000001607177212 */ /* 0x000fe200078efcff */
[----:B------:R-:W-:Y:S01]  /*2070*/  IMAD R11, R27, R26, R11 ;  /* 0x0000001a1b0b7224 */ /* 0x000fe200078e020b */
[----:B------:R-:W-:Y:S01]  /*2080*/  LOP3.LUT R26, R13, 0xf, RZ, 0xc0, !PT ;  /* 0x0000000f0d1a7812 */ /* 0x000fe200078ec0ff */
[----:B------:R-:W-:Y:S01]  /*2090*/  LDS R9, [R9] ;  /* 0x0000000009097984 */ /* 0x000fe20000000800 */
[----:B------:R-:W-:-:S02]  /*20a0*/  LEA R13, R24, UR6, 0x2 ;  /* 0x00000006180d7c11 */ /* 0x000fc4000f8e10ff */
[C---:B------:R-:W-:Y:S01]  /*20b0*/  LOP3.LUT R17, R5.reuse, R26, RZ, 0xfc, !PT ;  /* 0x0000001a05117212 */ /* 0x040fe200078efcff */
[----:B------:R0:W1:Y:S01]  /*20c0*/  SHFL.IDX PT, R32, R0, R33, 0x1f ;  /* 0x00001f2100207589 */ /* 0x00006200000e0000 */
[C---:B------:R-:W-:Y:S02]  /*20d0*/  LOP3.LUT R15, R5.reuse, R28, RZ, 0xfc, !PT ;  /* 0x0000001c050f7212 */ /* 0x040fe400078efcff */
[----:B------:R-:W-:Y:S01]  /*20e0*/  LOP3.LUT R19, R5, R30, RZ, 0xfc, !PT ;  /* 0x0000001e05137212 */ /* 0x000fe200078efcff */
[----:B------:R-:W2:Y:S01]  /*20f0*/  LDS R13, [R13] ;  /* 0x000000000d0d7984 */ /* 0x000ea20000000800 */
[----:B------:R-:W-:Y:S02]  /*2100*/  LEA R5, R23, UR6, 0x2 ;  /* 0x0000000617057c11 */ /* 0x000fe4000f8e10ff */
[C---:B------:R-:W-:Y:S02]  /*2110*/  LOP3.LUT R24, R7.reuse, R14, RZ, 0xfc, !PT ;  /* 0x0000000e07187212 */ /* 0x040fe400078efcff */
[----:B------:R-:W-:-:S02]  /*2120*/  LOP3.LUT R29, R7, R12, RZ, 0xfc, !PT ;  /* 0x0000000c071d7212 */ /* 0x000fc400078efcff */
[----:B------:R-:W-:Y:S01]  /*2130*/  LEA R27, R24, UR6, 0x2 ;  /* 0x00000006181b7c11 */ /* 0x000fe2000f8e10ff */
[----:B------:R-:W-:Y:S01]  /*2140*/  LDS R5, [R5] ;  /* 0x0000000005057984 */ /* 0x000fe20000000800 */
[----:B------:R-:W-:Y:S02]  /*2150*/  LEA R24, R17, UR6, 0x2 ;  /* 0x0000000611187c11 */ /* 0x000fe4000f8e10ff */
[----:B------:R-:W-:Y:S01]  /*2160*/  LEA R17, R29, UR6, 0x2 ;  /* 0x000000061d117c11 */ /* 0x000fe2000f8e10ff */
[----:B------:R-:W-:Y:S01]  /*2170*/  SHFL.IDX PT, R12, R0, R35, 0x1f ;  /* 0x00001f23000c7589 */ /* 0x000fe200000e0000 */
[----:B------:R-:W-:Y:S02]  /*2180*/  LOP3.LUT R31, R7, R16, RZ, 0xfc, !PT ;  /* 0x00000010071f7212 */ /* 0x000fe400078efcff */
[----:B------:R-:W-:Y:S01]  /*2190*/  LEA R23, R15, UR6, 0x2 ;  /* 0x000000060f177c11 */ /* 0x000fe2000f8e10ff */
[----:B------:R-:W-:Y:S01]  /*21a0*/  LDS R24, [R24] ;  /* 0x0000000018187984 */ /* 0x000fe20000000800 */
[----:B------:R-:W-:-:S02]  /*21b0*/  LEA R31, R31, UR6, 0x2 ;  /* 0x000000061f1f7c11 */ /* 0x000fc4000f8e10ff */
[--C-:B0-----:R-:W-:Y:S01]  /*21c0*/  LOP3.LUT R33, R22, 0x10, R3.reuse, 0xf4, !PT ;  /* 0x0000001016217812 */ /* 0x101fe200078ef403 */
[----:B------:R0:W-:Y:S01]  /*21d0*/  LDS R15, [R27] ;  /* 0x000000001b0f7984 */ /* 0x0001e20000000800 */
[----:B------:R-:W-:Y:S02]  /*21e0*/  LEA R19, R19, UR6, 0x2 ;  /* 0x0000000613137c11 */ /* 0x000fe4000f8e10ff */
[--C-:B------:R-:W-:Y:S01]  /*21f0*/  LOP3.LUT R25, R16, 0x10, R3.reuse, 0xf4, !PT ;  /* 0x0000001010197812 */ /* 0x100fe200078ef403 */
[----:B------:R-:W-:Y:S01]  /*2200*/  LDS R17, [R17] ;  /* 0x0000000011117984 */ /* 0x000fe20000000800 */
[--C-:B------:R-:W-:Y:S02]  /*2210*/  LOP3.LUT R29, R28, 0x10, R3.reuse, 0xf8, !PT ;  /* 0x000000101c1d7812 */ /* 0x100fe400078ef803 */
[----:B------:R-:W-:Y:S01]  /*2220*/  LOP3.LUT R10, R7, R10, RZ, 0xfc, !PT ;  /* 0x0000000a070a7212 */ /* 0x000fe200078efcff */
[----:B------:R3:W-:Y:S01]  /*2230*/  LDS R22, [R31] ;  /* 0x000000001f167984 */ /* 0x0007e20000000800 */
[----:B0-----:R-:W-:-:S02]  /*2240*/  LOP3.LUT R27, R26, 0x10, R3, 0xf8, !PT ;  /* 0x000000101a1b7812 */ /* 0x001fc400078ef803 */
[----:B------:R-:W-:Y:S01]  /*2250*/  LOP3.LUT R18, R7, R18, RZ, 0xfc, !PT ;  /* 0x0000001207127212 */ /* 0x000fe200078efcff */
[----:B------:R-:W-:Y:S01]  /*2260*/  LDS R23, [R23] ;  /* 0x0000000017177984 */ /* 0x000fe20000000800 */
[----:B-1----:R-:W-:Y:S01]  /*2270*/  IMAD R9, R9, R32, RZ ;  /* 0x0000002009097224 */ /* 0x002fe200078e02ff */
[----:B------:R-:W-:Y:S02]  /*2280*/  LOP3.LUT R20, R7, R20, RZ, 0xfc, !PT ;  /* 0x0000001407147212 */ /* 0x000fe400078efcff */
[----:B------:R-:W0:Y:S01]  /*2290*/  SHFL.IDX PT, R14, R0, R33, 0x1f ;  /* 0x00001f21000e7589 */ /* 0x000e2200000e0000 */
[----:B---3--:R-:W-:-:S03]  /*22a0*/  LOP3.LUT R31, R30, 0x10, R3, 0xf8, !PT ;  /* 0x000000101e1f7812 */ /* 0x008fc600078ef803 */
[----:B------:R-:W-:Y:S01]  /*22b0*/  LDS R19, [R19] ;  /* 0x0000000013137984 */ /* 0x000fe20000000800 */
[----:B--2---:R-:W-:Y:S01]  /*22c0*/  IMAD R9, R13, R34, R9 ;  /* 0x000000220d097224 */ /* 0x004fe200078e0209 */
[----:B------:R-:W-:Y:S02]  /*22d0*/  LOP3.LUT R13, R6, 0x10, R3, 0xf4, !PT ;  /* 0x00000010060d7812 */ /* 0x000fe400078ef403 */
[----:B------:R-:W1:Y:S04]  /*22e0*/  SHFL.IDX PT, R32, R0, R37, 0x1f ;  /* 0x00001f2500207589 */ /* 0x000e6800000e0000 */
[----:B------:R-:W2:Y:S04]  /*22f0*/  SHFL.IDX PT, R27, R0, R27, 0x1f ;  /* 0x00001f1b001b7589 */ /* 0x000ea800000e0000 */
[----:B------:R-:W3:Y:S04]  /*2300*/  SHFL.IDX PT, R25, R0, R25, 0x1f ;  /* 0x00001f1900197589 */ /* 0x000ee800000e0000 */
[----:B------:R4:W5:Y:S04]  /*2310*/  SHFL.IDX PT, R36, R0, R29, 0x1f ;  /* 0x00001f1d00247589 */ /* 0x00096800000e0000 */
[----:B------:R1:W5:Y:S01]  /*2320*/  SHFL.IDX PT, R16, R0, R31, 0x1f ;  /* 0x00001f1f00107589 */ /* 0x00036200000e0000 */
[----:B0-----:R-:W-:-:S02]  /*2330*/  IMAD R5, R5, R14, R9 ;  /* 0x0000000e05057224 */ /* 0x001fc400078e0209 */
[----:B------:R-:W-:Y:S01]  /*2340*/  VIADD R9, R3, 0x9 ;  /* 0x0000000903097836 */ /* 0x000fe20000000000 */
[----:B------:R-:W-:Y:S01]  /*2350*/  SHFL.IDX PT, R13, R0, R13, 0x1f ;  /* 0x00001f0d000d7589 */ /* 0x000fe200000e0000 */
[----:B------:R-:W-:Y:S01]  /*2360*/  IMAD R5, R15, R12, R5 ;  /* 0x0000000c0f057224 */ /* 0x000fe200078e0205 */
[----:B----4-:R-:W-:Y:S01]  /*2370*/  LOP3.LUT R29, R26, 0x10, R3, 0xf4, !PT ;  /* 0x000000101a1d7812 */ /* 0x010fe200078ef403 */
[----:B------:R-:W-:Y:S01]  /*2380*/  VIADD R12, R3, 0xb ;  /* 0x0000000b030c7836 */ /* 0x000fe20000000000 */
[----:B------:R-:W-:Y:S01]  /*2390*/  LOP3.LUT R14, R9, 0xf, RZ, 0xc0, !PT ;  /* 0x0000000f090e7812 */ /* 0x000fe200078ec0ff */
[----:B-1----:R-:W-:Y:S01]  /*23a0*/  IMAD R5, R17, R32, R5 ;  /* 0x0000002011057224 */ /* 0x002fe200078e0205 */
[----:B------:R-:W-:Y:S01]  /*23b0*/  LOP3.LUT R9, R7, R6, RZ, 0xfc, !PT ;  /* 0x0000000607097212 */ /* 0x000fe200078efcff */
[C---:B------:R-:W-:Y:S01]  /*23c0*/  IMAD.SHL.U32 R31, R3.reuse, 0x4, RZ ;  /* 0x00000004031f7824 */ /* 0x040fe200078e00ff */
[----:B------:R-:W-:Y:S01]  /*23d0*/  LEA R6, R10, UR6, 0x2 ;  /* 0x000000060a067c11 */ /* 0x000fe2000f8e10ff */
[----:B--2---:R-:W-:Y:S01]  /*23e0*/  IMAD R11, R24, R27, R11 ;  /* 0x0000001b180b7224 */ /* 0x004fe200078e020b */
[----:B------:R-:W-:Y:S01]  /*23f0*/  LOP3.LUT R15, R14, 0x10, R3, 0xf4, !PT ;  /* 0x000000100e0f7812 */ /* 0x000fe200078ef403 */
[----:B------:R-:W-:Y:S01]  /*2400*/  SHFL.IDX PT, R29, R0, R29, 0x1f ;  /* 0x00001f1d001d7589 */ /* 0x000fe200000e0000 */
[----:B---3--:R-:W-:Y:S01]  /*2410*/  IMAD R22, R22, R25, R5 ;  /* 0x0000001916167224 */ /* 0x008fe200078e0205 */
[----:B------:R-:W-:-:S02]  /*2420*/  LOP3.LUT R5, R3, 0xf, RZ, 0xc0, !PT ;  /* 0x0000000f03057812 */ /* 0x000fc400078ec0ff */
[----:B------:R-:W-:Y:S01]  /*2430*/  LOP3.LUT R25, R4, 0x10, R3, 0xf4, !PT ;  /* 0x0000001004197812 */ /* 0x000fe200078ef403 */
[----:B-----5:R-:W-:Y:S01]  /*2440*/  IMAD R11, R23, R36, R11 ;  /* 0x00000024170b7224 */ /* 0x020fe200078e020b */
[----:B------:R-:W-:Y:S01]  /*2450*/  LOP3.LUT R24, R5, 0x8, RZ, 0x3c, !PT ;  /* 0x0000000805187812 */ /* 0x000fe200078e3cff */
[----:B------:R-:W-:Y:S01]  /*2460*/  LDS R6, [R6] ;  /* 0x0000000006067984 */ /* 0x000fe20000000800 */
[----:B------:R-:W-:Y:S01]  /*2470*/  LOP3.LUT R5, R7, R4, RZ, 0xfc, !PT ;  /* 0x0000000407057212 */ /* 0x000fe200078efcff */
[----:B------:R-:W-:Y:S01]  /*2480*/  IMAD R19, R19, R16, R11 ;  /* 0x0000001013137224 */ /* 0x000fe200078e020b */
[----:B------:R-:W-:Y:S01]  /*2490*/  LEA R14, R20, UR6, 0x2 ;  /* 0x00000006140e7c11 */ /* 0x000fe2000f8e10ff */
[----:B------:R-:W-:Y:S01]  /*24a0*/  VIADD R11, R3, 0xa ;  /* 0x0000000a030b7836 */ /* 0x000fe20000000000 */
[----:B------:R-:W-:Y:S01]  /*24b0*/  LEA R5, R5, UR6, 0x2 ;  /* 0x0000000605057c11 */ /* 0x000fe2000f8e10ff */
[----:B------:R0:W-:Y:S01]  /*24c0*/  SHFL.IDX PT, R10, R0, R25, 0x1f ;  /* 0x00001f19000a7589 */ /* 0x0001e200000e0000 */
[----:B------:R-:W-:-:S02]  /*24d0*/  LOP3.LUT R17, R24, 0x10, R3, 0xf4, !PT ;  /* 0x0000001018117812 */ /* 0x000fc400078ef403 */
[----:B------:R-:W-:Y:S01]  /*24e0*/  LOP3.LUT R16, R11, 0xf, RZ, 0xc0, !PT ;  /* 0x0000000f0b107812 */ /* 0x000fe200078ec0ff */
[----:B------:R-:W-:Y:S01]  /*24f0*/  LDS R14, [R14] ;  /* 0x000000000e0e7984 */ /* 0x000fe20000000800 */
[----:B------:R-:W-:Y:S02]  /*2500*/  LOP3.LUT R11, R7, 0x8, R2, 0xf6, !PT ;  /* 0x00000008070b7812 */ /* 0x000fe400078ef602 */
[----:B------:R-:W-:Y:S01]  /*2510*/  LEA R2, R9, UR6, 0x2 ;  /* 0x0000000609027c11 */ /* 0x000fe2000f8e10ff */
[----:B------:R-:W1:Y:S01]  /*2520*/  LDS R5, [R5] ;  /* 0x0000000005057984 */ /* 0x000e620000000800 */
[----:B------:R-:W-:Y:S02]  /*2530*/  LEA R4, R11, UR6, 0x2 ;  /* 0x000000060b047c11 */ /* 0x000fe4000f8e10ff */
[----:B------:R-:W-:Y:S01]  /*2540*/  LEA R11, R18, UR6, 0x2 ;  /* 0x00000006120b7c11 */ /* 0x000fe2000f8e10ff */
[----:B------:R-:W-:Y:S01]  /*2550*/  SHFL.IDX PT, R17, R0, R17, 0x1f ;  /* 0x00001f1100117589 */ /* 0x000fe200000e0000 */
[----:B------:R-:W-:-:S02]  /*2560*/  LOP3.LUT R9, R16, 0x10, R3, 0xf4, !PT ;  /* 0x0000001010097812 */ /* 0x000fc400078ef403 */
[C---:B------:R-:W-:Y:S01]  /*2570*/  LOP3.LUT R16, R7.reuse, R8, RZ, 0xfc, !PT ;  /* 0x0000000807107212 */ /* 0x040fe200078efcff */
[----:B------:R-:W2:Y:S01]  /*2580*/  LDS R2, [R2] ;  /* 0x0000000002027984 */ /* 0x000ea20000000800 */
[C---:B------:R-:W-:Y:S02]  /*2590*/  LOP3.LUT R18, R7.reuse, R26, RZ, 0xfc, !PT ;  /* 0x0000001a07127212 */ /* 0x040fe400078efcff */
[----:B------:R-:W-:Y:S01]  /*25a0*/  LEA R16, R16, UR6, 0x2 ;  /* 0x0000000610107c11 */ /* 0x000fe2000f8e10ff */
[----:B------:R-:W3:Y:S01]  /*25b0*/  LDS R4, [R4] ;  /* 0x0000000004047984 */ /* 0x000ee20000000800 */
[----:B------:R-:W-:Y:S02]  /*25c0*/  LOP3.LUT R23, R7, R28, RZ, 0xfc, !PT ;  /* 0x0000001c07177212 */ /* 0x000fe400078efcff */
[----:B------:R-:W-:Y:S01]  /*25d0*/  LEA R20, R18, UR6, 0x2 ;  /* 0x0000000612147c11 */ /* 0x000fe2000f8e10ff */
[----:B------:R-:W-:Y:S01]  /*25e0*/  LDS R11, [R11] ;  /* 0x000000000b0b7984 */ /* 0x000fe20000000800 */
[----:B------:R-:W-:-:S02]  /*25f0*/  LOP3.LUT R12, R12, 0xf, RZ, 0xc0, !PT ;  /* 0x0000000f0c0c7812 */ /* 0x000fc400078ec0ff */
[----:B------:R-:W-:Y:S01]  /*2600*/  LOP3.LUT R18, R7, R30, RZ, 0xfc, !PT ;  /* 0x0000001e07127212 */ /* 0x000fe200078efcff */
[----:B------:R-:W-:Y:S01]  /*2610*/  LDS R16, [R16] ;  /* 0x0000000010107984 */ /* 0x000fe20000000800 */
[----:B------:R-:W-:Y:S02]  /*2620*/  LEA R24, R23, UR6, 0x2 ;  /* 0x0000000617187c11 */ /* 0x000fe4000f8e10ff */
[--C-:B------:R-:W-:Y:S01]  /*2630*/  LOP3.LUT R23, R12, 0x10, R3.reuse, 0xf4, !PT ;  /* 0x000000100c177812 */ /* 0x100fe200078ef403 */
[----:B------:R-:W-:Y:S01]  /*2640*/  LDS R7, [R20] ;  /* 0x0000000014077984 */ /* 0x000fe20000000800 */
[----:B0-----:R-:W-:Y:S02]  /*2650*/  LEA R25, R18, UR6, 0x2 ;  /* 0x0000000612197c11 */ /* 0x001fe4000f8e10ff */
[----:B------:R-:W-:Y:S01]  /*2660*/  LOP3.LUT R27, R8, 0x10, R3, 0xf4, !PT ;  /* 0x00000010081b7812 */ /* 0x000fe200078ef403 */
[----:B------:R-:W0:Y:S04]  /*2670*/  SHFL.IDX PT, R15, R0, R15, 0x1f ;  /* 0x00001f0f000f7589 */ /* 0x000e2800000e0000 */
[----:B------:R-:W-:Y:S04]  /*2680*/  LDS R12, [R24] ;  /* 0x00000000180c7984 */ /* 0x000fe80000000800 */
[----:B------:R4:W5:Y:S04]  /*2690*/  SHFL.IDX PT, R18, R0, R9, 0x1f ;  /* 0x00001f0900127589 */ /* 0x00096800000e0000 */
[----:B------:R-:W-:Y:S01]  /*26a0*/  LDS R8, [R25] ;  /* 0x0000000019087984 */ /* 0x000fe20000000800 */
[----:B-1----:R-:W-:-:S03]  /*26b0*/  IMAD R5, R5, R10, R22 ;  /* 0x0000000a05057224 */ /* 0x002fc600078e0216 */
[----:B------:R-:W1:Y:S01]  /*26c0*/  SHFL.IDX PT, R23, R0, R23, 0x1f ;  /* 0x00001f1700177589 */ /* 0x000e6200000e0000 */
[----:B----4-:R-:W-:-:S03]  /*26d0*/  LOP3.LUT R9, R30, 0x10, R3, 0xf4, !PT ;  /* 0x000000101e097812 */ /* 0x010fc600078ef403 */
[----:B------:R-:W4:Y:S01]  /*26e0*/  SHFL.IDX PT, R27, R0, R27, 0x1f ;  /* 0x00001f1b001b7589 */ /* 0x000f2200000e0000 */
[----:B--2---:R-:W-:Y:S01]  /*26f0*/  IMAD R2, R2, R13, R5 ;  /* 0x0000000d02027224 */ /* 0x004fe200078e0205 */
[----:B------:R-:W-:Y:S02]  /*2700*/  LOP3.LUT R5, R28, 0x10, R3, 0xf4, !PT ;  /* 0x000000101c057812 */ /* 0x000fe400078ef403 */
[----:B------:R-:W-:Y:S01]  /*2710*/  LDS R10, [R31+UR4] ;  /* 0x000000041f0a7984 */ /* 0x000fe20008000800 */
[----:B---3--:R-:W-:-:S03]  /*2720*/  IMAD R2, R4, R17, R2 ;  /* 0x0000001104027224 */ /* 0x008fc600078e0202 */
[----:B------:R-:W2:Y:S01]  /*2730*/  SHFL.IDX PT, R5, R0, R5, 0x1f ;  /* 0x00001f0500057589 */ /* 0x000ea200000e0000 */
[----:B0-----:R-:W-:-:S03]  /*2740*/  IMAD R2, R6, R15, R2 ;  /* 0x0000000f06027224 */ /* 0x001fc600078e0202 */
[----:B------:R-:W0:Y:S01]  /*2750*/  SHFL.IDX PT, R9, R0, R9, 0x1f ;  /* 0x00001f0900097589 */ /* 0x000e2200000e0000 */
[----:B-----5:R-:W-:-:S04]  /*2760*/  IMAD R2, R11, R18, R2 ;  /* 0x000000120b027224 */ /* 0x020fc800078e0202 */
[----:B-1----:R-:W-:-:S04]  /*2770*/  IMAD R23, R14, R23, R2 ;  /* 0x000000170e177224 */ /* 0x002fc800078e0202 */
[----:B----4-:R-:W-:Y:S02]  /*2780*/  IMAD R16, R16, R27, R23 ;  /* 0x0000001b10107224 */ /* 0x010fe400078e0217 */
[----:B------:R-:W-:Y:S02]  /*2790*/  IMAD.SHL.U32 R23, R3, 0x4, RZ ;  /* 0x0000000403177824 */ /* 0x000fe400078e00ff */
[----:B------:R-:W-:-:S04]  /*27a0*/  IMAD R7, R7, R29, R16 ;  /* 0x0000001d07077224 */ /* 0x000fc800078e0210 */
[----:B--2---:R-:W-:-:S04]  /*27b0*/  IMAD R7, R12, R5, R7 ;  /* 0x000000050c077224 */ /* 0x004fc800078e0207 */
[----:B0-----:R-:W-:-:S05]  /*27c0*/  IMAD R7, R8, R9, R7 ;  /* 0x0000000908077224 */ /* 0x001fca00078e0207 */
[----:B------:R-:W-:-:S05]  /*27d0*/  IADD3 R7, PT, PT, R7, R10, R19 ;  /* 0x0000000a07077210 */ /* 0x000fca0007ffe013 */
[----:B------:R0:W-:Y:S01]  /*27e0*/  STS [R23+UR4], R7 ;  /* 0x0000000717007988 */ /* 0x0001e20008000804 */
[----:B------:R-:W-:Y:S06]  /*27f0*/  BAR.SYNC.DEFER_BLOCKING 0x0 ;  /* 0x0000000000007b1d */ /* 0x000fec0000010000 */
[----:B------:R-:W-:Y:S05]  /*2800*/  @P0 EXIT ;  /* 0x000000000000094d */ /* 0x000fea0003800000 */
[----:B------:R-:W1:Y:S01]  /*2810*/  LDC R0, c[0x0][0x360] ;  /* 0x0000d800ff007b82 */ /* 0x000e620000000800 */
[----:B------:R-:W-:Y:S01]  /*2820*/  BSSY.RECONVERGENT B0, `(.L_x_955) ;  /* 0x000002e000007945 */ /* 0x000fe20003800200 */
[----:B-1----:R-:W-:-:S04]  /*2830*/  IMAD.SHL.U32 R20, R0, 0x4, RZ ;  /* 0x0000000400147824 */ /* 0x002fc800078e00ff */
[----:B------:R-:W1:Y:S01]  /*2840*/  I2F.U32.RP R8, R20 ;  /* 0x0000001400087306 */ /* 0x000e620000209000 */
[--C-:B------:R-:W-:Y:S01]  /*2850*/  IMAD.IADD R2, R23, 0x1, R20.reuse ;  /* 0x0000000117027824 */ /* 0x100fe200078e0214 */
[----:B------:R-:W-:Y:S01]  /*2860*/  ISETP.NE.U32.AND P2, PT, R20, RZ, PT ;  /* 0x000000ff1400720c */ /* 0x000fe20003f45070 */
[----:B------:R-:W-:-:S03]  /*2870*/  IMAD.MOV R11, RZ, RZ, -R20 ;  /* 0x000000ffff0b7224 */ /* 0x000fc600078e0a14 */
[C---:B------:R-:W-:Y:S02]  /*2880*/  ISETP.GE.U32.AND P0, PT, R2.reuse, 0x200, PT ;  /* 0x000002000200780c */ /* 0x040fe40003f06070 */
[----:B------:R-:W-:Y:S02]  /*2890*/  VIMNMX.U32 R6, PT, PT, R2, 0x200, !PT ;  /* 0x0000020002067848 */ /* 0x000fe40007fe0000 */
[----:B0-----:R-:W-:-:S04]  /*28a0*/  SEL R7, RZ, 0x1, P0 ;  /* 0x00000001ff077807 */ /* 0x001fc80000000000 */
[----:B------:R-:W-:Y:S01]  /*28b0*/  LOP3.LUT R9, R2, R7, RZ, 0xfc, !PT ;  /* 0x0000000702097212 */ /* 0x000fe200078efcff */
[----:B-1----:R-:W0:Y:S04]  /*28c0*/  MUFU.RCP R8, R8 ;  /* 0x0000000800087308 */ /* 0x002e280000001000 */
[----:B------:R-:W-:Y:S02]  /*28d0*/  IMAD.IADD R9, R6, 0x1, -R9 ;  /* 0x0000000106097824 */ /* 0x000fe400078e0a09 */
[----:B0-----:R-:W-:-:S04]  /*28e0*/  VIADD R4, R8, 0xffffffe ;  /* 0x0ffffffe08047836 */ /* 0x001fc80000000000 */
        /* <DEDUP_REMOVED lines=22> */
[----:B------:R-:W-:-:S05]  /*2a50*/  LOP3.LUT R6, R2, 0x3, RZ, 0xc0, !PT ;  /* 0x0000000302067812 */ /* 0x000fca00078ec0ff */
[----:B------:R-:W-:Y:S02]  /*2a60*/  IMAD.MOV R6, RZ, RZ, -R6 ;  /* 0x000000ffff067224 */ /* 0x000fe400078e0a06 */
[----:B0-----:R-:W-:-:S07]  /*2a70*/  IMAD.WIDE.U32 R2, R7, 0x4, R4 ;  /* 0x0000000407027825 */ /* 0x001fce00078e0004 */
.L_x_957:
        /* <DEDUP_REMOVED lines=8> */
.L_x_956:
[----:B------:R-:W-:Y:S05]  /*2b00*/  BSYNC.RECONVERGENT B0 ;  /* 0x0000000000007941 */ /* 0x000fea0003800200 */
.L_x_955:
[----:B------:R-:W-:Y:S05]  /*2b10*/  @!P1 EXIT ;  /* 0x000000000000994d */ /* 0x000fea0003800000 */
[----:B------:R-:W0:Y:S01]  /*2b20*/  LDC.64 R2, c[0x0][0x3a0] ;  /* 0x0000e800ff027b82 */ /* 0x000e220000000a00 */
[----:B------:R-:W-:Y:S01]  /*2b30*/  IMAD R27, R21, 0x200, R23 ;  /* 0x00000200151b7824 */ /* 0x000fe200078e0217 */
[----:B------:R-:W-:-:S03]  /*2b40*/  LEA R25, R23, UR4, 0x2 ;  /* 0x0000000417197c11 */ /* 0x000fc6000f8e10ff */
[C-C-:B------:R-:W-:Y:S02]  /*2b50*/  IMAD R21, R0.reuse, 0xc, R27.reuse ;  /* 0x0000000c00157824 */ /* 0x140fe400078e021b */
[--C-:B------:R-:W-:Y:S02]  /*2b60*/  IMAD R29, R0, 0x8, R27.reuse ;  /* 0x00000008001d7824 */ /* 0x100fe400078e021b */
[----:B------:R-:W-:-:S07]  /*2b70*/  IMAD.IADD R31, R20, 0x1, R27 ;  /* 0x00000001141f7824 */ /* 0x000fce00078e021b */
.L_x_958:
[C-C-:B--2---:R-:W-:Y:S01]  /*2b80*/  IMAD R8, R0.reuse, 0x10, R25.reuse ;  /* 0x0000001000087824 */ /* 0x144fe200078e0219 */
        /* <DEDUP_REMOVED lines=11> */
[----:B------:R-:W-:-:S04]  /*2c40*/  IMAD.WIDE.U32 R36, R29, 0x4, R2 ;  /* 0x000000041d247825 */ /* 0x000fc800078e0002 */
[C---:B------:R-:W-:Y:S02]  /*2c50*/  IMAD R29, R0.reuse, 0x10, R29 ;  /* 0x00000010001d7824 */ /* 0x040fe400078e021d */
[C---:B------:R-:W-:Y:S02]  /*2c60*/  IMAD R31, R0.reuse, 0x10, R31 ;  /* 0x00000010001f7824 */ /* 0x040fe400078e021f */
[C---:B------:R-:W-:Y:S02]  /*2c70*/  IMAD R27, R0.reuse, 0x10, R27 ;  /* 0x00000010001b7824 */ /* 0x040fe400078e021b */
[----:B-1----:R-:W-:Y:S01]  /*2c80*/  IMAD R25, R0, 0x40, R25 ;  /* 0x0000004000197824 */ /* 0x002fe200078e0219 */
[----:B--2---:R1:W-:Y:S04]  /*2c90*/  STG.E.128 desc[UR8][R32.64], R4 ;  /* 0x0000000420007986 */ /* 0x0043e8000c101d08 */
[----:B---3--:R2:W-:Y:S04]  /*2ca0*/  STG.E.128 desc[UR8][R34.64], R8 ;  /* 0x0000000822007986 */ /* 0x0085e8000c101d08 */
[----:B0-----:R2:W-:Y:S01]  /*2cb0*/  STG.E.128 desc[UR8][R36.64], R12 ;  /* 0x0000000c24007986 */ /* 0x0015e2000c101d08 */
[----:B-1----:R-:W-:-:S04]  /*2cc0*/  IMAD.WIDE.U32 R32, R21, 0x4, R2 ;  /* 0x0000000415207825 */ /* 0x002fc800078e0002 */
[----:B------:R-:W-:Y:S01]  /*2cd0*/  IMAD R21, R0, 0x10, R21 ;  /* 0x0000001000157824 */ /* 0x000fe200078e0215 */
[----:B----4-:R2:W-:Y:S01]  /*2ce0*/  STG.E.128 desc[UR8][R32.64], R16 ;  /* 0x0000001020007986 */ /* 0x0105e2000c101d08 */
[----:B------:R-:W-:Y:S05]  /*2cf0*/  @!P0 BRA `(.L_x_958) ;  /* 0xfffffffc00a08947 */ /* 0x000fea000383ffff */
[----:B------:R-:W-:Y:S05]  /*2d00*/  EXIT ;  /* 0x000000000000794d */ /* 0x000fea0003800000 */
.L_x_959:
        /* <DEDUP_REMOVED lines=15> */
.L_x_2426:


//--------------------- .text._Z9cuda_gemmIiLj512ELj1ELj1ELj512ELj32ELj32ELj128ELj0ELj1EEvjjjPKT_S2_PS0_jjj --------------------------
	.section	.text._Z9cuda_gemmIiLj512ELj1ELj1ELj512ELj32ELj32ELj128ELj0ELj1EEvjjjPKT_S2_PS0_jjj,"ax",@progbits
	.align	128
        .global         _Z9cuda_gemmIiLj512ELj1ELj1ELj512ELj32ELj32ELj128ELj0ELj1EEvjjjPKT_S2_PS0_jjj
        .type           _Z9cuda_gemmIiLj512ELj1ELj1ELj512ELj32ELj32ELj128ELj0ELj1EEvjjjPKT_S2_PS0_jjj,@function
        .size           _Z9cuda_gemmIiLj512ELj1ELj1ELj512ELj32ELj32ELj128ELj0ELj1EEvjjjPKT_S2_PS0_jjj,(.L_x_2427 - _Z9cuda_gemmIiLj512ELj1ELj1ELj512ELj32ELj32ELj128ELj0ELj1EEvjjjPKT_S2_PS0_jjj)
        .other          _Z9cuda_gemmIiLj512ELj1ELj1ELj512ELj32ELj32ELj128ELj0ELj1EEvjjjPKT_S2_PS0_jjj,@"STO_CUDA_ENTRY STV_DEFAULT"
_Z9cuda_gemmIiLj512ELj1ELj1ELj512ELj32ELj32ELj128ELj0ELj1EEvjjjPKT_S2_PS0_jjj:
.text._Z9cuda_gemmIiLj512ELj1ELj1ELj512ELj32ELj32ELj128ELj0ELj1EEvjjjPKT_S2_PS0_jjj:
        /* <DEDUP_REMOVED lines=49> */
.L_x_965:
        /* <DEDUP_REMOVED lines=34> */
.L_x_964:
[----:B0-----:R-:W-:-:S07]  /*0530*/  IMAD.IADD R5, R25, 0x1, R14 ;  /* 0x0000000119057824 */ /* 0x001fce00078e020e */
.L_x_963:
[----:B------:R-:W-:Y:S05]  /*0540*/  BSYNC.RECONVERGENT B1 ;  /* 0x0000000000017941 */ /* 0x000fea0003800200 */
.L_x_962:
[----:B------:R-:W-:-:S13]  /*0550*/  ISETP.GE.U32.AND P0, PT, R10, 0x3, PT ;  /* 0x000000030a00780c */ /* 0x000fda0003f06070 */
[----:B------:R-:W-:Y:S05]  /*0560*/  @!P0 BRA `(.L_x_961) ;  /* 0x00000008000c8947 */ /* 0x000fea0003800000 */
[----:B------:R-:W0:Y:S01]  /*0570*/  LDC.64 R20, c[0x0][0x398] ;  /* 0x0000e600ff147b82 */ /* 0x000e220000000a00 */
[--C-:B------:R-:W-:Y:S02]  /*0580*/  IMAD.IADD R25, R25, 0x1, R5.reuse ;  /* 0x0000000119197824 */ /* 0x100fe400078e0205 */
[----:B------:R-:W-:Y:S02]  /*0590*/  VIADD R29, R5, 0x1 ;  /* 0x00000001051d7836 */ /* 0x000fe40000000000 */
[C-C-:B------:R-:W-:Y:S02]  /*05a0*/  IMAD R23, R22.reuse, 0x8, R5.reuse ;  /* 0x0000000816177824 */ /* 0x140fe400078e0205 */
[----:B------:R-:W-:-:S07]  /*05b0*/  IMAD R27, R22, 0xc, R5 ;  /* 0x0000000c161b7824 */ /* 0x000fce00078e0205 */
.L_x_966:
        /* <DEDUP_REMOVED lines=126> */
.L_x_961:
[----:B------:R-:W-:Y:S05]  /*0da0*/  BSYNC.RECONVERGENT B0 ;  /* 0x0000000000007941 */ /* 0x000fea0003800200 */
.L_x_960:
[----:B------:R-:W0:Y:S08]  /*0db0*/  S2UR UR6, SR_CTAID.Y ;  /* 0x00000000000679c3 */ /* 0x000e300000002600 */
[----:B-1----:R-:W0:Y:S02]  /*0dc0*/  LDC R4, c[0x0][0x374] ;  /* 0x0000dd00ff047b82 */ /* 0x002e240000000800 */
[----:B0-----:R-:W-:-:S13]  /*0dd0*/  ISETP.LE.U32.AND P0, PT, R4, UR6, PT ;  /* 0x0000000604007c0c */ /* 0x001fda000bf03070 */
[----:B------:R-:W-:Y:S05]  /*0de0*/  @P0 EXIT ;  /* 0x000000000000094d */ /* 0x000fea0003800000 */
[----:B------:R-:W0:Y:S01]  /*0df0*/  LDC R22, c[0x0][0x360] ;  /* 0x0000d800ff167b82 */ /* 0x000e220000000800 */
[----:B------:R-:W-:Y:S07]  /*0e00*/  BSSY.RECONVERGENT B0, `(.L_x_967) ;  /* 0x0000030000007945 */ /* 0x000fee0003800200 */
[----:B------:R-:W1:Y:S01]  /*0e10*/  S2UR UR7, SR_CTAID.X ;  /* 0x00000000000779c3 */ /* 0x000e620000002500 */
[----:B0-----:R-:W0:Y:S01]  /*0e20*/  I2F.U32.RP R9, R22 ;  /* 0x0000001600097306 */ /* 0x001e220000209000 */
[----:B------:R-:W-:Y:S01]  /*0e30*/  IMAD.IADD R6, R3, 0x1, R22 ;  /* 0x0000000103067824 */ /* 0x000fe200078e0216 */
[C---:B------:R-:W-:Y:S01]  /*0e40*/  ISETP.NE.U32.AND P2, PT, R22.reuse, RZ, PT ;  /* 0x000000ff1600720c */ /* 0x040fe20003f45070 */
[----:B------:R-:W-:-:S03]  /*0e50*/  IMAD.SHL.U32 R23, R22, 0x4, RZ ;  /* 0x0000000416177824 */ /* 0x000fc600078e00ff */
[C---:B------:R-:W-:Y:S02]  /*0e60*/  ISETP.GE.U32.AND P0, PT, R6.reuse, 0x200, PT ;  /* 0x000002000600780c */ /* 0x040fe40003f06070 */
[----:B------:R-:W-:Y:S01]  /*0e70*/  VIMNMX.U32 R7, PT, PT, R6, 0x200, !PT ;  /* 0x0000020006077848 */ /* 0x000fe20007fe0000 */
[----:B-1----:R-:W-:Y:S01]  /*0e80*/  USHF.L.U32 UR10, UR7, 0x9, URZ ;  /* 0x00000009070a7899 */ /* 0x002fe200080006ff */
        /* <DEDUP_REMOVED lines=34> */
.L_x_969:
[----:B------:R-:W-:Y:S01]  /*10b0*/  VIADD R5, R5, 0x1 ;  /* 0x0000000105057836 */ /* 0x000fe20000000000 */
[----:B------:R0:W-:Y:S04]  /*10c0*/  STS [R6], RZ ;  /* 0x000000ff06007388 */ /* 0x0001e80000000800 */
[----:B------:R-:W-:Y:S01]  /*10d0*/  ISETP.NE.AND P1, PT, R5, RZ, PT ;  /* 0x000000ff0500720c */ /* 0x000fe20003f25270 */
[----:B0-----:R-:W-:-:S12]  /*10e0*/  IMAD.IADD R6, R23, 0x1, R6 ;  /* 0x0000000117067824 */ /* 0x001fd800078e0206 */
[----:B------:R-:W-:Y:S05]  /*10f0*/  @P1 BRA `(.L_x_969) ;  /* 0xfffffffc00ec1947 */ /* 0x000fea000383ffff */
.L_x_968:
[----:B------:R-:W-:Y:S05]  /*1100*/  BSYNC.RECONVERGENT B0 ;  /* 0x0000000000007941 */ /* 0x000fea0003800200 */
.L_x_967:
[----:B------:R-:W-:Y:S04]  /*1110*/  BSSY.RECONVERGENT B0, `(.L_x_970) ;  /* 0x0000012000007945 */ /* 0x000fe80003800200 */
[----:B------:R-:W-:Y:S05]  /*1120*/  @!P2 BRA `(.L_x_971) ;  /* 0x000000000040a947 */ /* 0x000fea0003800000 */
[----:B------:R-:W0:Y:S01]  /*1130*/  S2UR UR5, SR_CgaCtaId ;  /* 0x00000000000579c3 */ /* 0x000e220000008800 */
[----:B------:R-:W-:Y:S02]  /*1140*/  UMOV UR4, 0x400 ;  /* 0x0000040000047882 */ /* 0x000fe40000000000 */
[----:B------:R-:W-:-:S04]  /*1150*/  UIADD3 UR4, UPT, UPT, UR4, 0x1880, URZ ;  /* 0x0000188004047890 */ /* 0x000fc8000fffe0ff */
[----:B0-----:R-:W-:-:S06]  /*1160*/  ULEA UR4, UR5, UR4, 0x18 ;  /* 0x0000000405047291 */ /* 0x001fcc000f8ec0ff */
[----:B------:R-:W-:-:S07]  /*1170*/  LEA R5, R4, UR4, 0x2 ;  /* 0x0000000404057c11 */ /* 0x000fce000f8e10ff */
.L_x_972:
        /* <DEDUP_REMOVED lines=11> */
.L_x_971:
[----:B------:R-:W-:Y:S05]  /*1230*/  BSYNC.RECONVERGENT B0 ;  /* 0x0000000000007941 */ /* 0x000fea0003800200 */
.L_x_970:
        /* <DEDUP_REMOVED lines=33> */
[----:B------:R-:W-:Y:S01]  /*1450*/  VIADD R4, R4, 0x1 ;  /* 0x0000000104047836 */ /* 0x000fe20000000000 */
[----:B------:R-:W-:Y:S02]  /*1460*/  UMOV UR4, 0x400 ;  /* 0x0000040000047882 */ /* 0x000fe40000000000 */
[----:B------:R-:W-:-:S03]  /*1470*/  UIADD3 UR4, UPT, UPT, UR4, 0x1080, URZ ;  /* 0x0000108004047890 */ /* 0x000fc6000fffe0ff */
[----:B------:R-:W2:Y:S01]  /*1480*/  LDC.64 R8, c[0x0][0x390] ;  /* 0x0000e400ff087b82 */ /* 0x000ea20000000a00 */
[----:B------:R-:W-:-:S05]  /*1490*/  LOP3.LUT R4, R4, 0x3, RZ, 0xc0, !PT ;  /* 0x0000000304047812 */ /* 0x000fca00078ec0ff */
[----:B------:R-:W-:Y:S01]  /*14a0*/  IMAD.MOV R12, RZ, RZ, -R4 ;  /* 0x000000ffff0c7224 */ /* 0x000fe200078e0a04 */
[----:B-1----:R-:W-:Y:S02]  /*14b0*/  UIMAD UR5, UR6, UR5, UR10 ;  /* 0x00000005060572a4 */ /* 0x002fe4000f8e020a */
[----:B0-----:R-:W-:-:S04]  /*14c0*/  ULEA UR4, UR8, UR4, 0x18 ;  /* 0x0000000408047291 */ /* 0x001fc8000f8ec0ff */
[----:B------:R-:W-:Y:S02]  /*14d0*/  VIADD R10, R0, UR5 ;  /* 0x00000005000a7c36 */ /* 0x000fe40008000000 */
[----:B------:R-:W-:-:S07]  /*14e0*/  LEA R11, R3, UR4, 0x4 ;  /* 0x00000004030b7c11 */ /* 0x000fce000f8e20ff */
.L_x_977:
[----:B--2---:R-:W-:-:S06]  /*14f0*/  IMAD.WIDE.U32 R4, R10, 0x4, R8 ;  /* 0x000000040a047825 */ /* 0x004fcc00078e0008 */
[----:B------:R-:W2:Y:S01]  /*1500*/  LDG.E.128.CONSTANT R4, desc[UR12][R4.64] ;  /* 0x0000000c04047981 */ /* 0x000ea2000c1e9d00 */
[----:B------:R-:W-:Y:S02]  /*1510*/  VIADD R12, R12, 0x1 ;  /* 0x000000010c0c7836 */ /* 0x000fe40000000000 */
[C---:B------:R-:W-:Y:S02]  /*1520*/  IMAD.IADD R0, R23.reuse, 0x1, R0 ;  /* 0x0000000117007824 */ /* 0x040fe400078e0200 */
[----:B------:R-:W-:Y:S01]  /*1530*/  IMAD.IADD R10, R23, 0x1, R10 ;  /* 0x00000001170a7824 */ /* 0x000fe200078e020a */
[----:B------:R-:W-:Y:S01]  /*1540*/  ISETP.NE.AND P1, PT, R12, RZ, PT ;  /* 0x000000ff0c00720c */ /* 0x000fe20003f25270 */
[----:B--2---:R0:W-:Y:S02]  /*1550*/  STS.128 [R11], R4 ;  /* 0x000000040b007388 */ /* 0x0041e40000000c00 */
[----:B0-----:R-:W-:-:S10]  /*1560*/  IMAD R11, R22, 0x10, R11 ;  /* 0x00000010160b7824 */ /* 0x001fd400078e020b */
[----:B------:R-:W-:Y:S05]  /*1570*/  @P1 BRA `(.L_x_977) ;  /* 0xfffffffc00dc1947 */ /* 0x000fea000383ffff */
.L_x_976:
[----:B------:R-:W-:Y:S05]  /*1580*/  BSYNC.RECONVERGENT B1 ;  /* 0x0000000000017941 */ /* 0x000fea0003800200 */
.L_x_975:
        /* <DEDUP_REMOVED lines=10> */
[--C-:B------:R-:W-:Y:S02]  /*1630*/  IMAD R31, R22, 0x8, R29.reuse ;  /* 0x00000008161f7824 */ /* 0x100fe400078e021d */
[----:B------:R-:W-:Y:S01]  /*1640*/  IMAD.IADD R33, R23, 0x1, R29 ;  /* 0x0000000117217824 */ /* 0x000fe200078e021d */
[----:B------:R-:W-:-:S07]  /*1650*/  LEA R27, R0, UR4, 0x2 ;  /* 0x00000004001b7c11 */ /* 0x000fce000f8e10ff */
.L_x_978:
        /* <DEDUP_REMOVED lines=24> */
.L_x_974:
[----:B------:R-:W-:Y:S05]  /*17e0*/  BSYNC.RECONVERGENT B0 ;  /* 0x0000000000007941 */ /* 0x000fea0003800200 */
.L_x_973:
[----:B------:R-:W0:Y:S01]  /*17f0*/  S2UR UR5, SR_CgaCtaId ;  /* 0x00000000000579c3 */ /* 0x000e220000008800 */
[----:B------:R-:W-:-:S07]  /*1800*/  UMOV UR4, 0x400 ;  /* 0x0000040000047882 */ /* 0x000fce0000000000 */
[----:B------:R-:W-:Y:S01]  /*1810*/  BAR.SYNC.DEFER_BLOCKING 0x0 ;  /* 0x0000000000007b1d */ /* 0x000fe20000010000 */
[--C-:B------:R-:W-:Y:S01]  /*1820*/  SHF.R.U32.HI R0, RZ, 0x4, R3.reuse ;  /* 0x00000004ff007819 */ /* 0x100fe20000011603 */
[C---:B-1----:R-:W-:Y:S01]  /*1830*/  VIADD R17, R3.reuse, 0x1 ;  /* 0x0000000103117836 */ /* 0x042fe20000000000 */
[C---:B------:R-:W-:Y:S01]  /*1840*/  LOP3.LUT R7, R3.reuse, 0xf, RZ, 0xc0, !PT ;  /* 0x0000000f03077812 */ /* 0x040fe200078ec0ff */
[C---:B------:R-:W-:Y:S02]  /*1850*/  VIADD R16, R3.reuse, 0x2 ;  /* 0x0000000203107836 */ /* 0x040fe40000000000 */
[----:B------:R-:W-:Y:S01]  /*1860*/  VIADD R15, R3, 0x3 ;  /* 0x00000003030f7836 */ /* 0x000fe20000000000 */
[----:B------:R-:W-:Y:S01]  /*1870*/  LOP3.LUT R17, R17, 0xf, RZ, 0xc0, !PT ;  /* 0x0000000f11117812 */ /* 0x000fe200078ec0ff */
[C---:B------:R-:W-:Y:S01]  /*1880*/  IMAD.SHL.U32 R10, R3.reuse, 0x20, RZ ;  /* 0x00000020030a7824 */ /* 0x040fe200078e00ff */
[----:B------:R-:W-:Y:S01]  /*1890*/  LOP3.LUT R16, R16, 0xf, RZ, 0xc0, !PT ;  /* 0x0000000f10107812 */ /* 0x000fe200078ec0ff */
[----:B------:R-:W-:Y:S01]  /*18a0*/  VIADD R13, R3, 0x4 ;  /* 0x00000004030d7836 */ /* 0x000fe20000000000 */
[----:B------:R-:W-:Y:S01]  /*18b0*/  LOP3.LUT R19, R17, 0x10, R3, 0xf8, !PT ;  /* 0x0000001011137812 */ /* 0x000fe200078ef803 */
[----:B------:R-:W-:Y:S01]  /*18c0*/  VIADD R12, R3, 0x9 ;  /* 0x00000009030c7836 */ /* 0x000fe20000000000 */
[----:B------:R-:W-:Y:S01]  /*18d0*/  LOP3.LUT R15, R15, 0xf, RZ, 0xc0, !PT ;  /* 0x0000000f0f0f7812 */ /* 0x000fe200078ec0ff */
[C---:B------:R-:W-:Y:S01]  /*18e0*/  VIADD R14, R3.reuse, 0x5 ;  /* 0x00000005030e7836 */ /* 0x040fe20000000000 */
[----:B------:R-:W-:Y:S01]  /*18f0*/  LOP3.LUT R18, R10, 0x1e0, RZ, 0xc0, !PT ;  /* 0x000001e00a127812 */ /* 0x000fe200078ec0ff */
[----:B------:R-:W-:Y:S01]  /*1900*/  VIADD R8, R3, 0x6 ;  /* 0x0000000603087836 */ /* 0x000fe20000000000 */
[----:B------:R-:W-:Y:S01]  /*1910*/  LOP3.LUT R13, R13, 0xf, RZ, 0xc0, !PT ;  /* 0x0000000f0d0d7812 */ /* 0x000fe200078ec0ff */
[----:B------:R-:W-:Y:S01]  /*1920*/  VIADD R32, R3, 0x9 ;  /* 0x0000000903207836 */ /* 0x000fe20000000000 */
[----:B------:R-:W-:-:S02]  /*1930*/  LOP3.LUT R23, R12, 0xf, RZ, 0xc0, !PT ;  /* 0x0000000f0c177812 */ /* 0x000fc400078ec0ff */
[----:B------:R-:W-:Y:S01]  /*1940*/  LOP3.LUT R14, R14, 0xf, RZ, 0xc0, !PT ;  /* 0x0000000f0e0e7812 */ /* 0x000fe200078ec0ff */
[----:B0-----:R-:W-:Y:S01]  /*1950*/  ULEA UR8, UR5, UR4, 0x18 ;  /* 0x0000000405087291 */ /* 0x001fe2000f8ec0ff */
[----:B------:R-:W-:Y:S02]  /*1960*/  LOP3.LUT R8, R8, 0xf, RZ, 0xc0, !PT ;  /* 0x0000000f08087812 */ /* 0x000fe400078ec0ff */
[--C-:B------:R-:W-:Y:S02]  /*1970*/  LOP3.LUT R27, R16, 0x10, R3.reuse, 0xf8, !PT ;  /* 0x00000010101b7812 */ /* 0x100fe400078ef803 */
[--C-:B------:R-:W-:Y:S01]  /*1980*/  LOP3.LUT R29, R15, 0x10, R3.reuse, 0xf8, !PT ;  /* 0x000000100f1d7812 */ /* 0x100fe200078ef803 */
        /* <DEDUP_REMOVED lines=8> */
[----:B------:R-:W-:Y:S01]  /*1a10*/  LOP3.LUT R31, R8, 0x10, R3, 0xf8, !PT ;  /* 0x00000010081f7812 */ /* 0x000fe200078ef803 */
[----:B------:R-:W-:Y:S01]  /*1a20*/  ULEA UR9, UR5, UR4, 0x18 ;  /* 0x0000000405097291 */ /* 0x000fe2000f8ec0ff */
[----:B------:R-:W-:Y:S01]  /*1a30*/  IMAD.IADD R0, R0, 0x1, R5 ;  /* 0x0000000100007824 */ /* 0x000fe200078e0205 */
[----:B------:R-:W-:-:S02]  /*1a40*/  LOP3.LUT R2, R2, 0x1e0, RZ, 0xc0, !PT ;  /* 0x000001e002027812 */ /* 0x000fc400078ec0ff */
[--C-:B------:R-:W-:Y:S02]  /*1a50*/  LOP3.LUT R34, R16, 0x10, R3.reuse, 0xf4, !PT ;  /* 0x0000001010227812 */ /* 0x100fe400078ef403 */
[--C-:B------:R-:W-:Y:S01]  /*1a60*/  LOP3.LUT R4, R2, 0x10, R3.reuse, 0xf8, !PT ;  /* 0x0000001002047812 */ /* 0x100fe200078ef803 */
[----:B------:R-:W0:Y:S01]  /*1a70*/  LDS R0, [R0] ;  /* 0x0000000000007984 */ /* 0x000e220000000800 */
[--C-:B------:R-:W-:Y:S02]  /*1a80*/  LOP3.LUT R36, R15, 0x10, R3.reuse, 0xf4, !PT ;  /* 0x000000100f247812 */ /* 0x100fe400078ef403 */
[C---:B------:R-:W-:Y:S01]  /*1a90*/  LOP3.LUT R2, R4.reuse, 0xf, R3, 0xf8, !PT ;  /* 0x0000000f04027812 */ /* 0x040fe200078ef803 */
[----:B------:R-:W-:Y:S01]  /*1aa0*/  IMAD R11, R7, -0x1f, R4 ;  /* 0xffffffe1070b7824 */ /* 0x000fe200078e0204 */
[----:B------:R-:W-:Y:S02]  /*1ab0*/  LOP3.LUT R5, R4, R17, RZ, 0xfc, !PT ;  /* 0x0000001104057212 */ /* 0x000fe400078efcff */
[----:B------:R-:W-:-:S02]  /*1ac0*/  LEA R2, R2, UR8, 0x2 ;  /* 0x0000000802027c11 */ /* 0x000fc4000f8e10ff */
[----:B------:R-:W-:Y:S02]  /*1ad0*/  LEA R5, R5, UR8, 0x2 ;  /* 0x0000000805057c11 */ /* 0x000fe4000f8e10ff */
[C---:B------:R-:W-:Y:S02]  /*1ae0*/  LOP3.LUT R12, R4.reuse, R13, RZ, 0xfc, !PT ;  /* 0x0000000d040c7212 */ /* 0x040fe400078efcff */
[----:B------:R-:W-:Y:S01]  /*1af0*/  LDS R2, [R2] ;  /* 0x0000000002027984 */ /* 0x000fe20000000800 */
[----:B------:R-:W-:Y:S02]  /*1b00*/  LOP3.LUT R22, R4, R8, RZ, 0xfc, !PT ;  /* 0x0000000804167212 */ /* 0x000fe400078efcff */
[----:B------:R-:W-:Y:S01]  /*1b10*/  LEA R12, R12, UR8, 0x2 ;  /* 0x000000080c0c7c11 */ /* 0x000fe2000f8e10ff */
[----:B------:R-:W-:Y:S01]  /*1b20*/  LDS R5, [R5] ;  /* 0x0000000005057984 */ /* 0x000fe20000000800 */
[----:B------:R-:W-:Y:S02]  /*1b30*/  LOP3.LUT R26, R4, R23, RZ, 0xfc, !PT ;  /* 0x00000017041a7212 */ /* 0x000fe400078efcff */
[----:B------:R-:W-:-:S02]  /*1b40*/  LEA R22, R22, UR8, 0x2 ;  /* 0x0000000816167c11 */ /* 0x000fc4000f8e10ff */
[----:B------:R-:W-:Y:S01]  /*1b50*/  LDS R12, [R12] ;  /* 0x000000000c0c7984 */ /* 0x000fe20000000800 */
[----:B------:R-:W-:Y:S02]  /*1b60*/  LOP3.LUT R24, R4, 0x8, R7, 0xf6, !PT ;  /* 0x0000000804187812 */ /* 0x000fe400078ef607 */
[----:B------:R-:W-:Y:S01]  /*1b70*/  LEA R26, R26, UR8, 0x2 ;  /* 0x000000081a1a7c11 */ /* 0x000fe2000f8e10ff */
[----:B------:R-:W-:Y:S01]  /*1b80*/  LDS R22, [R22] ;  /* 0x0000000016167984 */ /* 0x000fe20000000800 */
[----:B------:R-:W-:-:S04]  /*1b90*/  LEA R25, R24, UR8, 0x2 ;  /* 0x0000000818197c11 */ /* 0x000fc8000f8e10ff */
[----:B------:R-:W-:Y:S04]  /*1ba0*/  LDS R26, [R26] ;  /* 0x000000001a1a7984 */ /* 0x000fe80000000800 */
[----:B------:R-:W-:Y:S04]  /*1bb0*/  LDS R25, [R25] ;  /* 0x0000000019197984 */ /* 0x000fe80000000800 */
[----:B0-----:R-:W0:Y:S04]  /*1bc0*/  SHFL.IDX PT, R11, R0, R11, 0x1f ;  /* 0x00001f0b000b7589 */ /* 0x001e2800000e0000 */
[----:B------:R1:W2:Y:S04]  /*1bd0*/  SHFL.IDX PT, R9, R0, R19, 0x1f ;  /* 0x00001f1300097589 */ /* 0x0002a800000e0000 */
[----:B------:R-:W-:Y:S04]  /*1be0*/  SHFL.IDX PT, R24, R0, R29, 0x1f ;  /* 0x00001f1d00187589 */ /* 0x000fe800000e0000 */
[----:B------:R-:W-:Y:S01]  /*1bf0*/  SHFL.IDX PT, R21, R0, R21, 0x1f ;  /* 0x00001f1500157589 */ /* 0x000fe200000e0000 */
[----:B-1----:R-:W-:-:S03]  /*1c00*/  LOP3.LUT R19, R14, 0x10, R3, 0xf8, !PT ;  /* 0x000000100e137812 */ /* 0x002fc600078ef803 */
[----:B------:R-:W-:Y:S04]  /*1c10*/  SHFL.IDX PT, R29, R0, R31, 0x1f ;  /* 0x00001f1f001d7589 */ /* 0x000fe800000e0000 */
[----:B------:R-:W-:Y:S01]  /*1c20*/  SHFL.IDX PT, R19, R0, R19, 0x1f ;  /* 0x00001f1300137589 */ /* 0x000fe200000e0000 */
[----:B0-----:R-:W-:Y:S01]  /*1c30*/  IMAD R6, R2, R11, RZ ;  /* 0x0000000b02067224 */ /* 0x001fe200078e02ff */
[C---:B------:R-:W-:Y:S02]  /*1c40*/  LOP3.LUT R2, R4.reuse, R16, RZ, 0xfc, !PT ;  /* 0x0000001004027212 */ /* 0x040fe400078efcff */
[----:B------:R-:W-:Y:S01]  /*1c50*/  LOP3.LUT R11, R4, R15, RZ, 0xfc, !PT ;  /* 0x0000000f040b7212 */ /* 0x000fe200078efcff */
[----:B--2---:R-:W-:Y:S01]  /*1c60*/  IMAD R9, R5, R9, R6 ;  /* 0x0000000905097224 */ /* 0x004fe200078e0206 */
[----:B------:R-:W-:Y:S01]  /*1c70*/  LEA R10, R2, UR8, 0x2 ;  /* 0x00000008020a7c11 */ /* 0x000fe2000f8e10ff */
[----:B------:R-:W-:Y:S01]  /*1c80*/  VIADD R6, R3, 0x7 ;  /* 0x0000000703067836 */ /* 0x000fe20000000000 */
[----:B------:R-:W-:-:S02]  /*1c90*/  LEA R11, R11, UR8, 0x2 ;  /* 0x000000080b0b7c11 */ /* 0x000fc4000f8e10ff */
[--C-:B------:R-:W-:Y:S02]  /*1ca0*/  LOP3.LUT R2, R18, 0x10, R3.reuse, 0xf4, !PT ;  /* 0x0000001012027812 */ /* 0x100fe400078ef403 */
[----:B------:R-:W-:Y:S01]  /*1cb0*/  LDS R10, [R10] ;  /* 0x000000000a0a7984 */ /* 0x000fe20000000800 */
[----:B------:R-:W-:Y:S02]  /*1cc0*/  LOP3.LUT R18, R4, R14, RZ, 0xfc, !PT ;  /* 0x0000000e04127212 */ /* 0x000fe400078efcff */
[----:B------:R-:W-:Y:S01]  /*1cd0*/  LOP3.LUT R6, R6, 0xf, RZ, 0xc0, !PT ;  /* 0x0000000f06067812 */ /* 0x000fe200078ec0ff */
[----:B------:R-:W-:Y:S01]  /*1ce0*/  LDS R11, [R11] ;  /* 0x000000000b0b7984 */ /* 0x000fe20000000800 */
[----:B------:R-:W-:Y:S02]  /*1cf0*/  LEA R20, R18, UR8, 0x2 ;  /* 0x0000000812147c11 */ /* 0x000fe4000f8e10ff */
[----:B------:R-:W-:Y:S01]  /*1d00*/  LOP3.LUT R23, R4, R6, RZ, 0xfc, !PT ;  /* 0x0000000604177212 */ /* 0x000fe200078efcff */
[----:B------:R-:W0:Y:S01]  /*1d10*/  SHFL.IDX PT, R18, R0, R27, 0x1f ;  /* 0x00001f1b00127589 */ /* 0x000e2200000e0000 */
[----:B------:R-:W-:-:S02]  /*1d20*/  LOP3.LUT R28, R2, 0xf, R3, 0xf8, !PT ;  /* 0x0000000f021c7812 */ /* 0x000fc400078ef803 */
[----:B------:R-:W-:Y:S01]  /*1d30*/  LEA R23, R23, UR8, 0x2 ;  /* 0x0000000817177c11 */ /* 0x000fe2000f8e10ff */
[----:B------:R-:W1:Y:S01]  /*1d40*/  LDS R20, [R20] ;  /* 0x0000000014147984 */ /* 0x000e620000000800 */
[----:B------:R-:W-:Y:S02]  /*1d50*/  LOP3.LUT R5, R3, 0xf, RZ, 0xc0, !PT ;  /* 0x0000000f03057812 */ /* 0x000fe400078ec0ff */
[----:B------:R-:W-:Y:S02]  /*1d60*/  LEA R30, R28, UR8, 0x2 ;  /* 0x000000081c1e7c11 */ /* 0x000fe4000f8e10ff */
[----:B------:R-:W-:Y:S01]  /*1d70*/  LDS R23, [R23] ;  /* 0x0000000017177984 */ /* 0x000fe20000000800 */
[----:B------:R-:W-:Y:S02]  /*1d80*/  LOP3.LUT R28, R5, 0x8, RZ, 0x3c, !PT ;  /* 0x00000008051c7812 */ /* 0x000fe400078e3cff */
[--C-:B------:R-:W-:Y:S01]  /*1d90*/  LOP3.LUT R33, R6, 0x10, R3.reuse, 0xf8, !PT ;  /* 0x0000001006217812 */ /* 0x100fe200078ef803 */
[----:B------:R2:W-:Y:S01]  /*1da0*/  LDS R27, [R30] ;  /* 0x000000001e1b7984 */ /* 0x0005e20000000800 */
[----:B------:R-:W-:Y:S01]  /*1db0*/  LOP3.LUT R5, R32, 0xf, RZ, 0xc0, !PT ;  /* 0x0000000f20057812 */ /* 0x000fe200078ec0ff */
[----:B------:R-:W-:Y:S01]  /*1dc0*/  IMAD R32, R7, -0x1f, R2 ;  /* 0xffffffe107207824 */ /* 0x000fe200078e0202 */
[----:B------:R-:W-:-:S02]  /*1dd0*/  LOP3.LUT R35, R28, 0x10, R3, 0xf8, !PT ;  /* 0x000000101c237812 */ /* 0x000fc400078ef803 */
[----:B------:R-:W3:Y:S01]  /*1de0*/  SHFL.IDX PT, R28, R0, R33, 0x1f ;  /* 0x00001f21001c7589 */ /* 0x000ee200000e0000 */
[----:B------:R-:W-:Y:S02]  /*1df0*/  LOP3.LUT R37, R5, 0x10, R3, 0xf8, !PT ;  /* 0x0000001005257812 */ /* 0x000fe400078ef803 */
[C---:B--2---:R-:W-:Y:S01]  /*1e00*/  LOP3.LUT R30, R2.reuse, R13, RZ, 0xfc, !PT ;  /* 0x0000000d021e7212 */ /* 0x044fe200078efcff */
[----:B------:R-:W2:Y:S01]  /*1e10*/  SHFL.IDX PT, R35, R0, R35, 0x1f ;  /* 0x00001f2300237589 */ /* 0x000ea200000e0000 */
[----:B------:R-:W-:Y:S02]  /*1e20*/  LOP3.LUT R7, R2, 0x8, R7, 0xf6, !PT ;  /* 0x0000000802077812 */ /* 0x000fe400078ef607 */
[----:B------:R-:W-:Y:S01]  /*1e30*/  LEA R30, R30, UR8, 0x2 ;  /* 0x000000081e1e7c11 */ /* 0x000fe2000f8e10ff */
[----:B------:R-:W-:Y:S01]  /*1e40*/  SHFL.IDX PT, R37, R0, R37, 0x1f ;  /* 0x00001f2500257589 */ /* 0x000fe200000e0000 */
[----:B0-----:R-:W-:-:S03]  /*1e50*/  IMAD R9, R10, R18, R9 ;  /* 0x000000120a097224 */ /* 0x001fc600078e0209 */
[----:B------:R-:W0:Y:S01]  /*1e60*/  SHFL.IDX PT, R18, R0, R32, 0x1f ;  /* 0x00001f2000127589 */ /* 0x000e2200000e0000 */
[----:B------:R-:W-:Y:S02]  /*1e70*/  VIADD R10, R3, 0xb ;  /* 0x0000000b030a7836 */ /* 0x000fe40000000000 */
[----:B------:R-:W-:Y:S02]  /*1e80*/  IMAD R9, R11, R24, R9 ;  /* 0x000000180b097224 */ /* 0x000fe400078e0209 */
[C---:B------:R-:W-:Y:S02]  /*1e90*/  VIADD R11, R3.reuse, 0xc ;  /* 0x0000000c030b7836 */ /* 0x040fe40000000000 */
[----:B------:R-:W-:Y:S02]  /*1ea0*/  IMAD R9, R12, R21, R9 ;  /* 0x000000150c097224 */ /* 0x000fe400078e0209 */
[----:B------:R-:W-:Y:S02]  /*1eb0*/  VIADD R12, R3, 0xd ;  /* 0x0000000d030c7836 */ /* 0x000fe40000000000 */
[----:B-1----:R-:W-:-:S02]  /*1ec0*/  IMAD R9, R20, R19, R9 ;  /* 0x0000001314097224 */ /* 0x002fc400078e0209 */
[C---:B------:R-:W-:Y:S02]  /*1ed0*/  VIADD R20, R3.reuse, 0xa ;  /* 0x0000000a03147836 */ /* 0x040fe40000000000 */
[----:B------:R-:W-:Y:S02]  /*1ee0*/  IMAD R9, R22, R29, R9 ;  /* 0x0000001d16097224 */ /* 0x000fe400078e0209 */
[----:B------:R-:W-:Y:S02]  /*1ef0*/  VIADD R22, R3, 0xb ;  /* 0x0000000b03167836 */ /* 0x000fe40000000000 */
[----:B---3--:R-:W-:Y:S01]  /*1f00*/  IMAD R28, R23, R28, R9 ;  /* 0x0000001c171c7224 */ /* 0x008fe200078e0209 */
[----:B------:R-:W-:Y:S01]  /*1f10*/  LOP3.LUT R23, R10, 0xf, RZ, 0xc0, !PT ;  /* 0x0000000f0a177812 */ /* 0x000fe200078ec0ff */
[----:B------:R-:W-:Y:S02]  /*1f20*/  VIADD R9, R3, 0xa ;  /* 0x0000000a03097836 */ /* 0x000fe40000000000 */
[----:B--2---:R-:W-:Y:S01]  /*1f30*/  IMAD R19, R25, R35, R28 ;  /* 0x0000002319137224 */ /* 0x004fe200078e021c */
[----:B------:R-:W-:Y:S01]  /*1f40*/  LOP3.LUT R25, R17, 0x10, R3, 0xf4, !PT ;  /* 0x0000001011197812 */ /* 0x000fe200078ef403 */
[----:B0-----:R-:W-:Y:S01]  /*1f50*/  IMAD R18, R27, R18, RZ ;  /* 0x000000121b127224 */ /* 0x001fe200078e02ff */
[----:B------:R-:W-:Y:S01]  /*1f60*/  LOP3.LUT R17, R2, R17, RZ, 0xfc, !PT ;  /* 0x0000001102117212 */ /* 0x000fe200078efcff */
[----:B------:R-:W-:Y:S01]  /*1f70*/  IMAD R19, R26, R37, R19 ;  /* 0x000000251a137224 */ /* 0x000fe200078e0213 */
[----:B------:R-:W-:Y:S01]  /*1f80*/  LOP3.LUT R21, R9, 0xf, RZ, 0xc0, !PT ;  /* 0x0000000f09157812 */ /* 0x000fe200078ec0ff */
[----:B------:R-:W-:Y:S01]  /*1f90*/  VIADD R24, R3, 0xc ;  /* 0x0000000c03187836 */ /* 0x000fe20000000000 */
[----:B------:R-:W-:Y:S01]  /*1fa0*/  LOP3.LUT R9, R12, 0xf, RZ, 0xc0, !PT ;  /* 0x0000000f0c097812 */ /* 0x000fe200078ec0ff */
[----:B------:R-:W-:Y:S01]  /*1fb0*/  SHFL.IDX PT, R25, R0, R25, 0x1f ;  /* 0x00001f1900197589 */ /* 0x000fe200000e0000 */
[----:B------:R-:W-:-:S02]  /*1fc0*/  LOP3.LUT R26, R4, R23, RZ, 0xfc, !PT ;  /* 0x00000017041a7212 */ /* 0x000fc400078efcff */
[----:B------:R-:W-:Y:S02]  /*1fd0*/  LOP3.LUT R12, R20, 0xf, RZ, 0xc0, !PT ;  /* 0x0000000f140c7812 */ /* 0x000fe400078ec0ff */
[----:B------:R-:W-:Y:S02]  /*1fe0*/  LEA R23, R17, UR8, 0x2 ;  /* 0x0000000811177c11 */ /* 0x000fe4000f8e10ff */
[----:B------:R-:W-:Y:S02]  /*1ff0*/  LOP3.LUT R20, R2, R16, RZ, 0xfc, !PT ;  /* 0x0000001002147212 */ /* 0x000fe400078efcff */
[----:B------:R-:W-:Y:S01]  /*2000*/  LOP3.LUT R21, R4, R21, RZ, 0xfc, !PT ;  /* 0x0000001504157212 */ /* 0x000fe200078efcff */
[----:B------:R-:W-:Y:S01]  /*2010*/  LDS R16, [R30] ;  /* 0x000000001e107984 */ /* 0x000fe20000000800 */
[----:B------:R-:W-:Y:S02]  /*2020*/  LOP3.LUT R17, R2, R15, RZ, 0xfc, !PT ;  /* 0x0000000f02117212 */ /* 0x000fe400078efcff */
[----:B------:R-:W-:Y:S01]  /*2030*/  LEA R28, R20, UR8, 0x2 ;  /* 0x00000008141c7c11 */ /* 0x000fe2000f8e10ff */
[----:B------:R-:W0:Y:S01]  /*2040*/  LDS R23, [R23] ;  /* 0x0000000017177984 */ /* 0x000e220000000800 */
[----:B------:R-:W-:-:S02]  /*2050*/  LEA R17, R17, UR8, 0x2 ;  /* 0x0000000811117c11 */ /* 0x000fc4000f8e10ff */
[----:B------:R-:W-:Y:S01]  /*2060*/  LOP3.LUT R27, R11, 0xf, RZ, 0xc0, !PT ;  /* 0x0000000f0b1b7812 */ /* 0x000fe200078ec0ff */
[----:B------:R-:W-:Y:S01]  /*2070*/  SHFL.IDX PT, R30, R0, R36, 0x1f ;  /* 0x00001f24001e7589 */ /* 0x000fe200000e0000 */
[----:B------:R-:W-:Y:S02]  /*2080*/  LEA R20, R21, UR8, 0x2 ;  /* 0x0000000815147c11 */ /* 0x000fe4000f8e10ff */
[----:B------:R-:W-:Y:S01]  /*2090*/  LOP3.LUT R11, R22, 0xf, RZ, 0xc0, !PT ;  /* 0x0000000f160b7812 */ /* 0x000fe200078ec0ff */
[----:B------:R-:W-:Y:S01]  /*20a0*/  LDS R21, [R28] ;  /* 0x000000001c157984 */ /* 0x000fe20000000800 */
[----:B------:R-:W-:Y:S02]  /*20b0*/  LOP3.LUT R27, R4, R27, RZ, 0xfc, !PT ;  /* 0x0000001b041b7212 */ /* 0x000fe400078efcff */
[----:B------:R-:W-:Y:S01]  /*20c0*/  LOP3.LUT R22, R2, R14, RZ, 0xfc, !PT ;  /* 0x0000000e02167212 */ /* 0x000fe200078efcff */
[----:B------:R-:W-:Y:S01]  /*20d0*/  LDS R17, [R17] ;  /* 0x0000000011117984 */ /* 0x000fe20000000800 */
[----:B------:R-:W-:-:S02]  /*20e0*/  LEA R29, R26, UR8, 0x2 ;  /* 0x000000081a1d7c11 */ /* 0x000fc4000f8e10ff */
[----:B------:R-:W-:Y:S01]  /*20f0*/  LOP3.LUT R10, R24, 0xf, RZ, 0xc0, !PT ;  /* 0x0000000f180a7812 */ /* 0x000fe200078ec0ff */
[----:B------:R-:W-:Y:S01]  /*2100*/  LDS R20, [R20] ;  /* 0x0000000014147984 */ /* 0x000fe20000000800 */
[----:B------:R-:W-:Y:S02]  /*2110*/  LOP3.LUT R24, R4, R9, RZ, 0xfc, !PT ;  /* 0x0000000904187212 */ /* 0x000fe400078efcff */
[----:B------:R-:W-:Y:S01]  /*2120*/  LEA R26, R27, UR8, 0x2 ;  /* 0x000000081b1a7c11 */ /* 0x000fe2000f8e10ff */
[----:B------:R-:W1:Y:S01]  /*2130*/  SHFL.IDX PT, R28, R0, R34, 0x1f ;  /* 0x00001f22001c7589 */ /* 0x000e6200000e0000 */
[----:B------:R-:W-:Y:S02]  /*2140*/  LEA R32, R22, UR8, 0x2 ;  /* 0x0000000816207c11 */ /* 0x000fe4000f8e10ff */
[----:B------:R-:W-:Y:S01]  /*2150*/  LEA R27, R24, UR8, 0x2 ;  /* 0x00000008181b7c11 */ /* 0x000fe2000f8e10ff */
[----:B------:R2:W-:Y:S01]  /*2160*/  LDS R22, [R29] ;  /* 0x000000001d167984 */ /* 0x0005e20000000800 */
[----:B------:R-:W-:-:S02]  /*2170*/  LOP3.LUT R35, R12, 0x10, R3, 0xf8, !PT ;  /* 0x000000100c237812 */ /* 0x000fc400078ef803 */
[--C-:B------:R-:W-:Y:S01]  /*2180*/  LOP3.LUT R31, R11, 0x10, R3.reuse, 0xf8, !PT ;  /* 0x000000100b1f7812 */ /* 0x100fe200078ef803 */
[----:B------:R3:W-:Y:S01]  /*2190*/  LDS R24, [R32] ;  /* 0x0000000020187984 */ /* 0x0007e20000000800 */
[--C-:B------:R-:W-:Y:S02]  /*21a0*/  LOP3.LUT R33, R10, 0x10, R3.reuse, 0xf8, !PT ;  /* 0x000000100a217812 */ /* 0x100fe400078ef803 */
[--C-:B------:R-:W-:Y:S01]  /*21b0*/  LOP3.LUT R37, R9, 0x10, R3.reuse, 0xf8, !PT ;  /* 0x0000001009257812 */ /* 0x100fe200078ef803 */
[----:B------:R-:W-:Y:S01]  /*21c0*/  LDS R26, [R26] ;  /* 0x000000001a1a7984 */ /* 0x000fe20000000800 */
[--C-:B--2---:R-:W-:Y:S02]  /*21d0*/  LOP3.LUT R29, R13, 0x10, R3.reuse, 0xf4, !PT ;  /* 0x000000100d1d7812 */ /* 0x104fe400078ef403 */
[----:B------:R-:W-:Y:S01]  /*21e0*/  LOP3.LUT R11, R2, R11, RZ, 0xfc, !PT ;  /* 0x0000000b020b7212 */ /* 0x000fe200078efcff */
[----:B------:R-:W-:Y:S01]  /*21f0*/  LDS R27, [R27] ;  /* 0x000000001b1b7984 */ /* 0x000fe20000000800 */
[----:B---3--:R-:W-:-:S02]  /*2200*/  LOP3.LUT R32, R14, 0x10, R3, 0xf4, !PT ;  /* 0x000000100e207812 */ /* 0x008fc400078ef403 */
[----:B------:R-:W-:Y:S01]  /*2210*/  LEA R11, R11, UR8, 0x2 ;  /* 0x000000080b0b7c11 */ /* 0x000fe2000f8e10ff */
[----:B------:R-:W2:Y:S01]  /*2220*/  SHFL.IDX PT, R15, R0, R35, 0x1f ;  /* 0x00001f23000f7589 */ /* 0x000ea200000e0000 */
[----:B0-----:R-:W-:Y:S01]  /*2230*/  IMAD R18, R23, R25, R18 ;  /* 0x0000001917127224 */ /* 0x001fe200078e0212 */
[----:B------:R-:W-:Y:S01]  /*2240*/  LOP3.LUT R25, R6, 0x10, R3, 0xf4, !PT ;  /* 0x0000001006197812 */ /* 0x000fe200078ef403 */
[----:B------:R-:W-:Y:S01]  /*2250*/  VIADD R23, R3, 0xc ;  /* 0x0000000c03177836 */ /* 0x000fe20000000000 */
[----:B------:R-:W0:Y:S04]  /*2260*/  SHFL.IDX PT, R29, R0, R29, 0x1f ;  /* 0x00001f1d001d7589 */ /* 0x000e2800000e0000 */
[----:B------:R-:W3:Y:S01]  /*2270*/  SHFL.IDX PT, R31, R0, R31, 0x1f ;  /* 0x00001f1f001f7589 */ /* 0x000ee200000e0000 */
[----:B-1----:R-:W-:Y:S01]  /*2280*/  IMAD R18, R21, R28, R18 ;  /* 0x0000001c15127224 */ /* 0x002fe200078e0212 */
[----:B------:R-:W-:-:S02]  /*2290*/  LOP3.LUT R21, R3, 0xf, RZ, 0xc0, !PT ;  /* 0x0000000f03157812 */ /* 0x000fc400078ec0ff */
[----:B------:R-:W1:Y:S01]  /*22a0*/  SHFL.IDX PT, R13, R0, R32, 0x1f ;  /* 0x00001f20000d7589 */ /* 0x000e6200000e0000 */
[----:B------:R-:W-:Y:S01]  /*22b0*/  IMAD R17, R17, R30, R18 ;  /* 0x0000001e11117224 */ /* 0x000fe200078e0212 */
[----:B------:R-:W-:Y:S01]  /*22c0*/  LOP3.LUT R30, R2, R10, RZ, 0xfc, !PT ;  /* 0x0000000a021e7212 */ /* 0x000fe200078efcff */
[----:B------:R-:W-:Y:S01]  /*22d0*/  VIADD R18, R3, 0xffffffff ;  /* 0xffffffff03127836 */ /* 0x000fe20000000000 */
[----:B------:R-:W4:Y:S02]  /*22e0*/  SHFL.IDX PT, R33, R0, R33, 0x1f ;  /* 0x00001f2100217589 */ /* 0x000f2400000e0000 */
[----:B------:R-:W-:Y:S02]  /*22f0*/  LEA R30, R30, UR8, 0x2 ;  /* 0x000000081e1e7c11 */ /* 0x000fe4000f8e10ff */
[----:B------:R-:W5:Y:S01]  /*2300*/  SHFL.IDX PT, R14, R0, R37, 0x1f ;  /* 0x00001f25000e7589 */ /* 0x000f6200000e0000 */
[----:B--2---:R-:W-:-:S03]  /*2310*/  IMAD R15, R20, R15, R19 ;  /* 0x0000000f140f7224 */ /* 0x004fc600078e0213 */
[----:B------:R-:W-:Y:S01]  /*2320*/  LDS R11, [R11] ;  /* 0x000000000b0b7984 */ /* 0x000fe20000000800 */
[C---:B------:R-:W-:Y:S02]  /*2330*/  VIADD R19, R3.reuse, 0xa ;  /* 0x0000000a03137836 */ /* 0x040fe40000000000 */
[----:B0-----:R-:W-:Y:S02]  /*2340*/  IMAD R16, R16, R29, R17 ;  /* 0x0000001d10107224 */ /* 0x001fe400078e0211 */
[----:B------:R-:W-:Y:S02]  /*2350*/  VIADD R20, R3, 0xb ;  /* 0x0000000b03147836 */ /* 0x000fe40000000000 */
[----:B---3--:R-:W-:Y:S01]  /*2360*/  IMAD R15, R22, R31, R15 ;  /* 0x0000001f160f7224 */ /* 0x008fe200078e020f */
[----:B------:R-:W-:Y:S02]  /*2370*/  LOP3.LUT R22, R21, 0x8, RZ, 0x3c, !PT ;  /* 0x0000000815167812 */ /* 0x000fe400078e3cff */
[----:B------:R-:W-:Y:S01]  /*2380*/  LOP3.LUT R20, R20, 0xf, RZ, 0xc0, !PT ;  /* 0x0000000f14147812 */ /* 0x000fe200078ec0ff */
[----:B-1----:R-:W-:Y:S01]  /*2390*/  IMAD R13, R24, R13, R16 ;  /* 0x0000000d180d7224 */ /* 0x002fe200078e0210 */
[----:B------:R-:W-:Y:S01]  /*23a0*/  LOP3.LUT R21, R22, 0x10, R3, 0xf4, !PT ;  /* 0x0000001016157812 */ /* 0x000fe200078ef403 */
[----:B------:R-:W-:Y:S01]  /*23b0*/  VIADD R24, R3, 0x9 ;  /* 0x0000000903187836 */ /* 0x000fe20000000000 */
[----:B------:R-:W-:Y:S01]  /*23c0*/  LOP3.LUT R22, R2, R8, RZ, 0xfc, !PT ;  /* 0x0000000802167212 */ /* 0x000fe200078efcff */
[----:B----4-:R-:W-:Y:S01]  /*23d0*/  IMAD R17, R26, R33, R15 ;  /* 0x000000211a117224 */ /* 0x010fe200078e020f */
[----:B------:R-:W-:Y:S01]  /*23e0*/  LOP3.LUT R26, R19, 0xf, RZ, 0xc0, !PT ;  /* 0x0000000f131a7812 */ /* 0x000fe200078ec0ff */
[----:B------:R-:W-:Y:S01]  /*23f0*/  VIADD R15, R3, 0xe ;  /* 0x0000000e030f7836 */ /* 0x000fe20000000000 */
[----:B------:R-:W-:Y:S01]  /*2400*/  LOP3.LUT R28, R24, 0xf, RZ, 0xc0, !PT ;  /* 0x0000000f181c7812 */ /* 0x000fe200078ec0ff */
[----:B-----5:R-:W-:Y:S01]  /*2410*/  IMAD R17, R27, R14, R17 ;  /* 0x0000000e1b117224 */ /* 0x020fe200078e0211 */
[----:B------:R-:W-:Y:S01]  /*2420*/  LOP3.LUT R24, R2, R6, RZ, 0xfc, !PT ;  /* 0x0000000602187212 */ /* 0x000fe200078efcff */
[----:B------:R-:W-:Y:S01]  /*2430*/  SHFL.IDX PT, R21, R0, R21, 0x1f ;  /* 0x00001f1500157589 */ /* 0x000fe200000e0000 */
[----:B------:R-:W-:Y:S01]  /*2440*/  LOP3.LUT R14, R15, 0xf, RZ, 0xc0, !PT ;  /* 0x0000000f0f0e7812 */ /* 0x000fe200078ec0ff */
[----:B------:R-:W-:Y:S01]  /*2450*/  IMAD.SHL.U32 R16, R3, 0x4, RZ ;  /* 0x0000000403107824 */ /* 0x000fe200078e00ff */
[----:B------:R-:W-:-:S02]  /*2460*/  LEA R6, R22, UR8, 0x2 ;  /* 0x0000000816067c11 */ /* 0x000fc4000f8e10ff */
[----:B------:R-:W-:Y:S02]  /*2470*/  LOP3.LUT R19, R4, R14, RZ, 0xfc, !PT ;  /* 0x0000000e04137212 */ /* 0x000fe400078efcff */
[----:B------:R-:W-:Y:S01]  /*2480*/  LEA R22, R24, UR8, 0x2 ;  /* 0x0000000818167c11 */ /* 0x000fe2000f8e10ff */
[----:B------:R-:W-:Y:S01]  /*2490*/  LDS R16, [R16+UR9] ;  /* 0x0000000910107984 */ /* 0x000fe20008000800 */
[--C-:B------:R-:W-:Y:S02]  /*24a0*/  LOP3.LUT R27, R8, 0x10, R3.reuse, 0xf4, !PT ;  /* 0x00000010081b7812 */ /* 0x100fe400078ef403 */
[----:B------:R-:W-:Y:S01]  /*24b0*/  LEA R8, R19, UR8, 0x2 ;  /* 0x0000000813087c11 */ /* 0x000fe2000f8e10ff */
[----:B------:R-:W-:Y:S01]  /*24c0*/  LDS R6, [R6] ;  /* 0x0000000006067984 */ /* 0x000fe20000000800 */
[----:B------:R-:W-:Y:S02]  /*24d0*/  LOP3.LUT R19, R26, 0x10, R3, 0xf4, !PT ;  /* 0x000000101a137812 */ /* 0x000fe400078ef403 */
[----:B------:R-:W-:Y:S01]  /*24e0*/  LOP3.LUT R15, R18, 0xf, RZ, 0xc0, !PT ;  /* 0x0000000f120f7812 */ /* 0x000fe200078ec0ff */
[----:B------:R-:W0:Y:S01]  /*24f0*/  SHFL.IDX PT, R27, R0, R27, 0x1f ;  /* 0x00001f1b001b7589 */ /* 0x000e2200000e0000 */
[----:B------:R-:W-:-:S02]  /*2500*/  LOP3.LUT R24, R2, R5, RZ, 0xfc, !PT ;  /* 0x0000000502187212 */ /* 0x000fc400078efcff */
[----:B------:R-:W-:Y:S01]  /*2510*/  LEA R26, R7, UR8, 0x2 ;  /* 0x00000008071a7c11 */ /* 0x000fe2000f8e10ff */
[----:B------:R-:W-:Y:S01]  /*2520*/  LDS R5, [R22] ;  /* 0x0000000016057984 */ /* 0x000fe20000000800 */
[----:B------:R-:W-:Y:S02]  /*2530*/  LOP3.LUT R18, R23, 0xf, RZ, 0xc0, !PT ;  /* 0x0000000f17127812 */ /* 0x000fe400078ec0ff */
[--C-:B------:R-:W-:Y:S01]  /*2540*/  LOP3.LUT R23, R28, 0x10, R3.reuse, 0xf4, !PT ;  /* 0x000000101c177812 */ /* 0x100fe200078ef403 */
[----:B------:R-:W-:Y:S01]  /*2550*/  LDS R8, [R8] ;  /* 0x0000000008087984 */ /* 0x000fe20000000800 */
[----:B------:R-:W-:Y:S02]  /*2560*/  LOP3.LUT R7, R20, 0x10, R3, 0xf4, !PT ;  /* 0x0000001014077812 */ /* 0x000fe400078ef403 */
[----:B------:R-:W-:Y:S01]  /*2570*/  LOP3.LUT R28, R2, R12, RZ, 0xfc, !PT ;  /* 0x0000000c021c7212 */ /* 0x000fe200078efcff */
[----:B------:R-:W-:Y:S01]  /*2580*/  SHFL.IDX PT, R19, R0, R19, 0x1f ;  /* 0x00001f1300137589 */ /* 0x000fe200000e0000 */
[----:B------:R-:W-:-:S02]  /*2590*/  LEA R20, R24, UR8, 0x2 ;  /* 0x0000000818147c11 */ /* 0x000fc4000f8e10ff */
[----:B------:R-:W-:Y:S01]  /*25a0*/  LEA R10, R28, UR8, 0x2 ;  /* 0x000000081c0a7c11 */ /* 0x000fe2000f8e10ff */
[----:B------:R-:W-:Y:S01]  /*25b0*/  LDS R12, [R26] ;  /* 0x000000001a0c7984 */ /* 0x000fe20000000800 */
[----:B------:R-:W-:Y:S02]  /*25c0*/  LOP3.LUT R24, R4, R15, RZ, 0xfc, !PT ;  /* 0x0000000f04187212 */ /* 0x000fe400078efcff */
[C---:B------:R-:W-:Y:S01]  /*25d0*/  LOP3.LUT R28, R2.reuse, R9, RZ, 0xfc, !PT ;  /* 0x00000009021c7212 */ /* 0x040fe200078efcff */
[----:B------:R-:W-:Y:S01]  /*25e0*/  LDS R4, [R20] ;  /* 0x0000000014047984 */ /* 0x000fe20000000800 */
[----:B------:R-:W-:Y:S02]  /*25f0*/  LOP3.LUT R32, R2, R14, RZ, 0xfc, !PT ;  /* 0x0000000e02207212 */ /* 0x000fe400078efcff */
[----:B------:R-:W-:Y:S01]  /*2600*/  LEA R31, R28, UR8, 0x2 ;  /* 0x000000081c1f7c11 */ /* 0x000fe2000f8e10ff */
[----:B------:R-:W-:Y:S01]  /*2610*/  LDS R10, [R10] ;  /* 0x000000000a0a7984 */ /* 0x000fe20000000800 */
[----:B------:R-:W-:-:S02]  /*2620*/  LOP3.LUT R29, R14, 0x10, R3, 0xf8, !PT ;  /* 0x000000100e1d7812 */ /* 0x000fc400078ef803 */
[----:B------:R-:W-:Y:S01]  /*2630*/  LOP3.LUT R28, R2, R15, RZ, 0xfc, !PT ;  /* 0x0000000f021c7212 */ /* 0x000fe200078efcff */
[----:B------:R1:W2:Y:S01]  /*2640*/  SHFL.IDX PT, R26, R0, R25, 0x1f ;  /* 0x00001f19001a7589 */ /* 0x0002a200000e0000 */
[----:B------:R-:W-:Y:S02]  /*2650*/  LEA R32, R32, UR8, 0x2 ;  /* 0x0000000820207c11 */ /* 0x000fe4000f8e10ff */
[--C-:B------:R-:W-:Y:S01]  /*2660*/  LOP3.LUT R33, R18, 0x10, R3.reuse, 0xf4, !PT ;  /* 0x0000001012217812 */ /* 0x100fe200078ef403 */
[----:B------:R-:W-:Y:S01]  /*2670*/  LDS R20, [R30] ;  /* 0x000000001e147984 */ /* 0x000fe20000000800 */
[----:B------:R-:W-:-:S03]  /*2680*/  LOP3.LUT R9, R9, 0x10, R3, 0xf4, !PT ;  /* 0x0000001009097812 */ /* 0x000fc600078ef403 */
[----:B------:R-:W-:Y:S01]  /*2690*/  LDS R2, [R31] ;  /* 0x000000001f027984 */ /* 0x000fe20000000800 */
[----:B0-----:R-:W-:Y:S01]  /*26a0*/  IMAD R6, R6, R27, R13 ;  /* 0x0000001b06067224 */ /* 0x001fe200078e020d */
[----:B-1----:R-:W-:Y:S02]  /*26b0*/  LEA R25, R24, UR8, 0x2 ;  /* 0x0000000818197c11 */ /* 0x002fe4000f8e10ff */
[----:B------:R-:W0:Y:S01]  /*26c0*/  SHFL.IDX PT, R23, R0, R23, 0x1f ;  /* 0x00001f1700177589 */ /* 0x000e2200000e0000 */
[----:B------:R-:W-:-:S03]  /*26d0*/  LOP3.LUT R13, R14, 0x10, R3, 0xf4, !PT ;  /* 0x000000100e0d7812 */ /* 0x000fc600078ef403 */
[----:B------:R1:W3:Y:S04]  /*26e0*/  SHFL.IDX PT, R22, R0, R29, 0x1f ;  /* 0x00001f1d00167589 */ /* 0x0002e800000e0000 */
[----:B------:R-:W-:Y:S04]  /*26f0*/  LDS R24, [R32] ;  /* 0x0000000020187984 */ /* 0x000fe80000000800 */
[----:B------:R-:W-:Y:S01]  /*2700*/  LDS R25, [R25] ;  /* 0x0000000019197984 */ /* 0x000fe20000000800 */
[----:B--2---:R-:W-:Y:S01]  /*2710*/  IMAD R6, R5, R26, R6 ;  /* 0x0000001a05067224 */ /* 0x004fe200078e0206 */
[----:B-1----:R-:W-:-:S02]  /*2720*/  LEA R29, R28, UR8, 0x2 ;  /* 0x000000081c1d7c11 */ /* 0x002fc4000f8e10ff */
[----:B------:R-:W1:Y:S01]  /*2730*/  SHFL.IDX PT, R28, R0, R7, 0x1f ;  /* 0x00001f07001c7589 */ /* 0x000e6200000e0000 */
[C-C-:B------:R-:W-:Y:S01]  /*2740*/  LOP3.LUT R5, R15.reuse, 0x10, R3.reuse, 0xf8, !PT ;  /* 0x000000100f057812 */ /* 0x140fe200078ef803 */
[----:B------:R-:W-:Y:S01]  /*2750*/  IMAD R6, R12, R21, R6 ;  /* 0x000000150c067224 */ /* 0x000fe200078e0206 */
[----:B------:R-:W-:Y:S01]  /*2760*/  LOP3.LUT R15, R15, 0x10, R3, 0xf4, !PT ;  /* 0x000000100f0f7812 */ /* 0x000fe200078ef403 */
[----:B------:R-:W-:Y:S04]  /*2770*/  LDS R18, [R29] ;  /* 0x000000001d127984 */ /* 0x000fe80000000800 */
[----:B------:R-:W2:Y:S01]  /*2780*/  SHFL.IDX PT, R33, R0, R33, 0x1f ;  /* 0x00001f2100217589 */ /* 0x000ea200000e0000 */
[----:B0-----:R-:W-:Y:S02]  /*2790*/  IMAD R4, R4, R23, R6 ;  /* 0x0000001704047224 */ /* 0x001fe400078e0206 */
[----:B------:R-:W-:Y:S01]  /*27a0*/  IMAD.SHL.U32 R23, R3, 0x4, RZ ;  /* 0x0000000403177824 */ /* 0x000fe200078e00ff */
[----:B------:R-:W0:Y:S01]  /*27b0*/  SHFL.IDX PT, R9, R0, R9, 0x1f ;  /* 0x00001f0900097589 */ /* 0x000e2200000e0000 */
[----:B------:R-:W-:-:S02]  /*27c0*/  IMAD R4, R10, R19, R4 ;  /* 0x000000130a047224 */ /* 0x000fc400078e0204 */
[----:B---3--:R-:W-:Y:S01]  /*27d0*/  IMAD R8, R8, R22, R17 ;  /* 0x0000001608087224 */ /* 0x008fe200078e0211 */
[----:B------:R-:W3:Y:S04]  /*27e0*/  SHFL.IDX PT, R13, R0, R13, 0x1f ;  /* 0x00001f0d000d7589 */ /* 0x000ee800000e0000 */
[----:B------:R-:W4:Y:S04]  /*27f0*/  SHFL.IDX PT, R5, R0, R5, 0x1f ;  /* 0x00001f0500057589 */ /* 0x000f2800000e0000 */
[----:B------:R-:W5:Y:S01]  /*2800*/  SHFL.IDX PT, R15, R0, R15, 0x1f ;  /* 0x00001f0f000f7589 */ /* 0x000f6200000e0000 */
[----:B-1----:R-:W-:-:S04]  /*2810*/  IMAD R11, R11, R28, R4 ;  /* 0x0000001c0b0b7224 */ /* 0x002fc800078e0204 */
[----:B--2---:R-:W-:-:S04]  /*2820*/  IMAD R11, R20, R33, R11 ;  /* 0x00000021140b7224 */ /* 0x004fc800078e020b */
[----:B0-----:R-:W-:-:S04]  /*2830*/  IMAD R9, R2, R9, R11 ;  /* 0x0000000902097224 */ /* 0x001fc800078e020b */
[----:B---3--:R-:W-:Y:S02]  /*2840*/  IMAD R9, R24, R13, R9 ;  /* 0x0000000d18097224 */ /* 0x008fe400078e0209 */
[----:B----4-:R-:W-:Y:S02]  /*2850*/  IMAD R25, R25, R5, R8 ;  /* 0x0000000519197224 */ /* 0x010fe400078e0208 */
[----:B-----5:R-:W-:-:S05]  /*2860*/  IMAD R9, R18, R15, R9 ;  /* 0x0000000f12097224 */ /* 0x020fca00078e0209 */
[----:B------:R-:W-:-:S05]  /*2870*/  IADD3 R9, PT, PT, R9, R16, R25 ;  /* 0x0000001009097210 */ /* 0x000fca0007ffe019 */
[----:B------:R0:W-:Y:S01]  /*2880*/  STS [R23+UR9], R9 ;  /* 0x0000000917007988 */ /* 0x0001e20008000809 */
[----:B------:R-:W-:Y:S06]  /*2890*/  BAR.SYNC.DEFER_BLOCKING 0x0 ;  /* 0x0000000000007b1d */ /* 0x000fec0000010000 */
[----:B------:R-:W-:Y:S05]  /*28a0*/  @P0 EXIT ;  /* 0x000000000000094d */ /* 0x000fea0003800000 */
[----:B------:R-:W1:Y:S01]  /*28b0*/  LDC R0, c[0x0][0x360] ;  /* 0x0000d800ff007b82 */ /* 0x000e620000000800 */
[----:B------:R-:W2:Y:S01]  /*28c0*/  LDCU UR4, c[0x0][0x388] ;  /* 0x00007100ff0477ac */ /* 0x000ea20008000800 */
[----:B------:R-:W-:Y:S01]  /*28d0*/  BSSY.RECONVERGENT B0, `(.L_x_979) ;  /* 0x0000034000007945 */ /* 0x000fe20003800200 */
[----:B------:R-:W3:Y:S01]  /*28e0*/  LDCU UR8, c[0x0][0x384] ;  /* 0x00007080ff0877ac */ /* 0x000ee20008000800 */
[----:B------:R-:W-:Y:S02]  /*28f0*/  USHF.L.U32 UR5, UR7, 0x4, URZ ;  /* 0x0000000407057899 */ /* 0x000fe400080006ff */
[----:B--2---:R-:W-:Y:S02]  /*2900*/  USHF.R.U32.HI UR4, URZ, 0x5, UR4 ;  /* 0x00000005ff047899 */ /* 0x004fe40008011604 */
[----:B---3--:R-:W-:Y:S01]  /*2910*/  UIMAD UR5, UR6, UR8, UR5 ;  /* 0x00000008060572a4 */ /* 0x008fe2000f8e0205 */
[----:B-1----:R-:W-:-:S04]  /*2920*/  IMAD.SHL.U32 R2, R0, 0x4, RZ ;  /* 0x0000000400027824 */ /* 0x002fc800078e00ff */
[----:B------:R-:W1:Y:S01]  /*2930*/  I2F.U32.RP R8, R2 ;  /* 0x0000000200087306 */ /* 0x000e620000209000 */
[--C-:B------:R-:W-:Y:S01]  /*2940*/  IMAD.IADD R4, R23, 0x1, R2.reuse ;  /* 0x0000000117047824 */ /* 0x100fe200078e0202 */
[----:B------:R-:W-:Y:S01]  /*2950*/  ISETP.NE.U32.AND P2, PT, R2, RZ, PT ;  /* 0x000000ff0200720c */ /* 0x000fe20003f45070 */
[----:B------:R-:W-:-:S03]  /*2960*/  IMAD.MOV R11, RZ, RZ, -R2 ;  /* 0x000000ffff0b7224 */ /* 0x000fc600078e0a02 */
[C---:B------:R-:W-:Y:S02]  /*2970*/  ISETP.GE.U32.AND P0, PT, R4.reuse, 0x200, PT ;  /* 0x000002000400780c */ /* 0x040fe40003f06070 */
[----:B------:R-:W-:Y:S02]  /*2980*/  VIMNMX.U32 R6, PT, PT, R4, 0x200, !PT ;  /* 0x0000020004067848 */ /* 0x000fe40007fe0000 */
[----:B------:R-:W-:-:S04]  /*2990*/  SEL R7, RZ, 0x1, P0 ;  /* 0x00000001ff077807 */ /* 0x000fc80000000000 */
[----:B0-----:R-:W-:Y:S01]  /*29a0*/  LOP3.LUT R9, R4, R7, RZ, 0xfc, !PT ;  /* 0x0000000704097212 */ /* 0x001fe200078efcff */
[----:B-1----:R-:W0:Y:S01]  /*29b0*/  MUFU.RCP R8, R8 ;  /* 0x0000000800087308 */ /* 0x002e220000001000 */
[----:B------:R-:W-:-:S03]  /*29c0*/  IMAD.MOV.U32 R4, RZ, RZ, RZ ;  /* 0x000000ffff047224 */ /* 0x000fc600078e00ff */
[----:B------:R-:W-:Y:S02]  /*29d0*/  IMAD.IADD R9, R6, 0x1, -R9 ;  /* 0x0000000106097824 */ /* 0x000fe400078e0a09 */
[----:B0-----:R-:W-:-:S06]  /*29e0*/  VIADD R5, R8, 0xffffffe ;  /* 0x0ffffffe08057836 */ /* 0x001fcc0000000000 */
[----:B------:R-:W0:Y:S02]  /*29f0*/  F2I.FTZ.U32.TRUNC.NTZ R5, R5 ;  /* 0x0000000500057305 */ /* 0x000e24000021f000 */
[----:B0-----:R-:W-:-:S04]  /*2a00*/  IMAD R11, R11, R5, RZ ;  /* 0x000000050b0b7224 */ /* 0x001fc800078e02ff */
        /* <DEDUP_REMOVED lines=20> */
.L_x_981:
[----:B-1----:R1:W2:Y:S01]  /*2b50*/  LDS.128 R4, [R3] ;  /* 0x0000000003047984 */ /* 0x0022a20000000c00 */
[----:B------:R-:W-:Y:S01]  /*2b60*/  LOP3.LUT R9, R23, 0xc, RZ, 0xc0, !PT ;  /* 0x0000000c17097812 */ /* 0x000fe200078ec0ff */
[----:B------:R-:W-:Y:S01]  /*2b70*/  VIADD R12, R12, 0x1 ;  /* 0x000000010c0c7836 */ /* 0x000fe20000000000 */
[--C-:B------:R-:W-:Y:S01]  /*2b80*/  SHF.R.U32.HI R8, RZ, 0x4, R23.reuse ;  /* 0x00000004ff087819 */ /* 0x100fe20000011617 */
        /* <DEDUP_REMOVED lines=8> */
.L_x_980:
[----:B------:R-:W-:Y:S05]  /*2c10*/  BSYNC.RECONVERGENT B0 ;  /* 0x0000000000007941 */ /* 0x000fea0003800200 */
.L_x_979:
[----:B------:R-:W-:Y:S05]  /*2c20*/  @!P1 EXIT ;  /* 0x000000000000994d */ /* 0x000fea0003800000 */
[----:B------:R-:W0:Y:S01]  /*2c30*/  LDC.64 R20, c[0x0][0x3a0] ;  /* 0x0000e800ff147b82 */ /* 0x000e220000000a00 */
[C-C-:B------:R-:W-:Y:S01]  /*2c40*/  IMAD R3, R0.reuse, 0xc, R23.reuse ;  /* 0x0000000c00037824 */ /* 0x140fe200078e0217 */
[C---:B------:R-:W-:Y:S01]  /*2c50*/  LEA R29, R23.reuse, UR9, 0x2 ;  /* 0x00000009171d7c11 */ /* 0x040fe2000f8e10ff */
[----:B------:R-:W-:Y:S02]  /*2c60*/  IMAD R25, R0, 0x8, R23 ;  /* 0x0000000800197824 */ /* 0x000fe400078e0217 */
[----:B------:R-:W-:-:S07]  /*2c70*/  IMAD.IADD R27, R23, 0x1, R2 ;  /* 0x00000001171b7824 */ /* 0x000fce00078e0202 */
.L_x_982:
[C-C-:B01----:R-:W-:Y:S01]  /*2c80*/  IMAD R8, R0.reuse, 0x10, R29.reuse ;  /* 0x0000001000087824 */ /* 0x143fe200078e021d */
[----:B------:R-:W1:Y:S01]  /*2c90*/  LDS.128 R4, [R29] ;  /* 0x000000001d047984 */ /* 0x000e620000000c00 */
[C-C-:B------:R-:W-:Y:S01]  /*2ca0*/  IMAD R12, R0.reuse, 0x20, R29.reuse ;  /* 0x00000020000c7824 */ /* 0x140fe200078e021d */
        /* <DEDUP_REMOVED lines=37> */
.L_x_983:
        /* <DEDUP_REMOVED lines=16> */
.L_x_2427:


//--------------------- .text._Z9cuda_gemmIiLj512ELj1ELj1ELj512ELj16ELj16ELj128ELj1ELj1EEvjjjPKT_S2_PS0_jjj --------------------------
	.section	.text._Z9cuda_gemmIiLj512ELj1ELj1ELj512ELj16ELj16ELj128ELj1ELj1EEvjjjPKT_S2_PS0_jjj,"ax",@progbits
	.align	128
        .global         _Z9cuda_gemmIiLj512ELj1ELj1ELj512ELj16ELj16ELj128ELj1ELj1EEvjjjPKT_S2_PS0_jjj
        .type           _Z9cuda_gemmIiLj512ELj1ELj1ELj512ELj16ELj16ELj128ELj1ELj1EEvjjjPKT_S2_PS0_jjj,@function
        .size           _Z9cuda_gemmIiLj512ELj1ELj1ELj512ELj16ELj16ELj128ELj1ELj1EEvjjjPKT_S2_PS0_jjj,(.L_x_2428 - _Z9cuda_gemmIiLj512ELj1ELj1ELj512ELj16ELj16ELj128ELj1ELj1EEvjjjPKT_S2_PS0_jjj)
        .other          _Z9cuda_gemmIiLj512ELj1ELj1ELj512ELj16ELj16ELj128ELj1ELj1EEvjjjPKT_S2_PS0_jjj,@"STO_CUDA_ENTRY STV_DEFAULT"
_Z9cuda_gemmIiLj512ELj1ELj1ELj512ELj16ELj16ELj128ELj1ELj1EEvjjjPKT_S2_PS0_jjj:
.text._Z9cuda_gemmIiLj512ELj1ELj1ELj512ELj16ELj16ELj128ELj1ELj1EEvjjjPKT_S2_PS0_jjj:
        /* <DEDUP_REMOVED lines=10> */
[----:B------:R-:W-:Y:S01]  /*00a0*/  MOV R15, R3 ;  /* 0x00000003000f7202 */ /* 0x000fe20000000f00 */
        /* <DEDUP_REMOVED lines=38> */
.L_x_989:
[----:B0-----:R0:W2:Y:S01]  /*0310*/  LDG.E.128.CONSTANT R4, desc[UR8][R8.64] ;  /* 0x0000000808047981 */ /* 0x0010a2000c1e9d00 */
[C---:B------:R-:W-:Y:S01]  /*0320*/  VIADD R20, R13.reuse, 0x1 ;  /* 0x000000010d147836 */ /* 0x040fe20000000000 */
[C---:B------:R-:W-:Y:S01]  /*0330*/  IADD3 R21, PT, PT, R13.reuse, 0x2, RZ ;  /* 0x000000020d157810 */ /* 0x040fe20007ffe0ff */
[C---:B------:R-:W-:Y:S01]  /*0340*/  VIADD R15, R13.reuse, 0xffffffff ;  /* 0xffffffff0d0f7836 */ /* 0x040fe20000000000 */
[----:B------:R-:W-:Y:S01]  /*0350*/  LOP3.LUT R17, R13, 0xd, RZ, 0xc0, !PT ;  /* 0x0000000d0d117812 */ /* 0x000fe200078ec0ff */
[----:B------:R-:W-:Y:S01]  /*0360*/  VIADD R14, R14, 0x1 ;  /* 0x000000010e0e7836 */ /* 0x000fe20000000000 */
        /* <DEDUP_REMOVED lines=9> */
[--C-:B------:R-:W-:Y:S01]  /*0400*/  IMAD R19, R19, 0x44, R12.reuse ;  /* 0x0000004413137824 */ /* 0x100fe200078e020c */
[----:B------:R-:W-:Y:S02]  /*0410*/  SHF.R.U32.HI R21, RZ, 0x2, R21 ;  /* 0x00000002ff157819 */ /* 0x000fe40000011615 */
[----:B------:R-:W-:Y:S01]  /*0420*/  LOP3.LUT R20, R20, 0x3ffffffc, RZ, 0xc0, !PT ;  /* 0x3ffffffc14147812 */ /* 0x000fe200078ec0ff */
[----:B------:R-:W-:Y:S01]  /*0430*/  IMAD R25, R25, 0x44, R12 ;  /* 0x0000004419197824 */ /* 0x000fe200078e020c */
[----:B------:R-:W-:Y:S02]  /*0440*/  LOP3.LUT R18, R18, 0x3ffffffc, RZ, 0xc0, !PT ;  /* 0x3ffffffc12127812 */ /* 0x000fe400078ec0ff */
[----:B------:R-:W-:Y:S01]  /*0450*/  LOP3.LUT R22, R22, 0x3ffffffc, RZ, 0xc0, !PT ;  /* 0x3ffffffc16167812 */ /* 0x000fe200078ec0ff */
[----:B------:R-:W-:Y:S01]  /*0460*/  IMAD.IADD R19, R19, 0x1, R20 ;  /* 0x0000000113137824 */ /* 0x000fe200078e0214 */
        /* <DEDUP_REMOVED lines=12> */
.L_x_988:
[----:B------:R-:W-:-:S07]  /*0530*/  IMAD.IADD R15, R10, 0x1, R15 ;  /* 0x000000010a0f7824 */ /* 0x000fce00078e020f */
.L_x_987:
[----:B------:R-:W-:Y:S05]  /*0540*/  BSYNC.RECONVERGENT B1 ;  /* 0x0000000000017941 */ /* 0x000fea0003800200 */
.L_x_986:
[----:B------:R-:W-:-:S13]  /*0550*/  ISETP.GE.U32.AND P0, PT, R11, 0x3, PT ;  /* 0x000000030b00780c */ /* 0x000fda0003f06070 */
[----:B------:R-:W-:Y:S05]  /*0560*/  @!P0 BRA `(.L_x_985) ;  /* 0x0000000800148947 */ /* 0x000fea0003800000 */
[----:B0-----:R-:W0:Y:S01]  /*0570*/  S2R R5, SR_CgaCtaId ;  /* 0x0000000000057919 */ /* 0x001e220000008800 */
[----:B------:R-:W1:Y:S01]  /*0580*/  LDC.64 R26, c[0x0][0x398] ;  /* 0x0000e600ff1a7b82 */ /* 0x000e620000000a00 */
[----:B------:R-:W-:Y:S01]  /*0590*/  MOV R18, 0x400 ;  /* 0x0000040000127802 */ /* 0x000fe20000000f00 */
[C---:B------:R-:W-:Y:S01]  /*05a0*/  VIADD R4, R15.reuse, 0x2 ;  /* 0x000000020f047836 */ /* 0x040fe20000000000 */
[C---:B------:R-:W-:Y:S01]  /*05b0*/  LOP3.LUT R9, R15.reuse, 0xf, RZ, 0xc0, !PT ;  /* 0x0000000f0f097812 */ /* 0x040fe200078ec0ff */
[C---:B------:R-:W-:Y:S01]  /*05c0*/  VIADD R6, R15.reuse, 0x3 ;  /* 0x000000030f067836 */ /* 0x040fe20000000000 */
[----:B------:R-:W-:Y:S01]  /*05d0*/  LEA R21, R16, R15, 0x3 ;  /* 0x0000000f10157211 */ /* 0x000fe200078e18ff */
[----:B------:R-:W-:Y:S02]  /*05e0*/  VIADD R19, R15, 0x1 ;  /* 0x000000010f137836 */ /* 0x000fe40000000000 */
[--C-:B------:R-:W-:Y:S01]  /*05f0*/  IMAD.IADD R17, R10, 0x1, R15.reuse ;  /* 0x000000010a117824 */ /* 0x100fe200078e020f */
[----:B------:R-:W-:Y:S01]  /*0600*/  LOP3.LUT R7, R6, 0xf, RZ, 0xc0, !PT ;  /* 0x0000000f06077812 */ /* 0x000fe200078ec0ff */
[----:B------:R-:W-:Y:S01]  /*0610*/  IMAD R23, R16, 0xc, R15 ;  /* 0x0000000c10177824 */ /* 0x000fe200078e020f */
[----:B------:R-:W-:-:S02]  /*0620*/  LOP3.LUT R25, R19, 0xf, RZ, 0xc0, !PT ;  /* 0x0000000f13197812 */ /* 0x000fc400078ec0ff */
[----:B0-----:R-:W-:Y:S02]  /*0630*/  LEA R18, R5, R18, 0x18 ;  /* 0x0000001205127211 */ /* 0x001fe400078ec0ff */
[----:B------:R-:W-:-:S03]  /*0640*/  LOP3.LUT R5, R4, 0xf, RZ, 0xc0, !PT ;  /* 0x0000000f04057812 */ /* 0x000fc600078ec0ff */
[--C-:B------:R-:W-:Y:S02]  /*0650*/  IMAD R22, R7, 0x44, R18.reuse ;  /* 0x0000004407167824 */ /* 0x100fe400078e0212 */
[--C-:B------:R-:W-:Y:S02]  /*0660*/  IMAD R20, R5, 0x44, R18.reuse ;  /* 0x0000004405147824 */ /* 0x100fe400078e0212 */
[--C-:B------:R-:W-:Y:S02]  /*0670*/  IMAD R24, R9, 0x44, R18.reuse ;  /* 0x0000004409187824 */ /* 0x100fe400078e0212 */
[----:B------:R-:W-:-:S07]  /*0680*/  IMAD R25, R25, 0x44, R18 ;  /* 0x0000004419197824 */ /* 0x000fce00078e0212 */
.L_x_990:
[----:B------:R-:W-:-:S04]  /*0690*/  VIADD R9, R19, 0xffffffff ;  /* 0xffffffff13097836 */ /* 0x000fc80000000000 */
[----:B-12---:R-:W-:-:S06]  /*06a0*/  IMAD.WIDE.U32 R12, R9, 0x4, R26 ;  /* 0x00000004090c7825 */ /* 0x006fcc00078e001a */
[----:B------:R-:W2:Y:S01]  /*06b0*/  LDG.E.128.CONSTANT R12, desc[UR8][R12.64] ;  /* 0x000000080c0c7981 */ /* 0x000ea2000c1e9d00 */
[----:B------:R-:W-:-:S06]  /*06c0*/  IMAD.WIDE.U32 R4, R17, 0x4, R26 ;  /* 0x0000000411047825 */ /* 0x000fcc00078e001a */
[----:B------:R-:W3:Y:S01]  /*06d0*/  LDG.E.128.CONSTANT R4, desc[UR8][R4.64] ;  /* 0x0000000804047981 */ /* 0x000ee2000c1e9d00 */
[----:B------:R-:W-:Y:S01]  /*06e0*/  SHF.R.U32.HI R8, RZ, 0x2, R19 ;  /* 0x00000002ff087819 */ /* 0x000fe20000011613 */
[C---:B------:R-:W-:Y:S01]  /*06f0*/  VIADD R11, R19.reuse, 0x1 ;  /* 0x00000001130b7836 */ /* 0x040fe20000000000 */
[----:B------:R-:W-:Y:S02]  /*0700*/  SHF.R.U32.HI R9, RZ, 0x2, R9 ;  /* 0x00000002ff097819 */ /* 0x000fe40000011609 */
[----:B------:R-:W-:Y:S01]  /*0710*/  LOP3.LUT R10, R8, 0x3ffffffc, RZ, 0xc0, !PT ;  /* 0x3ffffffc080a7812 */ /* 0x000fe200078ec0ff */
[----:B------:R-:W-:Y:S01]  /*0720*/  VIADD R8, R19, 0x2 ;  /* 0x0000000213087836 */ /* 0x000fe20000000000 */
[----:B------:R-:W-:Y:S02]  /*0730*/  SHF.R.U32.HI R11, RZ, 0x2, R11 ;  /* 0x00000002ff0b7819 */ /* 0x000fe4000001160b */
[----:B------:R-:W-:Y:S01]  /*0740*/  LOP3.LUT R9, R9, 0x3ffffffc, RZ, 0xc0, !PT ;  /* 0x3ffffffc09097812 */ /* 0x000fe200078ec0ff */
[----:B------:R-:W-:Y:S01]  /*0750*/  IMAD.IADD R28, R25, 0x1, R10 ;  /* 0x00000001191c7824 */ /* 0x000fe200078e020a */
[----:B------:R-:W-:-:S02]  /*0760*/  LOP3.LUT R11, R11, 0x3ffffffc, RZ, 0xc0, !PT ;  /* 0x3ffffffc0b0b7812 */ /* 0x000fc400078ec0ff */
[----:B------:R-:W-:Y:S01]  /*0770*/  SHF.R.U32.HI R8, RZ, 0x2, R8 ;  /* 0x00000002ff087819 */ /* 0x000fe20000011608 */
[----:B------:R-:W-:Y:S01]  /*0780*/  IMAD.IADD R9, R24, 0x1, R9 ;  /* 0x0000000118097824 */ /* 0x000fe200078e0209 */
[----:B------:R-:W-:Y:S02]  /*0790*/  IADD3 R29, PT, PT, R20, R11, RZ ;  /* 0x0000000b141d7210 */ /* 0x000fe40007ffe0ff */
[----:B------:R-:W-:Y:S02]  /*07a0*/  LOP3.LUT R11, R8, 0x3ffffffc, RZ, 0xc0, !PT ;  /* 0x3ffffffc080b7812 */ /* 0x000fe400078ec0ff */
[----:B--2---:R0:W-:Y:S04]  /*07b0*/  STS [R9], R12 ;  /* 0x0000000c09007388 */ /* 0x0041e80000000800 */
[----:B------:R1:W-:Y:S04]  /*07c0*/  STS [R28], R13 ;  /* 0x0000000d1c007388 */ /* 0x0003e80000000800 */
[----:B------:R-:W-:Y:S01]  /*07d0*/  STS [R29], R14 ;  /* 0x0000000e1d007388 */ /* 0x000fe20000000800 */
[----:B0-----:R-:W-:-:S02]  /*07e0*/  IMAD.IADD R12, R22, 0x1, R11 ;  /* 0x00000001160c7824 */ /* 0x001fc400078e020b */
[----:B------:R-:W-:Y:S01]  /*07f0*/  IMAD.WIDE.U32 R8, R21, 0x4, R26 ;  /* 0x0000000415087825 */ /* 0x000fe200078e001a */
[----:B-1----:R-:W-:Y:S02]  /*0800*/  LOP3.LUT R13, R17, 0xf, RZ, 0xc0, !PT ;  /* 0x0000000f110d7812 */ /* 0x002fe400078ec0ff */
[----:B------:R0:W-:Y:S04]  /*0810*/  STS [R12], R15 ;  /* 0x0000000f0c007388 */ /* 0x0001e80000000800 */
[----:B------:R-:W2:Y:S01]  /*0820*/  LDG.E.128.CONSTANT R8, desc[UR8][R8.64] ;  /* 0x0000000808087981 */ /* 0x000ea2000c1e9d00 */
[----:B------:R-:W-:Y:S01]  /*0830*/  IMAD R13, R13, 0x44, R18 ;  /* 0x000000440d0d7824 */ /* 0x000fe200078e0212 */
[----:B0-----:R-:W-:-:S04]  /*0840*/  SHF.R.U32.HI R12, RZ, 0x2, R17 ;  /* 0x00000002ff0c7819 */ /* 0x001fc80000011611 */
[----:B------:R-:W-:Y:S02]  /*0850*/  LOP3.LUT R28, R12, 0x3ffffffc, RZ, 0xc0, !PT ;  /* 0x3ffffffc0c1c7812 */ /* 0x000fe400078ec0ff */
[----:B------:R-:W-:-:S03]  /*0860*/  SHF.R.U32.HI R12, RZ, 0x2, R21 ;  /* 0x00000002ff0c7819 */ /* 0x000fc60000011615 */
[----:B------:R-:W-:Y:S02]  /*0870*/  IMAD.IADD R13, R13, 0x1, R28 ;  /* 0x000000010d0d7824 */ /* 0x000fe400078e021c */
[----:B------:R-:W-:-:S03]  /*0880*/  VIADD R28, R17, 0x1 ;  /* 0x00000001111c7836 */ /* 0x000fc60000000000 */
[----:B---3--:R0:W-:Y:S02]  /*0890*/  STS [R13], R4 ;  /* 0x000000040d007388 */ /* 0x0081e40000000800 */
[----:B------:R-:W-:Y:S02]  /*08a0*/  LOP3.LUT R15, R28, 0xf, RZ, 0xc0, !PT ;  /* 0x0000000f1c0f7812 */ /* 0x000fe400078ec0ff */
[----:B------:R-:W-:-:S03]  /*08b0*/  SHF.R.U32.HI R28, RZ, 0x2, R28 ;  /* 0x00000002ff1c7819 */ /* 0x000fc6000001161c */
[--C-:B------:R-:W-:Y:S01]  /*08c0*/  IMAD R14, R15, 0x44, R18.reuse ;  /* 0x000000440f0e7824 */ /* 0x100fe200078e0212 */
[----:B------:R-:W-:Y:S02]  /*08d0*/  LOP3.LUT R15, R21, 0xf, RZ, 0xc0, !PT ;  /* 0x0000000f150f7812 */ /* 0x000fe400078ec0ff */
[----:B------:R-:W-:Y:S02]  /*08e0*/  LOP3.LUT R29, R28, 0x3ffffffc, RZ, 0xc0, !PT ;  /* 0x3ffffffc1c1d7812 */ /* 0x000fe400078ec0ff */
[----:B------:R-:W-:Y:S01]  /*08f0*/  LOP3.LUT R28, R12, 0x3ffffffc, RZ, 0xc0, !PT ;  /* 0x3ffffffc0c1c7812 */ /* 0x000fe200078ec0ff */
[----:B------:R-:W-:Y:S02]  /*0900*/  IMAD R15, R15, 0x44, R18 ;  /* 0x000000440f0f7824 */ /* 0x000fe400078e0212 */
[----:B------:R-:W-:Y:S02]  /*0910*/  IMAD.IADD R14, R14, 0x1, R29 ;  /* 0x000000010e0e7824 */ /* 0x000fe400078e021d */
[----:B------:R-:W-:Y:S01]  /*0920*/  VIADD R12, R17, 0x2 ;  /* 0x00000002110c7836 */ /* 0x000fe20000000000 */
[----:B------:R-:W-:Y:S01]  /*0930*/  IADD3 R29, PT, PT, R15, R28, RZ ;  /* 0x0000001c0f1d7210 */ /* 0x000fe20007ffe0ff */
[----:B------:R-:W-:Y:S01]  /*0940*/  VIADD R28, R17, 0x3 ;  /* 0x00000003111c7836 */ /* 0x000fe20000000000 */
[----:B------:R1:W-:Y:S02]  /*0950*/  STS [R14], R5 ;  /* 0x000000050e007388 */ /* 0x0003e40000000800 */
[----:B------:R-:W-:-:S02]  /*0960*/  LOP3.LUT R15, R12, 0xf, RZ, 0xc0, !PT ;  /* 0x0000000f0c0f7812 */ /* 0x000fc400078ec0ff */
[----:B0-----:R-:W-:Y:S02]  /*0970*/  LOP3.LUT R13, R28, 0xf, RZ, 0xc0, !PT ;  /* 0x0000000f1c0d7812 */ /* 0x001fe400078ec0ff */
[----:B------:R-:W-:Y:S01]  /*0980*/  SHF.R.U32.HI R12, RZ, 0x2, R12 ;  /* 0x00000002ff0c7819 */ /* 0x000fe2000001160c */
[----:B------:R-:W-:Y:S01]  /*0990*/  IMAD R15, R15, 0x44, R18 ;  /* 0x000000440f0f7824 */ /* 0x000fe200078e0212 */
[----:B------:R-:W-:Y:S01]  /*09a0*/  SHF.R.U32.HI R28, RZ, 0x2, R28 ;  /* 0x00000002ff1c7819 */ /* 0x000fe2000001161c */
[----:B------:R-:W-:Y:S01]  /*09b0*/  IMAD R4, R13, 0x44, R18 ;  /* 0x000000440d047824 */ /* 0x000fe200078e0212 */
[----:B------:R-:W-:Y:S02]  /*09c0*/  LOP3.LUT R12, R12, 0x3ffffffc, RZ, 0xc0, !PT ;  /* 0x3ffffffc0c0c7812 */ /* 0x000fe400078ec0ff */
[----:B------:R-:W-:-:S03]  /*09d0*/  LOP3.LUT R13, R28, 0x3ffffffc, RZ, 0xc0, !PT ;  /* 0x3ffffffc1c0d7812 */ /* 0x000fc600078ec0ff */
[----:B-1----:R-:W-:Y:S02]  /*09e0*/  IMAD.IADD R5, R15, 0x1, R12 ;  /* 0x000000010f057824 */ /* 0x002fe400078e020c */
[----:B------:R-:W-:Y:S02]  /*09f0*/  IMAD.IADD R4, R4, 0x1, R13 ;  /* 0x0000000104047824 */ /* 0x000fe400078e020d */
[----:B------:R-:W-:-:S06]  /*0a00*/  IMAD.WIDE.U32 R12, R23, 0x4, R26 ;  /* 0x00000004170c7825 */ /* 0x000fcc00078e001a */
[----:B------:R-:W3:Y:S01]  /*0a10*/  LDG.E.128.CONSTANT R12, desc[UR8][R12.64] ;  /* 0x000000080c0c7981 */ /* 0x000ee2000c1e9d00 */
[----:B------:R-:W-:Y:S02]  /*0a20*/  VIADD R28, R21, 0x1 ;  /* 0x00000001151c7836 */ /* 0x000fe40000000000 */
[C---:B------:R-:W-:Y:S01]  /*0a30*/  IMAD R19, R16.reuse, 0x10, R19 ;  /* 0x0000001010137824 */ /* 0x040fe200078e0213 */
[----:B------:R0:W-:Y:S01]  /*0a40*/  STS [R5], R6 ;  /* 0x0000000605007388 */ /* 0x0001e20000000800 */
[----:B------:R-:W-:-:S03]  /*0a50*/  IMAD R17, R16, 0x10, R17 ;  /* 0x0000001010117824 */ /* 0x000fc600078e0211 */
[----:B------:R1:W-:Y:S01]  /*0a60*/  STS [R4], R7 ;  /* 0x0000000704007388 */ /* 0x0003e20000000800 */
[----:B0-----:R-:W-:Y:S01]  /*0a70*/  VIADD R6, R21, 0x2 ;  /* 0x0000000215067836 */ /* 0x001fe20000000000 */
[----:B------:R-:W-:Y:S02]  /*0a80*/  LOP3.LUT R5, R28, 0xf, RZ, 0xc0, !PT ;  /* 0x0000000f1c057812 */ /* 0x000fe400078ec0ff */
[----:B-1----:R-:W-:Y:S02]  /*0a90*/  SHF.R.U32.HI R4, RZ, 0x2, R28 ;  /* 0x00000002ff047819 */ /* 0x002fe4000001161c */
[----:B------:R-:W-:Y:S01]  /*0aa0*/  LOP3.LUT R7, R6, 0xf, RZ, 0xc0, !PT ;  /* 0x0000000f06077812 */ /* 0x000fe200078ec0ff */
[----:B------:R-:W-:Y:S01]  /*0ab0*/  IMAD R28, R5, 0x44, R18 ;  /* 0x00000044051c7824 */ /* 0x000fe200078e0212 */
[----:B------:R-:W-:-:S04]  /*0ac0*/  LOP3.LUT R5, R4, 0x3ffffffc, RZ, 0xc0, !PT ;  /* 0x3ffffffc04057812 */ /* 0x000fc800078ec0ff */
[----:B------:R-:W-:Y:S01]  /*0ad0*/  IADD3 R4, PT, PT, R28, R5, RZ ;  /* 0x000000051c047210 */ /* 0x000fe20007ffe0ff */
[----:B------:R-:W-:Y:S01]  /*0ae0*/  VIADD R28, R23, 0x1 ;  /* 0x00000001171c7836 */ /* 0x000fe20000000000 */
[----:B--2---:R0:W-:Y:S04]  /*0af0*/  STS [R29], R8 ;  /* 0x000000081d007388 */ /* 0x0041e80000000800 */
[----:B------:R1:W-:Y:S01]  /*0b00*/  STS [R4], R9 ;  /* 0x0000000904007388 */ /* 0x0003e20000000800 */
[----:B0-----:R-:W-:Y:S01]  /*0b10*/  SHF.R.U32.HI R8, RZ, 0x2, R6 ;  /* 0x00000002ff087819 */ /* 0x001fe20000011606 */
[--C-:B------:R-:W-:Y:S01]  /*0b20*/  IMAD R6, R7, 0x44, R18.reuse ;  /* 0x0000004407067824 */ /* 0x100fe200078e0212 */
[----:B------:R-:W-:Y:S02]  /*0b30*/  LOP3.LUT R29, R28, 0xf, RZ, 0xc0, !PT ;  /* 0x0000000f1c1d7812 */ /* 0x000fe400078ec0ff */
[----:B------:R-:W-:Y:S01]  /*0b40*/  LOP3.LUT R7, R8, 0x3ffffffc, RZ, 0xc0, !PT ;  /* 0x3ffffffc08077812 */ /* 0x000fe200078ec0ff */
[----:B-1----:R-:W-:Y:S01]  /*0b50*/  VIADD R9, R23, 0x2 ;  /* 0x0000000217097836 */ /* 0x002fe20000000000 */
[----:B------:R-:W-:Y:S01]  /*0b60*/  SHF.R.U32.HI R8, RZ, 0x2, R23 ;  /* 0x00000002ff087819 */ /* 0x000fe20000011617 */
[----:B------:R-:W-:Y:S01]  /*0b70*/  IMAD R29, R29, 0x44, R18 ;  /* 0x000000441d1d7824 */ /* 0x000fe200078e0212 */
[----:B------:R-:W-:Y:S01]  /*0b80*/  SHF.R.U32.HI R28, RZ, 0x2, R28 ;  /* 0x00000002ff1c7819 */ /* 0x000fe2000001161c */
[----:B------:R-:W-:Y:S01]  /*0b90*/  IMAD.IADD R5, R6, 0x1, R7 ;  /* 0x0000000106057824 */ /* 0x000fe200078e0207 */
[----:B------:R-:W-:Y:S01]  /*0ba0*/  LOP3.LUT R8, R8, 0x3ffffffc, RZ, 0xc0, !PT ;  /* 0x3ffffffc08087812 */ /* 0x000fe200078ec0ff */
[----:B------:R-:W-:Y:S01]  /*0bb0*/  VIADD R6, R21, 0x3 ;  /* 0x0000000315067836 */ /* 0x000fe20000000000 */
[----:B------:R-:W-:Y:S01]  /*0bc0*/  LOP3.LUT R4, R28, 0x3ffffffc, RZ, 0xc0, !PT ;  /* 0x3ffffffc1c047812 */ /* 0x000fe200078ec0ff */
[----:B------:R-:W-:Y:S01]  /*0bd0*/  IMAD R21, R16, 0x10, R21 ;  /* 0x0000001010157824 */ /* 0x000fe200078e0215 */
[----:B------:R0:W-:Y:S02]  /*0be0*/  STS [R5], R10 ;  /* 0x0000000a05007388 */ /* 0x0001e40000000800 */
[----:B------:R-:W-:Y:S01]  /*0bf0*/  LOP3.LUT R7, R6, 0xf, RZ, 0xc0, !PT ;  /* 0x0000000f06077812 */ /* 0x000fe200078ec0ff */
[----:B------:R-:W-:Y:S01]  /*0c00*/  IMAD.IADD R4, R29, 0x1, R4 ;  /* 0x000000011d047824 */ /* 0x000fe200078e0204 */
[----:B------:R-:W-:-:S03]  /*0c10*/  SHF.R.U32.HI R6, RZ, 0x2, R6 ;  /* 0x00000002ff067819 */ /* 0x000fc60000011606 */
[----:B------:R-:W-:Y:S01]  /*0c20*/  IMAD R7, R7, 0x44, R18 ;  /* 0x0000004407077824 */ /* 0x000fe200078e0212 */
[----:B------:R-:W-:-:S05]  /*0c30*/  LOP3.LUT R6, R6, 0x3ffffffc, RZ, 0xc0, !PT ;  /* 0x3ffffffc06067812 */ /* 0x000fca00078ec0ff */
[----:B------:R-:W-:Y:S01]  /*0c40*/  IMAD.IADD R6, R7, 0x1, R6 ;  /* 0x0000000107067824 */ /* 0x000fe200078e0206 */
[----:B------:R-:W-:-:S04]  /*0c50*/  LOP3.LUT R7, R23, 0xf, RZ, 0xc0, !PT ;  /* 0x0000000f17077812 */ /* 0x000fc800078ec0ff */
[----:B------:R1:W-:Y:S01]  /*0c60*/  STS [R6], R11 ;  /* 0x0000000b06007388 */ /* 0x0003e20000000800 */
[----:B------:R-:W-:-:S05]  /*0c70*/  IMAD R7, R7, 0x44, R18 ;  /* 0x0000004407077824 */ /* 0x000fca00078e0212 */
[----:B0-----:R-:W-:Y:S02]  /*0c80*/  IADD3 R5, PT, PT, R7, R8, RZ ;  /* 0x0000000807057210 */ /* 0x001fe40007ffe0ff */
[----:B------:R-:W-:Y:S01]  /*0c90*/  LOP3.LUT R7, R9, 0xf, RZ, 0xc0, !PT ;  /* 0x0000000f09077812 */ /* 0x000fe200078ec0ff */
[----:B-1----:R-:W-:Y:S01]  /*0ca0*/  VIADD R6, R23, 0x3 ;  /* 0x0000000317067836 */ /* 0x002fe20000000000 */
[----:B------:R-:W-:Y:S01]  /*0cb0*/  SHF.R.U32.HI R9, RZ, 0x2, R9 ;  /* 0x00000002ff097819 */ /* 0x000fe20000011609 */
[----:B------:R-:W-:Y:S02]  /*0cc0*/  IMAD R23, R16, 0x10, R23 ;  /* 0x0000001010177824 */ /* 0x000fe400078e0217 */
[----:B------:R-:W-:Y:S01]  /*0cd0*/  IMAD R7, R7, 0x44, R18 ;  /* 0x0000004407077824 */ /* 0x000fe200078e0212 */
[----:B------:R-:W-:Y:S02]  /*0ce0*/  LOP3.LUT R11, R6, 0xf, RZ, 0xc0, !PT ;  /* 0x0000000f060b7812 */ /* 0x000fe400078ec0ff */
[----:B------:R-:W-:-:S02]  /*0cf0*/  SHF.R.U32.HI R8, RZ, 0x2, R6 ;  /* 0x00000002ff087819 */ /* 0x000fc40000011606 */
[----:B------:R-:W-:Y:S01]  /*0d00*/  LOP3.LUT R6, R9, 0x3ffffffc, RZ, 0xc0, !PT ;  /* 0x3ffffffc09067812 */ /* 0x000fe200078ec0ff */
[----:B------:R-:W-:Y:S01]  /*0d10*/  IMAD R11, R11, 0x44, R18 ;  /* 0x000000440b0b7824 */ /* 0x000fe200078e0212 */
[----:B------:R-:W-:Y:S01]  /*0d20*/  LOP3.LUT R8, R8, 0x3ffffffc, RZ, 0xc0, !PT ;  /* 0x3ffffffc08087812 */ /* 0x000fe200078ec0ff */
[----:B---3--:R2:W-:Y:S02]  /*0d30*/  STS [R5], R12 ;  /* 0x0000000c05007388 */ /* 0x0085e40000000800 */
[----:B------:R-:W-:Y:S01]  /*0d40*/  IMAD.IADD R7, R7, 0x1, R6 ;  /* 0x0000000107077824 */ /* 0x000fe200078e0206 */
[----:B------:R-:W-:Y:S01]  /*0d50*/  IADD3 R6, PT, PT, R19, -0x1, RZ ;  /* 0xffffffff13067810 */ /* 0x000fe20007ffe0ff */
[----:B------:R-:W-:Y:S01]  /*0d60*/  IMAD.IADD R8, R11, 0x1, R8 ;  /* 0x000000010b087824 */ /* 0x000fe200078e0208 */
[----:B------:R2:W-:Y:S02]  /*0d70*/  STS [R4], R13 ;  /* 0x0000000d04007388 */ /* 0x0005e40000000800 */
[----:B------:R-:W-:-:S02]  /*0d80*/  ISETP.GE.U32.AND P0, PT, R6, 0x100, PT ;  /* 0x000001000600780c */ /* 0x000fc40003f06070 */
[----:B------:R2:W-:Y:S04]  /*0d90*/  STS [R7], R14 ;  /* 0x0000000e07007388 */ /* 0x0005e80000000800 */
[----:B------:R2:W-:Y:S07]  /*0da0*/  STS [R8], R15 ;  /* 0x0000000f08007388 */ /* 0x0005ee0000000800 */
[----:B------:R-:W-:Y:S05]  /*0db0*/  @!P0 BRA `(.L_x_990) ;  /* 0xfffffff800348947 */ /* 0x000fea000383ffff */
.L_x_985:
[----:B------:R-:W-:Y:S05]  /*0dc0*/  BSYNC.RECONVERGENT B0 ;  /* 0x0000000000007941 */ /* 0x000fea0003800200 */
.L_x_984:
[----:B0-----:R-:W0:Y:S01]  /*0dd0*/  S2R R24, SR_CTAID.Y ;  /* 0x0000000000187919 */ /* 0x001e220000002600 */
[----:B------:R-:W0:Y:S02]  /*0de0*/  LDCU UR4, c[0x0][0x374] ;  /* 0x00006e80ff0477ac */ /* 0x000e240008000800 */
[----:B0-----:R-:W-:-:S13]  /*0df0*/  ISETP.GE.U32.AND P0, PT, R24, UR4, PT ;  /* 0x0000000418007c0c */ /* 0x001fda000bf06070 */
[----:B------:R-:W-:Y:S05]  /*0e00*/  @P0 EXIT ;  /* 0x000000000000094d */ /* 0x000fea0003800000 */
[----:B------:R-:W0:Y:S01]  /*0e10*/  LDC R21, c[0x0][0x360] ;  /* 0x0000d800ff157b82 */ /* 0x000e220000000800 */
[----:B------:R-:W-:Y:S01]  /*0e20*/  BSSY.RECONVERGENT B0, `(.L_x_991) ;  /* 0x000002e000007945 */ /* 0x000fe20003800200 */
[----:B0-----:R-:W0:Y:S01]  /*0e30*/  I2F.U32.RP R9, R21 ;  /* 0x0000001500097306 */ /* 0x001e220000209000 */
[----:B------:R-:W-:Y:S01]  /*0e40*/  IADD3 R6, PT, PT, R0, R21, RZ ;  /* 0x0000001500067210 */ /* 0x000fe20007ffe0ff */
[C---:B------:R-:W-:Y:S01]  /*0e50*/  IMAD.SHL.U32 R20, R21.reuse, 0x4, RZ ;  /* 0x0000000415147824 */ /* 0x040fe200078e00ff */
[----:B------:R-:W-:Y:S02]  /*0e60*/  ISETP.NE.U32.AND P2, PT, R21, RZ, PT ;  /* 0x000000ff1500720c */ /* 0x000fe40003f45070 */
[C---:B------:R-:W-:Y:S02]  /*0e70*/  ISETP.GE.U32.AND P0, PT, R6.reuse, 0x200, PT ;  /* 0x000002000600780c */ /* 0x040fe40003f06070 */
[----:B--2---:R-:W-:Y:S01]  /*0e80*/  VIMNMX.U32 R7, PT, PT, R6, 0x200, !PT ;  /* 0x0000020006077848 */ /* 0x004fe20007fe0000 */
        /* <DEDUP_REMOVED lines=8> */
[----:B------:R-:W-:-:S03]  /*0f10*/  IADD3 R6, PT, PT, R7, -R6, -R8 ;  /* 0x8000000607067210 */ /* 0x000fc60007ffe808 */
[----:B------:R-:W-:Y:S02]  /*0f20*/  IMAD.MOV.U32 R7, RZ, RZ, R0 ;  /* 0x000000ffff077224 */ /* 0x000fe400078e0000 */
        /* <DEDUP_REMOVED lines=24> */
.L_x_993:
[----:B------:R-:W-:Y:S01]  /*10b0*/  IADD3 R4, PT, PT, R4, 0x1, RZ ;  /* 0x0000000104047810 */ /* 0x000fe20007ffe0ff */
[----:B------:R0:W-:Y:S03]  /*10c0*/  STS [R5], RZ ;  /* 0x000000ff05007388 */ /* 0x0001e60000000800 */
[----:B------:R-:W-:Y:S01]  /*10d0*/  ISETP.NE.AND P1, PT, R4, RZ, PT ;  /* 0x000000ff0400720c */ /* 0x000fe20003f25270 */
[----:B0-----:R-:W-:-:S12]  /*10e0*/  IMAD.IADD R5, R20, 0x1, R5 ;  /* 0x0000000114057824 */ /* 0x001fd800078e0205 */
[----:B------:R-:W-:Y:S05]  /*10f0*/  @P1 BRA `(.L_x_993) ;  /* 0xfffffffc00ec1947 */ /* 0x000fea000383ffff */
.L_x_992:
[----:B------:R-:W-:Y:S05]  /*1100*/  BSYNC.RECONVERGENT B0 ;  /* 0x0000000000007941 */ /* 0x000fea0003800200 */
.L_x_991:
[----:B------:R-:W-:Y:S04]  /*1110*/  BSSY.RECONVERGENT B0, `(.L_x_994) ;  /* 0x0000012000007945 */ /* 0x000fe80003800200 */
[----:B------:R-:W-:Y:S05]  /*1120*/  @!P2 BRA `(.L_x_995) ;  /* 0x000000000040a947 */ /* 0x000fea0003800000 */
[----:B------:R-:W0:Y:S01]  /*1130*/  S2UR UR5, SR_CgaCtaId ;  /* 0x00000000000579c3 */ /* 0x000e220000008800 */
[----:B------:R-:W-:Y:S02]  /*1140*/  UMOV UR4, 0x400 ;  /* 0x0000040000047882 */ /* 0x000fe40000000000 */
[----:B------:R-:W-:-:S04]  /*1150*/  UIADD3 UR4, UPT, UPT, UR4, 0xc80, URZ ;  /* 0x00000c8004047890 */ /* 0x000fc8000fffe0ff */
[----:B0-----:R-:W-:-:S06]  /*1160*/  ULEA UR4, UR5, UR4, 0x18 ;  /* 0x0000000405047291 */ /* 0x001fcc000f8ec0ff */
[----:B------:R-:W-:-:S07]  /*1170*/  LEA R4, R7, UR4, 0x2 ;  /* 0x0000000407047c11 */ /* 0x000fce000f8e10ff */
.L_x_996:
        /* <DEDUP_REMOVED lines=11> */
.L_x_995:
[----:B------:R-:W-:Y:S05]  /*1230*/  BSYNC.RECONVERGENT B0 ;  /* 0x0000000000007941 */ /* 0x000fea0003800200 */
.L_x_994:
        /* <DEDUP_REMOVED lines=42> */
.L_x_1001:
        /* <DEDUP_REMOVED lines=8> */
.L_x_1000:
[----:B------:R-:W-:Y:S05]  /*1560*/  BSYNC.RECONVERGENT B1 ;  /* 0x0000000000017941 */ /* 0x000fea0003800200 */
.L_x_999:
        /* <DEDUP_REMOVED lines=11> */
.L_x_1002:
        /* <DEDUP_REMOVED lines=9> */
[----:B------:R-:W-:-:S02]  /*16b0*/  IMAD R25, R21, 0x10, R25 ;  /* 0x0000001015197824 */ /* 0x000fc400078e0219 */
[C---:B------:R-:W-:Y:S01]  /*16c0*/  IMAD R27, R21.reuse, 0x10, R27 ;  /* 0x00000010151b7824 */ /* 0x040fe200078e021b */
[----:B------:R-:W-:Y:S01]  /*16d0*/  IADD3 R3, PT, PT, R20, R3, R20 ;  /* 0x0000000314037210 */ /* 0x000fe20007ffe014 */
[C---:B------:R-:W-:Y:S02]  /*16e0*/  IMAD R28, R21.reuse, 0x10, R28 ;  /* 0x00000010151c7824 */ /* 0x040fe400078e021c */
[----:B------:R-:W-:Y:S01]  /*16f0*/  IMAD R29, R21, 0x10, R29 ;  /* 0x00000010151d7824 */ /* 0x000fe200078e021d */
        /* <DEDUP_REMOVED lines=10> */
.L_x_998:
[----:B------:R-:W-:Y:S05]  /*17a0*/  BSYNC.RECONVERGENT B0 ;  /* 0x0000000000007941 */ /* 0x000fea0003800200 */
.L_x_997:
[----:B------:R-:W1:Y:S01]  /*17b0*/  S2UR UR5, SR_CgaCtaId ;  /* 0x00000000000579c3 */ /* 0x000e620000008800 */
[----:B------:R-:W-:-:S07]  /*17c0*/  UMOV UR4, 0x400 ;  /* 0x0000040000047882 */ /* 0x000fce0000000000 */
[----:B------:R-:W-:Y:S01]  /*17d0*/  BAR.SYNC.DEFER_BLOCKING 0x0 ;  /* 0x0000000000007b1d */ /* 0x000fe20000010000 */
[----:B------:R-:W-:Y:S01]  /*17e0*/  SHF.R.U32.HI R3, RZ, 0x5, R0 ;  /* 0x00000005ff037819 */ /* 0x000fe20000011600 */
[C---:B0-----:R-:W-:Y:S01]  /*17f0*/  VIADD R9, R0.reuse, 0x1 ;  /* 0x0000000100097836 */ /* 0x041fe20000000000 */
[C---:B------:R-:W-:Y:S01]  /*1800*/  IADD3 R13, PT, PT, R0.reuse, 0x3, RZ ;  /* 0x00000003000d7810 */ /* 0x040fe20007ffe0ff */
[C---:B------:R-:W-:Y:S01]  /*1810*/  VIADD R8, R0.reuse, 0x2 ;  /* 0x0000000200087836 */ /* 0x040fe20000000000 */
[C---:B------:R-:W-:Y:S01]  /*1820*/  LOP3.LUT R7, R0.reuse, 0xf, RZ, 0xc0, !PT ;  /* 0x0000000f00077812 */ /* 0x040fe200078ec0ff */
[----:B------:R-:W-:Y:S01]  /*1830*/  VIADD R14, R0, 0x4 ;  /* 0x00000004000e7836 */ /* 0x000fe20000000000 */
[----:B------:R-:W-:Y:S01]  /*1840*/  LOP3.LUT R9, R9, 0xf, RZ, 0xc0, !PT ;  /* 0x0000000f09097812 */ /* 0x000fe200078ec0ff */
[----:B------:R-:W0:Y:S01]  /*1850*/  S2R R5, SR_TID.X ;  /* 0x0000000000057919 */ /* 0x000e220000002100 */
[----:B------:R-:W-:Y:S01]  /*1860*/  LOP3.LUT R8, R8, 0xf, RZ, 0xc0, !PT ;  /* 0x0000000f08087812 */ /* 0x000fe200078ec0ff */
[----:B------:R-:W-:Y:S01]  /*1870*/  VIADD R15, R0, 0x5 ;  /* 0x00000005000f7836 */ /* 0x000fe20000000000 */
[----:B------:R-:W-:Y:S01]  /*1880*/  LOP3.LUT R16, R14, 0xf, RZ, 0xc0, !PT ;  /* 0x0000000f0e107812 */ /* 0x000fe200078ec0ff */
[----:B------:R-:W-:-:S03]  /*1890*/  VIADD R17, R0, 0x6 ;  /* 0x0000000600117836 */ /* 0x000fc60000000000 */
[----:B------:R-:W-:Y:S02]  /*18a0*/  LOP3.LUT R18, R15, 0xf, RZ, 0xc0, !PT ;  /* 0x0000000f0f127812 */ /* 0x000fe400078ec0ff */
[----:B------:R-:W-:Y:S01]  /*18b0*/  LOP3.LUT R20, R17, 0xf, RZ, 0xc0, !PT ;  /* 0x0000000f11147812 */ /* 0x000fe200078ec0ff */
[----:B-1----:R-:W-:-:S06]  /*18c0*/  ULEA UR6, UR5, UR4, 0x18 ;  /* 0x0000000405067291 */ /* 0x002fcc000f8ec0ff */
[----:B------:R-:W-:Y:S01]  /*18d0*/  IMAD.U32 R4, RZ, RZ, UR6 ;  /* 0x00000006ff047e24 */ /* 0x000fe2000f8e00ff */
[----:B------:R-:W-:Y:S02]  /*18e0*/  UIADD3 UR6, UPT, UPT, UR4, 0x480, URZ ;  /* 0x0000048004067890 */ /* 0x000fe4000fffe0ff */
[----:B------:R-:W-:Y:S01]  /*18f0*/  UIADD3 UR4, UPT, UPT, UR4, 0xc80, URZ ;  /* 0x00000c8004047890 */ /* 0x000fe2000fffe0ff */
[----:B------:R-:W-:Y:S01]  /*1900*/  IMAD R3, R3, 0x44, R4 ;  /* 0x0000004403037824 */ /* 0x000fe200078e0204 */
[----:B------:R-:W-:Y:S01]  /*1910*/  LOP3.LUT R4, R2, 0x3c, RZ, 0xc0, !PT ;  /* 0x0000003c02047812 */ /* 0x000fe200078ec0ff */
[----:B------:R-:W-:Y:S02]  /*1920*/  ULEA UR6, UR5, UR6, 0x18 ;  /* 0x0000000605067291 */ /* 0x000fe4000f8ec0ff */
[----:B------:R-:W-:Y:S02]  /*1930*/  ULEA UR4, UR5, UR4, 0x18 ;  /* 0x0000000405047291 */ /* 0x000fe4000f8ec0ff */
[----:B------:R-:W-:-:S02]  /*1940*/  IMAD.IADD R4, R3, 0x1, R4 ;  /* 0x0000000103047824 */ /* 0x000fc400078e0204 */
[----:B------:R-:W-:Y:S01]  /*1950*/  IMAD.SHL.U32 R3, R0, 0x10, RZ ;  /* 0x0000001000037824 */ /* 0x000fe200078e00ff */
[C---:B0-----:R-:W-:Y:S01]  /*1960*/  IADD3 R22, PT, PT, R5.reuse, 0x6, RZ ;  /* 0x0000000605167810 */ /* 0x041fe20007ffe0ff */
[----:B------:R-:W-:Y:S02]  /*1970*/  VIADD R19, R5, 0x4 ;  /* 0x0000000405137836 */ /* 0x000fe40000000000 */
[----:B------:R-:W0:Y:S01]  /*1980*/  LDS R4, [R4] ;  /* 0x0000000004047984 */ /* 0x000e220000000800 */
[----:B------:R-:W-:Y:S02]  /*1990*/  LOP3.LUT R6, R3, 0x1f0, RZ, 0xc0, !PT ;  /* 0x000001f003067812 */ /* 0x000fe400078ec0ff */
[----:B------:R-:W-:Y:S02]  /*19a0*/  LOP3.LUT R12, R9, 0x1f0, R3, 0xf8, !PT ;  /* 0x000001f0090c7812 */ /* 0x000fe400078ef803 */
[----:B------:R-:W-:Y:S02]  /*19b0*/  LOP3.LUT R10, R6, 0xf, R0, 0xf8, !PT ;  /* 0x0000000f060a7812 */ /* 0x000fe400078ef800 */
[----:B------:R-:W-:-:S02]  /*19c0*/  LEA R12, R12, UR6, 0x2 ;  /* 0x000000060c0c7c11 */ /* 0x000fc4000f8e10ff */
[----:B------:R-:W-:Y:S02]  /*19d0*/  LEA R11, R10, UR6, 0x2 ;  /* 0x000000060a0b7c11 */ /* 0x000fe4000f8e10ff */
[----:B------:R-:W-:Y:S02]  /*19e0*/  LOP3.LUT R10, R13, 0xf, RZ, 0xc0, !PT ;  /* 0x0000000f0d0a7812 */ /* 0x000fe400078ec0ff */
[--C-:B------:R-:W-:Y:S01]  /*19f0*/  LOP3.LUT R13, R8, 0x1f0, R3.reuse, 0xf8, !PT ;  /* 0x000001f0080d7812 */ /* 0x100fe200078ef803 */
[----:B------:R-:W-:Y:S01]  /*1a00*/  LDS R12, [R12] ;  /* 0x000000000c0c7984 */ /* 0x000fe20000000800 */
[--C-:B------:R-:W-:Y:S02]  /*1a10*/  LOP3.LUT R14, R10, 0x1f0, R3.reuse, 0xf8, !PT ;  /* 0x000001f00a0e7812 */ /* 0x100fe400078ef803 */
[----:B------:R-:W-:Y:S01]  /*1a20*/  LEA R13, R13, UR6, 0x2 ;  /* 0x000000060d0d7c11 */ /* 0x000fe2000f8e10ff */
[----:B------:R-:W-:Y:S01]  /*1a30*/  LDS R11, [R11] ;  /* 0x000000000b0b7984 */ /* 0x000fe20000000800 */
[----:B------:R-:W-:-:S02]  /*1a40*/  LOP3.LUT R16, R16, 0x1f0, R3, 0xf8, !PT ;  /* 0x000001f010107812 */ /* 0x000fc400078ef803 */
[----:B------:R-:W-:Y:S02]  /*1a50*/  LEA R14, R14, UR6, 0x2 ;  /* 0x000000060e0e7c11 */ /* 0x000fe4000f8e10ff */
[----:B------:R-:W-:Y:S01]  /*1a60*/  LDS R13, [R13] ;  /* 0x000000000d0d7984 */ /* 0x000fe20000000800 */
[--C-:B------:R-:W-:Y:S02]  /*1a70*/  LOP3.LUT R18, R18, 0x1f0, R3.reuse, 0xf8, !PT ;  /* 0x000001f012127812 */ /* 0x100fe400078ef803 */
[----:B------:R-:W-:Y:S01]  /*1a80*/  LEA R15, R16, UR6, 0x2 ;  /* 0x00000006100f7c11 */ /* 0x000fe2000f8e10ff */
[----:B------:R-:W-:Y:S01]  /*1a90*/  LDS R14, [R14] ;  /* 0x000000000e0e7984 */ /* 0x000fe20000000800 */
[----:B------:R-:W-:Y:S02]  /*1aa0*/  LOP3.LUT R20, R20, 0x1f0, R3, 0xf8, !PT ;  /* 0x000001f014147812 */ /* 0x000fe400078ef803 */
[----:B------:R-:W-:Y:S02]  /*1ab0*/  LEA R17, R18, UR6, 0x2 ;  /* 0x0000000612117c11 */ /* 0x000fe4000f8e10ff */
[----:B------:R-:W-:Y:S01]  /*1ac0*/  LDS R15, [R15] ;  /* 0x000000000f0f7984 */ /* 0x000fe20000000800 */
[----:B------:R-:W-:Y:S01]  /*1ad0*/  LEA R16, R20, UR6, 0x2 ;  /* 0x0000000614107c11 */ /* 0x000fe2000f8e10ff */
[----:B------:R-:W-:Y:S01]  /*1ae0*/  VIADD R20, R5, 0x5 ;  /* 0x0000000505147836 */ /* 0x000fe20000000000 */
[----:B------:R-:W-:Y:S01]  /*1af0*/  LOP3.LUT R23, R19, 0xf, RZ, 0xc0, !PT ;  /* 0x0000000f13177812 */ /* 0x000fe200078ec0ff */
[----:B------:R-:W-:Y:S01]  /*1b00*/  LDS R17, [R17] ;  /* 0x0000000011117984 */ /* 0x000fe20000000800 */
[----:B------:R-:W-:-:S02]  /*1b10*/  LOP3.LUT R25, R22, 0xf, RZ, 0xc0, !PT ;  /* 0x0000000f16197812 */ /* 0x000fc400078ec0ff */
[----:B------:R-:W-:Y:S01]  /*1b20*/  LOP3.LUT R27, R20, 0xf, RZ, 0xc0, !PT ;  /* 0x0000000f141b7812 */ /* 0x000fe200078ec0ff */
[----:B0-----:R-:W0:Y:S04]  /*1b30*/  SHFL.IDX PT, R18, R4, R7, 0x101f ;  /* 0x00101f0704127589 */ /* 0x001e2800000e0000 */
[----:B------:R-:W1:Y:S04]  /*1b40*/  SHFL.IDX PT, R9, R4, R9, 0x101f ;  /* 0x00101f0904097589 */ /* 0x000e6800000e0000 */
[----:B------:R-:W-:Y:S04]  /*1b50*/  LDS R16, [R16] ;  /* 0x0000000010107984 */ /* 0x000fe80000000800 */
[----:B------:R-:W2:Y:S04]  /*1b60*/  SHFL.IDX PT, R8, R4, R8, 0x101f ;  /* 0x00101f0804087589 */ /* 0x000ea800000e0000 */
[----:B------:R3:W4:Y:S04]  /*1b70*/  SHFL.IDX PT, R19, R4, R10, 0x101f ;  /* 0x00101f0a04137589 */ /* 0x00072800000e0000 */
[----:B------:R-:W5:Y:S04]  /*1b80*/  SHFL.IDX PT, R20, R4, R23, 0x101f ;  /* 0x00101f1704147589 */ /* 0x000f6800000e0000 */
[----:B------:R-:W5:Y:S01]  /*1b90*/  SHFL.IDX PT, R22, R4, R27, 0x101f ;  /* 0x00101f1b04167589 */ /* 0x000f6200000e0000 */
[----:B0-----:R-:W-:Y:S01]  /*1ba0*/  IMAD R11, R11, R18, RZ ;  /* 0x000000120b0b7224 */ /* 0x001fe200078e02ff */
[----:B---3--:R-:W-:Y:S01]  /*1bb0*/  LOP3.LUT R10, R6, 0x8, R7, 0xf6, !PT ;  /* 0x00000008060a7812 */ /* 0x008fe200078ef607 */
[----:B------:R-:W-:Y:S01]  /*1bc0*/  VIADD R7, R0, 0x7 ;  /* 0x0000000700077836 */ /* 0x000fe20000000000 */
[----:B------:R-:W0:Y:S01]  /*1bd0*/  SHFL.IDX PT, R18, R4, R25, 0x101f ;  /* 0x00101f1904127589 */ /* 0x000e2200000e0000 */
[----:B-1----:R-:W-:Y:S01]  /*1be0*/  IMAD R9, R12, R9, R11 ;  /* 0x000000090c097224 */ /* 0x002fe200078e020b */
[----:B------:R-:W-:Y:S01]  /*1bf0*/  LEA R10, R10, UR6, 0x2 ;  /* 0x000000060a0a7c11 */ /* 0x000fe2000f8e10ff */
[----:B------:R-:W-:-:S02]  /*1c00*/  VIADD R12, R0, 0xe ;  /* 0x0000000e000c7836 */ /* 0x000fc40000000000 */
[----:B--2---:R-:W-:-:S03]  /*1c10*/  IMAD R8, R13, R8, R9 ;  /* 0x000000080d087224 */ /* 0x004fc600078e0209 */
[----:B------:R-:W-:Y:S01]  /*1c20*/  LDS R10, [R10] ;  /* 0x000000000a0a7984 */ /* 0x000fe20000000800 */
[----:B------:R-:W-:Y:S02]  /*1c30*/  VIADD R9, R0, 0xc ;  /* 0x0000000c00097836 */ /* 0x000fe40000000000 */
[----:B----4-:R-:W-:Y:S02]  /*1c40*/  IMAD R8, R14, R19, R8 ;  /* 0x000000130e087224 */ /* 0x010fe400078e0208 */
[C---:B------:R-:W-:Y:S01]  /*1c50*/  VIADD R19, R0.reuse, 0xa ;  /* 0x0000000a00137836 */ /* 0x040fe20000000000 */
[----:B------:R-:W-:Y:S01]  /*1c60*/  LOP3.LUT R9, R9, 0xf, RZ, 0xc0, !PT ;  /* 0x0000000f09097812 */ /* 0x000fe200078ec0ff */
[----:B-----5:R-:W-:Y:S02]  /*1c70*/  IMAD R8, R15, R20, R8 ;  /* 0x000000140f087224 */ /* 0x020fe400078e0208 */
[C---:B------:R-:W-:Y:S01]  /*1c80*/  VIADD R20, R0.reuse, 0x9 ;  /* 0x0000000900147836 */ /* 0x040fe20000000000 */
[----:B------:R-:W-:Y:S01]  /*1c90*/  LOP3.LUT R19, R19, 0xf, RZ, 0xc0, !PT ;  /* 0x0000000f13137812 */ /* 0x000fe200078ec0ff */
[----:B------:R-:W-:Y:S01]  /*1ca0*/  IMAD R17, R17, R22, R8 ;  /* 0x0000001611117224 */ /* 0x000fe200078e0208 */
[C---:B------:R-:W-:Y:S01]  /*1cb0*/  IADD3 R8, PT, PT, R0.reuse, 0xd, RZ ;  /* 0x0000000d00087810 */ /* 0x040fe20007ffe0ff */
[----:B------:R-:W-:Y:S01]  /*1cc0*/  VIADD R13, R0, 0xffffffff ;  /* 0xffffffff000d7836 */ /* 0x000fe20000000000 */
[----:B------:R-:W-:Y:S01]  /*1cd0*/  LOP3.LUT R20, R20, 0xf, RZ, 0xc0, !PT ;  /* 0x0000000f14147812 */ /* 0x000fe200078ec0ff */
[----:B0-----:R-:W-:Y:S01]  /*1ce0*/  IMAD R6, R16, R18, R17 ;  /* 0x0000001210067224 */ /* 0x001fe200078e0211 */
[--C-:B------:R-:W-:Y:S01]  /*1cf0*/  LOP3.LUT R14, R19, 0x1f0, R3.reuse, 0xf8, !PT ;  /* 0x000001f0130e7812 */ /* 0x100fe200078ef803 */
[----:B------:R-:W-:Y:S01]  /*1d00*/  VIADD R18, R0, 0xb ;  /* 0x0000000b00127836 */ /* 0x000fe20000000000 */
[----:B------:R-:W-:Y:S01]  /*1d10*/  LOP3.LUT R0, R7, 0xf, RZ, 0xc0, !PT ;  /* 0x0000000f07007812 */ /* 0x000fe200078ec0ff */
[----:B------:R-:W-:Y:S01]  /*1d20*/  VIADD R15, R5, 0x7 ;  /* 0x00000007050f7836 */ /* 0x000fe20000000000 */
[----:B------:R-:W-:Y:S01]  /*1d30*/  LOP3.LUT R7, R13, 0xf, RZ, 0xc0, !PT ;  /* 0x0000000f0d077812 */ /* 0x000fe200078ec0ff */
[----:B------:R-:W-:Y:S01]  /*1d40*/  SHFL.IDX PT, R19, R4, R19, 0x101f ;  /* 0x00101f1304137589 */ /* 0x000fe200000e0000 */
[----:B------:R-:W-:-:S02]  /*1d50*/  LOP3.LUT R0, R0, 0x1f0, R3, 0xf8, !PT ;  /* 0x000001f000007812 */ /* 0x000fc400078ef803 */
[----:B------:R-:W-:Y:S02]  /*1d60*/  LOP3.LUT R18, R18, 0xf, RZ, 0xc0, !PT ;  /* 0x0000000f12127812 */ /* 0x000fe400078ec0ff */
[----:B------:R-:W-:Y:S02]  /*1d70*/  LEA R11, R0, UR6, 0x2 ;  /* 0x00000006000b7c11 */ /* 0x000fe4000f8e10ff */
[----:B------:R-:W-:Y:S02]  /*1d80*/  LOP3.LUT R0, R12, 0xf, RZ, 0xc0, !PT ;  /* 0x0000000f0c007812 */ /* 0x000fe400078ec0ff */
[--C-:B------:R-:W-:Y:S02]  /*1d90*/  LOP3.LUT R12, R20, 0x1f0, R3.reuse, 0xf8, !PT ;  /* 0x000001f0140c7812 */ /* 0x100fe400078ef803 */
[----:B------:R-:W-:Y:S01]  /*1da0*/  LDS R11, [R11] ;  /* 0x000000000b0b7984 */ /* 0x000fe20000000800 */
[----:B------:R-:W-:Y:S02]  /*1db0*/  LOP3.LUT R17, R5, 0xf, RZ, 0xc0, !PT ;  /* 0x0000000f05117812 */ /* 0x000fe400078ec0ff */
[----:B------:R-:W-:Y:S01]  /*1dc0*/  LEA R13, R12, UR6, 0x2 ;  /* 0x000000060c0d7c11 */ /* 0x000fe2000f8e10ff */
[----:B------:R-:W-:Y:S01]  /*1dd0*/  SHFL.IDX PT, R20, R4, R20, 0x101f ;  /* 0x00101f1404147589 */ /* 0x000fe200000e0000 */
[----:B------:R-:W-:-:S02]  /*1de0*/  LOP3.LUT R5, R18, 0x1f0, R3, 0xf8, !PT ;  /* 0x000001f012057812 */ /* 0x000fc400078ef803 */
[----:B------:R-:W-:Y:S01]  /*1df0*/  LEA R12, R14, UR6, 0x2 ;  /* 0x000000060e0c7c11 */ /* 0x000fe2000f8e10ff */
[----:B------:R-:W-:Y:S01]  /*1e00*/  SHFL.IDX PT, R18, R4, R18, 0x101f ;  /* 0x00101f1204127589 */ /* 0x000fe200000e0000 */
[----:B------:R-:W-:Y:S02]  /*1e10*/  LOP3.LUT R8, R8, 0xf, RZ, 0xc0, !PT ;  /* 0x0000000f08087812 */ /* 0x000fe400078ec0ff */
[----:B------:R-:W-:Y:S01]  /*1e20*/  LOP3.LUT R14, R9, 0x1f0, R3, 0xf8, !PT ;  /* 0x000001f0090e7812 */ /* 0x000fe200078ef803 */
[----:B------:R-:W-:Y:S01]  /*1e30*/  LDS R13, [R13] ;  /* 0x000000000d0d7984 */ /* 0x000fe20000000800 */
[----:B------:R-:W-:Y:S02]  /*1e40*/  LEA R5, R5, UR6, 0x2 ;  /* 0x0000000605057c11 */ /* 0x000fe4000f8e10ff */
[----:B------:R-:W-:Y:S01]  /*1e50*/  LOP3.LUT R25, R15, 0xf, RZ, 0xc0, !PT ;  /* 0x0000000f0f197812 */ /* 0x000fe200078ec0ff */
[----:B------:R-:W-:Y:S01]  /*1e60*/  LDS R12, [R12] ;  /* 0x000000000c0c7984 */ /* 0x000fe20000000800 */
[----:B------:R-:W-:-:S02]  /*1e70*/  LOP3.LUT R17, R17, 0x8, RZ, 0x3c, !PT ;  /* 0x0000000811117812 */ /* 0x000fc400078e3cff */
[--C-:B------:R-:W-:Y:S01]  /*1e80*/  LOP3.LUT R15, R8, 0x1f0, R3.reuse, 0xf8, !PT ;  /* 0x000001f0080f7812 */ /* 0x100fe200078ef803 */
[----:B------:R-:W-:Y:S01]  /*1e90*/  LDS R5, [R5] ;  /* 0x0000000005057984 */ /* 0x000fe20000000800 */
[----:B------:R-:W-:Y:S02]  /*1ea0*/  LEA R16, R14, UR6, 0x2 ;  /* 0x000000060e107c11 */ /* 0x000fe4000f8e10ff */
[--C-:B------:R-:W-:Y:S01]  /*1eb0*/  LOP3.LUT R22, R0, 0x1f0, R3.reuse, 0xf8, !PT ;  /* 0x000001f000167812 */ /* 0x100fe200078ef803 */
[----:B------:R-:W0:Y:S01]  /*1ec0*/  SHFL.IDX PT, R14, R4, R25, 0x101f ;  /* 0x00101f19040e7589 */ /* 0x000e2200000e0000 */
[----:B------:R-:W-:Y:S02]  /*1ed0*/  LEA R15, R15, UR6, 0x2 ;  /* 0x000000060f0f7c11 */ /* 0x000fe4000f8e10ff */
[----:B------:R-:W-:Y:S01]  /*1ee0*/  LOP3.LUT R23, R7, 0x1f0, R3, 0xf8, !PT ;  /* 0x000001f007177812 */ /* 0x000fe200078ef803 */
[----:B------:R-:W1:Y:S01]  /*1ef0*/  SHFL.IDX PT, R17, R4, R17, 0x101f ;  /* 0x00101f1104117589 */ /* 0x000e6200000e0000 */
[----:B------:R-:W-:-:S02]  /*1f00*/  LEA R22, R22, UR6, 0x2 ;  /* 0x0000000616167c11 */ /* 0x000fc4000f8e10ff */
[----:B------:R-:W-:Y:S01]  /*1f10*/  LEA R23, R23, UR6, 0x2 ;  /* 0x0000000617177c11 */ /* 0x000fe2000f8e10ff */
[----:B------:R-:W-:Y:S04]  /*1f20*/  LDS R16, [R16] ;  /* 0x0000000010107984 */ /* 0x000fe80000000800 */
[----:B------:R-:W-:Y:S04]  /*1f30*/  LDS R15, [R15] ;  /* 0x000000000f0f7984 */ /* 0x000fe80000000800 */
[----:B------:R-:W-:Y:S04]  /*1f40*/  LDS R22, [R22] ;  /* 0x0000000016167984 */ /* 0x000fe80000000800 */
[----:B------:R-:W-:Y:S04]  /*1f50*/  LDS R23, [R23] ;  /* 0x0000000017177984 */ /* 0x000fe80000000800 */
[----:B------:R-:W2:Y:S01]  /*1f60*/  SHFL.IDX PT, R9, R4, R9, 0x101f ;  /* 0x00101f0904097589 */ /* 0x000ea200000e0000 */
[----:B0-----:R-:W-:-:S03]  /*1f70*/  IMAD R6, R11, R14, R6 ;  /* 0x0000000e0b067224 */ /* 0x001fc600078e0206 */
[----:B------:R-:W-:Y:S01]  /*1f80*/  LDS R25, [R2+UR4] ;  /* 0x0000000402197984 */ /* 0x000fe20008000800 */
[----:B-1----:R-:W-:-:S03]  /*1f90*/  IMAD R6, R10, R17, R6 ;  /* 0x000000110a067224 */ /* 0x002fc600078e0206 */
[----:B------:R-:W0:Y:S01]  /*1fa0*/  SHFL.IDX PT, R8, R4, R8, 0x101f ;  /* 0x00101f0804087589 */ /* 0x000e2200000e0000 */
[----:B------:R-:W-:-:S03]  /*1fb0*/  IMAD R6, R13, R20, R6 ;  /* 0x000000140d067224 */ /* 0x000fc600078e0206 */
[----:B------:R-:W1:Y:S01]  /*1fc0*/  SHFL.IDX PT, R0, R4, R0, 0x101f ;  /* 0x00101f0004007589 */ /* 0x000e6200000e0000 */
[----:B------:R-:W-:-:S03]  /*1fd0*/  IMAD R6, R12, R19, R6 ;  /* 0x000000130c067224 */ /* 0x000fc600078e0206 */
[----:B------:R-:W3:Y:S01]  /*1fe0*/  SHFL.IDX PT, R7, R4, R7, 0x101f ;  /* 0x00101f0704077589 */ /* 0x000ee200000e0000 */
[----:B------:R-:W-:-:S04]  /*1ff0*/  IMAD R5, R5, R18, R6 ;  /* 0x0000001205057224 */ /* 0x000fc800078e0206 */
[----:B--2---:R-:W-:-:S04]  /*2000*/  IMAD R5, R16, R9, R5 ;  /* 0x0000000910057224 */ /* 0x004fc800078e0205 */
[----:B0-----:R-:W-:-:S04]  /*2010*/  IMAD R5, R15, R8, R5 ;  /* 0x000000080f057224 */ /* 0x001fc800078e0205 */
[----:B-1----:R-:W-:-:S04]  /*2020*/  IMAD R22, R22, R0, R5 ;  /* 0x0000000016167224 */ /* 0x002fc800078e0205 */
[----:B---3--:R-:W-:-:S04]  /*2030*/  IMAD R22, R23, R7, R22 ;  /* 0x0000000717167224 */ /* 0x008fc800078e0216 */
[----:B------:R-:W-:-:S05]  /*2040*/  IMAD.IADD R25, R22, 0x1, R25 ;  /* 0x0000000116197824 */ /* 0x000fca00078e0219 */
[----:B------:R0:W-:Y:S01]  /*2050*/  STS [R2+UR4], R25 ;  /* 0x0000001902007988 */ /* 0x0001e20008000804 */
[----:B------:R-:W-:Y:S06]  /*2060*/  BAR.SYNC.DEFER_BLOCKING 0x0 ;  /* 0x0000000000007b1d */ /* 0x000fec0000010000 */
[----:B------:R-:W-:Y:S05]  /*2070*/  @P0 EXIT ;  /* 0x000000000000094d */ /* 0x000fea0003800000 */
[----:B------:R-:W-:Y:S01]  /*2080*/  IMAD.SHL.U32 R0, R21, 0x4, RZ ;  /* 0x0000000415007824 */ /* 0x000fe200078e00ff */
[----:B------:R-:W-:Y:S03]  /*2090*/  BSSY.RECONVERGENT B0, `(.L_x_1003) ;  /* 0x000002c000007945 */ /* 0x000fe60003800200 */
[----:B------:R-:W1:Y:S01]  /*20a0*/  I2F.U32.RP R9, R0 ;  /* 0x0000000000097306 */ /* 0x000e620000209000 */
[C---:B------:R-:W-:Y:S01]  /*20b0*/  IMAD.IADD R6, R0.reuse, 0x1, R2 ;  /* 0x0000000100067824 */ /* 0x040fe200078e0202 */
[----:B------:R-:W-:Y:S01]  /*20c0*/  ISETP.NE.U32.AND P2, PT, R0, RZ, PT ;  /* 0x000000ff0000720c */ /* 0x000fe20003f45070 */
[----:B------:R-:W-:-:S03]  /*20d0*/  IMAD.MOV R11, RZ, RZ, -R0 ;  /* 0x000000ffff0b7224 */ /* 0x000fc600078e0a00 */
[C---:B------:R-:W-:Y:S02]  /*20e0*/  ISETP.GE.U32.AND P0, PT, R6.reuse, 0x200, PT ;  /* 0x000002000600780c */ /* 0x040fe40003f06070 */
[----:B------:R-:W-:Y:S02]  /*20f0*/  VIMNMX.U32 R7, PT, PT, R6, 0x200, !PT ;  /* 0x0000020006077848 */ /* 0x000fe40007fe0000 */
[----:B------:R-:W-:-:S04]  /*2100*/  SEL R8, RZ, 0x1, P0 ;  /* 0x00000001ff087807 */ /* 0x000fc80000000000 */
[----:B------:R-:W-:Y:S01]  /*2110*/  IADD3 R7, PT, PT, R7, -R6, -R8 ;  /* 0x8000000607077210 */ /* 0x000fe20007ffe808 */
[----:B-1----:R-:W1:Y:S02]  /*2120*/  MUFU.RCP R9, R9 ;  /* 0x0000000900097308 */ /* 0x002e640000001000 */
[----:B-1----:R-:W-:-:S06]  /*2130*/  IADD3 R4, PT, PT, R9, 0xffffffe, RZ ;  /* 0x0ffffffe09047810 */ /* 0x002fcc0007ffe0ff */
[----:B------:R1:W2:Y:S02]  /*2140*/  F2I.FTZ.U32.TRUNC.NTZ R5, R4 ;  /* 0x0000000400057305 */ /* 0x0002a4000021f000 */
[----:B-1----:R-:W-:Y:S02]  /*2150*/  IMAD.MOV.U32 R4, RZ, RZ, RZ ;  /* 0x000000ffff047224 */ /* 0x002fe400078e00ff */
[----:B--2---:R-:W-:-:S04]  /*2160*/  IMAD R11, R11, R5, RZ ;  /* 0x000000050b0b7224 */ /* 0x004fc800078e02ff */
        /* <DEDUP_REMOVED lines=16> */
[----:B------:R-:W-:Y:S02]  /*2270*/  VIADD R4, R4, 0x1 ;  /* 0x0000000104047836 */ /* 0x000fe40000000000 */
[----:B------:R-:W-:Y:S02]  /*2280*/  IMAD R5, R24, 0x200, R2 ;  /* 0x0000020018057824 */ /* 0x000fe400078e0202 */
[----:B------:R-:W-:Y:S01]  /*2290*/  VIADD R10, R3, UR4 ;  /* 0x00000004030a7c36 */ /* 0x000fe20008000000 */
[----:B------:R-:W-:-:S04]  /*22a0*/  LOP3.LUT R4, R4, 0x3, RZ, 0xc0, !PT ;  /* 0x0000000304047812 */ /* 0x000fc800078ec0ff */
[----:B------:R-:W-:Y:S01]  /*22b0*/  IADD3 R3, PT, PT, -R4, RZ, RZ ;  /* 0x000000ff04037210 */ /* 0x000fe20007ffe1ff */
[----:B-1----:R-:W-:-:S07]  /*22c0*/  IMAD.WIDE.U32 R8, R5, 0x4, R8 ;  /* 0x0000000405087825 */ /* 0x002fce00078e0008 */
.L_x_1005:
[----:B------:R1:W2:Y:S01]  /*22d0*/  LDS.128 R4, [R10] ;  /* 0x000000000a047984 */ /* 0x0002a20000000c00 */
[----:B------:R-:W-:Y:S02]  /*22e0*/  VIADD R3, R3, 0x1 ;  /* 0x0000000103037836 */ /* 0x000fe40000000000 */
[----:B0-----:R-:W-:-:S03]  /*22f0*/  IMAD.IADD R2, R0, 0x1, R2 ;  /* 0x0000000100027824 */ /* 0x001fc600078e0202 */
[----:B------:R-:W-:Y:S01]  /*2300*/  ISETP.NE.AND P0, PT, R3, RZ, PT ;  /* 0x000000ff0300720c */ /* 0x000fe20003f05270 */
[C---:B-1----:R-:W-:Y:S01]  /*2310*/  IMAD R10, R21.reuse, 0x10, R10 ;  /* 0x00000010150a7824 */ /* 0x042fe200078e020a */
[----:B--2---:R0:W-:Y:S02]  /*2320*/  STG.E.128 desc[UR8][R8.64], R4 ;  /* 0x0000000408007986 */ /* 0x0041e4000c101d08 */
[----:B0-----:R-:W-:-:S09]  /*2330*/  IMAD.WIDE.U32 R8, R21, 0x10, R8 ;  /* 0x0000001015087825 */ /* 0x001fd200078e0008 */
[----:B------:R-:W-:Y:S05]  /*2340*/  @P0 BRA `(.L_x_1005) ;  /* 0xfffffffc00e00947 */ /* 0x000fea000383ffff */
.L_x_1004:
[----:B------:R-:W-:Y:S05]  /*2350*/  BSYNC.RECONVERGENT B0 ;  /* 0x0000000000007941 */ /* 0x000fea0003800200 */
.L_x_1003:
[----:B------:R-:W-:Y:S05]  /*2360*/  @!P1 EXIT ;  /* 0x000000000000994d */ /* 0x000fea0003800000 */
[----:B------:R-:W1:Y:S01]  /*2370*/  LDC.64 R18, c[0x0][0x3a0] ;  /* 0x0000e800ff127b82 */ /* 0x000e620000000a00 */
[----:B------:R-:W-:Y:S01]  /*2380*/  IMAD R22, R24, 0x200, R2 ;  /* 0x0000020018167824 */ /* 0x000fe200078e0202 */
[----:B------:R-:W-:-:S03]  /*2390*/  LEA R20, R2, UR4, 0x2 ;  /* 0x0000000402147c11 */ /* 0x000fc6000f8e10ff */
[C-C-:B------:R-:W-:Y:S01]  /*23a0*/  IMAD R16, R21.reuse, 0xc, R22.reuse ;  /* 0x0000000c15107824 */ /* 0x140fe200078e0216 */
[----:B------:R-:W-:Y:S01]  /*23b0*/  LEA R3, R21, R22, 0x3 ;  /* 0x0000001615037211 */ /* 0x000fe200078e18ff */
[----:B------:R-:W-:-:S07]  /*23c0*/  IMAD.IADD R17, R0, 0x1, R22 ;  /* 0x0000000100117824 */ /* 0x000fce00078e0216 */
.L_x_1006:
[----:B0-2---:R0:W2:Y:S01]  /*23d0*/  LDS.128 R24, [R20] ;  /* 0x0000000014187984 */ /* 0x0050a20000000c00 */
[----:B------:R-:W-:Y:S01]  /*23e0*/  IMAD R6, R21, 0x10, R20 ;  /* 0x0000001015067824 */ /* 0x000fe200078e0214 */
[----:B------:R-:W-:Y:S01]  /*23f0*/  IADD3 R23, PT, PT, R0, R2, R0 ;  /* 0x0000000200177210 */ /* 0x000fe20007ffe000 */
[----:B-1----:R-:W-:-:S03]  /*2400*/  IMAD.WIDE.U32 R8, R22, 0x4, R18 ;  /* 0x0000000416087825 */ /* 0x002fc600078e0012 */
[----:B------:R-:W-:Y:S01]  /*2410*/  IADD3 R2, PT, PT, R0, R23, R0 ;  /* 0x0000001700027210 */ /* 0x000fe20007ffe000 */
[----:B------:R-:W1:Y:S01]  /*2420*/  LDS.128 R4, [R6] ;  /* 0x0000000006047984 */ /* 0x000e620000000c00 */
[C-C-:B------:R-:W-:Y:S02]  /*2430*/  IMAD R10, R21.reuse, 0x20, R20.reuse ;  /* 0x00000020150a7824 */ /* 0x140fe400078e0214 */
[----:B------:R-:W-:Y:S01]  /*2440*/  IMAD R12, R21, 0x30, R20 ;  /* 0x00000030150c7824 */ /* 0x000fe200078e0214 */
[----:B------:R-:W-:Y:S01]  /*2450*/  ISETP.GE.U32.AND P0, PT, R2, 0x200, PT ;  /* 0x000002000200780c */ /* 0x000fe20003f06070 */
[----:B------:R-:W-:-:S04]  /*2460*/  IMAD.WIDE.U32 R28, R17, 0x4, R18 ;  /* 0x00000004111c7825 */ /* 0x000fc800078e0012 */
[----:B------:R-:W-:Y:S01]  /*2470*/  LDS.128 R12, [R12] ;  /* 0x000000000c0c7984 */ /* 0x000fe20000000c00 */
[C---:B------:R-:W-:Y:S02]  /*2480*/  IMAD R17, R21.reuse, 0x10, R17 ;  /* 0x0000001015117824 */ /* 0x040fe400078e0211 */
[C---:B------:R-:W-:Y:S02]  /*2490*/  IMAD R22, R21.reuse, 0x10, R22 ;  /* 0x0000001015167824 */ /* 0x040fe400078e0216 */
[----:B0-----:R-:W-:Y:S01]  /*24a0*/  IMAD R20, R21, 0x40, R20 ;  /* 0x0000004015147824 */ /* 0x001fe200078e0214 */
[----:B--2---:R-:W-:Y:S04]  /*24b0*/  STG.E.128 desc[UR8][R8.64], R24 ;  /* 0x0000001808007986 */ /* 0x004fe8000c101d08 */
[----:B------:R-:W0:Y:S04]  /*24c0*/  LDS.128 R8, [R10] ;  /* 0x000000000a087984 */ /* 0x000e280000000c00 */
[----:B-1----:R1:W-:Y:S02]  /*24d0*/  STG.E.128 desc[UR8][R28.64], R4 ;  /* 0x000000041c007986 */ /* 0x0023e4000c101d08 */
        /* <DEDUP_REMOVED lines=8> */
.L_x_1007:
        /* <DEDUP_REMOVED lines=10> */
.L_x_2428:


//--------------------- .text._Z9cuda_gemmIiLj512ELj1ELj1ELj512ELj16ELj16ELj128ELj0ELj1EEvjjjPKT_S2_PS0_jjj --------------------------
	.section	.text._Z9cuda_gemmIiLj512ELj1ELj1ELj512ELj16ELj16ELj128ELj0ELj1EEvjjjPKT_S2_PS0_jjj,"ax",@progbits
	.align	128
        .global         _Z9cuda_gemmIiLj512ELj1ELj1ELj512ELj16ELj16ELj128ELj0ELj1EEvjjjPKT_S2_PS0_jjj
        .type           _Z9cuda_gemmIiLj512ELj1ELj1ELj512ELj16ELj16ELj128ELj0ELj1EEvjjjPKT_S2_PS0_jjj,@function
        .size           _Z9cuda_gemmIiLj512ELj1ELj1ELj512ELj16ELj16ELj128ELj0ELj1EEvjjjPKT_S2_PS0_jjj,(.L_x_2429 - _Z9cuda_gemmIiLj512ELj1ELj1ELj512ELj16ELj16ELj128ELj0ELj1EEvjjjPKT_S2_PS0_jjj)
        .other          _Z9cuda_gemmIiLj512ELj1ELj1ELj512ELj16ELj16ELj128ELj0ELj1EEvjjjPKT_S2_PS0_jjj,@"STO_CUDA_ENTRY STV_DEFAULT"
_Z9cuda_gemmIiLj512ELj1ELj1ELj512ELj16ELj16ELj128ELj0ELj1EEvjjjPKT_S2_PS0_jjj:
.text._Z9cuda_gemmIiLj512ELj1ELj1ELj512ELj16ELj16ELj128ELj0ELj1EEvjjjPKT_S2_PS0_jjj:
        /* <DEDUP_REMOVED lines=10> */
[----:B------:R-:W-:Y:S02]  /*00a0*/  IMAD.MOV.U32 R15, RZ, RZ, R3 ;  /* 0x000000ffff0f7224 */ /* 0x000fe400078e0003 */
        /* <DEDUP_REMOVED lines=38> */
.L_x_1013:
[----:B0-----:R0:W2:Y:S01]  /*0310*/  LDG.E.128.CONSTANT R4, desc[UR12][R8.64] ;  /* 0x0000000c08047981 */ /* 0x0010a2000c1e9d00 */
[C---:B------:R-:W-:Y:S01]  /*0320*/  VIADD R20, R13.reuse, 0x1 ;  /* 0x000000010d147836 */ /* 0x040fe20000000000 */
[C---:B------:R-:W-:Y:S01]  /*0330*/  LOP3.LUT R17, R13.reuse, 0xd, RZ, 0xc0, !PT ;  /* 0x0000000d0d117812 */ /* 0x040fe200078ec0ff */
[C---:B------:R-:W-:Y:S01]  /*0340*/  VIADD R15, R13.reuse, 0xffffffff ;  /* 0xffffffff0d0f7836 */ /* 0x040fe20000000000 */
[----:B------:R-:W-:Y:S01]  /*0350*/  SHF.R.U32.HI R18, RZ, 0x2, R13 ;  /* 0x00000002ff127819 */ /* 0x000fe2000001160d */
[----:B------:R-:W-:Y:S01]  /*0360*/  VIADD R21, R13, 0x2 ;  /* 0x000000020d157836 */ /* 0x000fe20000000000 */
[----:B------:R-:W-:Y:S01]  /*0370*/  LOP3.LUT R23, R20, 0xe, RZ, 0xc0, !PT ;  /* 0x0000000e14177812 */ /* 0x000fe200078ec0ff */
[----:B------:R-:W-:Y:S01]  /*0380*/  IMAD R17, R17, 0x44, R12 ;  /* 0x0000004411117824 */ /* 0x000fe200078e020c */
[----:B------:R-:W-:Y:S01]  /*0390*/  SHF.R.U32.HI R22, RZ, 0x2, R20 ;  /* 0x00000002ff167819 */ /* 0x000fe20000011614 */
[----:B------:R-:W-:Y:S01]  /*03a0*/  VIADD R14, R14, 0x1 ;  /* 0x000000010e0e7836 */ /* 0x000fe20000000000 */
        /* <DEDUP_REMOVED lines=13> */
[----:B------:R-:W-:Y:S02]  /*0480*/  LOP3.LUT R24, R21, 0x3ffffffc, RZ, 0xc0, !PT ;  /* 0x3ffffffc15187812 */ /* 0x000fe400078ec0ff */
        /* <DEDUP_REMOVED lines=10> */
.L_x_1012:
[----:B------:R-:W-:-:S07]  /*0530*/  IMAD.IADD R15, R10, 0x1, R15 ;  /* 0x000000010a0f7824 */ /* 0x000fce00078e020f */
.L_x_1011:
[----:B------:R-:W-:Y:S05]  /*0540*/  BSYNC.RECONVERGENT B1 ;  /* 0x0000000000017941 */ /* 0x000fea0003800200 */
.L_x_1010:
[----:B------:R-:W-:-:S13]  /*0550*/  ISETP.GE.U32.AND P0, PT, R11, 0x3, PT ;  /* 0x000000030b00780c */ /* 0x000fda0003f06070 */
[----:B------:R-:W-:Y:S05]  /*0560*/  @!P0 BRA `(.L_x_1009) ;  /* 0x0000000800148947 */ /* 0x000fea0003800000 */
[----:B0-----:R-:W0:Y:S01]  /*0570*/  S2R R5, SR_CgaCtaId ;  /* 0x0000000000057919 */ /* 0x001e220000008800 */
[----:B------:R-:W1:Y:S01]  /*0580*/  LDC.64 R26, c[0x0][0x398] ;  /* 0x0000e600ff1a7b82 */ /* 0x000e620000000a00 */
[----:B------:R-:W-:Y:S01]  /*0590*/  MOV R18, 0x400 ;  /* 0x0000040000127802 */ /* 0x000fe20000000f00 */
[C---:B------:R-:W-:Y:S01]  /*05a0*/  VIADD R6, R15.reuse, 0x3 ;  /* 0x000000030f067836 */ /* 0x040fe20000000000 */
[C---:B------:R-:W-:Y:S01]  /*05b0*/  IADD3 R4, PT, PT, R15.reuse, 0x2, RZ ;  /* 0x000000020f047810 */ /* 0x040fe20007ffe0ff */
[C---:B------:R-:W-:Y:S01]  /*05c0*/  VIADD R19, R15.reuse, 0x1 ;  /* 0x000000010f137836 */ /* 0x040fe20000000000 */
[----:B------:R-:W-:Y:S01]  /*05d0*/  LOP3.LUT R9, R15, 0xf, RZ, 0xc0, !PT ;  /* 0x0000000f0f097812 */ /* 0x000fe200078ec0ff */
[--C-:B------:R-:W-:Y:S01]  /*05e0*/  IMAD.IADD R17, R10, 0x1, R15.reuse ;  /* 0x000000010a117824 */ /* 0x100fe200078e020f */
[----:B------:R-:W-:Y:S01]  /*05f0*/  LOP3.LUT R7, R6, 0xf, RZ, 0xc0, !PT ;  /* 0x0000000f06077812 */ /* 0x000fe200078ec0ff */
[C-C-:B------:R-:W-:Y:S01]  /*0600*/  IMAD R21, R16.reuse, 0x8, R15.reuse ;  /* 0x0000000810157824 */ /* 0x140fe200078e020f */
        /* <DEDUP_REMOVED lines=8> */
.L_x_1014:
[----:B------:R-:W-:-:S04]  /*0690*/  VIADD R9, R19, 0xffffffff ;  /* 0xffffffff13097836 */ /* 0x000fc80000000000 */
[----:B-1----:R-:W-:-:S06]  /*06a0*/  IMAD.WIDE.U32 R12, R9, 0x4, R26 ;  /* 0x00000004090c7825 */ /* 0x002fcc00078e001a */
[----:B------:R-:W2:Y:S01]  /*06b0*/  LDG.E.128.CONSTANT R12, desc[UR12][R12.64] ;  /* 0x0000000c0c0c7981 */ /* 0x000ea2000c1e9d00 */
[----:B------:R-:W-:-:S06]  /*06c0*/  IMAD.WIDE.U32 R4, R17, 0x4, R26 ;  /* 0x0000000411047825 */ /* 0x000fcc00078e001a */
[----:B------:R-:W3:Y:S01]  /*06d0*/  LDG.E.128.CONSTANT R4, desc[UR12][R4.64] ;  /* 0x0000000c04047981 */ /* 0x000ee2000c1e9d00 */
[C---:B------:R-:W-:Y:S01]  /*06e0*/  VIADD R11, R19.reuse, 0x1 ;  /* 0x00000001130b7836 */ /* 0x040fe20000000000 */
[----:B------:R-:W-:Y:S02]  /*06f0*/  SHF.R.U32.HI R8, RZ, 0x2, R19 ;  /* 0x00000002ff087819 */ /* 0x000fe40000011613 */
[----:B------:R-:W-:Y:S02]  /*0700*/  SHF.R.U32.HI R9, RZ, 0x2, R9 ;  /* 0x00000002ff097819 */ /* 0x000fe40000011609 */
[----:B------:R-:W-:Y:S02]  /*0710*/  SHF.R.U32.HI R11, RZ, 0x2, R11 ;  /* 0x00000002ff0b7819 */ /* 0x000fe4000001160b */
[----:B------:R-:W-:Y:S02]  /*0720*/  LOP3.LUT R10, R8, 0x3ffffffc, RZ, 0xc0, !PT ;  /* 0x3ffffffc080a7812 */ /* 0x000fe400078ec0ff */
[----:B------:R-:W-:-:S02]  /*0730*/  IADD3 R8, PT, PT, R19, 0x2, RZ ;  /* 0x0000000213087810 */ /* 0x000fc40007ffe0ff */
[----:B------:R-:W-:Y:S01]  /*0740*/  LOP3.LUT R9, R9, 0x3ffffffc, RZ, 0xc0, !PT ;  /* 0x3ffffffc09097812 */ /* 0x000fe200078ec0ff */
[----:B------:R-:W-:Y:S01]  /*0750*/  IMAD.IADD R28, R25, 0x1, R10 ;  /* 0x00000001191c7824 */ /* 0x000fe200078e020a */
[----:B------:R-:W-:Y:S02]  /*0760*/  LOP3.LUT R11, R11, 0x3ffffffc, RZ, 0xc0, !PT ;  /* 0x3ffffffc0b0b7812 */ /* 0x000fe400078ec0ff */
[----:B------:R-:W-:Y:S01]  /*0770*/  SHF.R.U32.HI R8, RZ, 0x2, R8 ;  /* 0x00000002ff087819 */ /* 0x000fe20000011608 */
[----:B------:R-:W-:Y:S02]  /*0780*/  IMAD.IADD R9, R24, 0x1, R9 ;  /* 0x0000000118097824 */ /* 0x000fe400078e0209 */
[----:B------:R-:W-:Y:S01]  /*0790*/  IMAD.IADD R29, R20, 0x1, R11 ;  /* 0x00000001141d7824 */ /* 0x000fe200078e020b */
        /* <DEDUP_REMOVED lines=22> */
[----:B------:R-:W-:Y:S01]  /*0900*/  IMAD R15, R15, 0x44, R18 ;  /* 0x000000440f0f7824 */ /* 0x000fe200078e0212 */
[----:B------:R-:W-:Y:S01]  /*0910*/  IADD3 R12, PT, PT, R17, 0x2, RZ ;  /* 0x00000002110c7810 */ /* 0x000fe20007ffe0ff */
[----:B------:R-:W-:Y:S02]  /*0920*/  IMAD.IADD R14, R14, 0x1, R29 ;  /* 0x000000010e0e7824 */ /* 0x000fe400078e021d */
[----:B------:R-:W-:Y:S01]  /*0930*/  IMAD.IADD R29, R15, 0x1, R28 ;  /* 0x000000010f1d7824 */ /* 0x000fe200078e021c */
[----:B------:R-:W-:Y:S01]  /*0940*/  LOP3.LUT R15, R12, 0xf, RZ, 0xc0, !PT ;  /* 0x0000000f0c0f7812 */ /* 0x000fe200078ec0ff */
[----:B------:R-:W-:Y:S01]  /*0950*/  VIADD R28, R17, 0x3 ;  /* 0x00000003111c7836 */ /* 0x000fe20000000000 */
[----:B------:R-:W-:Y:S01]  /*0960*/  SHF.R.U32.HI R12, RZ, 0x2, R12 ;  /* 0x00000002ff0c7819 */ /* 0x000fe2000001160c */
[----:B------:R1:W-:Y:S02]  /*0970*/  STS [R14], R5 ;  /* 0x000000050e007388 */ /* 0x0003e40000000800 */
[----:B------:R-:W-:Y:S01]  /*0980*/  IMAD R15, R15, 0x44, R18 ;  /* 0x000000440f0f7824 */ /* 0x000fe200078e0212 */
[----:B0-----:R-:W-:-:S02]  /*0990*/  LOP3.LUT R13, R28, 0xf, RZ, 0xc0, !PT ;  /* 0x0000000f1c0d7812 */ /* 0x001fc400078ec0ff */
[----:B------:R-:W-:Y:S02]  /*09a0*/  SHF.R.U32.HI R28, RZ, 0x2, R28 ;  /* 0x00000002ff1c7819 */ /* 0x000fe4000001161c */
[----:B------:R-:W-:Y:S01]  /*09b0*/  LOP3.LUT R12, R12, 0x3ffffffc, RZ, 0xc0, !PT ;  /* 0x3ffffffc0c0c7812 */ /* 0x000fe200078ec0ff */
[----:B------:R-:W-:Y:S01]  /*09c0*/  IMAD R4, R13, 0x44, R18 ;  /* 0x000000440d047824 */ /* 0x000fe200078e0212 */
        /* <DEDUP_REMOVED lines=31> */
[----:B------:R-:W-:-:S02]  /*0bc0*/  LOP3.LUT R4, R28, 0x3ffffffc, RZ, 0xc0, !PT ;  /* 0x3ffffffc1c047812 */ /* 0x000fc400078ec0ff */
[----:B------:R0:W-:Y:S01]  /*0bd0*/  STS [R5], R10 ;  /* 0x0000000a05007388 */ /* 0x0001e20000000800 */
[----:B------:R-:W-:Y:S02]  /*0be0*/  LEA R21, R16, R21, 0x4 ;  /* 0x0000001510157211 */ /* 0x000fe400078e20ff */
        /* <DEDUP_REMOVED lines=8> */
[----:B------:R-:W-:-:S04]  /*0c70*/  IMAD R7, R7, 0x44, R18 ;  /* 0x0000004407077824 */ /* 0x000fc800078e0212 */
[----:B0-----:R-:W-:Y:S01]  /*0c80*/  IMAD.IADD R5, R7, 0x1, R8 ;  /* 0x0000000107057824 */ /* 0x001fe200078e0208 */
[----:B------:R-:W-:Y:S02]  /*0c90*/  LOP3.LUT R7, R9, 0xf, RZ, 0xc0, !PT ;  /* 0x0000000f09077812 */ /* 0x000fe400078ec0ff */
[----:B------:R-:W-:Y:S02]  /*0ca0*/  SHF.R.U32.HI R9, RZ, 0x2, R9 ;  /* 0x00000002ff097819 */ /* 0x000fe40000011609 */
[----:B-1----:R-:W-:Y:S01]  /*0cb0*/  IADD3 R6, PT, PT, R23, 0x3, RZ ;  /* 0x0000000317067810 */ /* 0x002fe20007ffe0ff */
        /* <DEDUP_REMOVED lines=8> */
[----:B------:R-:W-:Y:S02]  /*0d40*/  IMAD.IADD R7, R7, 0x1, R6 ;  /* 0x0000000107077824 */ /* 0x000fe400078e0206 */
[----:B------:R-:W-:Y:S01]  /*0d50*/  IMAD.IADD R8, R11, 0x1, R8 ;  /* 0x000000010b087824 */ /* 0x000fe200078e0208 */
[----:B------:R2:W-:Y:S01]  /*0d60*/  STS [R4], R13 ;  /* 0x0000000d04007388 */ /* 0x0005e20000000800 */
[----:B------:R-:W-:-:S03]  /*0d70*/  VIADD R6, R19, 0xffffffff ;  /* 0xffffffff13067836 */ /* 0x000fc60000000000 */
[----:B------:R2:W-:Y:S02]  /*0d80*/  STS [R7], R14 ;  /* 0x0000000e07007388 */ /* 0x0005e40000000800 */
[----:B------:R-:W-:Y:S02]  /*0d90*/  ISETP.GE.U32.AND P0, PT, R6, 0x100, PT ;  /* 0x000001000600780c */ /* 0x000fe40003f06070 */
[----:B------:R2:W-:Y:S11]  /*0da0*/  STS [R8], R15 ;  /* 0x0000000f08007388 */ /* 0x0005f60000000800 */
[----:B--2---:R-:W-:Y:S05]  /*0db0*/  @!P0 BRA `(.L_x_1014) ;  /* 0xfffffff800348947 */ /* 0x004fea000383ffff */
.L_x_1009:
[----:B------:R-:W-:Y:S05]  /*0dc0*/  BSYNC.RECONVERGENT B0 ;  /* 0x0000000000007941 */ /* 0x000fea0003800200 */
.L_x_1008:
[----:B------:R-:W1:Y:S08]  /*0dd0*/  S2UR UR6, SR_CTAID.Y ;  /* 0x00000000000679c3 */ /* 0x000e700000002600 */
[----:B0-----:R-:W1:Y:S02]  /*0de0*/  LDC R4, c[0x0][0x374] ;  /* 0x0000dd00ff047b82 */ /* 0x001e640000000800 */
[----:B-1----:R-:W-:-:S13]  /*0df0*/  ISETP.LE.U32.AND P0, PT, R4, UR6, PT ;  /* 0x0000000604007c0c */ /* 0x002fda000bf03070 */
[----:B------:R-:W-:Y:S05]  /*0e00*/  @P0 EXIT ;  /* 0x000000000000094d */ /* 0x000fea0003800000 */
[----:B------:R-:W0:Y:S01]  /*0e10*/  LDC R21, c[0x0][0x360] ;  /* 0x0000d800ff157b82 */ /* 0x000e220000000800 */
[----:B------:R-:W-:Y:S07]  /*0e20*/  BSSY.RECONVERGENT B0, `(.L_x_1015) ;  /* 0x0000030000007945 */ /* 0x000fee0003800200 */
[----:B------:R-:W1:Y:S01]  /*0e30*/  S2UR UR7, SR_CTAID.X ;  /* 0x00000000000779c3 */ /* 0x000e620000002500 */
[----:B0-----:R-:W0:Y:S01]  /*0e40*/  I2F.U32.RP R9, R21 ;  /* 0x0000001500097306 */ /* 0x001e220000209000 */
[----:B------:R-:W-:Y:S01]  /*0e50*/  IMAD.IADD R6, R0, 0x1, R21 ;  /* 0x0000000100067824 */ /* 0x000fe200078e0215 */
[----:B------:R-:W-:-:S02]  /*0e60*/  ISETP.NE.U32.AND P2, PT, R21, RZ, PT ;  /* 0x000000ff1500720c */ /* 0x000fc40003f45070 */
[----:B------:R-:W-:Y:S02]  /*0e70*/  SHF.L.U32 R24, R21, 0x2, RZ ;  /* 0x0000000215187819 */ /* 0x000fe400000006ff */
[C---:B------:R-:W-:Y:S02]  /*0e80*/  ISETP.GE.U32.AND P0, PT, R6.reuse, 0x200, PT ;  /* 0x000002000600780c */ /* 0x040fe40003f06070 */
[----:B------:R-:W-:Y:S01]  /*0e90*/  VIMNMX.U32 R7, PT, PT, R6, 0x200, !PT ;  /* 0x0000020006077848 */ /* 0x000fe20007fe0000 */
[----:B-1----:R-:W-:Y:S01]  /*0ea0*/  USHF.L.U32 UR10, UR7, 0x9, URZ ;  /* 0x00000009070a7899 */ /* 0x002fe200080006ff */
        /* <DEDUP_REMOVED lines=10> */
[----:B------:R-:W-:-:S05]  /*0f50*/  IMAD.HI.U32 R5, R5, R6, RZ ;  /* 0x0000000605057227 */ /* 0x000fca00078e00ff */
[----:B------:R-:W-:-:S05]  /*0f60*/  IADD3 R4, PT, PT, -R5, RZ, RZ ;  /* 0x000000ff05047210 */ /* 0x000fca0007ffe1ff */
        /* <DEDUP_REMOVED lines=22> */
.L_x_1017:
[----:B------:R-:W-:Y:S01]  /*10d0*/  VIADD R4, R4, 0x1 ;  /* 0x0000000104047836 */ /* 0x000fe20000000000 */
[----:B------:R0:W-:Y:S04]  /*10e0*/  STS [R5], RZ ;  /* 0x000000ff05007388 */ /* 0x0001e80000000800 */
[----:B------:R-:W-:Y:S01]  /*10f0*/  ISETP.NE.AND P1, PT, R4, RZ, PT ;  /* 0x000000ff0400720c */ /* 0x000fe20003f25270 */
[----:B0-----:R-:W-:-:S12]  /*1100*/  IMAD.IADD R5, R24, 0x1, R5 ;  /* 0x0000000118057824 */ /* 0x001fd800078e0205 */
[----:B------:R-:W-:Y:S05]  /*1110*/  @P1 BRA `(.L_x_1017) ;  /* 0xfffffffc00ec1947 */ /* 0x000fea000383ffff */
.L_x_1016:
[----:B------:R-:W-:Y:S05]  /*1120*/  BSYNC.RECONVERGENT B0 ;  /* 0x0000000000007941 */ /* 0x000fea0003800200 */
.L_x_1015:
[----:B------:R-:W-:Y:S04]  /*1130*/  BSSY.RECONVERGENT B0, `(.L_x_1018) ;  /* 0x0000012000007945 */ /* 0x000fe80003800200 */
[----:B------:R-:W-:Y:S05]  /*1140*/  @!P2 BRA `(.L_x_1019) ;  /* 0x000000000040a947 */ /* 0x000fea0003800000 */
[----:B------:R-:W0:Y:S01]  /*1150*/  S2UR UR5, SR_CgaCtaId ;  /* 0x00000000000579c3 */ /* 0x000e220000008800 */
[----:B------:R-:W-:Y:S02]  /*1160*/  UMOV UR4, 0x400 ;  /* 0x0000040000047882 */ /* 0x000fe40000000000 */
[----:B------:R-:W-:-:S04]  /*1170*/  UIADD3 UR4, UPT, UPT, UR4, 0xc80, URZ ;  /* 0x00000c8004047890 */ /* 0x000fc8000fffe0ff */
[----:B0-----:R-:W-:-:S06]  /*1180*/  ULEA UR4, UR5, UR4, 0x18 ;  /* 0x0000000405047291 */ /* 0x001fcc000f8ec0ff */
[----:B------:R-:W-:-:S07]  /*1190*/  LEA R4, R7, UR4, 0x2 ;  /* 0x0000000407047c11 */ /* 0x000fce000f8e10ff */
.L_x_1020:
[C---:B------:R-:W-:Y:S01]  /*11a0*/  IADD3 R5, PT, PT, R24.reuse, R4, RZ ;  /* 0x0000000418057210 */ /* 0x040fe20007ffe0ff */
[C-C-:B------:R-:W-:Y:S01]  /*11b0*/  IMAD R6, R21.reuse, 0x8, R4.reuse ;  /* 0x0000000815067824 */ /* 0x140fe200078e0204 */
[----:B------:R0:W-:Y:S01]  /*11c0*/  STS [R4], RZ ;  /* 0x000000ff04007388 */ /* 0x0001e20000000800 */
[--C-:B------:R-:W-:Y:S02]  /*11d0*/  IMAD R8, R21, 0xc, R4.reuse ;  /* 0x0000000c15087824 */ /* 0x100fe400078e0204 */
[----:B------:R-:W-:Y:S01]  /*11e0*/  IMAD.IADD R7, R24, 0x1, R7 ;  /* 0x0000000118077824 */ /* 0x000fe200078e0207 */
[----:B------:R1:W-:Y:S04]  /*11f0*/  STS [R5], RZ ;  /* 0x000000ff05007388 */ /* 0x0003e80000000800 */
[----:B------:R1:W-:Y:S01]  /*1200*/  STS [R6], RZ ;  /* 0x000000ff06007388 */ /* 0x0003e20000000800 */
[----:B------:R-:W-:Y:S01]  /*1210*/  ISETP.GE.U32.AND P1, PT, R7, 0x200, PT ;  /* 0x000002000700780c */ /* 0x000fe20003f26070 */
[----:B0-----:R-:W-:-:S02]  /*1220*/  IMAD R4, R21, 0x10, R4 ;  /* 0x0000001015047824 */ /* 0x001fc400078e0204 */
[----:B------:R1:W-:Y:S10]  /*1230*/  STS [R8], RZ ;  /* 0x000000ff08007388 */ /* 0x0003f40000000800 */
[----:B-1----:R-:W-:Y:S05]  /*1240*/  @!P1 BRA `(.L_x_1020) ;  /* 0xfffffffc00d49947 */ /* 0x002fea000383ffff */
.L_x_1019:
[----:B------:R-:W-:Y:S05]  /*1250*/  BSYNC.RECONVERGENT B0 ;  /* 0x0000000000007941 */ /* 0x000fea0003800200 */
.L_x_1018:
[----:B------:R-:W-:Y:S04]  /*1260*/  BSSY.RECONVERGENT B0, `(.L_x_1021) ;  /* 0x000005a000007945 */ /* 0x000fe80003800200 */
[----:B------:R-:W-:Y:S05]  /*1270*/  @P0 BRA `(.L_x_1022) ;  /* 0x0000000400600947 */ /* 0x000fea0003800000 */
[----:B------:R-:W0:Y:S01]  /*1280*/  I2F.U32.RP R9, R24 ;  /* 0x0000001800097306 */ /* 0x000e220000209000 */
[----:B------:R-:W-:Y:S01]  /*1290*/  IADD3 R6, PT, PT, R3, R24, RZ ;  /* 0x0000001803067210 */ /* 0x000fe20007ffe0ff */
[----:B------:R-:W-:Y:S01]  /*12a0*/  IMAD.MOV R11, RZ, RZ, -R24 ;  /* 0x000000ffff0b7224 */ /* 0x000fe200078e0a18 */
[----:B------:R-:W-:Y:S01]  /*12b0*/  ISETP.NE.U32.AND P3, PT, R24, RZ, PT ;  /* 0x000000ff1800720c */ /* 0x000fe20003f65070 */
[----:B------:R-:W-:Y:S01]  /*12c0*/  BSSY.RECONVERGENT B1, `(.L_x_1023) ;  /* 0x000002e000017945 */ /* 0x000fe20003800200 */
        /* <DEDUP_REMOVED lines=36> */
.L_x_1025:
[----:B--2---:R-:W-:-:S06]  /*1510*/  IMAD.WIDE.U32 R4, R11, 0x4, R8 ;  /* 0x000000040b047825 */ /* 0x004fcc00078e0008 */
[----:B------:R-:W2:Y:S01]  /*1520*/  LDG.E.128.CONSTANT R4, desc[UR12][R4.64] ;  /* 0x0000000c04047981 */ /* 0x000ea2000c1e9d00 */
[----:B------:R-:W-:Y:S01]  /*1530*/  VIADD R12, R12, 0x1 ;  /* 0x000000010c0c7836 */ /* 0x000fe20000000000 */
[C---:B------:R-:W-:Y:S01]  /*1540*/  IADD3 R11, PT, PT, R24.reuse, R11, RZ ;  /* 0x0000000b180b7210 */ /* 0x040fe20007ffe0ff */
[----:B------:R-:W-:-:S03]  /*1550*/  IMAD.IADD R3, R24, 0x1, R3 ;  /* 0x0000000118037824 */ /* 0x000fc600078e0203 */
[----:B------:R-:W-:Y:S01]  /*1560*/  ISETP.NE.AND P1, PT, R12, RZ, PT ;  /* 0x000000ff0c00720c */ /* 0x000fe20003f25270 */
[----:B--2---:R0:W-:Y:S02]  /*1570*/  STS.128 [R10], R4 ;  /* 0x000000040a007388 */ /* 0x0041e40000000c00 */
[----:B0-----:R-:W-:-:S10]  /*1580*/  IMAD R10, R21, 0x10, R10 ;  /* 0x00000010150a7824 */ /* 0x001fd400078e020a */
[----:B------:R-:W-:Y:S05]  /*1590*/  @P1 BRA `(.L_x_1025) ;  /* 0xfffffffc00dc1947 */ /* 0x000fea000383ffff */
.L_x_1024:
[----:B------:R-:W-:Y:S05]  /*15a0*/  BSYNC.RECONVERGENT B1 ;  /* 0x0000000000017941 */ /* 0x000fea0003800200 */
.L_x_1023:
        /* <DEDUP_REMOVED lines=13> */
.L_x_1026:
[----:B-12---:R-:W-:-:S04]  /*1680*/  IMAD.WIDE.U32 R4, R28, 0x4, R22 ;  /* 0x000000041c047825 */ /* 0x006fc800078e0016 */
[--C-:B------:R-:W-:Y:S02]  /*1690*/  IMAD.WIDE.U32 R8, R27, 0x4, R22.reuse ;  /* 0x000000041b087825 */ /* 0x100fe400078e0016 */
[----:B------:R-:W2:Y:S02]  /*16a0*/  LDG.E.128.CONSTANT R4, desc[UR12][R4.64] ;  /* 0x0000000c04047981 */ /* 0x000ea4000c1e9d00 */
[--C-:B------:R-:W-:Y:S02]  /*16b0*/  IMAD.WIDE.U32 R12, R25, 0x4, R22.reuse ;  /* 0x00000004190c7825 */ /* 0x100fe400078e0016 */
[----:B------:R-:W3:Y:S02]  /*16c0*/  LDG.E.128.CONSTANT R8, desc[UR12][R8.64] ;  /* 0x0000000c08087981 */ /* 0x000ee4000c1e9d00 */
[----:B------:R-:W-:Y:S02]  /*16d0*/  IMAD.WIDE.U32 R16, R20, 0x4, R22 ;  /* 0x0000000414107825 */ /* 0x000fe400078e0016 */
[----:B------:R-:W4:Y:S04]  /*16e0*/  LDG.E.128.CONSTANT R12, desc[UR12][R12.64] ;  /* 0x0000000c0c0c7981 */ /* 0x000f28000c1e9d00 */
[----:B------:R-:W5:Y:S01]  /*16f0*/  LDG.E.128.CONSTANT R16, desc[UR12][R16.64] ;  /* 0x0000000c10107981 */ /* 0x000f62000c1e9d00 */
[C---:B------:R-:W-:Y:S01]  /*1700*/  IMAD R29, R21.reuse, 0x10, R26 ;  /* 0x00000010151d7824 */ /* 0x040fe200078e021a */
[----:B------:R-:W-:Y:S01]  /*1710*/  IADD3 R3, PT, PT, R24, R3, R24 ;  /* 0x0000000318037210 */ /* 0x000fe20007ffe018 */
[----:B------:R-:W-:-:S02]  /*1720*/  IMAD R20, R21, 0x10, R20 ;  /* 0x0000001015147824 */ /* 0x000fc400078e0214 */
[C---:B------:R-:W-:Y:S01]  /*1730*/  IMAD R25, R21.reuse, 0x10, R25 ;  /* 0x0000001015197824 */ /* 0x040fe200078e0219 */
[----:B------:R-:W-:Y:S01]  /*1740*/  IADD3 R3, PT, PT, R24, R3, R24 ;  /* 0x0000000318037210 */ /* 0x000fe20007ffe018 */
[C---:B------:R-:W-:Y:S02]  /*1750*/  IMAD R27, R21.reuse, 0x10, R27 ;  /* 0x00000010151b7824 */ /* 0x040fe400078e021b */
[----:B------:R-:W-:Y:S01]  /*1760*/  IMAD R28, R21, 0x10, R28 ;  /* 0x00000010151c7824 */ /* 0x000fe200078e021c */
[----:B------:R-:W-:Y:S01]  /*1770*/  ISETP.GE.U32.AND P1, PT, R3, 0x200, PT ;  /* 0x000002000300780c */ /* 0x000fe20003f26070 */
[----:B--2---:R0:W-:Y:S04]  /*1780*/  STS.128 [R26], R4 ;  /* 0x000000041a007388 */ /* 0x0041e80000000c00 */
[----:B---3--:R1:W-:Y:S01]  /*1790*/  STS.128 [R29], R8 ;  /* 0x000000081d007388 */ /* 0x0083e20000000c00 */
[C---:B0-----:R-:W-:Y:S01]  /*17a0*/  LEA R6, R21.reuse, R26, 0x5 ;  /* 0x0000001a15067211 */ /* 0x041fe200078e28ff */
[----:B------:R-:W-:-:S02]  /*17b0*/  IMAD R4, R21, 0x30, R26 ;  /* 0x0000003015047824 */ /* 0x000fc400078e021a */
[----:B------:R-:W-:Y:S02]  /*17c0*/  IMAD R26, R21, 0x40, R26 ;  /* 0x00000040151a7824 */ /* 0x000fe400078e021a */
[----:B----4-:R1:W-:Y:S04]  /*17d0*/  STS.128 [R6], R12 ;  /* 0x0000000c06007388 */ /* 0x0103e80000000c00 */
[----:B-----5:R1:W-:Y:S01]  /*17e0*/  STS.128 [R4], R16 ;  /* 0x0000001004007388 */ /* 0x0203e20000000c00 */
[----:B------:R-:W-:Y:S05]  /*17f0*/  @!P1 BRA `(.L_x_1026) ;  /* 0xfffffffc00a09947 */ /* 0x000fea000383ffff */
.L_x_1022:
[----:B------:R-:W-:Y:S05]  /*1800*/  BSYNC.RECONVERGENT B0 ;  /* 0x0000000000007941 */ /* 0x000fea0003800200 */
.L_x_1021:
[----:B------:R-:W0:Y:S01]  /*1810*/  S2UR UR5, SR_CgaCtaId ;  /* 0x00000000000579c3 */ /* 0x000e220000008800 */
[----:B------:R-:W-:-:S07]  /*1820*/  UMOV UR4, 0x400 ;  /* 0x0000040000047882 */ /* 0x000fce0000000000 */
[----:B------:R-:W-:Y:S01]  /*1830*/  BAR.SYNC.DEFER_BLOCKING 0x0 ;  /* 0x0000000000007b1d */ /* 0x000fe20000010000 */
[----:B------:R-:W-:Y:S01]  /*1840*/  SHF.R.U32.HI R3, RZ, 0x5, R0 ;  /* 0x00000005ff037819 */ /* 0x000fe20000011600 */
[C---:B-1----:R-:W-:Y:S01]  /*1850*/  VIADD R6, R0.reuse, 0x1 ;  /* 0x0000000100067836 */ /* 0x042fe20000000000 */
[C---:B------:R-:W-:Y:S01]  /*1860*/  IADD3 R14, PT, PT, R0.reuse, 0x4, RZ ;  /* 0x00000004000e7810 */ /* 0x040fe20007ffe0ff */
[C---:B------:R-:W-:Y:S02]  /*1870*/  VIADD R7, R0.reuse, 0x2 ;  /* 0x0000000200077836 */ /* 0x040fe40000000000 */
[----:B------:R-:W-:Y:S01]  /*1880*/  VIADD R12, R0, 0x3 ;  /* 0x00000003000c7836 */ /* 0x000fe20000000000 */
[----:B------:R-:W-:Y:S01]  /*1890*/  LOP3.LUT R6, R6, 0xf, RZ, 0xc0, !PT ;  /* 0x0000000f06067812 */ /* 0x000fe200078ec0ff */
[----:B------:R-:W1:Y:S01]  /*18a0*/  S2R R10, SR_TID.X ;  /* 0x00000000000a7919 */ /* 0x000e620000002100 */
[----:B------:R-:W-:Y:S01]  /*18b0*/  LOP3.LUT R7, R7, 0xf, RZ, 0xc0, !PT ;  /* 0x0000000f07077812 */ /* 0x000fe200078ec0ff */
[----:B------:R-:W-:-:S05]  /*18c0*/  VIADD R15, R0, 0x5 ;  /* 0x00000005000f7836 */ /* 0x000fca0000000000 */
[----:B------:R-:W-:Y:S01]  /*18d0*/  LOP3.LUT R18, R15, 0xf, RZ, 0xc0, !PT ;  /* 0x0000000f0f127812 */ /* 0x000fe200078ec0ff */
[----:B0-----:R-:W-:-:S06]  /*18e0*/  ULEA UR8, UR5, UR4, 0x18 ;  /* 0x0000000405087291 */ /* 0x001fcc000f8ec0ff */
[----:B------:R-:W-:Y:S01]  /*18f0*/  MOV R4, UR8 ;  /* 0x0000000800047c02 */ /* 0x000fe20008000f00 */
[----:B------:R-:W-:Y:S02]  /*1900*/  UIADD3 UR8, UPT, UPT, UR4, 0x480, URZ ;  /* 0x0000048004087890 */ /* 0x000fe4000fffe0ff */
[----:B------:R-:W-:Y:S02]  /*1910*/  UIADD3 UR4, UPT, UPT, UR4, 0xc80, URZ ;  /* 0x00000c8004047890 */ /* 0x000fe4000fffe0ff */
[----:B------:R-:W-:Y:S01]  /*1920*/  IMAD R3, R3, 0x44, R4 ;  /* 0x0000004403037824 */ /* 0x000fe200078e0204 */
[----:B------:R-:W-:Y:S01]  /*1930*/  LOP3.LUT R4, R2, 0x3c, RZ, 0xc0, !PT ;  /* 0x0000003c02047812 */ /* 0x000fe200078ec0ff */
[----:B------:R-:W-:Y:S02]  /*1940*/  ULEA UR8, UR5, UR8, 0x18 ;  /* 0x0000000805087291 */ /* 0x000fe4000f8ec0ff */
[----:B------:R-:W-:Y:S02]  /*1950*/  ULEA UR9, UR5, UR4, 0x18 ;  /* 0x0000000405097291 */ /* 0x000fe4000f8ec0ff */
[----:B------:R-:W-:-:S02]  /*1960*/  IMAD.IADD R4, R3, 0x1, R4 ;  /* 0x0000000103047824 */ /* 0x000fc400078e0204 */
[----:B------:R-:W-:Y:S02]  /*1970*/  IMAD.SHL.U32 R3, R0, 0x10, RZ ;  /* 0x0000001000037824 */ /* 0x000fe400078e00ff */
[----:B-1----:R-:W-:Y:S02]  /*1980*/  VIADD R19, R10, 0x5 ;  /* 0x000000050a137836 */ /* 0x002fe40000000000 */
[----:B------:R-:W0:Y:S01]  /*1990*/  LDS R4, [R4] ;  /* 0x0000000004047984 */ /* 0x000e220000000800 */
[----:B------:R-:W-:Y:S02]  /*19a0*/  LOP3.LUT R5, R3, 0x1f0, RZ, 0xc0, !PT ;  /* 0x000001f003057812 */ /* 0x000fe400078ec0ff */
[--C-:B------:R-:W-:Y:S02]  /*19b0*/  LOP3.LUT R11, R6, 0x1f0, R3.reuse, 0xf8, !PT ;  /* 0x000001f0060b7812 */ /* 0x100fe400078ef803 */
[----:B------:R-:W-:Y:S02]  /*19c0*/  LOP3.LUT R8, R5, 0xf, R0, 0xf8, !PT ;  /* 0x0000000f05087812 */ /* 0x000fe400078ef800 */
[----:B------:R-:W-:-:S02]  /*19d0*/  LOP3.LUT R13, R7, 0x1f0, R3, 0xf8, !PT ;  /* 0x000001f0070d7812 */ /* 0x000fc400078ef803 */
[----:B------:R-:W-:Y:S02]  /*19e0*/  LEA R9, R8, UR8, 0x2 ;  /* 0x0000000808097c11 */ /* 0x000fe4000f8e10ff */
[----:B------:R-:W-:Y:S02]  /*19f0*/  LOP3.LUT R8, R12, 0xf, RZ, 0xc0, !PT ;  /* 0x0000000f0c087812 */ /* 0x000fe400078ec0ff */
[----:B------:R-:W-:Y:S02]  /*1a00*/  LEA R11, R11, UR8, 0x2 ;  /* 0x000000080b0b7c11 */ /* 0x000fe4000f8e10ff */
[----:B------:R-:W-:Y:S01]  /*1a10*/  LDS R9, [R9] ;  /* 0x0000000009097984 */ /* 0x000fe20000000800 */
[----:B------:R-:W-:Y:S02]  /*1a20*/  LOP3.LUT R12, R14, 0xf, RZ, 0xc0, !PT ;  /* 0x0000000f0e0c7812 */ /* 0x000fe400078ec0ff */
[----:B------:R-:W-:Y:S01]  /*1a30*/  LOP3.LUT R14, R8, 0x1f0, R3, 0xf8, !PT ;  /* 0x000001f0080e7812 */ /* 0x000fe200078ef803 */
[----:B------:R-:W-:Y:S01]  /*1a40*/  LDS R11, [R11] ;  /* 0x000000000b0b7984 */ /* 0x000fe20000000800 */
[----:B------:R-:W-:-:S02]  /*1a50*/  LEA R13, R13, UR8, 0x2 ;  /* 0x000000080d0d7c11 */ /* 0x000fc4000f8e10ff */
[--C-:B------:R-:W-:Y:S02]  /*1a60*/  LOP3.LUT R15, R12, 0x1f0, R3.reuse, 0xf8, !PT ;  /* 0x000001f00c0f7812 */ /* 0x100fe400078ef803 */
[----:B------:R-:W-:Y:S02]  /*1a70*/  LEA R16, R14, UR8, 0x2 ;  /* 0x000000080e107c11 */ /* 0x000fe4000f8e10ff */
[----:B------:R-:W-:Y:S01]  /*1a80*/  LDS R13, [R13] ;  /* 0x000000000d0d7984 */ /* 0x000fe20000000800 */
[----:B------:R-:W-:Y:S02]  /*1a90*/  LOP3.LUT R18, R18, 0x1f0, R3, 0xf8, !PT ;  /* 0x000001f012127812 */ /* 0x000fe400078ef803 */
[----:B------:R-:W-:Y:S01]  /*1aa0*/  LEA R17, R15, UR8, 0x2 ;  /* 0x000000080f117c11 */ /* 0x000fe2000f8e10ff */
[----:B------:R-:W-:Y:S01]  /*1ab0*/  LDS R16, [R16] ;  /* 0x0000000010107984 */ /* 0x000fe20000000800 */
[----:B------:R-:W-:Y:S02]  /*1ac0*/  LOP3.LUT R14, R0, 0xf, RZ, 0xc0, !PT ;  /* 0x0000000f000e7812 */ /* 0x000fe400078ec0ff */
[----:B------:R-:W-:-:S02]  /*1ad0*/  LEA R15, R18, UR8, 0x2 ;  /* 0x00000008120f7c11 */ /* 0x000fc4000f8e10ff */
[----:B------:R-:W-:Y:S01]  /*1ae0*/  LDS R17, [R17] ;  /* 0x0000000011117984 */ /* 0x000fe20000000800 */
[----:B------:R-:W-:-:S03]  /*1af0*/  LOP3.LUT R19, R19, 0xf, RZ, 0xc0, !PT ;  /* 0x0000000f13137812 */ /* 0x000fc600078ec0ff */
[----:B------:R-:W-:Y:S04]  /*1b00*/  LDS R15, [R15] ;  /* 0x000000000f0f7984 */ /* 0x000fe80000000800 */
[----:B0-----:R-:W0:Y:S04]  /*1b10*/  SHFL.IDX PT, R18, R4, R14, 0x101f ;  /* 0x00101f0e04127589 */ /* 0x001e2800000e0000 */
[----:B------:R-:W1:Y:S04]  /*1b20*/  SHFL.IDX PT, R6, R4, R6, 0x101f ;  /* 0x00101f0604067589 */ /* 0x000e6800000e0000 */
[----:B------:R-:W2:Y:S04]  /*1b30*/  SHFL.IDX PT, R7, R4, R7, 0x101f ;  /* 0x00101f0704077589 */ /* 0x000ea800000e0000 */
[----:B------:R-:W3:Y:S04]  /*1b40*/  SHFL.IDX PT, R8, R4, R8, 0x101f ;  /* 0x00101f0804087589 */ /* 0x000ee800000e0000 */
[----:B------:R-:W4:Y:S04]  /*1b50*/  SHFL.IDX PT, R12, R4, R12, 0x101f ;  /* 0x00101f0c040c7589 */ /* 0x000f2800000e0000 */
[----:B------:R-:W5:Y:S01]  /*1b60*/  SHFL.IDX PT, R19, R4, R19, 0x101f ;  /* 0x00101f1304137589 */ /* 0x000f6200000e0000 */
[----:B0-----:R-:W-:-:S02]  /*1b70*/  IMAD R18, R9, R18, RZ ;  /* 0x0000001209127224 */ /* 0x001fc400078e02ff */
[C---:B------:R-:W-:Y:S02]  /*1b80*/  VIADD R9, R0.reuse, 0xc ;  /* 0x0000000c00097836 */ /* 0x040fe40000000000 */
[----:B-1----:R-:W-:Y:S01]  /*1b90*/  IMAD R18, R11, R6, R18 ;  /* 0x000000060b127224 */ /* 0x002fe200078e0212 */
[----:B------:R-:W-:Y:S01]  /*1ba0*/  LOP3.LUT R11, R5, 0x8, R14, 0xf6, !PT ;  /* 0x00000008050b7812 */ /* 0x000fe200078ef60e */
[C---:B------:R-:W-:Y:S02]  /*1bb0*/  VIADD R6, R0.reuse, 0x6 ;  /* 0x0000000600067836 */ /* 0x040fe40000000000 */
[----:B--2---:R-:W-:Y:S02]  /*1bc0*/  IMAD R13, R13, R7, R18 ;  /* 0x000000070d0d7224 */ /* 0x004fe400078e0212 */
[----:B------:R-:W-:Y:S02]  /*1bd0*/  VIADD R7, R0, 0x7 ;  /* 0x0000000700077836 */ /* 0x000fe40000000000 */
[----:B---3--:R-:W-:-:S02]  /*1be0*/  IMAD R16, R16, R8, R13 ;  /* 0x0000000810107224 */ /* 0x008fc400078e020d */
[----:B------:R-:W-:Y:S01]  /*1bf0*/  VIADD R14, R0, 0xe ;  /* 0x0000000e000e7836 */ /* 0x000fe20000000000 */
[----:B------:R-:W-:Y:S01]  /*1c00*/  LOP3.LUT R20, R7, 0xf, RZ, 0xc0, !PT ;  /* 0x0000000f07147812 */ /* 0x000fe200078ec0ff */
[----:B----4-:R-:W-:Y:S01]  /*1c10*/  IMAD R16, R17, R12, R16 ;  /* 0x0000000c11107224 */ /* 0x010fe200078e0210 */
[----:B------:R-:W-:Y:S01]  /*1c20*/  LOP3.LUT R12, R6, 0xf, RZ, 0xc0, !PT ;  /* 0x0000000f060c7812 */ /* 0x000fe200078ec0ff */
[----:B------:R-:W-:Y:S01]  /*1c30*/  VIADD R8, R0, 0xb ;  /* 0x0000000b00087836 */ /* 0x000fe20000000000 */
[----:B------:R-:W-:Y:S01]  /*1c40*/  LOP3.LUT R7, R14, 0xf, RZ, 0xc0, !PT ;  /* 0x0000000f0e077812 */ /* 0x000fe200078ec0ff */
[----:B-----5:R-:W-:Y:S01]  /*1c50*/  IMAD R5, R15, R19, R16 ;  /* 0x000000130f057224 */ /* 0x020fe200078e0210 */
[--C-:B------:R-:W-:Y:S01]  /*1c60*/  LOP3.LUT R14, R12, 0x1f0, R3.reuse, 0xf8, !PT ;  /* 0x000001f00c0e7812 */ /* 0x100fe200078ef803 */
[C---:B------:R-:W-:Y:S01]  /*1c70*/  VIADD R13, R0.reuse, 0xd ;  /* 0x0000000d000d7836 */ /* 0x040fe20000000000 */
[C---:B------:R-:W-:Y:S01]  /*1c80*/  IADD3 R16, PT, PT, R0.reuse, 0xa, RZ ;  /* 0x0000000a00107810 */ /* 0x040fe20007ffe0ff */
[----:B------:R-:W-:Y:S01]  /*1c90*/  VIADD R15, R0, 0xffffffff ;  /* 0xffffffff000f7836 */ /* 0x000fe20000000000 */
[----:B------:R-:W-:Y:S01]  /*1ca0*/  LEA R19, R14, UR8, 0x2 ;  /* 0x000000080e137c11 */ /* 0x000fe2000f8e10ff */
[----:B------:R-:W-:Y:S01]  /*1cb0*/  VIADD R18, R0, 0x9 ;  /* 0x0000000900127836 */ /* 0x000fe20000000000 */
[----:B------:R-:W-:Y:S01]  /*1cc0*/  LOP3.LUT R20, R20, 0x1f0, R3, 0xf8, !PT ;  /* 0x000001f014147812 */ /* 0x000fe200078ef803 */
[----:B------:R-:W-:Y:S01]  /*1cd0*/  VIADD R14, R10, 0x7 ;  /* 0x000000070a0e7836 */ /* 0x000fe20000000000 */
[----:B------:R-:W-:-:S02]  /*1ce0*/  LOP3.LUT R6, R8, 0xf, RZ, 0xc0, !PT ;  /* 0x0000000f08067812 */ /* 0x000fc400078ec0ff */
[----:B------:R-:W-:Y:S02]  /*1cf0*/  LOP3.LUT R0, R9, 0xf, RZ, 0xc0, !PT ;  /* 0x0000000f09007812 */ /* 0x000fe400078ec0ff */
[----:B------:R-:W-:Y:S01]  /*1d00*/  LOP3.LUT R9, R13, 0xf, RZ, 0xc0, !PT ;  /* 0x0000000f0d097812 */ /* 0x000fe200078ec0ff */
[C---:B------:R-:W-:Y:S01]  /*1d10*/  VIADD R13, R10.reuse, 0xa ;  /* 0x0000000a0a0d7836 */ /* 0x040fe20000000000 */
[----:B------:R-:W-:Y:S01]  /*1d20*/  LOP3.LUT R8, R15, 0xf, RZ, 0xc0, !PT ;  /* 0x0000000f0f087812 */ /* 0x000fe200078ec0ff */
[----:B------:R-:W-:Y:S01]  /*1d30*/  VIADD R15, R10, 0x9 ;  /* 0x000000090a0f7836 */ /* 0x000fe20000000000 */
[----:B------:R-:W-:Y:S02]  /*1d40*/  LOP3.LUT R18, R18, 0xf, RZ, 0xc0, !PT ;  /* 0x0000000f12127812 */ /* 0x000fe400078ec0ff */
[C---:B------:R-:W-:Y:S02]  /*1d50*/  IADD3 R17, PT, PT, R10.reuse, 0x6, RZ ;  /* 0x000000060a117810 */ /* 0x040fe40007ffe0ff */
[----:B------:R-:W-:-:S02]  /*1d60*/  LOP3.LUT R12, R10, 0xf, RZ, 0xc0, !PT ;  /* 0x0000000f0a0c7812 */ /* 0x000fc400078ec0ff */
[----:B------:R-:W-:Y:S01]  /*1d70*/  LEA R20, R20, UR8, 0x2 ;  /* 0x0000000814147c11 */ /* 0x000fe2000f8e10ff */
[----:B------:R0:W-:Y:S01]  /*1d80*/  LDS R10, [R19] ;  /* 0x00000000130a7984 */ /* 0x0001e20000000800 */
[----:B------:R-:W-:Y:S02]  /*1d90*/  LOP3.LUT R16, R16, 0xf, RZ, 0xc0, !PT ;  /* 0x0000000f10107812 */ /* 0x000fe400078ec0ff */
[--C-:B------:R-:W-:Y:S02]  /*1da0*/  LOP3.LUT R22, R18, 0x1f0, R3.reuse, 0xf8, !PT ;  /* 0x000001f012167812 */ /* 0x100fe400078ef803 */
[----:B------:R-:W-:Y:S02]  /*1db0*/  LEA R18, R11, UR8, 0x2 ;  /* 0x000000080b127c11 */ /* 0x000fe4000f8e10ff */
[----:B------:R-:W-:Y:S01]  /*1dc0*/  LDS R11, [R20] ;  /* 0x00000000140b7984 */ /* 0x000fe20000000800 */
[----:B------:R-:W-:Y:S02]  /*1dd0*/  LOP3.LUT R16, R16, 0x1f0, R3, 0xf8, !PT ;  /* 0x000001f010107812 */ /* 0x000fe400078ef803 */
[----:B------:R-:W-:-:S02]  /*1de0*/  LOP3.LUT R23, R12, 0x8, RZ, 0x3c, !PT ;  /* 0x000000080c177812 */ /* 0x000fc400078e3cff */
[----:B------:R-:W-:Y:S01]  /*1df0*/  LEA R22, R22, UR8, 0x2 ;  /* 0x0000000816167c11 */ /* 0x000fe2000f8e10ff */
[----:B------:R-:W-:Y:S01]  /*1e00*/  LDS R12, [R18] ;  /* 0x00000000120c7984 */ /* 0x000fe20000000800 */
[----:B------:R-:W-:Y:S02]  /*1e10*/  LOP3.LUT R25, R15, 0xf, RZ, 0xc0, !PT ;  /* 0x0000000f0f197812 */ /* 0x000fe400078ec0ff */
[----:B------:R-:W-:Y:S01]  /*1e20*/  LOP3.LUT R17, R17, 0xf, RZ, 0xc0, !PT ;  /* 0x0000000f11117812 */ /* 0x000fe200078ec0ff */
[----:B------:R-:W-:Y:S01]  /*1e30*/  SHFL.IDX PT, R23, R4, R23, 0x101f ;  /* 0x00101f1704177589 */ /* 0x000fe200000e0000 */
[----:B------:R-:W-:Y:S02]  /*1e40*/  LOP3.LUT R15, R6, 0x1f0, R3, 0xf8, !PT ;  /* 0x000001f0060f7812 */ /* 0x000fe400078ef803 */
[----:B------:R-:W-:Y:S01]  /*1e50*/  LEA R16, R16, UR8, 0x2 ;  /* 0x0000000810107c11 */ /* 0x000fe2000f8e10ff */
[----:B------:R-:W1:Y:S01]  /*1e60*/  SHFL.IDX PT, R20, R4, R17, 0x101f ;  /* 0x00101f1104147589 */ /* 0x000e6200000e0000 */
[----:B------:R-:W-:-:S02]  /*1e70*/  LOP3.LUT R29, R14, 0xf, RZ, 0xc0, !PT ;  /* 0x0000000f0e1d7812 */ /* 0x000fc400078ec0ff */
[--C-:B0-----:R-:W-:Y:S01]  /*1e80*/  LOP3.LUT R19, R0, 0x1f0, R3.reuse, 0xf8, !PT ;  /* 0x000001f000137812 */ /* 0x101fe200078ef803 */
[----:B------:R0:W-:Y:S01]  /*1e90*/  LDS R14, [R22] ;  /* 0x00000000160e7984 */ /* 0x0001e20000000800 */
[----:B------:R-:W-:Y:S02]  /*1ea0*/  LEA R15, R15, UR8, 0x2 ;  /* 0x000000080f0f7c11 */ /* 0x000fe4000f8e10ff */
[----:B------:R-:W-:Y:S01]  /*1eb0*/  LEA R19, R19, UR8, 0x2 ;  /* 0x0000000813137c11 */ /* 0x000fe2000f8e10ff */
[----:B------:R-:W-:Y:S01]  /*1ec0*/  LDS R16, [R16] ;  /* 0x0000000010107984 */ /* 0x000fe20000000800 */
[--C-:B------:R-:W-:Y:S02]  /*1ed0*/  LOP3.LUT R24, R9, 0x1f0, R3.reuse, 0xf8, !PT ;  /* 0x000001f009187812 */ /* 0x100fe400078ef803 */
[----:B------:R-:W-:Y:S01]  /*1ee0*/  LOP3.LUT R27, R7, 0x1f0, R3, 0xf8, !PT ;  /* 0x000001f0071b7812 */ /* 0x000fe200078ef803 */
[----:B------:R-:W2:Y:S01]  /*1ef0*/  SHFL.IDX PT, R18, R4, R29, 0x101f ;  /* 0x00101f1d04127589 */ /* 0x000ea200000e0000 */
[----:B------:R-:W-:-:S02]  /*1f00*/  LEA R26, R24, UR8, 0x2 ;  /* 0x00000008181a7c11 */ /* 0x000fc4000f8e10ff */
[----:B------:R-:W-:Y:S01]  /*1f10*/  LOP3.LUT R13, R13, 0xf, RZ, 0xc0, !PT ;  /* 0x0000000f0d0d7812 */ /* 0x000fe200078ec0ff */
[----:B------:R-:W-:Y:S01]  /*1f20*/  LDS R15, [R15] ;  /* 0x000000000f0f7984 */ /* 0x000fe20000000800 */
[----:B0-----:R-:W-:Y:S02]  /*1f30*/  LEA R22, R27, UR8, 0x2 ;  /* 0x000000081b167c11 */ /* 0x001fe4000f8e10ff */
[----:B------:R-:W-:Y:S01]  /*1f40*/  LOP3.LUT R24, R8, 0x1f0, R3, 0xf8, !PT ;  /* 0x000001f008187812 */ /* 0x000fe200078ef803 */
[----:B------:R-:W-:Y:S03]  /*1f50*/  LDS R19, [R19] ;  /* 0x0000000013137984 */ /* 0x000fe60000000800 */
[----:B------:R-:W-:Y:S01]  /*1f60*/  LEA R24, R24, UR8, 0x2 ;  /* 0x0000000818187c11 */ /* 0x000fe2000f8e10ff */
[----:B------:R-:W-:Y:S01]  /*1f70*/  LDS R17, [R26] ;  /* 0x000000001a117984 */ /* 0x000fe20000000800 */
[----:B-1----:R-:W-:-:S03]  /*1f80*/  IMAD R10, R10, R20, R5 ;  /* 0x000000140a0a7224 */ /* 0x002fc600078e0205 */
[----:B------:R-:W0:Y:S04]  /*1f90*/  SHFL.IDX PT, R25, R4, R25, 0x101f ;  /* 0x00101f1904197589 */ /* 0x000e2800000e0000 */
[----:B------:R-:W-:Y:S04]  /*1fa0*/  LDS R22, [R22] ;  /* 0x0000000016167984 */ /* 0x000fe80000000800 */
[----:B------:R-:W1:Y:S01]  /*1fb0*/  SHFL.IDX PT, R13, R4, R13, 0x101f ;  /* 0x00101f0d040d7589 */ /* 0x000e6200000e0000 */
[----:B--2---:R-:W-:-:S03]  /*1fc0*/  IMAD R10, R11, R18, R10 ;  /* 0x000000120b0a7224 */ /* 0x004fc600078e020a */
[----:B------:R-:W-:Y:S01]  /*1fd0*/  LDS R24, [R24] ;  /* 0x0000000018187984 */ /* 0x000fe20000000800 */
[----:B------:R-:W-:-:S03]  /*1fe0*/  IMAD R10, R12, R23, R10 ;  /* 0x000000170c0a7224 */ /* 0x000fc600078e020a */
[----:B------:R-:W2:Y:S04]  /*1ff0*/  SHFL.IDX PT, R6, R4, R6, 0x101f ;  /* 0x00101f0604067589 */ /* 0x000ea800000e0000 */
[----:B------:R-:W3:Y:S04]  /*2000*/  SHFL.IDX PT, R0, R4, R0, 0x101f ;  /* 0x00101f0004007589 */ /* 0x000ee800000e0000 */
[----:B------:R-:W-:Y:S01]  /*2010*/  LDS R5, [R2+UR9] ;  /* 0x0000000902057984 */ /* 0x000fe20008000800 */
[----:B0-----:R-:W-:-:S03]  /*2020*/  IMAD R10, R14, R25, R10 ;  /* 0x000000190e0a7224 */ /* 0x001fc600078e020a */
[----:B------:R-:W0:Y:S04]  /*2030*/  SHFL.IDX PT, R9, R4, R9, 0x101f ;  /* 0x00101f0904097589 */ /* 0x000e2800000e0000 */
[----:B------:R-:W4:Y:S01]  /*2040*/  SHFL.IDX PT, R7, R4, R7, 0x101f ;  /* 0x00101f0704077589 */ /* 0x000f2200000e0000 */
[----:B-1----:R-:W-:-:S03]  /*2050*/  IMAD R10, R16, R13, R10 ;  /* 0x0000000d100a7224 */ /* 0x002fc600078e020a */
[----:B------:R-:W1:Y:S01]  /*2060*/  SHFL.IDX PT, R8, R4, R8, 0x101f ;  /* 0x00101f0804087589 */ /* 0x000e6200000e0000 */
[----:B--2---:R-:W-:-:S04]  /*2070*/  IMAD R6, R15, R6, R10 ;  /* 0x000000060f067224 */ /* 0x004fc800078e020a */
[----:B---3--:R-:W-:-:S04]  /*2080*/  IMAD R6, R19, R0, R6 ;  /* 0x0000000013067224 */ /* 0x008fc800078e0206 */
[----:B0-----:R-:W-:-:S04]  /*2090*/  IMAD R17, R17, R9, R6 ;  /* 0x0000000911117224 */ /* 0x001fc800078e0206 */
[----:B----4-:R-:W-:-:S04]  /*20a0*/  IMAD R17, R22, R7, R17 ;  /* 0x0000000716117224 */ /* 0x010fc800078e0211 */
[----:B-1----:R-:W-:-:S04]  /*20b0*/  IMAD R24, R24, R8, R17 ;  /* 0x0000000818187224 */ /* 0x002fc800078e0211 */
[----:B------:R-:W-:-:S05]  /*20c0*/  IMAD.IADD R5, R24, 0x1, R5 ;  /* 0x0000000118057824 */ /* 0x000fca00078e0205 */
[----:B------:R0:W-:Y:S01]  /*20d0*/  STS [R2+UR9], R5 ;  /* 0x0000000502007988 */ /* 0x0001e20008000809 */
[----:B------:R-:W-:Y:S06]  /*20e0*/  BAR.SYNC.DEFER_BLOCKING 0x0 ;  /* 0x0000000000007b1d */ /* 0x000fec0000010000 */
[----:B------:R-:W-:Y:S05]  /*20f0*/  @P0 EXIT ;  /* 0x000000000000094d */ /* 0x000fea0003800000 */
[----:B------:R-:W-:Y:S01]  /*2100*/  IMAD.SHL.U32 R0, R21, 0x4, RZ ;  /* 0x0000000415007824 */ /* 0x000fe200078e00ff */
[----:B------:R-:W1:Y:S01]  /*2110*/  LDCU UR4, c[0x0][0x388] ;  /* 0x00007100ff0477ac */ /* 0x000e620008000800 */
[----:B------:R-:W-:Y:S01]  /*2120*/  IMAD.MOV.U32 R23, RZ, RZ, R2 ;  /* 0x000000ffff177224 */ /* 0x000fe200078e0002 */
[----:B------:R-:W-:Y:S01]  /*2130*/  BSSY.RECONVERGENT B0, `(.L_x_1027) ;  /* 0x0000032000007945 */ /* 0x000fe20003800200 */
[----:B------:R-:W2:Y:S01]  /*2140*/  I2F.U32.RP R8, R0 ;  /* 0x0000000000087306 */ /* 0x000ea20000209000 */
[----:B------:R-:W-:Y:S01]  /*2150*/  IMAD.MOV R9, RZ, RZ, -R0 ;  /* 0x000000ffff097224 */ /* 0x000fe200078e0a00 */
[C---:B------:R-:W-:Y:S01]  /*2160*/  ISETP.NE.U32.AND P2, PT, R0.reuse, RZ, PT ;  /* 0x000000ff0000720c */ /* 0x040fe20003f45070 */
[----:B0-----:R-:W-:Y:S01]  /*2170*/  IMAD.IADD R2, R0, 0x1, R23 ;  /* 0x0000000100027824 */ /* 0x001fe200078e0217 */
[----:B------:R-:W0:Y:S04]  /*2180*/  LDCU UR8, c[0x0][0x384] ;  /* 0x00007080ff0877ac */ /* 0x000e280008000800 */
[C---:B------:R-:W-:Y:S01]  /*2190*/  ISETP.GE.U32.AND P0, PT, R2.reuse, 0x200, PT ;  /* 0x000002000200780c */ /* 0x040fe20003f06070 */
[----:B------:R-:W-:Y:S01]  /*21a0*/  USHF.L.U32 UR5, UR7, 0x5, URZ ;  /* 0x0000000507057899 */ /* 0x000fe200080006ff */
[----:B------:R-:W-:-:S02]  /*21b0*/  VIMNMX.U32 R7, PT, PT, R2, 0x200, !PT ;  /* 0x0000020002077848 */ /* 0x000fc40007fe0000 */
[----:B------:R-:W-:Y:S01]  /*21c0*/  SEL R6, RZ, 0x1, P0 ;  /* 0x00000001ff067807 */ /* 0x000fe20000000000 */
[----:B--2---:R-:W2:Y:S03]  /*21d0*/  MUFU.RCP R8, R8 ;  /* 0x0000000800087308 */ /* 0x004ea60000001000 */
[----:B------:R-:W-:Y:S01]  /*21e0*/  IADD3 R7, PT, PT, R7, -R2, -R6 ;  /* 0x8000000207077210 */ /* 0x000fe20007ffe806 */
[----:B-1----:R-:W-:Y:S02]  /*21f0*/  USHF.R.U32.HI UR4, URZ, 0x4, UR4 ;  /* 0x00000004ff047899 */ /* 0x002fe40008011604 */
[----:B0-----:R-:W-:Y:S01]  /*2200*/  UIMAD UR5, UR6, UR8, UR5 ;  /* 0x00000008060572a4 */ /* 0x001fe2000f8e0205 */
[----:B--2---:R-:W-:-:S04]  /*2210*/  IADD3 R4, PT, PT, R8, 0xffffffe, RZ ;  /* 0x0ffffffe08047810 */ /* 0x004fc80007ffe0ff */
        /* <DEDUP_REMOVED lines=20> */
[----:B------:R-:W-:-:S03]  /*2360*/  VIADD R10, R3, UR9 ;  /* 0x00000009030a7c36 */ /* 0x000fc60008000000 */
[----:B------:R-:W-:-:S04]  /*2370*/  LOP3.LUT R2, R2, 0x3, RZ, 0xc0, !PT ;  /* 0x0000000302027812 */ /* 0x000fc800078ec0ff */
[----:B------:R-:W-:-:S07]  /*2380*/  IADD3 R11, PT, PT, -R2, RZ, RZ ;  /* 0x000000ff020b7210 */ /* 0x000fce0007ffe1ff */
.L_x_1029:
        /* <DEDUP_REMOVED lines=12> */
.L_x_1028:
[----:B------:R-:W-:Y:S05]  /*2450*/  BSYNC.RECONVERGENT B0 ;  /* 0x0000000000007941 */ /* 0x000fea0003800200 */
.L_x_1027:
[----:B------:R-:W-:Y:S05]  /*2460*/  @!P1 EXIT ;  /* 0x000000000000994d */ /* 0x000fea0003800000 */
[----:B-1----:R-:W0:Y:S01]  /*2470*/  LDC.64 R2, c[0x0][0x3a0] ;  /* 0x0000e800ff027b82 */ /* 0x002e220000000a00 */
[C-C-:B------:R-:W-:Y:S01]  /*2480*/  IMAD R20, R21.reuse, 0xc, R23.reuse ;  /* 0x0000000c15147824 */ /* 0x140fe200078e0217 */
[----:B------:R-:W-:Y:S01]  /*2490*/  IADD3 R24, PT, PT, R0, R23, RZ ;  /* 0x0000001700187210 */ /* 0x000fe20007ffe0ff */
[----:B------:R-:W-:Y:S01]  /*24a0*/  IMAD R22, R21, 0x8, R23 ;  /* 0x0000000815167824 */ /* 0x000fe200078e0217 */
[----:B------:R-:W-:-:S07]  /*24b0*/  LEA R26, R23, UR9, 0x2 ;  /* 0x00000009171a7c11 */ /* 0x000fce000f8e10ff */
.L_x_1030:
[----:B-1----:R1:W2:Y:S01]  /*24c0*/  LDS.128 R16, [R26] ;  /* 0x000000001a107984 */ /* 0x0022a20000000c00 */
[----:B------:R-:W-:Y:S01]  /*24d0*/  LOP3.LUT R4, R23, 0x1c, RZ, 0xc0, !PT ;  /* 0x0000001c17047812 */ /* 0x000fe200078ec0ff */
[C-C-:B------:R-:W-:Y:S01]  /*24e0*/  IMAD R8, R21.reuse, 0x20, R26.reuse ;  /* 0x0000002015087824 */ /* 0x140fe200078e021a */
        /* <DEDUP_REMOVED lines=8> */
[C---:B------:R-:W-:Y:S01]  /*2570*/  IADD3 R23, PT, PT, R0.reuse, R23, R0 ;  /* 0x0000001700177210 */ /* 0x040fe20007ffe000 */
[----:B------:R-:W-:Y:S01]  /*2580*/  VIADD R27, R27, UR5 ;  /* 0x000000051b1b7c36 */ /* 0x000fe20008000000 */
[----:B------:R-:W-:Y:S01]  /*2590*/  LDS.128 R12, [R12] ;  /* 0x000000000c0c7984 */ /* 0x000fe20000000c00 */
[----:B0-----:R-:W-:Y:S01]  /*25a0*/  IMAD.WIDE.U32 R28, R29, 0x4, R2 ;  /* 0x000000041d1c7825 */ /* 0x001fe200078e0002 */
[----:B------:R-:W-:-:S02]  /*25b0*/  IADD3 R23, PT, PT, R0, R23, R0 ;  /* 0x0000001700177210 */ /* 0x000fc40007ffe000 */
[----:B------:R-:W0:Y:S01]  /*25c0*/  LDS.128 R4, [R4] ;  /* 0x0000000004047984 */ /* 0x000e220000000c00 */
[----:B------:R-:W-:Y:S01]  /*25d0*/  IMAD R25, R25, UR4, R27 ;  /* 0x0000000419197c24 */ /* 0x000fe2000f8e021b */
[----:B------:R-:W-:Y:S01]  /*25e0*/  LOP3.LUT R27, R20, 0x1c, RZ, 0xc0, !PT ;  /* 0x0000001c141b7812 */ /* 0x000fe200078ec0ff */
[----:B------:R-:W-:Y:S01]  /*25f0*/  IMAD R24, R21, 0x10, R24 ;  /* 0x0000001015187824 */ /* 0x000fe200078e0218 */
[----:B------:R-:W-:Y:S01]  /*2600*/  ISETP.GE.U32.AND P0, PT, R23, 0x200, PT ;  /* 0x000002001700780c */ /* 0x000fe20003f06070 */
[----:B-1----:R-:W-:Y:S01]  /*2610*/  IMAD R26, R21, 0x40, R26 ;  /* 0x00000040151a7824 */ /* 0x002fe200078e021a */
[----:B------:R-:W-:Y:S01]  /*2620*/  IADD3 R27, PT, PT, R27, UR5, RZ ;  /* 0x000000051b1b7c10 */ /* 0x000fe2000fffe0ff */
[----:B--2---:R1:W-:Y:S02]  /*2630*/  STG.E.128 desc[UR12][R28.64], R16 ;  /* 0x000000101c007986 */ /* 0x0043e4000c101d0c */
[----:B-1----:R-:W-:Y:S02]  /*2640*/  LOP3.LUT R16, R22, 0x1c, RZ, 0xc0, !PT ;  /* 0x0000001c16107812 */ /* 0x002fe400078ec0ff */
[--C-:B------:R-:W-:Y:S01]  /*2650*/  SHF.R.U32.HI R18, RZ, 0x5, R20.reuse ;  /* 0x00000005ff127819 */ /* 0x100fe20000011614 */
[----:B------:R-:W-:-:S02]  /*2660*/  IMAD R20, R21, 0x10, R20 ;  /* 0x0000001015147824 */ /* 0x000fc400078e0214 */
[----:B------:R-:W-:Y:S01]  /*2670*/  VIADD R17, R16, UR5 ;  /* 0x0000000510117c36 */ /* 0x000fe20008000000 */
[--C-:B------:R-:W-:Y:S01]  /*2680*/  SHF.R.U32.HI R16, RZ, 0x5, R22.reuse ;  /* 0x00000005ff107819 */ /* 0x100fe20000011616 */
[----:B------:R-:W-:Y:S02]  /*2690*/  IMAD R27, R18, UR4, R27 ;  /* 0x00000004121b7c24 */ /* 0x000fe4000f8e021b */
[----:B------:R-:W-:Y:S02]  /*26a0*/  IMAD R22, R21, 0x10, R22 ;  /* 0x0000001015167824 */ /* 0x000fe400078e0216 */
        /* <DEDUP_REMOVED lines=9> */
.L_x_1031:
        /* <DEDUP_REMOVED lines=12> */
.L_x_2429:


//--------------------- .text._Z9cuda_gemmIiLj512ELj1ELj1ELj512ELj8ELj8ELj128ELj1ELj1EEvjjjPKT_S2_PS0_jjj --------------------------
	.section	.text._Z9cuda_gemmIiLj512ELj1ELj1ELj512ELj8ELj8ELj128ELj1ELj1EEvjjjPKT_S2_PS0_jjj,"ax",@progbits
	.align	128
        .global         _Z9cuda_gemmIiLj512ELj1ELj1ELj512ELj8ELj8ELj128ELj1ELj1EEvjjjPKT_S2_PS0_jjj
        .type           _Z9cuda_gemmIiLj512ELj1ELj1ELj512ELj8ELj8ELj128ELj1ELj1EEvjjjPKT_S2_PS0_jjj,@function
        .size           _Z9cuda_gemmIiLj512ELj1ELj1ELj512ELj8ELj8ELj128ELj1ELj1EEvjjjPKT_S2_PS0_jjj,(.L_x_2430 - _Z9cuda_gemmIiLj512ELj1ELj1ELj512ELj8ELj8ELj128ELj1ELj1EEvjjjPKT_S2_PS0_jjj)
        .other          _Z9cuda_gemmIiLj512ELj1ELj1ELj512ELj8ELj8ELj128ELj1ELj1EEvjjjPKT_S2_PS0_jjj,@"STO_CUDA_ENTRY STV_DEFAULT"
_Z9cuda_gemmIiLj512ELj1ELj1ELj512ELj8ELj8ELj128ELj1ELj1EEvjjjPKT_S2_PS0_jjj:
.text._Z9cuda_gemmIiLj512ELj1ELj1ELj512ELj8ELj8ELj128ELj1ELj1EEvjjjPKT_S2_PS0_jjj:
        /* <DEDUP_REMOVED lines=16> */
.L_x_1034:
        /* <DEDUP_REMOVED lines=33> */
.L_x_1033:
[----:B------:R-:W-:Y:S05]  /*0310*/  BSYNC.RECONVERGENT B0 ;  /* 0x0000000000007941 */ /* 0x000fea0003800200 */
.L_x_1032:
[----:B------:R-:W1:Y:S02]  /*0320*/  LDCU UR4, c[0x0][0x374] ;  /* 0x00006e80ff0477ac */ /* 0x000e640008000800 */
[----:B-1----:R-:W-:-:S13]  /*0330*/  ISETP.GE.U32.AND P0, PT, R16, UR4, PT ;  /* 0x0000000410007c0c */ /* 0x002fda000bf06070 */
[----:B------:R-:W-:Y:S05]  /*0340*/  @P0 EXIT ;  /* 0x000000000000094d */ /* 0x000fea0003800000 */
[----:B------:R-:W0:Y:S01]  /*0350*/  LDC R3, c[0x0][0x360] ;  /* 0x0000d800ff037b82 */ /* 0x000e220000000800 */
[----:B------:R-:W-:Y:S01]  /*0360*/  BSSY.RECONVERGENT B0, `(.L_x_1035) ;  /* 0x000002e000007945 */ /* 0x000fe20003800200 */
[----:B0-----:R-:W0:Y:S01]  /*0370*/  I2F.U32.RP R6, R3 ;  /* 0x0000000300067306 */ /* 0x001e220000209000 */
[----:B------:R-:W-:Y:S01]  /*0380*/  IMAD.IADD R0, R17, 0x1, R3 ;  /* 0x0000000111007824 */ /* 0x000fe200078e0203 */
[----:B------:R-:W-:-:S04]  /*0390*/  ISETP.NE.U32.AND P2, PT, R3, RZ, PT ;  /* 0x000000ff0300720c */ /* 0x000fc80003f45070 */
[C---:B------:R-:W-:Y:S02]  /*03a0*/  ISETP.GE.U32.AND P0, PT, R0.reuse, 0x200, PT ;  /* 0x000002000000780c */ /* 0x040fe40003f06070 */
[----:B------:R-:W-:Y:S01]  /*03b0*/  VIMNMX.U32 R7, PT, PT, R0, 0x200, !PT ;  /* 0x0000020000077848 */ /* 0x000fe20007fe0000 */
[----:B0-----:R-:W0:Y:S02]  /*03c0*/  MUFU.RCP R6, R6 ;  /* 0x0000000600067308 */ /* 0x001e240000001000 */
[----:B0-----:R-:W-:-:S06]  /*03d0*/  IADD3 R4, PT, PT, R6, 0xffffffe, RZ ;  /* 0x0ffffffe06047810 */ /* 0x001fcc0007ffe0ff */
        /* <DEDUP_REMOVED lines=18> */
[----:B------:R-:W-:Y:S01]  /*0500*/  IADD3 R5, PT, PT, R2, R5, RZ ;  /* 0x0000000502057210 */ /* 0x000fe20007ffe0ff */
[----:B------:R-:W-:-:S03]  /*0510*/  IMAD.SHL.U32 R2, R3, 0x4, RZ ;  /* 0x0000000403027824 */ /* 0x000fc600078e00ff */
        /* <DEDUP_REMOVED lines=9> */
[C---:B------:R-:W-:Y:S01]  /*05b0*/  IMAD R7, R0.reuse, R3, R17 ;  /* 0x0000000300077224 */ /* 0x040fe200078e0211 */
[----:B------:R-:W-:Y:S01]  /*05c0*/  IADD3 R0, PT, PT, -R0, RZ, RZ ;  /* 0x000000ff00007210 */ /* 0x000fe20007ffe1ff */
[----:B0-----:R-:W-:-:S06]  /*05d0*/  ULEA UR4, UR5, UR4, 0x18 ;  /* 0x0000000405047291 */ /* 0x001fcc000f8ec0ff */
[----:B------:R-:W-:-:S07]  /*05e0*/  VIADD R5, R18, UR4 ;  /* 0x0000000412057c36 */ /* 0x000fce0008000000 */
.L_x_1037:
[----:B------:R-:W-:Y:S01]  /*05f0*/  VIADD R0, R0, 0x1 ;  /* 0x0000000100007836 */ /* 0x000fe20000000000 */
[----:B------:R0:W-:Y:S04]  /*0600*/  STS [R5], RZ ;  /* 0x000000ff05007388 */ /* 0x0001e80000000800 */
[----:B------:R-:W-:Y:S01]  /*0610*/  ISETP.NE.AND P1, PT, R0, RZ, PT ;  /* 0x000000ff0000720c */ /* 0x000fe20003f25270 */
[----:B0-----:R-:W-:-:S12]  /*0620*/  IMAD.IADD R5, R2, 0x1, R5 ;  /* 0x0000000102057824 */ /* 0x001fd800078e0205 */
[----:B------:R-:W-:Y:S05]  /*0630*/  @P1 BRA `(.L_x_1037) ;  /* 0xfffffffc00ec1947 */ /* 0x000fea000383ffff */
.L_x_1036:
[----:B------:R-:W-:Y:S05]  /*0640*/  BSYNC.RECONVERGENT B0 ;  /* 0x0000000000007941 */ /* 0x000fea0003800200 */
.L_x_1035:
[----:B------:R-:W-:Y:S04]  /*0650*/  BSSY.RECONVERGENT B0, `(.L_x_1038) ;  /* 0x0000012000007945 */ /* 0x000fe80003800200 */
[----:B------:R-:W-:Y:S05]  /*0660*/  @!P2 BRA `(.L_x_1039) ;  /* 0x000000000040a947 */ /* 0x000fea0003800000 */
[----:B------:R-:W0:Y:S01]  /*0670*/  S2UR UR5, SR_CgaCtaId ;  /* 0x00000000000579c3 */ /* 0x000e220000008800 */
[----:B------:R-:W-:Y:S02]  /*0680*/  UMOV UR4, 0x400 ;  /* 0x0000040000047882 */ /* 0x000fe40000000000 */
[----:B------:R-:W-:-:S04]  /*0690*/  UIADD3 UR4, UPT, UPT, UR4, 0x980, URZ ;  /* 0x0000098004047890 */ /* 0x000fc8000fffe0ff */
[----:B0-----:R-:W-:-:S06]  /*06a0*/  ULEA UR4, UR5, UR4, 0x18 ;  /* 0x0000000405047291 */ /* 0x001fcc000f8ec0ff */
[----:B------:R-:W-:-:S07]  /*06b0*/  LEA R0, R7, UR4, 0x2 ;  /* 0x0000000407007c11 */ /* 0x000fce000f8e10ff */
.L_x_1040:
        /* <DEDUP_REMOVED lines=11> */
.L_x_1039:
[----:B------:R-:W-:Y:S05]  /*0770*/  BSYNC.RECONVERGENT B0 ;  /* 0x0000000000007941 */ /* 0x000fea0003800200 */
.L_x_1038:
        /* <DEDUP_REMOVED lines=39> */
[----:B------:R-:W-:-:S03]  /*09f0*/  MOV R0, R18 ;  /* 0x0000001200007202 */ /* 0x000fc60000000f00 */
[----:B------:R-:W-:Y:S01]  /*0a00*/  IMAD.MOV R11, RZ, RZ, -R4 ;  /* 0x000000ffff0b7224 */ /* 0x000fe200078e0a04 */
[----:B0-----:R-:W-:-:S06]  /*0a10*/  ULEA UR4, UR5, UR4, 0x18 ;  /* 0x0000000405047291 */ /* 0x001fcc000f8ec0ff */
[----:B------:R-:W-:Y:S01]  /*0a20*/  LEA R10, R17, UR4, 0x4 ;  /* 0x00000004110a7c11 */ /* 0x000fe2000f8e20ff */
[----:B-1----:R-:W-:-:S07]  /*0a30*/  IMAD.WIDE.U32 R8, R5, 0x4, R8 ;  /* 0x0000000405087825 */ /* 0x002fce00078e0008 */
.L_x_1045:
        /* <DEDUP_REMOVED lines=8> */
.L_x_1044:
[----:B------:R-:W-:Y:S05]  /*0ac0*/  BSYNC.RECONVERGENT B1 ;  /* 0x0000000000017941 */ /* 0x000fea0003800200 */
.L_x_1043:
        /* <DEDUP_REMOVED lines=11> */
.L_x_1046:
[----:B01----:R-:W-:-:S05]  /*0b80*/  IMAD.WIDE.U32 R26, R19, 0x4, R24 ;  /* 0x00000004131a7825 */ /* 0x003fca00078e0018 */
[----:B------:R-:W2:Y:S01]  /*0b90*/  LDG.E.128.CONSTANT R8, desc[UR8][R26.64] ;  /* 0x000000081a087981 */ /* 0x000ea2000c1e9d00 */
[----:B------:R-:W-:-:S04]  /*0ba0*/  IMAD.WIDE.U32 R4, R22, 0x4, R24 ;  /* 0x0000000416047825 */ /* 0x000fc800078e0018 */
[--C-:B------:R-:W-:Y:S02]  /*0bb0*/  IMAD.WIDE.U32 R14, R21, 0x4, R24.reuse ;  /* 0x00000004150e7825 */ /* 0x100fe400078e0018 */
[----:B------:R-:W3:Y:S02]  /*0bc0*/  LDG.E.128.CONSTANT R4, desc[UR8][R4.64] ;  /* 0x0000000804047981 */ /* 0x000ee4000c1e9d00 */
[----:B------:R-:W-:Y:S02]  /*0bd0*/  IMAD.WIDE.U32 R12, R20, 0x4, R24 ;  /* 0x00000004140c7825 */ /* 0x000fe400078e0018 */
[----:B--2---:R0:W-:Y:S04]  /*0be0*/  STS.128 [R23], R8 ;  /* 0x0000000817007388 */ /* 0x0041e80000000c00 */
[----:B0-----:R-:W2:Y:S04]  /*0bf0*/  LDG.E.128.CONSTANT R8, desc[UR8][R14.64] ;  /* 0x000000080e087981 */ /* 0x001ea8000c1e9d00 */
[----:B------:R-:W4:Y:S01]  /*0c00*/  LDG.E.128.CONSTANT R12, desc[UR8][R12.64] ;  /* 0x000000080c0c7981 */ /* 0x000f22000c1e9d00 */
[C---:B------:R-:W-:Y:S01]  /*0c10*/  LEA R28, R3.reuse, R23, 0x4 ;  /* 0x00000017031c7211 */ /* 0x040fe200078e20ff */
[C-C-:B------:R-:W-:Y:S01]  /*0c20*/  IMAD R29, R3.reuse, 0x20, R23.reuse ;  /* 0x00000020031d7824 */ /* 0x140fe200078e0217 */
[C-C-:B------:R-:W-:Y:S01]  /*0c30*/  IADD3 R27, PT, PT, R2.reuse, R0, R2.reuse ;  /* 0x00000000021b7210 */ /* 0x140fe20007ffe002 */
[C---:B------:R-:W-:Y:S01]  /*0c40*/  IMAD R26, R3.reuse, 0x30, R23 ;  /* 0x00000030031a7824 */ /* 0x040fe200078e0217 */
[C---:B------:R-:W-:Y:S01]  /*0c50*/  LEA R22, R3.reuse, R22, 0x4 ;  /* 0x0000001603167211 */ /* 0x040fe200078e20ff */
[----:B---3--:R0:W-:Y:S01]  /*0c60*/  STS.128 [R28], R4 ;  /* 0x000000041c007388 */ /* 0x0081e20000000c00 */
[----:B------:R-:W-:Y:S01]  /*0c70*/  IADD3 R0, PT, PT, R2, R27, R2 ;  /* 0x0000001b02007210 */ /* 0x000fe20007ffe002 */
[----:B------:R-:W-:-:S02]  /*0c80*/  IMAD R20, R3, 0x10, R20 ;  /* 0x0000001003147824 */ /* 0x000fc400078e0214 */
[C---:B------:R-:W-:Y:S01]  /*0c90*/  IMAD R21, R3.reuse, 0x10, R21 ;  /* 0x0000001003157824 */ /* 0x040fe200078e0215 */
[----:B------:R-:W-:Y:S01]  /*0ca0*/  ISETP.GE.U32.AND P1, PT, R0, 0x200, PT ;  /* 0x000002000000780c */ /* 0x000fe20003f26070 */
[C---:B------:R-:W-:Y:S02]  /*0cb0*/  IMAD R19, R3.reuse, 0x10, R19 ;  /* 0x0000001003137824 */ /* 0x040fe400078e0213 */
[----:B------:R-:W-:Y:S01]  /*0cc0*/  IMAD R23, R3, 0x40, R23 ;  /* 0x0000004003177824 */ /* 0x000fe200078e0217 */
[----:B--2---:R0:W-:Y:S04]  /*0cd0*/  STS.128 [R29], R8 ;  /* 0x000000081d007388 */ /* 0x0041e80000000c00 */
[----:B----4-:R0:W-:Y:S05]  /*0ce0*/  STS.128 [R26], R12 ;  /* 0x0000000c1a007388 */ /* 0x0101ea0000000c00 */
[----:B------:R-:W-:Y:S05]  /*0cf0*/  @!P1 BRA `(.L_x_1046) ;  /* 0xfffffffc00a09947 */ /* 0x000fea000383ffff */
.L_x_1042:
[----:B------:R-:W-:Y:S05]  /*0d00*/  BSYNC.RECONVERGENT B0 ;  /* 0x0000000000007941 */ /* 0x000fea0003800200 */
.L_x_1041:
[----:B------:R-:W1:Y:S08]  /*0d10*/  S2UR UR5, SR_CgaCtaId ;  /* 0x00000000000579c3 */ /* 0x000e700000008800 */
[----:B------:R-:W-:Y:S01]  /*0d20*/  BAR.SYNC.DEFER_BLOCKING 0x0 ;  /* 0x0000000000007b1d */ /* 0x000fe20000010000 */
[----:B------:R-:W-:Y:S01]  /*0d30*/  SHF.R.U32.HI R0, RZ, 0x6, R17 ;  /* 0x00000006ff007819 */ /* 0x000fe20000011611 */
[C---:B0-----:R-:W-:Y:S01]  /*0d40*/  IMAD.SHL.U32 R13, R17.reuse, 0x8, RZ ;  /* 0x00000008110d7824 */ /* 0x041fe200078e00ff */
[C---:B------:R-:W-:Y:S01]  /*0d50*/  IADD3 R20, PT, PT, R17.reuse, 0x3, RZ ;  /* 0x0000000311147810 */ /* 0x040fe20007ffe0ff */
[C---:B------:R-:W-:Y:S01]  /*0d60*/  VIADD R24, R17.reuse, 0x1 ;  /* 0x0000000111187836 */ /* 0x040fe20000000000 */
[----:B------:R-:W-:Y:S01]  /*0d70*/  LOP3.LUT R12, R17, 0x7, RZ, 0xc0, !PT ;  /* 0x00000007110c7812 */ /* 0x000fe200078ec0ff */
[----:B------:R-:W-:Y:S01]  /*0d80*/  UMOV UR4, 0x400 ;  /* 0x0000040000047882 */ /* 0x000fe20000000000 */
[----:B------:R-:W-:Y:S01]  /*0d90*/  LOP3.LUT R13, R13, 0x1f8, RZ, 0xc0, !PT ;  /* 0x000001f80d0d7812 */ /* 0x000fe200078ec0ff */
[C---:B------:R-:W-:Y:S01]  /*0da0*/  VIADD R22, R17.reuse, 0x2 ;  /* 0x0000000211167836 */ /* 0x040fe20000000000 */
[----:B------:R-:W-:Y:S01]  /*0db0*/  LOP3.LUT R24, R24, 0x7, RZ, 0xc0, !PT ;  /* 0x0000000718187812 */ /* 0x000fe200078ec0ff */
[C---:B------:R-:W-:Y:S01]  /*0dc0*/  VIADD R14, R17.reuse, 0x5 ;  /* 0x00000005110e7836 */ /* 0x040fe20000000000 */
[----:B------:R-:W-:Y:S01]  /*0dd0*/  LOP3.LUT R20, R20, 0x7, RZ, 0xc0, !PT ;  /* 0x0000000714147812 */ /* 0x000fe200078ec0ff */
[----:B------:R-:W-:Y:S01]  /*0de0*/  VIADD R6, R17, 0xffffffff ;  /* 0xffffffff11067836 */ /* 0x000fe20000000000 */
[----:B------:R-:W-:-:S02]  /*0df0*/  LOP3.LUT R22, R22, 0x7, RZ, 0xc0, !PT ;  /* 0x0000000716167812 */ /* 0x000fc400078ec0ff */
[C---:B------:R-:W-:Y:S02]  /*0e00*/  LOP3.LUT R4, R13.reuse, R24, RZ, 0xfc, !PT ;  /* 0x000000180d047212 */ /* 0x040fe400078efcff */
[----:B------:R-:W-:Y:S02]  /*0e10*/  LOP3.LUT R14, R14, 0x7, RZ, 0xc0, !PT ;  /* 0x000000070e0e7812 */ /* 0x000fe400078ec0ff */
[----:B------:R-:W-:Y:S02]  /*0e20*/  LOP3.LUT R26, R12, 0x4, RZ, 0x3c, !PT ;  /* 0x000000040c1a7812 */ /* 0x000fe400078e3cff */
[----:B------:R-:W-:Y:S01]  /*0e30*/  LOP3.LUT R15, R13, R14, RZ, 0xfc, !PT ;  /* 0x0000000e0d0f7212 */ /* 0x000fe200078efcff */
[----:B-1----:R-:W-:-:S06]  /*0e40*/  ULEA UR6, UR5, UR4, 0x18 ;  /* 0x0000000405067291 */ /* 0x002fcc000f8ec0ff */
[----:B------:R-:W-:Y:S01]  /*0e50*/  IMAD.U32 R5, RZ, RZ, UR6 ;  /* 0x00000006ff057e24 */ /* 0x000fe2000f8e00ff */
[----:B------:R-:W-:Y:S02]  /*0e60*/  UIADD3 UR6, UPT, UPT, UR4, 0x180, URZ ;  /* 0x0000018004067890 */ /* 0x000fe4000fffe0ff */
[----:B------:R-:W-:Y:S01]  /*0e70*/  UIADD3 UR4, UPT, UPT, UR4, 0x980, URZ ;  /* 0x0000098004047890 */ /* 0x000fe2000fffe0ff */
[----:B------:R-:W-:Y:S01]  /*0e80*/  IMAD R0, R0, 0x24, R5 ;  /* 0x0000002400007824 */ /* 0x000fe200078e0205 */
[----:B------:R-:W-:Y:S01]  /*0e90*/  LOP3.LUT R5, R18, 0x1c, RZ, 0xc0, !PT ;  /* 0x0000001c12057812 */ /* 0x000fe200078ec0ff */
[----:B------:R-:W-:Y:S02]  /*0ea0*/  ULEA UR6, UR5, UR6, 0x18 ;  /* 0x0000000605067291 */ /* 0x000fe4000f8ec0ff */
[----:B------:R-:W-:Y:S01]  /*0eb0*/  ULEA UR4, UR5, UR4, 0x18 ;  /* 0x0000000405047291 */ /* 0x000fe2000f8ec0ff */
[----:B------:R-:W-:Y:S01]  /*0ec0*/  IADD3 R0, PT, PT, R0, R5, RZ ;  /* 0x0000000500007210 */ /* 0x000fe20007ffe0ff */
[----:B------:R-:W-:-:S02]  /*0ed0*/  VIADD R5, R17, 0x6 ;  /* 0x0000000611057836 */ /* 0x000fc40000000000 */
[----:B------:R-:W-:Y:S02]  /*0ee0*/  LEA R10, R4, UR6, 0x2 ;  /* 0x00000006040a7c11 */ /* 0x000fe4000f8e10ff */
[----:B------:R0:W1:Y:S01]  /*0ef0*/  LDS R11, [R0] ;  /* 0x00000000000b7984 */ /* 0x0000620000000800 */
[----:B------:R-:W-:Y:S02]  /*0f00*/  LOP3.LUT R4, R13, R20, RZ, 0xfc, !PT ;  /* 0x000000140d047212 */ /* 0x000fe400078efcff */
[----:B------:R-:W-:Y:S01]  /*0f10*/  LEA R25, R15, UR6, 0x2 ;  /* 0x000000060f197c11 */ /* 0x000fe2000f8e10ff */
[----:B------:R-:W-:Y:S01]  /*0f20*/  LDS R10, [R10] ;  /* 0x000000000a0a7984 */ /* 0x000fe20000000800 */
[----:B------:R-:W-:Y:S02]  /*0f30*/  LEA R7, R4, UR6, 0x2 ;  /* 0x0000000604077c11 */ /* 0x000fe4000f8e10ff */
[----:B------:R-:W-:Y:S02]  /*0f40*/  LOP3.LUT R4, R6, 0x7, RZ, 0xc0, !PT ;  /* 0x0000000706047812 */ /* 0x000fe400078ec0ff */
[----:B0-----:R-:W-:-:S02]  /*0f50*/  LOP3.LUT R0, R13, 0x7, R17, 0xf8, !PT ;  /* 0x000000070d007812 */ /* 0x001fc400078ef811 */
[----:B------:R-:W-:Y:S01]  /*0f60*/  LDS R7, [R7] ;  /* 0x0000000007077984 */ /* 0x000fe20000000800 */
[C---:B------:R-:W-:Y:S02]  /*0f70*/  LOP3.LUT R21, R13.reuse, R4, RZ, 0xfc, !PT ;  /* 0x000000040d157212 */ /* 0x040fe400078efcff */
[----:B------:R-:W-:Y:S02]  /*0f80*/  LEA R8, R0, UR6, 0x2 ;  /* 0x0000000600087c11 */ /* 0x000fe4000f8e10ff */
[----:B------:R-:W-:Y:S02]  /*0f90*/  LOP3.LUT R0, R13, R22, RZ, 0xfc, !PT ;  /* 0x000000160d007212 */ /* 0x000fe400078efcff */
[----:B------:R-:W-:Y:S02]  /*0fa0*/  LEA R27, R21, UR6, 0x2 ;  /* 0x00000006151b7c11 */ /* 0x000fe4000f8e10ff */
[----:B------:R-:W-:Y:S01]  /*0fb0*/  LDS R8, [R8] ;  /* 0x0000000008087984 */ /* 0x000fe20000000800 */
[----:B------:R-:W-:-:S02]  /*0fc0*/  LEA R9, R0, UR6, 0x2 ;  /* 0x0000000600097c11 */ /* 0x000fc4000f8e10ff */
[----:B------:R-:W-:Y:S01]  /*0fd0*/  LOP3.LUT R0, R5, 0x7, RZ, 0xc0, !PT ;  /* 0x0000000705007812 */ /* 0x000fe200078ec0ff */
[----:B------:R-:W-:Y:S01]  /*0fe0*/  LDS R21, [R18+UR4] ;  /* 0x0000000412157984 */ /* 0x000fe20008000800 */
[C---:B------:R-:W-:Y:S02]  /*0ff0*/  LOP3.LUT R5, R13.reuse, 0x4, R12, 0xf6, !PT ;  /* 0x000000040d057812 */ /* 0x040fe400078ef60c */
[----:B------:R-:W-:Y:S01]  /*1000*/  LOP3.LUT R19, R13, R0, RZ, 0xfc, !PT ;  /* 0x000000000d137212 */ /* 0x000fe200078efcff */
[----:B------:R-:W-:Y:S01]  /*1010*/  LDS R9, [R9] ;  /* 0x0000000009097984 */ /* 0x000fe20000000800 */
[----:B------:R-:W-:Y:S02]  /*1020*/  LEA R6, R5, UR6, 0x2 ;  /* 0x0000000605067c11 */ /* 0x000fe4000f8e10ff */
[----:B------:R-:W-:Y:S01]  /*1030*/  LEA R19, R19, UR6, 0x2 ;  /* 0x0000000613137c11 */ /* 0x000fe2000f8e10ff */
[----:B------:R-:W-:Y:S04]  /*1040*/  LDS R13, [R25] ;  /* 0x00000000190d7984 */ /* 0x000fe80000000800 */
[----:B------:R-:W-:Y:S04]  /*1050*/  LDS R6, [R6] ;  /* 0x0000000006067984 */ /* 0x000fe80000000800 */
[----:B-1----:R-:W0:Y:S04]  /*1060*/  SHFL.IDX PT, R5, R11, R12, 0x181f ;  /* 0x00181f0c0b057589 */ /* 0x002e2800000e0000 */
[----:B------:R-:W1:Y:S04]  /*1070*/  SHFL.IDX PT, R15, R11, R24, 0x181f ;  /* 0x00181f180b0f7589 */ /* 0x000e6800000e0000 */
[----:B------:R-:W-:Y:S04]  /*1080*/  LDS R19, [R19] ;  /* 0x0000000013137984 */ /* 0x000fe80000000800 */
[----:B------:R-:W2:Y:S04]  /*1090*/  SHFL.IDX PT, R22, R11, R22, 0x181f ;  /* 0x00181f160b167589 */ /* 0x000ea800000e0000 */
[----:B------:R-:W-:Y:S04]  /*10a0*/  LDS R12, [R27] ;  /* 0x000000001b0c7984 */ /* 0x000fe80000000800 */
[----:B------:R-:W3:Y:S04]  /*10b0*/  SHFL.IDX PT, R20, R11, R20, 0x181f ;  /* 0x00181f140b147589 */ /* 0x000ee800000e0000 */
[----:B------:R-:W4:Y:S01]  /*10c0*/  SHFL.IDX PT, R23, R11, R26, 0x181f ;  /* 0x00181f1a0b177589 */ /* 0x000f2200000e0000 */
[----:B0-----:R-:W-:-:S03]  /*10d0*/  IMAD R5, R8, R5, RZ ;  /* 0x0000000508057224 */ /* 0x001fc600078e02ff */
[----:B------:R-:W0:Y:S01]  /*10e0*/  SHFL.IDX PT, R14, R11, R14, 0x181f ;  /* 0x00181f0e0b0e7589 */ /* 0x000e2200000e0000 */
[----:B-1----:R-:W-:-:S03]  /*10f0*/  IMAD R5, R10, R15, R5 ;  /* 0x0000000f0a057224 */ /* 0x002fc600078e0205 */
[----:B------:R-:W1:Y:S04]  /*1100*/  SHFL.IDX PT, R0, R11, R0, 0x181f ;  /* 0x00181f000b007589 */ /* 0x000e6800000e0000 */
[----:B------:R-:W5:Y:S01]  /*1110*/  SHFL.IDX PT, R4, R11, R4, 0x181f ;  /* 0x00181f040b047589 */ /* 0x000f6200000e0000 */
[----:B--2---:R-:W-:-:S04]  /*1120*/  IMAD R5, R9, R22, R5 ;  /* 0x0000001609057224 */ /* 0x004fc800078e0205 */
[----:B---3--:R-:W-:-:S04]  /*1130*/  IMAD R5, R7, R20, R5 ;  /* 0x0000001407057224 */ /* 0x008fc800078e0205 */
[----:B----4-:R-:W-:-:S04]  /*1140*/  IMAD R5, R6, R23, R5 ;  /* 0x0000001706057224 */ /* 0x010fc800078e0205 */
[----:B0-----:R-:W-:-:S04]  /*1150*/  IMAD R6, R13, R14, R5 ;  /* 0x0000000e0d067224 */ /* 0x001fc800078e0205 */
[----:B-1----:R-:W-:-:S04]  /*1160*/  IMAD R19, R19, R0, R6 ;  /* 0x0000000013137224 */ /* 0x002fc800078e0206 */
[----:B-----5:R-:W-:-:S05]  /*1170*/  IMAD R12, R12, R4, R19 ;  /* 0x000000040c0c7224 */ /* 0x020fca00078e0213 */
[----:B------:R-:W-:-:S05]  /*1180*/  IADD3 R21, PT, PT, R12, R21, RZ ;  /* 0x000000150c157210 */ /* 0x000fca0007ffe0ff */
[----:B------:R0:W-:Y:S01]  /*1190*/  STS [R18+UR4], R21 ;  /* 0x0000001512007988 */ /* 0x0001e20008000804 */
[----:B------:R-:W-:Y:S06]  /*11a0*/  BAR.SYNC.DEFER_BLOCKING 0x0 ;  /* 0x0000000000007b1d */ /* 0x000fec0000010000 */
[----:B------:R-:W-:Y:S05]  /*11b0*/  @P0 EXIT ;  /* 0x000000000000094d */ /* 0x000fea0003800000 */
[----:B------:R-:W1:Y:S01]  /*11c0*/  I2F.U32.RP R8, R2 ;  /* 0x0000000200087306 */ /* 0x000e620000209000 */
        /* <DEDUP_REMOVED lines=8> */
[----:B-1----:R-:W1:Y:S02]  /*1250*/  MUFU.RCP R8, R8 ;  /* 0x0000000800087308 */ /* 0x002e640000001000 */
[----:B-1----:R-:W-:-:S06]  /*1260*/  VIADD R4, R8, 0xffffffe ;  /* 0x0ffffffe08047836 */ /* 0x002fcc0000000000 */
[----:B------:R1:W2:Y:S02]  /*1270*/  F2I.FTZ.U32.TRUNC.NTZ R5, R4 ;  /* 0x0000000400057305 */ /* 0x0002a4000021f000 */
[----:B-1----:R-:W-:Y:S02]  /*1280*/  HFMA2 R4, -RZ, RZ, 0, 0 ;  /* 0x00000000ff047431 */ /* 0x002fe400000001ff */
[----:B--2---:R-:W-:-:S04]  /*1290*/  IMAD R9, R9, R5, RZ ;  /* 0x0000000509097224 */ /* 0x004fc800078e02ff */
        /* <DEDUP_REMOVED lines=15> */
[----:B------:R-:W1:Y:S01]  /*1390*/  LDC.64 R8, c[0x0][0x3a0] ;  /* 0x0000e800ff087b82 */ /* 0x000e620000000a00 */
[----:B------:R-:W-:Y:S01]  /*13a0*/  VIADD R0, R0, 0x1 ;  /* 0x0000000100007836 */ /* 0x000fe20000000000 */
[----:B------:R-:W-:Y:S01]  /*13b0*/  LEA R10, R17, UR4, 0x4 ;  /* 0x00000004110a7c11 */ /* 0x000fe2000f8e20ff */
[----:B------:R-:W-:-:S03]  /*13c0*/  IMAD R5, R16, 0x200, R18 ;  /* 0x0000020010057824 */ /* 0x000fc600078e0212 */
[----:B------:R-:W-:-:S04]  /*13d0*/  LOP3.LUT R0, R0, 0x3, RZ, 0xc0, !PT ;  /* 0x0000000300007812 */ /* 0x000fc800078ec0ff */
[----:B------:R-:W-:Y:S01]  /*13e0*/  IADD3 R0, PT, PT, -R0, RZ, RZ ;  /* 0x000000ff00007210 */ /* 0x000fe20007ffe1ff */
[----:B-1----:R-:W-:-:S07]  /*13f0*/  IMAD.WIDE.U32 R8, R5, 0x4, R8 ;  /* 0x0000000405087825 */ /* 0x002fce00078e0008 */
.L_x_1049:
        /* <DEDUP_REMOVED lines=8> */
.L_x_1048:
[----:B------:R-:W-:Y:S05]  /*1480*/  BSYNC.RECONVERGENT B0 ;  /* 0x0000000000007941 */ /* 0x000fea0003800200 */
.L_x_1047:
[----:B------:R-:W-:Y:S05]  /*1490*/  @!P1 EXIT ;  /* 0x000000000000994d */ /* 0x000fea0003800000 */
[----:B0-----:R-:W0:Y:S01]  /*14a0*/  LDC.64 R20, c[0x0][0x3a0] ;  /* 0x0000e800ff147b82 */ /* 0x001e220000000a00 */
[----:B------:R-:W-:Y:S02]  /*14b0*/  LEA R22, R16, R18, 0x9 ;  /* 0x0000001210167211 */ /* 0x000fe400078e48ff */
[----:B------:R-:W-:-:S03]  /*14c0*/  LEA R19, R18, UR4, 0x2 ;  /* 0x0000000412137c11 */ /* 0x000fc6000f8e10ff */
[C-C-:B------:R-:W-:Y:S02]  /*14d0*/  IMAD R0, R3.reuse, 0xc, R22.reuse ;  /* 0x0000000c03007824 */ /* 0x140fe400078e0216 */
[--C-:B------:R-:W-:Y:S02]  /*14e0*/  IMAD R23, R3, 0x8, R22.reuse ;  /* 0x0000000803177824 */ /* 0x100fe400078e0216 */
[----:B------:R-:W-:-:S07]  /*14f0*/  IMAD.IADD R24, R2, 0x1, R22 ;  /* 0x0000000102187824 */ /* 0x000fce00078e0216 */
.L_x_1050:
        /* <DEDUP_REMOVED lines=11> */
[----:B------:R-:W-:-:S04]  /*15b0*/  IMAD.WIDE.U32 R26, R23, 0x4, R20 ;  /* 0x00000004171a7825 */ /* 0x000fc800078e0014 */
[C---:B------:R-:W-:Y:S02]  /*15c0*/  IMAD R23, R3.reuse, 0x10, R23 ;  /* 0x0000001003177824 */ /* 0x040fe400078e0217 */
        /* <DEDUP_REMOVED lines=12> */
.L_x_1051:
        /* <DEDUP_REMOVED lines=15> */
.L_x_2430:


//--------------------- .text._Z9cuda_gemmIiLj512ELj1ELj1ELj512ELj8ELj8ELj128ELj0ELj1EEvjjjPKT_S2_PS0_jjj --------------------------
	.section	.text._Z9cuda_gemmIiLj512ELj1ELj1ELj512ELj8ELj8ELj128ELj0ELj1EEvjjjPKT_S2_PS0_jjj,"ax",@progbits
	.align	128
        .global         _Z9cuda_gemmIiLj512ELj1ELj1ELj512ELj8ELj8ELj128ELj0ELj1EEvjjjPKT_S2_PS0_jjj
        .type           _Z9cuda_gemmIiLj512ELj1ELj1ELj512ELj8ELj8ELj128ELj0ELj1EEvjjjPKT_S2_PS0_jjj,@function
        .size           _Z9cuda_gemmIiLj512ELj1ELj1ELj512ELj8ELj8ELj128ELj0ELj1EEvjjjPKT_S2_PS0_jjj,(.L_x_2431 - _Z9cuda_gemmIiLj512ELj1ELj1ELj512ELj8ELj8ELj128ELj0ELj1EEvjjjPKT_S2_PS0_jjj)
        .other          _Z9cuda_gemmIiLj512ELj1ELj1ELj512ELj8ELj8ELj128ELj0ELj1EEvjjjPKT_S2_PS0_jjj,@"STO_CUDA_ENTRY STV_DEFAULT"
_Z9cuda_gemmIiLj512ELj1ELj1ELj512ELj8ELj8ELj128ELj0ELj1EEvjjjPKT_S2_PS0_jjj:
.text._Z9cuda_gemmIiLj512ELj1ELj1ELj512ELj8ELj8ELj128ELj0ELj1EEvjjjPKT_S2_PS0_jjj:
        /* <DEDUP_REMOVED lines=16> */
.L_x_1054:
        /* <DEDUP_REMOVED lines=33> */
.L_x_1053:
[----:B------:R-:W-:Y:S05]  /*0310*/  BSYNC.RECONVERGENT B0 ;  /* 0x0000000000007941 */ /* 0x000fea0003800200 */
.L_x_1052:
[----:B------:R-:W1:Y:S02]  /*0320*/  LDC R0, c[0x0][0x374] ;  /* 0x0000dd00ff007b82 */ /* 0x000e640000000800 */
[----:B-1----:R-:W-:-:S13]  /*0330*/  ISETP.LE.U32.AND P0, PT, R0, UR6, PT ;  /* 0x0000000600007c0c */ /* 0x002fda000bf03070 */
[----:B------:R-:W-:Y:S05]  /*0340*/  @P0 EXIT ;  /* 0x000000000000094d */ /* 0x000fea0003800000 */
[----:B------:R-:W0:Y:S01]  /*0350*/  LDC R2, c[0x0][0x360] ;  /* 0x0000d800ff027b82 */ /* 0x000e220000000800 */
[----:B------:R-:W-:Y:S07]  /*0360*/  BSSY.RECONVERGENT B0, `(.L_x_1055) ;  /* 0x0000030000007945 */ /* 0x000fee0003800200 */
[----:B------:R-:W1:Y:S01]  /*0370*/  S2UR UR7, SR_CTAID.X ;  /* 0x00000000000779c3 */ /* 0x000e620000002500 */
[----:B0-----:R-:W0:Y:S01]  /*0380*/  I2F.U32.RP R7, R2 ;  /* 0x0000000200077306 */ /* 0x001e220000209000 */
[----:B------:R-:W-:-:S02]  /*0390*/  IADD3 R0, PT, PT, R21, R2, RZ ;  /* 0x0000000215007210 */ /* 0x000fc40007ffe0ff */
[----:B------:R-:W-:Y:S02]  /*03a0*/  ISETP.NE.U32.AND P2, PT, R2, RZ, PT ;  /* 0x000000ff0200720c */ /* 0x000fe40003f45070 */
        /* <DEDUP_REMOVED lines=19> */
[----:B------:R-:W-:Y:S01]  /*04e0*/  ISETP.GE.U32.AND P1, PT, R3, R2, PT ;  /* 0x000000020300720c */ /* 0x000fe20003f26070 */
[----:B------:R-:W-:-:S12]  /*04f0*/  IMAD.SHL.U32 R3, R2, 0x4, RZ ;  /* 0x0000000402037824 */ /* 0x000fd800078e00ff */
[----:B------:R-:W-:Y:S02]  /*0500*/  @P1 IADD3 R5, PT, PT, R5, 0x1, RZ ;  /* 0x0000000105051810 */ /* 0x000fe40007ffe0ff */
        /* <DEDUP_REMOVED lines=16> */
.L_x_1057:
[----:B------:R-:W-:Y:S01]  /*0610*/  VIADD R5, R5, 0x1 ;  /* 0x0000000105057836 */ /* 0x000fe20000000000 */
[----:B------:R0:W-:Y:S04]  /*0620*/  STS [R4], RZ ;  /* 0x000000ff04007388 */ /* 0x0001e80000000800 */
[----:B------:R-:W-:Y:S01]  /*0630*/  ISETP.NE.AND P1, PT, R5, RZ, PT ;  /* 0x000000ff0500720c */ /* 0x000fe20003f25270 */
[----:B0-----:R-:W-:-:S12]  /*0640*/  IMAD.IADD R4, R3, 0x1, R4 ;  /* 0x0000000103047824 */ /* 0x001fd800078e0204 */
[----:B------:R-:W-:Y:S05]  /*0650*/  @P1 BRA `(.L_x_1057) ;  /* 0xfffffffc00ec1947 */ /* 0x000fea000383ffff */
.L_x_1056:
[----:B------:R-:W-:Y:S05]  /*0660*/  BSYNC.RECONVERGENT B0 ;  /* 0x0000000000007941 */ /* 0x000fea0003800200 */
.L_x_1055:
[----:B------:R-:W-:Y:S04]  /*0670*/  BSSY.RECONVERGENT B0, `(.L_x_1058) ;  /* 0x0000012000007945 */ /* 0x000fe80003800200 */
[----:B------:R-:W-:Y:S05]  /*0680*/  @!P2 BRA `(.L_x_1059) ;  /* 0x000000000040a947 */ /* 0x000fea0003800000 */
[----:B------:R-:W0:Y:S01]  /*0690*/  S2UR UR5, SR_CgaCtaId ;  /* 0x00000000000579c3 */ /* 0x000e220000008800 */
[----:B------:R-:W-:Y:S02]  /*06a0*/  UMOV UR4, 0x400 ;  /* 0x0000040000047882 */ /* 0x000fe40000000000 */
[----:B------:R-:W-:-:S04]  /*06b0*/  UIADD3 UR4, UPT, UPT, UR4, 0x980, URZ ;  /* 0x0000098004047890 */ /* 0x000fc8000fffe0ff */
[----:B0-----:R-:W-:-:S06]  /*06c0*/  ULEA UR4, UR5, UR4, 0x18 ;  /* 0x0000000405047291 */ /* 0x001fcc000f8ec0ff */
[----:B------:R-:W-:-:S07]  /*06d0*/  LEA R5, R0, UR4, 0x2 ;  /* 0x0000000400057c11 */ /* 0x000fce000f8e10ff */
.L_x_1060:
[C-C-:B-1----:R-:W-:Y:S01]  /*06e0*/  IMAD.IADD R4, R3.reuse, 0x1, R5.reuse ;  /* 0x0000000103047824 */ /* 0x142fe200078e0205 */
        /* <DEDUP_REMOVED lines=10> */
.L_x_1059:
[----:B------:R-:W-:Y:S05]  /*0790*/  BSYNC.RECONVERGENT B0 ;  /* 0x0000000000007941 */ /* 0x000fea0003800200 */
.L_x_1058:
        /* <DEDUP_REMOVED lines=8> */
[----:B-1----:R-:W-:Y:S02]  /*0820*/  VIMNMX.U32 R7, PT, PT, R0, 0x200, !PT ;  /* 0x0000020000077848 */ /* 0x002fe40007fe0000 */
        /* <DEDUP_REMOVED lines=30> */
[----:B------:R-:W-:-:S03]  /*0a10*/  IMAD.MOV.U32 R0, RZ, RZ, R20 ;  /* 0x000000ffff007224 */ /* 0x000fc600078e0014 */
[----:B------:R-:W-:Y:S01]  /*0a20*/  IADD3 R12, PT, PT, -R4, RZ, RZ ;  /* 0x000000ff040c7210 */ /* 0x000fe20007ffe1ff */
[----:B-1----:R-:W-:Y:S02]  /*0a30*/  UIMAD UR5, UR6, UR5, UR10 ;  /* 0x00000005060572a4 */ /* 0x002fe4000f8e020a */
[----:B0-----:R-:W-:-:S04]  /*0a40*/  ULEA UR4, UR8, UR4, 0x18 ;  /* 0x0000000408047291 */ /* 0x001fc8000f8ec0ff */
[----:B------:R-:W-:Y:S02]  /*0a50*/  VIADD R10, R20, UR5 ;  /* 0x00000005140a7c36 */ /* 0x000fe40008000000 */
[----:B------:R-:W-:-:S07]  /*0a60*/  LEA R11, R21, UR4, 0x4 ;  /* 0x00000004150b7c11 */ /* 0x000fce000f8e20ff */
.L_x_1065:
[----:B--2---:R-:W-:-:S06]  /*0a70*/  IMAD.WIDE.U32 R4, R10, 0x4, R8 ;  /* 0x000000040a047825 */ /* 0x004fcc00078e0008 */
[----:B------:R-:W2:Y:S01]  /*0a80*/  LDG.E.128.CONSTANT R4, desc[UR12][R4.64] ;  /* 0x0000000c04047981 */ /* 0x000ea2000c1e9d00 */
[----:B------:R-:W-:Y:S02]  /*0a90*/  VIADD R12, R12, 0x1 ;  /* 0x000000010c0c7836 */ /* 0x000fe40000000000 */
[C---:B------:R-:W-:Y:S02]  /*0aa0*/  IMAD.IADD R0, R3.reuse, 0x1, R0 ;  /* 0x0000000103007824 */ /* 0x040fe400078e0200 */
[----:B------:R-:W-:Y:S01]  /*0ab0*/  IMAD.IADD R10, R3, 0x1, R10 ;  /* 0x00000001030a7824 */ /* 0x000fe200078e020a */
[----:B------:R-:W-:Y:S01]  /*0ac0*/  ISETP.NE.AND P1, PT, R12, RZ, PT ;  /* 0x000000ff0c00720c */ /* 0x000fe20003f25270 */
[----:B--2---:R0:W-:Y:S02]  /*0ad0*/  STS.128 [R11], R4 ;  /* 0x000000040b007388 */ /* 0x0041e40000000c00 */
[----:B0-----:R-:W-:-:S10]  /*0ae0*/  LEA R11, R2, R11, 0x4 ;  /* 0x0000000b020b7211 */ /* 0x001fd400078e20ff */
[----:B------:R-:W-:Y:S05]  /*0af0*/  @P1 BRA `(.L_x_1065) ;  /* 0xfffffffc00dc1947 */ /* 0x000fea000383ffff */
.L_x_1064:
[----:B------:R-:W-:Y:S05]  /*0b00*/  BSYNC.RECONVERGENT B1 ;  /* 0x0000000000017941 */ /* 0x000fea0003800200 */
.L_x_1063:
        /* <DEDUP_REMOVED lines=13> */
.L_x_1066:
        /* <DEDUP_REMOVED lines=9> */
[C---:B------:R-:W-:Y:S01]  /*0c70*/  IADD3 R0, PT, PT, R3.reuse, R0, R3 ;  /* 0x0000000003007210 */ /* 0x040fe20007ffe003 */
[C---:B------:R-:W-:Y:S01]  /*0c80*/  IMAD R25, R2.reuse, 0x10, R25 ;  /* 0x0000001002197824 */ /* 0x040fe200078e0219 */
[C---:B------:R-:W-:Y:S01]  /*0c90*/  LEA R29, R2.reuse, R29, 0x4 ;  /* 0x0000001d021d7211 */ /* 0x040fe200078e20ff */
[C---:B------:R-:W-:Y:S01]  /*0ca0*/  IMAD R24, R2.reuse, 0x10, R24 ;  /* 0x0000001002187824 */ /* 0x040fe200078e0218 */
        /* <DEDUP_REMOVED lines=11> */
.L_x_1062:
[----:B------:R-:W-:Y:S05]  /*0d60*/  BSYNC.RECONVERGENT B0 ;  /* 0x0000000000007941 */ /* 0x000fea0003800200 */
.L_x_1061:
[----:B------:R-:W0:Y:S01]  /*0d70*/  S2UR UR5, SR_CgaCtaId ;  /* 0x00000000000579c3 */ /* 0x000e220000008800 */
[----:B------:R-:W-:-:S07]  /*0d80*/  UMOV UR4, 0x400 ;  /* 0x0000040000047882 */ /* 0x000fce0000000000 */
[----:B------:R-:W-:Y:S01]  /*0d90*/  BAR.SYNC.DEFER_BLOCKING 0x0 ;  /* 0x0000000000007b1d */ /* 0x000fe20000010000 */
[--C-:B------:R-:W-:Y:S01]  /*0da0*/  SHF.R.U32.HI R0, RZ, 0x6, R21.reuse ;  /* 0x00000006ff007819 */ /* 0x100fe20000011615 */
[C---:B---3--:R-:W-:Y:S01]  /*0db0*/  VIADD R15, R21.reuse, 0x1 ;  /* 0x00000001150f7836 */ /* 0x048fe20000000000 */
[C---:B------:R-:W-:Y:S01]  /*0dc0*/  SHF.L.U32 R8, R21.reuse, 0x3, RZ ;  /* 0x0000000315087819 */ /* 0x040fe200000006ff */
[C---:B------:R-:W-:Y:S01]  /*0dd0*/  VIADD R13, R21.reuse, 0x2 ;  /* 0x00000002150d7836 */ /* 0x040fe20000000000 */
[C---:B-1----:R-:W-:Y:S01]  /*0de0*/  IADD3 R7, PT, PT, R21.reuse, 0x5, RZ ;  /* 0x0000000515077810 */ /* 0x042fe20007ffe0ff */
[C---:B------:R-:W-:Y:S01]  /*0df0*/  VIADD R9, R21.reuse, 0x3 ;  /* 0x0000000315097836 */ /* 0x040fe20000000000 */
[----:B------:R-:W-:Y:S01]  /*0e00*/  LOP3.LUT R8, R8, 0x1f8, RZ, 0xc0, !PT ;  /* 0x000001f808087812 */ /* 0x000fe200078ec0ff */
[----:B------:R-:W-:Y:S01]  /*0e10*/  VIADD R11, R21, 0x6 ;  /* 0x00000006150b7836 */ /* 0x000fe20000000000 */
[----:B------:R-:W-:Y:S01]  /*0e20*/  LOP3.LUT R15, R15, 0x7, RZ, 0xc0, !PT ;  /* 0x000000070f0f7812 */ /* 0x000fe200078ec0ff */
[----:B------:R-:W-:Y:S01]  /*0e30*/  VIADD R17, R21, 0xffffffff ;  /* 0xffffffff15117836 */ /* 0x000fe20000000000 */
[----:B------:R-:W-:-:S02]  /*0e40*/  LOP3.LUT R4, R8, 0x7, R21, 0xf8, !PT ;  /* 0x0000000708047812 */ /* 0x000fc400078ef815 */
[----:B------:R-:W-:Y:S02]  /*0e50*/  LOP3.LUT R13, R13, 0x7, RZ, 0xc0, !PT ;  /* 0x000000070d0d7812 */ /* 0x000fe400078ec0ff */
[C---:B------:R-:W-:Y:S02]  /*0e60*/  LOP3.LUT R6, R8.reuse, R15, RZ, 0xfc, !PT ;  /* 0x0000000f08067212 */ /* 0x040fe400078efcff */
[----:B------:R-:W-:Y:S02]  /*0e70*/  LOP3.LUT R9, R9, 0x7, RZ, 0xc0, !PT ;  /* 0x0000000709097812 */ /* 0x000fe400078ec0ff */
[C---:B------:R-:W-:Y:S02]  /*0e80*/  LOP3.LUT R10, R8.reuse, R13, RZ, 0xfc, !PT ;  /* 0x0000000d080a7212 */ /* 0x040fe400078efcff */
[----:B------:R-:W-:Y:S01]  /*0e90*/  LOP3.LUT R12, R8, R9, RZ, 0xfc, !PT ;  /* 0x00000009080c7212 */ /* 0x000fe200078efcff */
[----:B0-----:R-:W-:Y:S01]  /*0ea0*/  ULEA UR8, UR5, UR4, 0x18 ;  /* 0x0000000405087291 */ /* 0x001fe2000f8ec0ff */
[----:B------:R-:W-:-:S02]  /*0eb0*/  LOP3.LUT R7, R7, 0x7, RZ, 0xc0, !PT ;  /* 0x0000000707077812 */ /* 0x000fc400078ec0ff */
[----:B------:R-:W-:Y:S02]  /*0ec0*/  LOP3.LUT R11, R11, 0x7, RZ, 0xc0, !PT ;  /* 0x000000070b0b7812 */ /* 0x000fe400078ec0ff */
[----:B------:R-:W-:Y:S01]  /*0ed0*/  LOP3.LUT R18, R8, R7, RZ, 0xfc, !PT ;  /* 0x0000000708127212 */ /* 0x000fe200078efcff */
[----:B------:R-:W-:Y:S01]  /*0ee0*/  IMAD.U32 R5, RZ, RZ, UR8 ;  /* 0x00000008ff057e24 */ /* 0x000fe2000f8e00ff */
[----:B------:R-:W-:Y:S01]  /*0ef0*/  UIADD3 UR8, UPT, UPT, UR4, 0x180, URZ ;  /* 0x0000018004087890 */ /* 0x000fe2000fffe0ff */
[----:B------:R-:W-:Y:S01]  /*0f00*/  LOP3.LUT R17, R17, 0x7, RZ, 0xc0, !PT ;  /* 0x0000000711117812 */ /* 0x000fe200078ec0ff */
[----:B------:R-:W-:Y:S01]  /*0f10*/  UIADD3 UR4, UPT, UPT, UR4, 0x980, URZ ;  /* 0x0000098004047890 */ /* 0x000fe2000fffe0ff */
[----:B------:R-:W-:Y:S01]  /*0f20*/  IMAD R0, R0, 0x24, R5 ;  /* 0x0000002400007824 */ /* 0x000fe200078e0205 */
[----:B------:R-:W-:Y:S01]  /*0f30*/  LOP3.LUT R5, R20, 0x1c, RZ, 0xc0, !PT ;  /* 0x0000001c14057812 */ /* 0x000fe200078ec0ff */
[----:B------:R-:W-:Y:S02]  /*0f40*/  ULEA UR9, UR5, UR8, 0x18 ;  /* 0x0000000805097291 */ /* 0x000fe4000f8ec0ff */
[----:B------:R-:W-:-:S02]  /*0f50*/  ULEA UR8, UR5, UR4, 0x18 ;  /* 0x0000000405087291 */ /* 0x000fc4000f8ec0ff */
[----:B------:R-:W-:Y:S01]  /*0f60*/  IMAD.IADD R0, R0, 0x1, R5 ;  /* 0x0000000100007824 */ /* 0x000fe200078e0205 */
[----:B------:R-:W-:Y:S02]  /*0f70*/  LOP3.LUT R5, R21, 0x7, RZ, 0xc0, !PT ;  /* 0x0000000715057812 */ /* 0x000fe400078ec0ff */
[----:B------:R-:W-:Y:S02]  /*0f80*/  LEA R4, R4, UR9, 0x2 ;  /* 0x0000000904047c11 */ /* 0x000fe4000f8e10ff */
[----:B------:R-:W-:Y:S01]  /*0f90*/  LEA R6, R6, UR9, 0x2 ;  /* 0x0000000906067c11 */ /* 0x000fe2000f8e10ff */
[----:B------:R-:W0:Y:S01]  /*0fa0*/  LDS R0, [R0] ;  /* 0x0000000000007984 */ /* 0x000e220000000800 */
[----:B------:R-:W-:Y:S02]  /*0fb0*/  LEA R10, R10, UR9, 0x2 ;  /* 0x000000090a0a7c11 */ /* 0x000fe4000f8e10ff */
[----:B------:R-:W-:Y:S01]  /*0fc0*/  LOP3.LUT R16, R8, 0x4, R5, 0xf6, !PT ;  /* 0x0000000408107812 */ /* 0x000fe200078ef605 */
[----:B------:R-:W-:Y:S01]  /*0fd0*/  LDS R4, [R4] ;  /* 0x0000000004047984 */ /* 0x000fe20000000800 */
[----:B------:R-:W-:-:S02]  /*0fe0*/  LEA R14, R12, UR9, 0x2 ;  /* 0x000000090c0e7c11 */ /* 0x000fc4000f8e10ff */
[----:B------:R-:W-:Y:S01]  /*0ff0*/  LEA R12, R16, UR9, 0x2 ;  /* 0x00000009100c7c11 */ /* 0x000fe2000f8e10ff */
[----:B------:R-:W-:Y:S01]  /*1000*/  LDS R6, [R6] ;  /* 0x0000000006067984 */ /* 0x000fe20000000800 */
[----:B------:R-:W-:Y:S02]  /*1010*/  LOP3.LUT R16, R8, R11, RZ, 0xfc, !PT ;  /* 0x0000000b08107212 */ /* 0x000fe400078efcff */
[----:B------:R-:W-:Y:S01]  /*1020*/  LEA R22, R18, UR9, 0x2 ;  /* 0x0000000912167c11 */ /* 0x000fe2000f8e10ff */
[----:B------:R-:W-:Y:S01]  /*1030*/  LDS R10, [R10] ;  /* 0x000000000a0a7984 */ /* 0x000fe20000000800 */
[----:B------:R-:W-:Y:S02]  /*1040*/  LEA R16, R16, UR9, 0x2 ;  /* 0x0000000910107c11 */ /* 0x000fe4000f8e10ff */
[----:B------:R-:W-:Y:S01]  /*1050*/  LOP3.LUT R18, R8, R17, RZ, 0xfc, !PT ;  /* 0x0000001108127212 */ /* 0x000fe200078efcff */
[----:B------:R-:W-:Y:S01]  /*1060*/  LDS R14, [R14] ;  /* 0x000000000e0e7984 */ /* 0x000fe20000000800 */
[----:B------:R-:W-:-:S02]  /*1070*/  LOP3.LUT R23, R5, 0x4, RZ, 0x3c, !PT ;  /* 0x0000000405177812 */ /* 0x000fc400078e3cff */
[----:B------:R-:W-:Y:S01]  /*1080*/  LEA R24, R18, UR9, 0x2 ;  /* 0x0000000912187c11 */ /* 0x000fe2000f8e10ff */
[----:B------:R-:W-:Y:S04]  /*1090*/  LDS R12, [R12] ;  /* 0x000000000c0c7984 */ /* 0x000fe80000000800 */
[----:B------:R-:W-:Y:S04]  /*10a0*/  LDS R8, [R22] ;  /* 0x0000000016087984 */ /* 0x000fe80000000800 */
[----:B------:R-:W-:Y:S04]  /*10b0*/  LDS R16, [R16] ;  /* 0x0000000010107984 */ /* 0x000fe80000000800 */
[----:B------:R-:W-:Y:S04]  /*10c0*/  LDS R18, [R20+UR8] ;  /* 0x0000000814127984 */ /* 0x000fe80008000800 */
[----:B0-----:R-:W0:Y:S04]  /*10d0*/  SHFL.IDX PT, R19, R0, R5, 0x181f ;  /* 0x00181f0500137589 */ /* 0x001e2800000e0000 */
[----:B------:R-:W1:Y:S04]  /*10e0*/  SHFL.IDX PT, R15, R0, R15, 0x181f ;  /* 0x00181f0f000f7589 */ /* 0x000e6800000e0000 */
[----:B------:R-:W2:Y:S04]  /*10f0*/  SHFL.IDX PT, R13, R0, R13, 0x181f ;  /* 0x00181f0d000d7589 */ /* 0x000ea800000e0000 */
[----:B------:R-:W-:Y:S04]  /*1100*/  LDS R5, [R24] ;  /* 0x0000000018057984 */ /* 0x000fe80000000800 */
        /* <DEDUP_REMOVED lines=14> */
[----:B------:R0:W-:Y:S01]  /*11f0*/  STS [R20+UR8], R5 ;  /* 0x0000000514007988 */ /* 0x0001e20008000808 */
[----:B------:R-:W-:Y:S06]  /*1200*/  BAR.SYNC.DEFER_BLOCKING 0x0 ;  /* 0x0000000000007b1d */ /* 0x000fec0000010000 */
[----:B------:R-:W-:Y:S05]  /*1210*/  @P0 EXIT ;  /* 0x000000000000094d */ /* 0x000fea0003800000 */
[----:B------:R-:W1:Y:S01]  /*1220*/  I2F.U32.RP R8, R3 ;  /* 0x0000000300087306 */ /* 0x000e620000209000 */
[--C-:B------:R-:W-:Y:S01]  /*1230*/  IMAD.IADD R0, R20, 0x1, R3.reuse ;  /* 0x0000000114007824 */ /* 0x100fe200078e0203 */
[----:B------:R-:W-:Y:S01]  /*1240*/  ISETP.NE.U32.AND P2, PT, R3, RZ, PT ;  /* 0x000000ff0300720c */ /* 0x000fe20003f45070 */
[----:B------:R-:W-:Y:S01]  /*1250*/  IMAD.MOV R9, RZ, RZ, -R3 ;  /* 0x000000ffff097224 */ /* 0x000fe200078e0a03 */
[----:B------:R-:W2:Y:S01]  /*1260*/  LDCU UR5, c[0x0][0x384] ;  /* 0x00007080ff0577ac */ /* 0x000ea20008000800 */
[----:B------:R-:W-:Y:S01]  /*1270*/  BSSY.RECONVERGENT B0, `(.L_x_1067) ;  /* 0x000002e000007945 */ /* 0x000fe20003800200 */
[C---:B------:R-:W-:Y:S02]  /*1280*/  ISETP.GE.U32.AND P0, PT, R0.reuse, 0x200, PT ;  /* 0x000002000000780c */ /* 0x040fe40003f06070 */
[----:B------:R-:W-:Y:S01]  /*1290*/  VIMNMX.U32 R7, PT, PT, R0, 0x200, !PT ;  /* 0x0000020000077848 */ /* 0x000fe20007fe0000 */
[----:B------:R-:W3:Y:S01]  /*12a0*/  LDCU UR9, c[0x0][0x388] ;  /* 0x00007100ff0977ac */ /* 0x000ee20008000800 */
[----:B------:R-:W-:Y:S01]  /*12b0*/  SEL R6, RZ, 0x1, P0 ;  /* 0x00000001ff067807 */ /* 0x000fe20000000000 */
[----:B------:R-:W-:-:S03]  /*12c0*/  USHF.L.U32 UR4, UR7, 0x6, URZ ;  /* 0x0000000607047899 */ /* 0x000fc600080006ff */
[----:B------:R-:W-:Y:S01]  /*12d0*/  IADD3 R0, PT, PT, R7, -R0, -R6 ;  /* 0x8000000007007210 */ /* 0x000fe20007ffe806 */
[----:B-1----:R-:W1:Y:S01]  /*12e0*/  MUFU.RCP R8, R8 ;  /* 0x0000000800087308 */ /* 0x002e620000001000 */
[----:B--2---:R-:W-:Y:S02]  /*12f0*/  UIMAD UR4, UR6, UR5, UR4 ;  /* 0x00000005060472a4 */ /* 0x004fe4000f8e0204 */
[----:B---3--:R-:W-:Y:S01]  /*1300*/  USHF.R.U32.HI UR5, URZ, 0x3, UR9 ;  /* 0x00000003ff057899 */ /* 0x008fe20008011609 */
[----:B-1----:R-:W-:-:S04]  /*1310*/  IADD3 R4, PT, PT, R8, 0xffffffe, RZ ;  /* 0x0ffffffe08047810 */ /* 0x002fc80007ffe0ff */
[----:B0-----:R0:W1:Y:S02]  /*1320*/  F2I.FTZ.U32.TRUNC.NTZ R5, R4 ;  /* 0x0000000400057305 */ /* 0x001064000021f000 */
        /* <DEDUP_REMOVED lines=22> */
.L_x_1069:
[----:B-1----:R1:W2:Y:S01]  /*1490*/  LDS.128 R4, [R21] ;  /* 0x0000000015047984 */ /* 0x0022a20000000c00 */
[----:B------:R-:W-:Y:S02]  /*14a0*/  LOP3.LUT R11, R20, 0x3c, RZ, 0xc0, !PT ;  /* 0x0000003c140b7812 */ /* 0x000fe400078ec0ff */
[--C-:B------:R-:W-:Y:S01]  /*14b0*/  SHF.R.U32.HI R10, RZ, 0x6, R20.reuse ;  /* 0x00000006ff0a7819 */ /* 0x100fe20000011614 */
        /* <DEDUP_REMOVED lines=9> */
.L_x_1068:
[----:B------:R-:W-:Y:S05]  /*1550*/  BSYNC.RECONVERGENT B0 ;  /* 0x0000000000007941 */ /* 0x000fea0003800200 */
.L_x_1067:
[----:B------:R-:W-:Y:S05]  /*1560*/  @!P1 EXIT ;  /* 0x000000000000994d */ /* 0x000fea0003800000 */
[----:B------:R-:W0:Y:S01]  /*1570*/  LDC.64 R22, c[0x0][0x3a0] ;  /* 0x0000e800ff167b82 */ /* 0x000e220000000a00 */
[--C-:B------:R-:W-:Y:S01]  /*1580*/  IMAD R21, R2, 0xc, R20.reuse ;  /* 0x0000000c02157824 */ /* 0x100fe200078e0214 */
[----:B------:R-:W-:Y:S01]  /*1590*/  IADD3 R27, PT, PT, R20, R3, RZ ;  /* 0x00000003141b7210 */ /* 0x000fe20007ffe0ff */
[----:B------:R-:W-:Y:S01]  /*15a0*/  IMAD R25, R2, 0x8, R20 ;  /* 0x0000000802197824 */ /* 0x000fe200078e0214 */
[----:B------:R-:W-:-:S07]  /*15b0*/  LEA R29, R20, UR8, 0x2 ;  /* 0x00000008141d7c11 */ /* 0x000fce000f8e10ff */
.L_x_1070:
[----:B--2---:R2:W3:Y:S01]  /*15c0*/  LDS.128 R16, [R29] ;  /* 0x000000001d107984 */ /* 0x0044e20000000c00 */
[----:B-1----:R-:W-:Y:S01]  /*15d0*/  LOP3.LUT R4, R20, 0x3c, RZ, 0xc0, !PT ;  /* 0x0000003c14047812 */ /* 0x002fe200078ec0ff */
[C-C-:B------:R-:W-:Y:S01]  /*15e0*/  IMAD R10, R2.reuse, 0x20, R29.reuse ;  /* 0x00000020020a7824 */ /* 0x140fe200078e021d */
[----:B------:R-:W-:Y:S01]  /*15f0*/  SHF.R.U32.HI R0, RZ, 0x6, R20 ;  /* 0x00000006ff007819 */ /* 0x000fe20000011614 */
[--C-:B------:R-:W-:Y:S01]  /*1600*/  IMAD R12, R2, 0x30, R29.reuse ;  /* 0x00000030020c7824 */ /* 0x100fe200078e021d */
[----:B------:R-:W-:Y:S01]  /*1610*/  LOP3.LUT R24, R27, 0x3c, RZ, 0xc0, !PT ;  /* 0x0000003c1b187812 */ /* 0x000fe200078ec0ff */
[----:B------:R-:W-:Y:S01]  /*1620*/  VIADD R5, R4, UR4 ;  /* 0x0000000404057c36 */ /* 0x000fe20008000000 */
[----:B------:R-:W-:Y:S01]  /*1630*/  LOP3.LUT R26, R25, 0x3c, RZ, 0xc0, !PT ;  /* 0x0000003c191a7812 */ /* 0x000fe200078ec0ff */
[----:B------:R-:W-:Y:S01]  /*1640*/  IMAD R4, R2, 0x10, R29 ;  /* 0x0000001002047824 */ /* 0x000fe200078e021d */
[----:B------:R-:W-:Y:S01]  /*1650*/  IADD3 R24, PT, PT, R24, UR4, RZ ;  /* 0x0000000418187c10 */ /* 0x000fe2000fffe0ff */
[----:B------:R-:W-:Y:S01]  /*1660*/  IMAD R9, R0, UR5, R5 ;  /* 0x0000000500097c24 */ /* 0x000fe2000f8e0205 */
[----:B------:R-:W-:Y:S01]  /*1670*/  LDS.128 R12, [R12] ;  /* 0x000000000c0c7984 */ /* 0x000fe20000000c00 */
[----:B------:R-:W-:Y:S01]  /*1680*/  SHF.R.U32.HI R0, RZ, 0x6, R27 ;  /* 0x00000006ff007819 */ /* 0x000fe2000001161b */
[----:B------:R-:W-:Y:S01]  /*1690*/  VIADD R28, R26, UR4 ;  /* 0x000000041a1c7c36 */ /* 0x000fe20008000000 */
[----:B------:R-:W-:Y:S01]  /*16a0*/  SHF.R.U32.HI R26, RZ, 0x6, R25 ;  /* 0x00000006ff1a7819 */ /* 0x000fe20000011619 */
[----:B0-----:R-:W-:Y:S01]  /*16b0*/  IMAD.WIDE.U32 R8, R9, 0x4, R22 ;  /* 0x0000000409087825 */ /* 0x001fe200078e0016 */
[----:B------:R-:W0:Y:S01]  /*16c0*/  LDS.128 R4, [R4] ;  /* 0x0000000004047984 */ /* 0x000e220000000c00 */
[----:B------:R-:W-:-:S02]  /*16d0*/  IADD3 R20, PT, PT, R3, R20, R3 ;  /* 0x0000001403147210 */ /* 0x000fc40007ffe003 */
[----:B------:R-:W-:Y:S01]  /*16e0*/  IMAD R0, R0, UR5, R24 ;  /* 0x0000000500007c24 */ /* 0x000fe2000f8e0218 */
[----:B------:R-:W-:Y:S01]  /*16f0*/  LOP3.LUT R24, R21, 0x3c, RZ, 0xc0, !PT ;  /* 0x0000003c15187812 */ /* 0x000fe200078ec0ff */
[C---:B------:R-:W-:Y:S01]  /*1700*/  IMAD R27, R2.reuse, 0x10, R27 ;  /* 0x00000010021b7824 */ /* 0x040fe200078e021b */
[----:B------:R-:W-:Y:S01]  /*1710*/  IADD3 R20, PT, PT, R3, R20, R3 ;  /* 0x0000001403147210 */ /* 0x000fe20007ffe003 */
[C---:B--2---:R-:W-:Y:S01]  /*1720*/  IMAD R29, R2.reuse, 0x40, R29 ;  /* 0x00000040021d7824 */ /* 0x044fe200078e021d */
[----:B------:R-:W-:Y:S01]  /*1730*/  LEA R25, R2, R25, 0x4 ;  /* 0x0000001902197211 */ /* 0x000fe200078e20ff */
[----:B------:R-:W-:Y:S01]  /*1740*/  VIADD R24, R24, UR4 ;  /* 0x0000000418187c36 */ /* 0x000fe20008000000 */
[----:B------:R-:W-:Y:S01]  /*1750*/  ISETP.GE.U32.AND P0, PT, R20, 0x200, PT ;  /* 0x000002001400780c */ /* 0x000fe20003f06070 */
[----:B---3--:R1:W-:Y:S04]  /*1760*/  STG.E.128 desc[UR12][R8.64], R16 ;  /* 0x0000001008007986 */ /* 0x0083e8000c101d0c */
[----:B------:R-:W2:Y:S01]  /*1770*/  LDS.128 R8, [R10] ;  /* 0x000000000a087984 */ /* 0x000ea20000000c00 */
[----:B-1----:R-:W-:Y:S01]  /*1780*/  SHF.R.U32.HI R18, RZ, 0x6, R21 ;  /* 0x00000006ff127819 */ /* 0x002fe20000011615 */
[----:B------:R-:W-:-:S04]  /*1790*/  IMAD.WIDE.U32 R16, R0, 0x4, R22 ;  /* 0x0000000400107825 */ /* 0x000fc800078e0016 */
[----:B------:R-:W-:Y:S01]  /*17a0*/  IMAD R19, R26, UR5, R28 ;  /* 0x000000051a137c24 */ /* 0x000fe2000f8e021c */
[----:B0-----:R0:W-:Y:S01]  /*17b0*/  STG.E.128 desc[UR12][R16.64], R4 ;  /* 0x0000000410007986 */ /* 0x0011e2000c101d0c */
[----:B------:R-:W-:Y:S02]  /*17c0*/  IMAD R24, R18, UR5, R24 ;  /* 0x0000000512187c24 */ /* 0x000fe4000f8e0218 */
[----:B------:R-:W-:-:S04]  /*17d0*/  IMAD.WIDE.U32 R18, R19, 0x4, R22 ;  /* 0x0000000413127825 */ /* 0x000fc800078e0016 */
[----:B------:R-:W-:Y:S02]  /*17e0*/  IMAD R21, R2, 0x10, R21 ;  /* 0x0000001002157824 */ /* 0x000fe400078e0215 */
[----:B0-----:R-:W-:Y:S01]  /*17f0*/  IMAD.WIDE.U32 R16, R24, 0x4, R22 ;  /* 0x0000000418107825 */ /* 0x001fe200078e0016 */
[----:B--2---:R2:W-:Y:S04]  /*1800*/  STG.E.128 desc[UR12][R18.64], R8 ;  /* 0x0000000812007986 */ /* 0x0045e8000c101d0c */
[----:B------:R2:W-:Y:S01]  /*1810*/  STG.E.128 desc[UR12][R16.64], R12 ;  /* 0x0000000c10007986 */ /* 0x0005e2000c101d0c */
[----:B------:R-:W-:Y:S05]  /*1820*/  @!P0 BRA `(.L_x_1070) ;  /* 0xfffffffc00648947 */ /* 0x000fea000383ffff */
[----:B------:R-:W-:Y:S05]  /*1830*/  EXIT ;  /* 0x000000000000794d */ /* 0x000fea0003800000 */
.L_x_1071:
        /* <DEDUP_REMOVED lines=12> */
.L_x_2431:


//--------------------- .text._Z9cuda_gemmIiLj512ELj1ELj1ELj512ELj4ELj4ELj128ELj1ELj1EEvjjjPKT_S2_PS0_jjj --------------------------
	.section	.text._Z9cuda_gemmIiLj512ELj1ELj1ELj512ELj4ELj4ELj128ELj1ELj1EEvjjjPKT_S2_PS0_jjj,"ax",@progbits
	.align	128
        .global         _Z9cuda_gemmIiLj512ELj1ELj1ELj512ELj4ELj4ELj128ELj1ELj1EEvjjjPKT_S2_PS0_jjj
        .type           _Z9cuda_gemmIiLj512ELj1ELj1ELj512ELj4ELj4ELj128ELj1ELj1EEvjjjPKT_S2_PS0_jjj,@function
        .size           _Z9cuda_gemmIiLj512ELj1ELj1ELj512ELj4ELj4ELj128ELj1ELj1EEvjjjPKT_S2_PS0_jjj,(.L_x_2432 - _Z9cuda_gemmIiLj512ELj1ELj1ELj512ELj4ELj4ELj128ELj1ELj1EEvjjjPKT_S2_PS0_jjj)
        .other          _Z9cuda_gemmIiLj512ELj1ELj1ELj512ELj4ELj4ELj128ELj1ELj1EEvjjjPKT_S2_PS0_jjj,@"STO_CUDA_ENTRY STV_DEFAULT"
_Z9cuda_gemmIiLj512ELj1ELj1ELj512ELj4ELj4ELj128ELj1ELj1EEvjjjPKT_S2_PS0_jjj:
.text._Z9cuda_gemmIiLj512ELj1ELj1ELj512ELj4ELj4ELj128ELj1ELj1EEvjjjPKT_S2_PS0_jjj:
        /* <DEDUP_REMOVED lines=16> */
.L_x_1074:
        /* <DEDUP_REMOVED lines=19> */
.L_x_1073:
[----:B------:R-:W-:Y:S05]  /*0230*/  BSYNC.RECONVERGENT B0 ;  /* 0x0000000000007941 */ /* 0x000fea0003800200 */
.L_x_1072:
        /* <DEDUP_REMOVED lines=45> */
.L_x_1077:
[----:B------:R-:W-:Y:S01]  /*0510*/  VIADD R0, R0, 0x1 ;  /* 0x0000000100007836 */ /* 0x000fe20000000000 */
[----:B------:R0:W-:Y:S04]  /*0520*/  STS [R5], RZ ;  /* 0x000000ff05007388 */ /* 0x0001e80000000800 */
[----:B------:R-:W-:Y:S01]  /*0530*/  ISETP.NE.AND P1, PT, R0, RZ, PT ;  /* 0x000000ff0000720c */ /* 0x000fe20003f25270 */
[----:B0-----:R-:W-:-:S12]  /*0540*/  IMAD.IADD R5, R2, 0x1, R5 ;  /* 0x0000000102057824 */ /* 0x001fd800078e0205 */
[----:B------:R-:W-:Y:S05]  /*0550*/  @P1 BRA `(.L_x_1077) ;  /* 0xfffffffc00ec1947 */ /* 0x000fea000383ffff */
.L_x_1076:
[----:B------:R-:W-:Y:S05]  /*0560*/  BSYNC.RECONVERGENT B0 ;  /* 0x0000000000007941 */ /* 0x000fea0003800200 */
.L_x_1075:
[----:B------:R-:W-:Y:S04]  /*0570*/  BSSY.RECONVERGENT B0, `(.L_x_1078) ;  /* 0x0000012000007945 */ /* 0x000fe80003800200 */
[----:B------:R-:W-:Y:S05]  /*0580*/  @!P2 BRA `(.L_x_1079) ;  /* 0x000000000040a947 */ /* 0x000fea0003800000 */
[----:B------:R-:W0:Y:S01]  /*0590*/  S2UR UR5, SR_CgaCtaId ;  /* 0x00000000000579c3 */ /* 0x000e220000008800 */
[----:B------:R-:W-:Y:S02]  /*05a0*/  UMOV UR4, 0x400 ;  /* 0x0000040000047882 */ /* 0x000fe40000000000 */
[----:B------:R-:W-:-:S04]  /*05b0*/  UIADD3 UR4, UPT, UPT, UR4, 0x880, URZ ;  /* 0x0000088004047890 */ /* 0x000fc8000fffe0ff */
[----:B0-----:R-:W-:-:S06]  /*05c0*/  ULEA UR4, UR5, UR4, 0x18 ;  /* 0x0000000405047291 */ /* 0x001fcc000f8ec0ff */
[----:B------:R-:W-:-:S07]  /*05d0*/  LEA R0, R7, UR4, 0x2 ;  /* 0x0000000407007c11 */ /* 0x000fce000f8e10ff */
.L_x_1080:
        /* <DEDUP_REMOVED lines=11> */
.L_x_1079:
[----:B------:R-:W-:Y:S05]  /*0690*/  BSYNC.RECONVERGENT B0 ;  /* 0x0000000000007941 */ /* 0x000fea0003800200 */
.L_x_1078:
        /* <DEDUP_REMOVED lines=34> */
[----:B------:R-:W-:Y:S01]  /*08c0*/  IADD3 R0, PT, PT, R5, 0x1, RZ ;  /* 0x0000000105007810 */ /* 0x000fe20007ffe0ff */
[----:B------:R-:W-:Y:S01]  /*08d0*/  UIADD3 UR4, UPT, UPT, UR4, 0x80, URZ ;  /* 0x0000008004047890 */ /* 0x000fe2000fffe0ff */
[--C-:B------:R-:W-:Y:S02]  /*08e0*/  IMAD R5, R16, 0x200, R18.reuse ;  /* 0x0000020010057824 */ /* 0x100fe400078e0212 */
[----:B------:R-:W-:Y:S01]  /*08f0*/  LOP3.LUT R4, R0, 0x3, RZ, 0xc0, !PT ;  /* 0x0000000300047812 */ /* 0x000fe200078ec0ff */
[----:B------:R-:W-:Y:S01]  /*0900*/  IMAD.MOV.U32 R0, RZ, RZ, R18 ;  /* 0x000000ffff007224 */ /* 0x000fe200078e0012 */
[----:B------:R-:W1:Y:S02]  /*0910*/  LDC.64 R8, c[0x0][0x390] ;  /* 0x0000e400ff087b82 */ /* 0x000e640000000a00 */
[----:B------:R-:W-:Y:S01]  /*0920*/  IADD3 R11, PT, PT, -R4, RZ, RZ ;  /* 0x000000ff040b7210 */ /* 0x000fe20007ffe1ff */
[----:B0-----:R-:W-:-:S06]  /*0930*/  ULEA UR4, UR5, UR4, 0x18 ;  /* 0x0000000405047291 */ /* 0x001fcc000f8ec0ff */
[----:B------:R-:W-:Y:S01]  /*0940*/  LEA R10, R17, UR4, 0x4 ;  /* 0x00000004110a7c11 */ /* 0x000fe2000f8e20ff */
[----:B-1----:R-:W-:-:S07]  /*0950*/  IMAD.WIDE.U32 R8, R5, 0x4, R8 ;  /* 0x0000000405087825 */ /* 0x002fce00078e0008 */
.L_x_1085:
        /* <DEDUP_REMOVED lines=8> */
.L_x_1084:
[----:B------:R-:W-:Y:S05]  /*09e0*/  BSYNC.RECONVERGENT B1 ;  /* 0x0000000000017941 */ /* 0x000fea0003800200 */
.L_x_1083:
        /* <DEDUP_REMOVED lines=11> */
.L_x_1086:
        /* <DEDUP_REMOVED lines=9> */
[C-C-:B------:R-:W-:Y:S01]  /*0b30*/  IMAD R28, R3.reuse, 0x10, R23.reuse ;  /* 0x00000010031c7824 */ /* 0x140fe200078e0217 */
[C-C-:B------:R-:W-:Y:S01]  /*0b40*/  IADD3 R27, PT, PT, R2.reuse, R0, R2.reuse ;  /* 0x00000000021b7210 */ /* 0x140fe20007ffe002 */
[C-C-:B------:R-:W-:Y:S01]  /*0b50*/  IMAD R29, R3.reuse, 0x20, R23.reuse ;  /* 0x00000020031d7824 */ /* 0x140fe200078e0217 */
[C---:B------:R-:W-:Y:S01]  /*0b60*/  LEA R20, R3.reuse, R20, 0x4 ;  /* 0x0000001403147211 */ /* 0x040fe200078e20ff */
[C---:B------:R-:W-:Y:S01]  /*0b70*/  IMAD R26, R3.reuse, 0x30, R23 ;  /* 0x00000030031a7824 */ /* 0x040fe200078e0217 */
[----:B---3--:R0:W-:Y:S01]  /*0b80*/  STS.128 [R28], R4 ;  /* 0x000000041c007388 */ /* 0x0081e20000000c00 */
[----:B------:R-:W-:Y:S01]  /*0b90*/  IADD3 R0, PT, PT, R2, R27, R2 ;  /* 0x0000001b02007210 */ /* 0x000fe20007ffe002 */
[C---:B------:R-:W-:Y:S01]  /*0ba0*/  IMAD R21, R3.reuse, 0x10, R21 ;  /* 0x0000001003157824 */ /* 0x040fe200078e0215 */
[C---:B------:R-:W-:Y:S01]  /*0bb0*/  LEA R19, R3.reuse, R19, 0x4 ;  /* 0x0000001303137211 */ /* 0x040fe200078e20ff */
[C---:B------:R-:W-:Y:S01]  /*0bc0*/  IMAD R22, R3.reuse, 0x10, R22 ;  /* 0x0000001003167824 */ /* 0x040fe200078e0216 */
[----:B------:R-:W-:Y:S01]  /*0bd0*/  ISETP.GE.U32.AND P1, PT, R0, 0x200, PT ;  /* 0x000002000000780c */ /* 0x000fe20003f26070 */
[----:B------:R-:W-:Y:S01]  /*0be0*/  IMAD R23, R3, 0x40, R23 ;  /* 0x0000004003177824 */ /* 0x000fe200078e0217 */
[----:B--2---:R0:W-:Y:S04]  /*0bf0*/  STS.128 [R29], R8 ;  /* 0x000000081d007388 */ /* 0x0041e80000000c00 */
[----:B----4-:R0:W-:Y:S07]  /*0c00*/  STS.128 [R26], R12 ;  /* 0x0000000c1a007388 */ /* 0x0101ee0000000c00 */
[----:B------:R-:W-:Y:S05]  /*0c10*/  @!P1 BRA `(.L_x_1086) ;  /* 0xfffffffc00a09947 */ /* 0x000fea000383ffff */
.L_x_1082:
[----:B------:R-:W-:Y:S05]  /*0c20*/  BSYNC.RECONVERGENT B0 ;  /* 0x0000000000007941 */ /* 0x000fea0003800200 */
.L_x_1081:
[----:B------:R-:W1:Y:S08]  /*0c30*/  S2UR UR5, SR_CgaCtaId ;  /* 0x00000000000579c3 */ /* 0x000e700000008800 */
[----:B------:R-:W-:Y:S01]  /*0c40*/  BAR.SYNC.DEFER_BLOCKING 0x0 ;  /* 0x0000000000007b1d */ /* 0x000fe20000010000 */
[----:B------:R-:W-:Y:S01]  /*0c50*/  SHF.R.U32.HI R0, RZ, 0x7, R17 ;  /* 0x00000007ff007819 */ /* 0x000fe20000011611 */
[----:B0-----:R-:W-:Y:S01]  /*0c60*/  VIADD R9, R17, 0xffffffff ;  /* 0xffffffff11097836 */ /* 0x001fe20000000000 */
[----:B------:R-:W-:-:S03]  /*0c70*/  LOP3.LUT R4, R18, 0x1fc, RZ, 0xc0, !PT ;  /* 0x000001fc12047812 */ /* 0x000fc600078ec0ff */
[----:B------:R-:W-:Y:S01]  /*0c80*/  UMOV UR4, 0x400 ;  /* 0x0000040000047882 */ /* 0x000fe20000000000 */
[----:B------:R-:W-:Y:S02]  /*0c90*/  LOP3.LUT R6, R4, 0x3, R17, 0xf8, !PT ;  /* 0x0000000304067812 */ /* 0x000fe400078ef811 */
[----:B------:R-:W-:-:S04]  /*0ca0*/  LOP3.LUT R11, R9, 0x3, RZ, 0xc0, !PT ;  /* 0x00000003090b7812 */ /* 0x000fc800078ec0ff */
[----:B------:R-:W-:Y:S01]  /*0cb0*/  LOP3.LUT R9, R11, 0x1fc, R18, 0xf8, !PT ;  /* 0x000001fc0b097812 */ /* 0x000fe200078ef812 */
        /* <DEDUP_REMOVED lines=11> */
[----:B------:R-:W-:Y:S01]  /*0d70*/  LEA R10, R9, UR6, 0x2 ;  /* 0x00000006090a7c11 */ /* 0x000fe2000f8e10ff */
[----:B------:R-:W0:Y:S01]  /*0d80*/  LDS R0, [R0] ;  /* 0x0000000000007984 */ /* 0x000e220000000800 */
[----:B------:R-:W-:Y:S02]  /*0d90*/  LOP3.LUT R7, R5, 0x3, RZ, 0xc0, !PT ;  /* 0x0000000305077812 */ /* 0x000fe400078ec0ff */
[----:B------:R-:W-:Y:S01]  /*0da0*/  LOP3.LUT R5, R17, 0x3, RZ, 0xc0, !PT ;  /* 0x0000000311057812 */ /* 0x000fe200078ec0ff */
[----:B------:R-:W-:Y:S01]  /*0db0*/  LDS R6, [R6] ;  /* 0x0000000006067984 */ /* 0x000fe20000000800 */
[----:B------:R-:W-:Y:S02]  /*0dc0*/  LOP3.LUT R8, R7, 0x1fc, R18, 0xf8, !PT ;  /* 0x000001fc07087812 */ /* 0x000fe400078ef812 */
[----:B------:R-:W-:Y:S01]  /*0dd0*/  LOP3.LUT R4, R4, 0x2, R5, 0xf6, !PT ;  /* 0x0000000204047812 */ /* 0x000fe200078ef605 */
[----:B------:R-:W-:Y:S01]  /*0de0*/  LDS R10, [R10] ;  /* 0x000000000a0a7984 */ /* 0x000fe20000000800 */
[----:B------:R-:W-:-:S02]  /*0df0*/  LEA R8, R8, UR6, 0x2 ;  /* 0x0000000608087c11 */ /* 0x000fc4000f8e10ff */
[----:B------:R-:W-:Y:S01]  /*0e00*/  LEA R4, R4, UR6, 0x2 ;  /* 0x0000000604047c11 */ /* 0x000fe2000f8e10ff */
[----:B------:R-:W-:Y:S01]  /*0e10*/  LDS R12, [R18+UR4] ;  /* 0x00000004120c7984 */ /* 0x000fe20008000800 */
[----:B------:R-:W-:-:S03]  /*0e20*/  LOP3.LUT R9, R5, 0x2, RZ, 0x3c, !PT ;  /* 0x0000000205097812 */ /* 0x000fc600078e3cff */
        /* <DEDUP_REMOVED lines=11> */
[----:B------:R0:W-:Y:S01]  /*0ee0*/  STS [R18+UR4], R13 ;  /* 0x0000000d12007988 */ /* 0x0001e20008000804 */
[----:B------:R-:W-:Y:S06]  /*0ef0*/  BAR.SYNC.DEFER_BLOCKING 0x0 ;  /* 0x0000000000007b1d */ /* 0x000fec0000010000 */
[----:B------:R-:W-:Y:S05]  /*0f00*/  @P0 EXIT ;  /* 0x000000000000094d */ /* 0x000fea0003800000 */
[----:B------:R-:W1:Y:S01]  /*0f10*/  I2F.U32.RP R8, R2 ;  /* 0x0000000200087306 */ /* 0x000e620000209000 */
        /* <DEDUP_REMOVED lines=8> */
[----:B-1----:R-:W1:Y:S02]  /*0fa0*/  MUFU.RCP R8, R8 ;  /* 0x0000000800087308 */ /* 0x002e640000001000 */
[----:B-1----:R-:W-:-:S06]  /*0fb0*/  VIADD R4, R8, 0xffffffe ;  /* 0x0ffffffe08047836 */ /* 0x002fcc0000000000 */
        /* <DEDUP_REMOVED lines=25> */
.L_x_1089:
[----:B------:R1:W2:Y:S01]  /*1150*/  LDS.128 R4, [R10] ;  /* 0x000000000a047984 */ /* 0x0002a20000000c00 */
[----:B------:R-:W-:Y:S02]  /*1160*/  VIADD R0, R0, 0x1 ;  /* 0x0000000100007836 */ /* 0x000fe40000000000 */
[----:B0-----:R-:W-:-:S03]  /*1170*/  IMAD.IADD R18, R2, 0x1, R18 ;  /* 0x0000000102127824 */ /* 0x001fc600078e0212 */
[----:B------:R-:W-:Y:S02]  /*1180*/  ISETP.NE.AND P0, PT, R0, RZ, PT ;  /* 0x000000ff0000720c */ /* 0x000fe40003f05270 */
[C---:B-1----:R-:W-:Y:S01]  /*1190*/  LEA R10, R3.reuse, R10, 0x4 ;  /* 0x0000000a030a7211 */ /* 0x042fe200078e20ff */
[----:B--2---:R0:W-:Y:S02]  /*11a0*/  STG.E.128 desc[UR8][R8.64], R4 ;  /* 0x0000000408007986 */ /* 0x0041e4000c101d08 */
[----:B0-----:R-:W-:-:S08]  /*11b0*/  IMAD.WIDE.U32 R8, R3, 0x10, R8 ;  /* 0x0000001003087825 */ /* 0x001fd000078e0008 */
[----:B------:R-:W-:Y:S05]  /*11c0*/  @P0 BRA `(.L_x_1089) ;  /* 0xfffffffc00e00947 */ /* 0x000fea000383ffff */
.L_x_1088:
[----:B------:R-:W-:Y:S05]  /*11d0*/  BSYNC.RECONVERGENT B0 ;  /* 0x0000000000007941 */ /* 0x000fea0003800200 */
.L_x_1087:
[----:B------:R-:W-:Y:S05]  /*11e0*/  @!P1 EXIT ;  /* 0x000000000000994d */ /* 0x000fea0003800000 */
[----:B------:R-:W1:Y:S01]  /*11f0*/  LDC.64 R20, c[0x0][0x3a0] ;  /* 0x0000e800ff147b82 */ /* 0x000e620000000a00 */
[----:B------:R-:W-:Y:S01]  /*1200*/  IMAD R22, R16, 0x200, R18 ;  /* 0x0000020010167824 */ /* 0x000fe200078e0212 */
[----:B------:R-:W-:-:S03]  /*1210*/  LEA R19, R18, UR4, 0x2 ;  /* 0x0000000412137c11 */ /* 0x000fc6000f8e10ff */
[C-C-:B------:R-:W-:Y:S01]  /*1220*/  IMAD R0, R3.reuse, 0xc, R22.reuse ;  /* 0x0000000c03007824 */ /* 0x140fe200078e0216 */
[----:B------:R-:W-:Y:S01]  /*1230*/  IADD3 R24, PT, PT, R2, R22, RZ ;  /* 0x0000001602187210 */ /* 0x000fe20007ffe0ff */
[----:B------:R-:W-:-:S07]  /*1240*/  IMAD R23, R3, 0x8, R22 ;  /* 0x0000000803177824 */ /* 0x000fce00078e0216 */
.L_x_1090:
[----:B---3--:R2:W3:Y:S01]  /*1250*/  LDS.128 R8, [R19] ;  /* 0x0000000013087984 */ /* 0x0084e20000000c00 */
[C---:B------:R-:W-:Y:S01]  /*1260*/  IMAD R6, R3.reuse, 0x10, R19 ;  /* 0x0000001003067824 */ /* 0x040fe200078e0213 */
[----:B------:R-:W-:Y:S01]  /*1270*/  IADD3 R25, PT, PT, R2, R18, R2 ;  /* 0x0000001202197210 */ /* 0x000fe20007ffe002 */
[----:B-1----:R-:W-:Y:S01]  /*1280*/  IMAD.WIDE.U32 R28, R22, 0x4, R20 ;  /* 0x00000004161c7825 */ /* 0x002fe200078e0014 */
[C---:B------:R-:W-:Y:S02]  /*1290*/  LEA R22, R3.reuse, R22, 0x4 ;  /* 0x0000001603167211 */ /* 0x040fe400078e20ff */
[----:B0-----:R-:W-:Y:S01]  /*12a0*/  IADD3 R18, PT, PT, R2, R25, R2 ;  /* 0x0000001902127210 */ /* 0x001fe20007ffe002 */
[----:B------:R-:W0:Y:S01]  /*12b0*/  LDS.128 R4, [R6] ;  /* 0x0000000006047984 */ /* 0x000e220000000c00 */
[C-C-:B------:R-:W-:Y:S02]  /*12c0*/  IMAD R12, R3.reuse, 0x20, R19.reuse ;  /* 0x00000020030c7824 */ /* 0x140fe400078e0213 */
[----:B------:R-:W-:Y:S01]  /*12d0*/  IMAD R13, R3, 0x30, R19 ;  /* 0x00000030030d7824 */ /* 0x000fe200078e0213 */
[----:B------:R-:W-:Y:S01]  /*12e0*/  ISETP.GE.U32.AND P0, PT, R18, 0x200, PT ;  /* 0x000002001200780c */ /* 0x000fe20003f06070 */
[----:B------:R-:W-:-:S04]  /*12f0*/  IMAD.WIDE.U32 R16, R24, 0x4, R20 ;  /* 0x0000000418107825 */ /* 0x000fc800078e0014 */
[----:B------:R-:W-:-:S04]  /*1300*/  IMAD.WIDE.U32 R26, R23, 0x4, R20 ;  /* 0x00000004171a7825 */ /* 0x000fc800078e0014 */
[C---:B------:R-:W-:Y:S02]  /*1310*/  IMAD R23, R3.reuse, 0x10, R23 ;  /* 0x0000001003177824 */ /* 0x040fe400078e0217 */
[C---:B------:R-:W-:Y:S02]  /*1320*/  IMAD R24, R3.reuse, 0x10, R24 ;  /* 0x0000001003187824 */ /* 0x040fe400078e0218 */
[C---:B--2---:R-:W-:Y:S01]  /*1330*/  IMAD R19, R3.reuse, 0x40, R19 ;  /* 0x0000004003137824 */ /* 0x044fe200078e0213 */
[----:B---3--:R-:W-:Y:S04]  /*1340*/  STG.E.128 desc[UR8][R28.64], R8 ;  /* 0x000000081c007986 */ /* 0x008fe8000c101d08 */
[----:B------:R-:W1:Y:S04]  /*1350*/  LDS.128 R8, [R12] ;  /* 0x000000000c087984 */ /* 0x000e680000000c00 */
[----:B------:R-:W2:Y:S04]  /*1360*/  LDS.128 R12, [R13] ;  /* 0x000000000d0c7984 */ /* 0x000ea80000000c00 */
[----:B0-----:R0:W-:Y:S02]  /*1370*/  STG.E.128 desc[UR8][R16.64], R4 ;  /* 0x0000000410007986 */ /* 0x0011e4000c101d08 */
[----:B0-----:R-:W-:Y:S01]  /*1380*/  IMAD.WIDE.U32 R4, R0, 0x4, R20 ;  /* 0x0000000400047825 */ /* 0x001fe200078e0014 */
[----:B------:R-:W-:Y:S01]  /*1390*/  LEA R0, R3, R0, 0x4 ;  /* 0x0000000003007211 */ /* 0x000fe200078e20ff */
[----:B-1----:R3:W-:Y:S04]  /*13a0*/  STG.E.128 desc[UR8][R26.64], R8 ;  /* 0x000000081a007986 */ /* 0x0027e8000c101d08 */
[----:B--2---:R3:W-:Y:S01]  /*13b0*/  STG.E.128 desc[UR8][R4.64], R12 ;  /* 0x0000000c04007986 */ /* 0x0047e2000c101d08 */
[----:B------:R-:W-:Y:S05]  /*13c0*/  @!P0 BRA `(.L_x_1090) ;  /* 0xfffffffc00a08947 */ /* 0x000fea000383ffff */
[----:B------:R-:W-:Y:S05]  /*13d0*/  EXIT ;  /* 0x000000000000794d */ /* 0x000fea0003800000 */
.L_x_1091:
        /* <DEDUP_REMOVED lines=10> */
.L_x_2432:


//--------------------- .text._Z9cuda_gemmIiLj512ELj1ELj1ELj512ELj4ELj4ELj128ELj0ELj1EEvjjjPKT_S2_PS0_jjj --------------------------
	.section	.text._Z9cuda_gemmIiLj512ELj1ELj1ELj512ELj4ELj4ELj128ELj0ELj1EEvjjjPKT_S2_PS0_jjj,"ax",@progbits
	.align	128
        .global         _Z9cuda_gemmIiLj512ELj1ELj1ELj512ELj4ELj4ELj128ELj0ELj1EEvjjjPKT_S2_PS0_jjj
        .type           _Z9cuda_gemmIiLj512ELj1ELj1ELj512ELj4ELj4ELj128ELj0ELj1EEvjjjPKT_S2_PS0_jjj,@function
        .size           _Z9cuda_gemmIiLj512ELj1ELj1ELj512ELj4ELj4ELj128ELj0ELj1EEvjjjPKT_S2_PS0_jjj,(.L_x_2433 - _Z9cuda_gemmIiLj512ELj1ELj1ELj512ELj4ELj4ELj128ELj0ELj1EEvjjjPKT_S2_PS0_jjj)
        .other          _Z9cuda_gemmIiLj512ELj1ELj1ELj512ELj4ELj4ELj128ELj0ELj1EEvjjjPKT_S2_PS0_jjj,@"STO_CUDA_ENTRY STV_DEFAULT"
_Z9cuda_gemmIiLj512ELj1ELj1ELj512ELj4ELj4ELj128ELj0ELj1EEvjjjPKT_S2_PS0_jjj:
.text._Z9cuda_gemmIiLj512ELj1ELj1ELj512ELj4ELj4ELj128ELj0ELj1EEvjjjPKT_S2_PS0_jjj:
        /* <DEDUP_REMOVED lines=16> */
.L_x_1094:
[----:B0-----:R0:W3:Y:S01]  /*0100*/  LDG.E.128.CONSTANT R4, desc[UR12][R2.64] ;  /* 0x0000000c02047981 */ /* 0x0010e2000c1e9d00 */
[C---:B------:R-:W-:Y:S01]  /*0110*/  VIADD R10, R0.reuse, 0x2 ;  /* 0x00000002000a7836 */ /* 0x040fe20000000000 */
[C---:B------:R-:W-:Y:S01]  /*0120*/  IADD3 R11, PT, PT, R0.reuse, 0x1, RZ ;  /* 0x00000001000b7810 */ /* 0x040fe20007ffe0ff */
[----:B--2---:R-:W-:Y:S01]  /*0130*/  IMAD R8, R15, 0x4, R8 ;  /* 0x000000040f087824 */ /* 0x004fe200078e0208 */
[----:B------:R-:W-:Y:S02]  /*0140*/  LOP3.LUT R12, R0, 0xfffffffc, RZ, 0xc0, !PT ;  /* 0xfffffffc000c7812 */ /* 0x000fe400078ec0ff */
[----:B------:R-:W-:Y:S01]  /*0150*/  LOP3.LUT R14, R11, 0xfffffffc, RZ, 0xc0, !PT ;  /* 0xfffffffc0b0e7812 */ /* 0x000fe200078ec0ff */
[C---:B------:R-:W-:Y:S01]  /*0160*/  IMAD.IADD R11, R9.reuse, 0x1, R0 ;  /* 0x00000001090b7824 */ /* 0x040fe200078e0200 */
        /* <DEDUP_REMOVED lines=12> */
.L_x_1093:
[----:B------:R-:W-:Y:S05]  /*0230*/  BSYNC.RECONVERGENT B0 ;  /* 0x0000000000007941 */ /* 0x000fea0003800200 */
.L_x_1092:
[----:B------:R-:W1:Y:S02]  /*0240*/  LDC R0, c[0x0][0x374] ;  /* 0x0000dd00ff007b82 */ /* 0x000e640000000800 */
[----:B-1----:R-:W-:-:S13]  /*0250*/  ISETP.LE.U32.AND P0, PT, R0, UR6, PT ;  /* 0x0000000600007c0c */ /* 0x002fda000bf03070 */
[----:B------:R-:W-:Y:S05]  /*0260*/  @P0 EXIT ;  /* 0x000000000000094d */ /* 0x000fea0003800000 */
[----:B------:R-:W0:Y:S01]  /*0270*/  LDC R2, c[0x0][0x360] ;  /* 0x0000d800ff027b82 */ /* 0x000e220000000800 */
[----:B------:R-:W-:Y:S07]  /*0280*/  BSSY.RECONVERGENT B0, `(.L_x_1095) ;  /* 0x0000030000007945 */ /* 0x000fee0003800200 */
[----:B------:R-:W1:Y:S01]  /*0290*/  S2UR UR7, SR_CTAID.X ;  /* 0x00000000000779c3 */ /* 0x000e620000002500 */
[----:B0-----:R-:W0:Y:S01]  /*02a0*/  I2F.U32.RP R7, R2 ;  /* 0x0000000200077306 */ /* 0x001e220000209000 */
[----:B------:R-:W-:Y:S01]  /*02b0*/  IMAD.IADD R0, R21, 0x1, R2 ;  /* 0x0000000115007824 */ /* 0x000fe200078e0202 */
[----:B------:R-:W-:-:S04]  /*02c0*/  ISETP.NE.U32.AND P2, PT, R2, RZ, PT ;  /* 0x000000ff0200720c */ /* 0x000fc80003f45070 */
[C---:B------:R-:W-:Y:S02]  /*02d0*/  ISETP.GE.U32.AND P0, PT, R0.reuse, 0x200, PT ;  /* 0x000002000000780c */ /* 0x040fe40003f06070 */
[----:B------:R-:W-:Y:S01]  /*02e0*/  VIMNMX.U32 R3, PT, PT, R0, 0x200, !PT ;  /* 0x0000020000037848 */ /* 0x000fe20007fe0000 */
[----:B-1----:R-:W-:Y:S01]  /*02f0*/  USHF.L.U32 UR10, UR7, 0x9, URZ ;  /* 0x00000009070a7899 */ /* 0x002fe200080006ff */
[----:B------:R-:W-:-:S04]  /*0300*/  SEL R6, RZ, 0x1, P0 ;  /* 0x00000001ff067807 */ /* 0x000fc80000000000 */
[----:B------:R-:W-:Y:S01]  /*0310*/  IADD3 R3, PT, PT, R3, -R0, -R6 ;  /* 0x8000000003037210 */ /* 0x000fe20007ffe806 */
[----:B0-----:R-:W0:Y:S02]  /*0320*/  MUFU.RCP R7, R7 ;  /* 0x0000000700077308 */ /* 0x001e240000001000 */
[----:B0-----:R-:W-:-:S06]  /*0330*/  IADD3 R4, PT, PT, R7, 0xffffffe, RZ ;  /* 0x0ffffffe07047810 */ /* 0x001fcc0007ffe0ff */
[----:B------:R0:W1:Y:S02]  /*0340*/  F2I.FTZ.U32.TRUNC.NTZ R5, R4 ;  /* 0x0000000400057305 */ /* 0x000064000021f000 */
[----:B0-----:R-:W-:Y:S02]  /*0350*/  IMAD.MOV.U32 R4, RZ, RZ, RZ ;  /* 0x000000ffff047224 */ /* 0x001fe400078e00ff */
[----:B-1----:R-:W-:-:S04]  /*0360*/  IMAD.MOV R9, RZ, RZ, -R5 ;  /* 0x000000ffff097224 */ /* 0x002fc800078e0a05 */
[----:B------:R-:W-:-:S04]  /*0370*/  IMAD R9, R9, R2, RZ ;  /* 0x0000000209097224 */ /* 0x000fc800078e02ff */
[----:B------:R-:W-:-:S06]  /*0380*/  IMAD.HI.U32 R8, R5, R9, R4 ;  /* 0x0000000905087227 */ /* 0x000fcc00078e0004 */
[----:B------:R-:W-:-:S05]  /*0390*/  IMAD.HI.U32 R5, R8, R3, RZ ;  /* 0x0000000308057227 */ /* 0x000fca00078e00ff */
[----:B------:R-:W-:-:S05]  /*03a0*/  IADD3 R0, PT, PT, -R5, RZ, RZ ;  /* 0x000000ff05007210 */ /* 0x000fca0007ffe1ff */
[----:B------:R-:W-:-:S05]  /*03b0*/  IMAD R3, R2, R0, R3 ;  /* 0x0000000002037224 */ /* 0x000fca00078e0203 */
[----:B------:R-:W-:-:S13]  /*03c0*/  ISETP.GE.U32.AND P0, PT, R3, R2, PT ;  /* 0x000000020300720c */ /* 0x000fda0003f06070 */
[----:B------:R-:W-:Y:S02]  /*03d0*/  @P0 IMAD.IADD R3, R3, 0x1, -R2 ;  /* 0x0000000103030824 */ /* 0x000fe400078e0a02 */
[----:B------:R-:W-:Y:S01]  /*03e0*/  @P0 VIADD R5, R5, 0x1 ;  /* 0x0000000105050836 */ /* 0x000fe20000000000 */
[----:B------:R-:W-:Y:S02]  /*03f0*/  ISETP.GT.U32.AND P0, PT, R21, 0x7f, PT ;  /* 0x0000007f1500780c */ /* 0x000fe40003f04070 */
[----:B------:R-:W-:Y:S01]  /*0400*/  ISETP.GE.U32.AND P1, PT, R3, R2, PT ;  /* 0x000000020300720c */ /* 0x000fe20003f26070 */
[----:B------:R-:W-:-:S12]  /*0410*/  IMAD.SHL.U32 R3, R2, 0x4, RZ ;  /* 0x0000000402037824 */ /* 0x000fd800078e00ff */
        /* <DEDUP_REMOVED lines=17> */
.L_x_1097:
[----:B------:R-:W-:Y:S01]  /*0530*/  VIADD R5, R5, 0x1 ;  /* 0x0000000105057836 */ /* 0x000fe20000000000 */
[----:B------:R0:W-:Y:S04]  /*0540*/  STS [R4], RZ ;  /* 0x000000ff04007388 */ /* 0x0001e80000000800 */
[----:B------:R-:W-:Y:S01]  /*0550*/  ISETP.NE.AND P1, PT, R5, RZ, PT ;  /* 0x000000ff0500720c */ /* 0x000fe20003f25270 */
[----:B0-----:R-:W-:-:S12]  /*0560*/  IMAD.IADD R4, R3, 0x1, R4 ;  /* 0x0000000103047824 */ /* 0x001fd800078e0204 */
[----:B------:R-:W-:Y:S05]  /*0570*/  @P1 BRA `(.L_x_1097) ;  /* 0xfffffffc00ec1947 */ /* 0x000fea000383ffff */
.L_x_1096:
[----:B------:R-:W-:Y:S05]  /*0580*/  BSYNC.RECONVERGENT B0 ;  /* 0x0000000000007941 */ /* 0x000fea0003800200 */
.L_x_1095:
[----:B------:R-:W-:Y:S04]  /*0590*/  BSSY.RECONVERGENT B0, `(.L_x_1098) ;  /* 0x0000012000007945 */ /* 0x000fe80003800200 */
[----:B------:R-:W-:Y:S05]  /*05a0*/  @!P2 BRA `(.L_x_1099) ;  /* 0x000000000040a947 */ /* 0x000fea0003800000 */
[----:B------:R-:W0:Y:S01]  /*05b0*/  S2UR UR5, SR_CgaCtaId ;  /* 0x00000000000579c3 */ /* 0x000e220000008800 */
[----:B------:R-:W-:Y:S02]  /*05c0*/  UMOV UR4, 0x400 ;  /* 0x0000040000047882 */ /* 0x000fe40000000000 */
[----:B------:R-:W-:-:S04]  /*05d0*/  UIADD3 UR4, UPT, UPT, UR4, 0x880, URZ ;  /* 0x0000088004047890 */ /* 0x000fc8000fffe0ff */
[----:B0-----:R-:W-:-:S06]  /*05e0*/  ULEA UR4, UR5, UR4, 0x18 ;  /* 0x0000000405047291 */ /* 0x001fcc000f8ec0ff */
[----:B------:R-:W-:-:S07]  /*05f0*/  LEA R5, R0, UR4, 0x2 ;  /* 0x0000000400057c11 */ /* 0x000fce000f8e10ff */
.L_x_1100:
        /* <DEDUP_REMOVED lines=11> */
.L_x_1099:
[----:B------:R-:W-:Y:S05]  /*06b0*/  BSYNC.RECONVERGENT B0 ;  /* 0x0000000000007941 */ /* 0x000fea0003800200 */
.L_x_1098:
        /* <DEDUP_REMOVED lines=45> */
.L_x_1105:
        /* <DEDUP_REMOVED lines=9> */
.L_x_1104:
[----:B------:R-:W-:Y:S05]  /*0a20*/  BSYNC.RECONVERGENT B1 ;  /* 0x0000000000017941 */ /* 0x000fea0003800200 */
.L_x_1103:
        /* <DEDUP_REMOVED lines=9> */
[C-C-:B------:R-:W-:Y:S01]  /*0ac0*/  IMAD R25, R2.reuse, 0xc, R29.reuse ;  /* 0x0000000c02197824 */ /* 0x140fe200078e021d */
[----:B------:R-:W-:Y:S01]  /*0ad0*/  IADD3 R26, PT, PT, R3, R29, RZ ;  /* 0x0000001d031a7210 */ /* 0x000fe20007ffe0ff */
[----:B------:R-:W-:Y:S01]  /*0ae0*/  IMAD R24, R2, 0x8, R29 ;  /* 0x0000000802187824 */ /* 0x000fe200078e021d */
[----:B------:R-:W-:-:S07]  /*0af0*/  LEA R27, R0, UR4, 0x2 ;  /* 0x00000004001b7c11 */ /* 0x000fce000f8e10ff */
.L_x_1106:
        /* <DEDUP_REMOVED lines=24> */
.L_x_1102:
[----:B------:R-:W-:Y:S05]  /*0c80*/  BSYNC.RECONVERGENT B0 ;  /* 0x0000000000007941 */ /* 0x000fea0003800200 */
.L_x_1101:
[----:B------:R-:W0:Y:S01]  /*0c90*/  S2UR UR5, SR_CgaCtaId ;  /* 0x00000000000579c3 */ /* 0x000e220000008800 */
[----:B------:R-:W-:-:S07]  /*0ca0*/  UMOV UR4, 0x400 ;  /* 0x0000040000047882 */ /* 0x000fce0000000000 */
[----:B------:R-:W-:Y:S01]  /*0cb0*/  BAR.SYNC.DEFER_BLOCKING 0x0 ;  /* 0x0000000000007b1d */ /* 0x000fe20000010000 */
[----:B------:R-:W-:Y:S01]  /*0cc0*/  SHF.R.U32.HI R0, RZ, 0x7, R21 ;  /* 0x00000007ff007819 */ /* 0x000fe20000011615 */
[C---:B-1----:R-:W-:Y:S01]  /*0cd0*/  VIADD R4, R21.reuse, 0x1 ;  /* 0x0000000115047836 */ /* 0x042fe20000000000 */
[----:B------:R-:W-:-:S04]  /*0ce0*/  IADD3 R8, PT, PT, R21, -0x1, RZ ;  /* 0xffffffff15087810 */ /* 0x000fc80007ffe0ff */
[----:B------:R-:W-:-:S04]  /*0cf0*/  LOP3.LUT R7, R4, 0x3, RZ, 0xc0, !PT ;  /* 0x0000000304077812 */ /* 0x000fc800078ec0ff */
[----:B------:R-:W-:Y:S01]  /*0d00*/  LOP3.LUT R6, R7, 0x1fc, R20, 0xf8, !PT ;  /* 0x000001fc07067812 */ /* 0x000fe200078ef814 */
        /* <DEDUP_REMOVED lines=8> */
[----:B------:R-:W-:Y:S01]  /*0d90*/  IMAD.IADD R9, R0, 0x1, R5 ;  /* 0x0000000100097824 */ /* 0x000fe200078e0205 */
[----:B------:R-:W-:-:S02]  /*0da0*/  LOP3.LUT R0, R20, 0x1fc, RZ, 0xc0, !PT ;  /* 0x000001fc14007812 */ /* 0x000fc400078ec0ff */
[----:B------:R-:W-:Y:S02]  /*0db0*/  LOP3.LUT R5, R21, 0x3, RZ, 0xc0, !PT ;  /* 0x0000000315057812 */ /* 0x000fe400078ec0ff */
[----:B------:R0:W1:Y:S01]  /*0dc0*/  LDS R12, [R9] ;  /* 0x00000000090c7984 */ /* 0x0000620000000800 */
[C---:B------:R-:W-:Y:S02]  /*0dd0*/  LOP3.LUT R4, R0.reuse, 0x3, R21, 0xf8, !PT ;  /* 0x0000000300047812 */ /* 0x040fe400078ef815 */
[----:B------:R-:W-:Y:S01]  /*0de0*/  LOP3.LUT R0, R0, 0x2, R5, 0xf6, !PT ;  /* 0x0000000200007812 */ /* 0x000fe200078ef605 */
[----:B------:R-:W-:Y:S01]  /*0df0*/  LDS R14, [R20+UR8] ;  /* 0x00000008140e7984 */ /* 0x000fe20008000800 */
[----:B------:R-:W-:Y:S02]  /*0e00*/  LEA R4, R4, UR9, 0x2 ;  /* 0x0000000904047c11 */ /* 0x000fe4000f8e10ff */
[----:B------:R-:W-:Y:S02]  /*0e10*/  LEA R6, R6, UR9, 0x2 ;  /* 0x0000000906067c11 */ /* 0x000fe4000f8e10ff */
[----:B0-----:R-:W-:-:S02]  /*0e20*/  LOP3.LUT R9, R8, 0x3, RZ, 0xc0, !PT ;  /* 0x0000000308097812 */ /* 0x001fc400078ec0ff */
[----:B------:R-:W-:Y:S01]  /*0e30*/  LDS R4, [R4] ;  /* 0x0000000004047984 */ /* 0x000fe20000000800 */
[----:B------:R-:W-:Y:S02]  /*0e40*/  LEA R8, R0, UR9, 0x2 ;  /* 0x0000000900087c11 */ /* 0x000fe4000f8e10ff */
[----:B------:R-:W-:Y:S01]  /*0e50*/  LOP3.LUT R10, R9, 0x1fc, R20, 0xf8, !PT ;  /* 0x000001fc090a7812 */ /* 0x000fe200078ef814 */
[----:B------:R-:W-:Y:S01]  /*0e60*/  LDS R6, [R6] ;  /* 0x0000000006067984 */ /* 0x000fe20000000800 */
[----:B------:R-:W-:Y:S02]  /*0e70*/  LOP3.LUT R0, R5, 0x2, RZ, 0x3c, !PT ;  /* 0x0000000205007812 */ /* 0x000fe400078e3cff */
[----:B------:R-:W-:Y:S01]  /*0e80*/  LEA R10, R10, UR9, 0x2 ;  /* 0x000000090a0a7c11 */ /* 0x000fe2000f8e10ff */
[----:B------:R-:W-:Y:S05]  /*0e90*/  LDS R8, [R8] ;  /* 0x0000000008087984 */ /* 0x000fea0000000800 */
[----:B------:R-:W-:Y:S04]  /*0ea0*/  LDS R10, [R10] ;  /* 0x000000000a0a7984 */ /* 0x000fe80000000800 */
[----:B-1----:R-:W0:Y:S04]  /*0eb0*/  SHFL.IDX PT, R11, R12, R5, 0x1c1f ;  /* 0x001c1f050c0b7589 */ /* 0x002e2800000e0000 */
        /* <DEDUP_REMOVED lines=8> */
[----:B------:R0:W-:Y:S01]  /*0f40*/  STS [R20+UR8], R11 ;  /* 0x0000000b14007988 */ /* 0x0001e20008000808 */
[----:B------:R-:W-:Y:S06]  /*0f50*/  BAR.SYNC.DEFER_BLOCKING 0x0 ;  /* 0x0000000000007b1d */ /* 0x000fec0000010000 */
[----:B------:R-:W-:Y:S05]  /*0f60*/  @P0 EXIT ;  /* 0x000000000000094d */ /* 0x000fea0003800000 */
[----:B------:R-:W1:Y:S01]  /*0f70*/  I2F.U32.RP R8, R3 ;  /* 0x0000000300087306 */ /* 0x000e620000209000 */
[----:B------:R-:W-:Y:S01]  /*0f80*/  IMAD.IADD R0, R20, 0x1, R3 ;  /* 0x0000000114007824 */ /* 0x000fe200078e0203 */
[----:B------:R-:W-:Y:S01]  /*0f90*/  IADD3 R9, PT, PT, RZ, -R3, RZ ;  /* 0x80000003ff097210 */ /* 0x000fe20007ffe0ff */
[----:B------:R-:W2:Y:S01]  /*0fa0*/  LDCU UR5, c[0x0][0x384] ;  /* 0x00007080ff0577ac */ /* 0x000ea20008000800 */
[----:B------:R-:W-:Y:S01]  /*0fb0*/  ISETP.NE.U32.AND P2, PT, R3, RZ, PT ;  /* 0x000000ff0300720c */ /* 0x000fe20003f45070 */
[----:B------:R-:W-:Y:S01]  /*0fc0*/  BSSY.RECONVERGENT B0, `(.L_x_1107) ;  /* 0x000002e000007945 */ /* 0x000fe20003800200 */
[C---:B------:R-:W-:Y:S01]  /*0fd0*/  ISETP.GE.U32.AND P0, PT, R0.reuse, 0x200, PT ;  /* 0x000002000000780c */ /* 0x040fe20003f06070 */
[----:B------:R-:W3:Y:S01]  /*0fe0*/  LDCU UR9, c[0x0][0x388] ;  /* 0x00007100ff0977ac */ /* 0x000ee20008000800 */
[----:B------:R-:W-:Y:S02]  /*0ff0*/  VIMNMX.U32 R7, PT, PT, R0, 0x200, !PT ;  /* 0x0000020000077848 */ /* 0x000fe40007fe0000 */
[----:B------:R-:W-:Y:S01]  /*1000*/  SEL R6, RZ, 0x1, P0 ;  /* 0x00000001ff067807 */ /* 0x000fe20000000000 */
[----:B------:R-:W-:-:S03]  /*1010*/  USHF.L.U32 UR4, UR7, 0x7, URZ ;  /* 0x0000000707047899 */ /* 0x000fc600080006ff */
[----:B------:R-:W-:Y:S01]  /*1020*/  IADD3 R0, PT, PT, R7, -R0, -R6 ;  /* 0x8000000007007210 */ /* 0x000fe20007ffe806 */
[----:B-1----:R-:W1:Y:S01]  /*1030*/  MUFU.RCP R8, R8 ;  /* 0x0000000800087308 */ /* 0x002e620000001000 */
[----:B--2---:R-:W-:Y:S02]  /*1040*/  UIMAD UR4, UR6, UR5, UR4 ;  /* 0x00000005060472a4 */ /* 0x004fe4000f8e0204 */
[----:B---3--:R-:W-:Y:S01]  /*1050*/  USHF.R.U32.HI UR5, URZ, 0x2, UR9 ;  /* 0x00000002ff057899 */ /* 0x008fe20008011609 */
[----:B-1----:R-:W-:-:S04]  /*1060*/  VIADD R4, R8, 0xffffffe ;  /* 0x0ffffffe08047836 */ /* 0x002fc80000000000 */
[----:B------:R1:W2:Y:S02]  /*1070*/  F2I.FTZ.U32.TRUNC.NTZ R5, R4 ;  /* 0x0000000400057305 */ /* 0x0002a4000021f000 */
[----:B-1----:R-:W-:Y:S02]  /*1080*/  IMAD.MOV.U32 R4, RZ, RZ, RZ ;  /* 0x000000ffff047224 */ /* 0x002fe400078e00ff */
[----:B--2---:R-:W-:-:S04]  /*1090*/  IMAD R9, R9, R5, RZ ;  /* 0x0000000509097224 */ /* 0x004fc800078e02ff */
        /* <DEDUP_REMOVED lines=17> */
[----:B------:R-:W-:-:S04]  /*11b0*/  LEA R21, R21, UR8, 0x4 ;  /* 0x0000000815157c11 */ /* 0x000fc8000f8e20ff */
[----:B------:R-:W-:-:S04]  /*11c0*/  LOP3.LUT R0, R0, 0x3, RZ, 0xc0, !PT ;  /* 0x0000000300007812 */ /* 0x000fc800078ec0ff */
[----:B------:R-:W-:-:S07]  /*11d0*/  IADD3 R0, PT, PT, -R0, RZ, RZ ;  /* 0x000000ff00007210 */ /* 0x000fce0007ffe1ff */
.L_x_1109:
[----:B--2---:R2:W3:Y:S01]  /*11e0*/  LDS.128 R4, [R21] ;  /* 0x0000000015047984 */ /* 0x0044e20000000c00 */
[----:B0-----:R-:W-:Y:S01]  /*11f0*/  LOP3.LUT R11, R20, 0x7c, RZ, 0xc0, !PT ;  /* 0x0000007c140b7812 */ /* 0x001fe200078ec0ff */
        /* <DEDUP_REMOVED lines=10> */
.L_x_1108:
[----:B------:R-:W-:Y:S05]  /*12a0*/  BSYNC.RECONVERGENT B0 ;  /* 0x0000000000007941 */ /* 0x000fea0003800200 */
.L_x_1107:
[----:B------:R-:W-:Y:S05]  /*12b0*/  @!P1 EXIT ;  /* 0x000000000000994d */ /* 0x000fea0003800000 */
[----:B------:R-:W1:Y:S01]  /*12c0*/  LDC.64 R22, c[0x0][0x3a0] ;  /* 0x0000e800ff167b82 */ /* 0x000e620000000a00 */
[--C-:B------:R-:W-:Y:S01]  /*12d0*/  IMAD R21, R2, 0xc, R20.reuse ;  /* 0x0000000c02157824 */ /* 0x100fe200078e0214 */
[----:B------:R-:W-:Y:S01]  /*12e0*/  IADD3 R27, PT, PT, R20, R3, RZ ;  /* 0x00000003141b7210 */ /* 0x000fe20007ffe0ff */
[----:B------:R-:W-:Y:S01]  /*12f0*/  IMAD R25, R2, 0x8, R20 ;  /* 0x0000000802197824 */ /* 0x000fe200078e0214 */
[----:B------:R-:W-:-:S07]  /*1300*/  LEA R29, R20, UR8, 0x2 ;  /* 0x00000008141d7c11 */ /* 0x000fce000f8e10ff */
.L_x_1110:
[----:B---3--:R3:W4:Y:S01]  /*1310*/  LDS.128 R16, [R29] ;  /* 0x000000001d107984 */ /* 0x0087220000000c00 */
[----:B--2---:R-:W-:Y:S01]  /*1320*/  LOP3.LUT R4, R20, 0x7c, RZ, 0xc0, !PT ;  /* 0x0000007c14047812 */ /* 0x004fe200078ec0ff */
[C-C-:B------:R-:W-:Y:S01]  /*1330*/  IMAD R12, R2.reuse, 0x30, R29.reuse ;  /* 0x00000030020c7824 */ /* 0x140fe200078e021d */
[----:B------:R-:W-:Y:S02]  /*1340*/  SHF.R.U32.HI R0, RZ, 0x7, R20 ;  /* 0x00000007ff007819 */ /* 0x000fe40000011614 */
[----:B------:R-:W-:Y:S01]  /*1350*/  LEA R10, R2, R29, 0x5 ;  /* 0x0000001d020a7211 */ /* 0x000fe200078e28ff */
        /* <DEDUP_REMOVED lines=8> */
[----:B-1----:R-:W-:Y:S01]  /*13e0*/  IMAD.WIDE.U32 R8, R9, 0x4, R22 ;  /* 0x0000000409087825 */ /* 0x002fe200078e0016 */
[----:B------:R-:W1:Y:S01]  /*13f0*/  LDS.128 R4, [R4] ;  /* 0x0000000004047984 */ /* 0x000e620000000c00 */
[----:B0-----:R-:W-:-:S02]  /*1400*/  IADD3 R20, PT, PT, R3, R20, R3 ;  /* 0x0000001403147210 */ /* 0x001fc40007ffe003 */
[----:B------:R-:W-:Y:S01]  /*1410*/  IMAD R0, R0, UR5, R24 ;  /* 0x0000000500007c24 */ /* 0x000fe2000f8e0218 */
[----:B------:R-:W-:Y:S01]  /*1420*/  LOP3.LUT R24, R21, 0x7c, RZ, 0xc0, !PT ;  /* 0x0000007c15187812 */ /* 0x000fe200078ec0ff */
[----:B------:R-:W-:Y:S01]  /*1430*/  VIADD R28, R26, UR4 ;  /* 0x000000041a1c7c36 */ /* 0x000fe20008000000 */
[--C-:B------:R-:W-:Y:S01]  /*1440*/  SHF.R.U32.HI R26, RZ, 0x7, R25.reuse ;  /* 0x00000007ff1a7819 */ /* 0x100fe20000011619 */
[----:B------:R-:W-:Y:S01]  /*1450*/  IMAD R25, R2, 0x10, R25 ;  /* 0x0000001002197824 */ /* 0x000fe200078e0219 */
[----:B------:R-:W-:Y:S01]  /*1460*/  IADD3 R24, PT, PT, R24, UR4, RZ ;  /* 0x0000000418187c10 */ /* 0x000fe2000fffe0ff */
[C---:B---3--:R-:W-:Y:S01]  /*1470*/  IMAD R29, R2.reuse, 0x40, R29 ;  /* 0x00000040021d7824 */ /* 0x048fe200078e021d */
[----:B------:R-:W-:Y:S02]  /*1480*/  IADD3 R20, PT, PT, R3, R20, R3 ;  /* 0x0000001403147210 */ /* 0x000fe40007ffe003 */
[----:B------:R-:W-:Y:S02]  /*1490*/  LEA R27, R2, R27, 0x4 ;  /* 0x0000001b021b7211 */ /* 0x000fe400078e20ff */
[----:B------:R-:W-:Y:S01]  /*14a0*/  ISETP.GE.U32.AND P0, PT, R20, 0x200, PT ;  /* 0x000002001400780c */ /* 0x000fe20003f06070 */
[----:B----4-:R0:W-:Y:S04]  /*14b0*/  STG.E.128 desc[UR12][R8.64], R16 ;  /* 0x0000001008007986 */ /* 0x0101e8000c101d0c */
[----:B------:R-:W2:Y:S01]  /*14c0*/  LDS.128 R8, [R10] ;  /* 0x000000000a087984 */ /* 0x000ea20000000c00 */
[----:B0-----:R-:W-:Y:S01]  /*14d0*/  SHF.R.U32.HI R18, RZ, 0x7, R21 ;  /* 0x00000007ff127819 */ /* 0x001fe20000011615 */
[----:B------:R-:W-:-:S04]  /*14e0*/  IMAD.WIDE.U32 R16, R0, 0x4, R22 ;  /* 0x0000000400107825 */ /* 0x000fc800078e0016 */
[----:B------:R-:W-:Y:S01]  /*14f0*/  IMAD R19, R26, UR5, R28 ;  /* 0x000000051a137c24 */ /* 0x000fe2000f8e021c */
[----:B-1----:R0:W-:Y:S01]  /*1500*/  STG.E.128 desc[UR12][R16.64], R4 ;  /* 0x0000000410007986 */ /* 0x0021e2000c101d0c */
        /* <DEDUP_REMOVED lines=8> */
.L_x_1111:
        /* <DEDUP_REMOVED lines=15> */
.L_x_2433:


//--------------------- .text._Z9cuda_gemmIiLj512ELj1ELj1ELj512ELj2ELj2ELj128ELj1ELj1EEvjjjPKT_S2_PS0_jjj --------------------------
	.section	.text._Z9cuda_gemmIiLj512ELj1ELj1ELj512ELj2ELj2ELj128ELj1ELj1EEvjjjPKT_S2_PS0_jjj,"ax",@progbits
	.align	128
        .global         _Z9cuda_gemmIiLj512ELj1ELj1ELj512ELj2ELj2ELj128ELj1ELj1EEvjjjPKT_S2_PS0_jjj
        .type           _Z9cuda_gemmIiLj512ELj1ELj1ELj512ELj2ELj2ELj128ELj1ELj1EEvjjjPKT_S2_PS0_jjj,@function
        .size           _Z9cuda_gemmIiLj512ELj1ELj1ELj512ELj2ELj2ELj128ELj1ELj1EEvjjjPKT_S2_PS0_jjj,(.L_x_2434 - _Z9cuda_gemmIiLj512ELj1ELj1ELj512ELj2ELj2ELj128ELj1ELj1EEvjjjPKT_S2_PS0_jjj)
        .other          _Z9cuda_gemmIiLj512ELj1ELj1ELj512ELj2ELj2ELj128ELj1ELj1EEvjjjPKT_S2_PS0_jjj,@"STO_CUDA_ENTRY STV_DEFAULT"
_Z9cuda_gemmIiLj512ELj1ELj1ELj512ELj2ELj2ELj128ELj1ELj1EEvjjjPKT_S2_PS0_jjj:
.text._Z9cuda_gemmIiLj512ELj1ELj1ELj512ELj2ELj2ELj128ELj1ELj1EEvjjjPKT_S2_PS0_jjj:
        /* <DEDUP_REMOVED lines=17> */
.L_x_1113:
[----:B------:R-:W-:Y:S05]  /*0110*/  BSYNC.RECONVERGENT B0 ;  /* 0x0000000000007941 */ /* 0x000fea0003800200 */
.L_x_1112:
[----:B------:R-:W1:Y:S02]  /*0120*/  LDCU UR4, c[0x0][0x374] ;  /* 0x00006e80ff0477ac */ /* 0x000e640008000800 */
[----:B-1----:R-:W-:-:S13]  /*0130*/  ISETP.GE.U32.AND P0, PT, R16, UR4, PT ;  /* 0x0000000410007c0c */ /* 0x002fda000bf06070 */
[----:B------:R-:W-:Y:S05]  /*0140*/  @P0 EXIT ;  /* 0x000000000000094d */ /* 0x000fea0003800000 */
[----:B------:R-:W1:Y:S01]  /*0150*/  LDC R3, c[0x0][0x360] ;  /* 0x0000d800ff037b82 */ /* 0x000e620000000800 */
[----:B------:R-:W-:Y:S01]  /*0160*/  BSSY.RECONVERGENT B0, `(.L_x_1114) ;  /* 0x000002f000007945 */ /* 0x000fe20003800200 */
[C---:B------:R-:W-:Y:S01]  /*0170*/  IMAD.SHL.U32 R18, R17.reuse, 0x4, RZ ;  /* 0x0000000411127824 */ /* 0x040fe200078e00ff */
[----:B-1----:R-:W1:Y:S01]  /*0180*/  I2F.U32.RP R6, R3 ;  /* 0x0000000300067306 */ /* 0x002e620000209000 */
[----:B------:R-:W-:Y:S01]  /*0190*/  IMAD.IADD R0, R17, 0x1, R3 ;  /* 0x0000000111007824 */ /* 0x000fe200078e0203 */
[----:B------:R-:W-:-:S04]  /*01a0*/  ISETP.NE.U32.AND P2, PT, R3, RZ, PT ;  /* 0x000000ff0300720c */ /* 0x000fc80003f45070 */
[C---:B------:R-:W-:Y:S02]  /*01b0*/  ISETP.GE.U32.AND P0, PT, R0.reuse, 0x200, PT ;  /* 0x000002000000780c */ /* 0x040fe40003f06070 */
[----:B0-----:R-:W-:Y:S01]  /*01c0*/  VIMNMX.U32 R7, PT, PT, R0, 0x200, !PT ;  /* 0x0000020000077848 */ /* 0x001fe20007fe0000 */
        /* <DEDUP_REMOVED lines=8> */
[----:B------:R-:W-:Y:S02]  /*0250*/  IADD3 R0, PT, PT, R7, -R0, -R2 ;  /* 0x8000000007007210 */ /* 0x000fe40007ffe802 */
[----:B------:R-:W-:-:S03]  /*0260*/  MOV R7, R17 ;  /* 0x0000001100077202 */ /* 0x000fc60000000f00 */
        /* <DEDUP_REMOVED lines=8> */
[----:B------:R-:W-:Y:S02]  /*02f0*/  @P1 IADD3 R5, PT, PT, R5, 0x1, RZ ;  /* 0x0000000105051810 */ /* 0x000fe40007ffe0ff */
[----:B------:R-:W-:-:S05]  /*0300*/  @!P2 LOP3.LUT R5, RZ, R3, RZ, 0x33, !PT ;  /* 0x00000003ff05a212 */ /* 0x000fca00078e33ff */
[----:B------:R-:W-:Y:S02]  /*0310*/  IMAD.IADD R5, R2, 0x1, R5 ;  /* 0x0000000102057824 */ /* 0x000fe400078e0205 */
        /* <DEDUP_REMOVED lines=14> */
.L_x_1116:
[----:B------:R-:W-:Y:S01]  /*0400*/  VIADD R0, R0, 0x1 ;  /* 0x0000000100007836 */ /* 0x000fe20000000000 */
[----:B------:R0:W-:Y:S04]  /*0410*/  STS [R5], RZ ;  /* 0x000000ff05007388 */ /* 0x0001e80000000800 */
[----:B------:R-:W-:Y:S02]  /*0420*/  ISETP.NE.AND P1, PT, R0, RZ, PT ;  /* 0x000000ff0000720c */ /* 0x000fe40003f25270 */
[----:B0-----:R-:W-:-:S11]  /*0430*/  IADD3 R5, PT, PT, R2, R5, RZ ;  /* 0x0000000502057210 */ /* 0x001fd60007ffe0ff */
[----:B------:R-:W-:Y:S05]  /*0440*/  @P1 BRA `(.L_x_1116) ;  /* 0xfffffffc00ec1947 */ /* 0x000fea000383ffff */
.L_x_1115:
[----:B------:R-:W-:Y:S05]  /*0450*/  BSYNC.RECONVERGENT B0 ;  /* 0x0000000000007941 */ /* 0x000fea0003800200 */
.L_x_1114:
[----:B------:R-:W-:Y:S04]  /*0460*/  BSSY.RECONVERGENT B0, `(.L_x_1117) ;  /* 0x0000012000007945 */ /* 0x000fe80003800200 */
[----:B------:R-:W-:Y:S05]  /*0470*/  @!P2 BRA `(.L_x_1118) ;  /* 0x000000000040a947 */ /* 0x000fea0003800000 */
[----:B------:R-:W0:Y:S01]  /*0480*/  S2UR UR5, SR_CgaCtaId ;  /* 0x00000000000579c3 */ /* 0x000e220000008800 */
[----:B------:R-:W-:Y:S02]  /*0490*/  UMOV UR4, 0x400 ;  /* 0x0000040000047882 */ /* 0x000fe40000000000 */
[----:B------:R-:W-:-:S04]  /*04a0*/  UIADD3 UR4, UPT, UPT, UR4, 0x880, URZ ;  /* 0x0000088004047890 */ /* 0x000fc8000fffe0ff */
[----:B0-----:R-:W-:-:S06]  /*04b0*/  ULEA UR4, UR5, UR4, 0x18 ;  /* 0x0000000405047291 */ /* 0x001fcc000f8ec0ff */
[----:B------:R-:W-:-:S07]  /*04c0*/  LEA R0, R7, UR4, 0x2 ;  /* 0x0000000407007c11 */ /* 0x000fce000f8e10ff */
.L_x_1119:
[C-C-:B-1----:R-:W-:Y:S01]  /*04d0*/  IMAD.IADD R4, R2.reuse, 0x1, R0.reuse ;  /* 0x0000000102047824 */ /* 0x142fe200078e0200 */
[----:B------:R0:W-:Y:S01]  /*04e0*/  STS [R0], RZ ;  /* 0x000000ff00007388 */ /* 0x0001e20000000800 */
[C-C-:B------:R-:W-:Y:S01]  /*04f0*/  IMAD R5, R3.reuse, 0x8, R0.reuse ;  /* 0x0000000803057824 */ /* 0x140fe200078e0200 */
[----:B------:R-:W-:Y:S01]  /*0500*/  IADD3 R7, PT, PT, R2, R7, RZ ;  /* 0x0000000702077210 */ /* 0x000fe20007ffe0ff */
[--C-:B------:R-:W-:Y:S01]  /*0510*/  IMAD R6, R3, 0xc, R0.reuse ;  /* 0x0000000c03067824 */ /* 0x100fe200078e0200 */
[----:B------:R1:W-:Y:S02]  /*0520*/  STS [R4], RZ ;  /* 0x000000ff04007388 */ /* 0x0003e40000000800 */
[----:B------:R-:W-:Y:S02]  /*0530*/  ISETP.GE.U32.AND P1, PT, R7, 0x200, PT ;  /* 0x000002000700780c */ /* 0x000fe40003f26070 */
[----:B------:R1:W-:Y:S01]  /*0540*/  STS [R5], RZ ;  /* 0x000000ff05007388 */ /* 0x0003e20000000800 */
[----:B0-----:R-:W-:-:S03]  /*0550*/  IMAD R0, R3, 0x10, R0 ;  /* 0x0000001003007824 */ /* 0x001fc600078e0200 */
[----:B------:R1:W-:Y:S07]  /*0560*/  STS [R6], RZ ;  /* 0x000000ff06007388 */ /* 0x0003ee0000000800 */
[----:B------:R-:W-:Y:S05]  /*0570*/  @!P1 BRA `(.L_x_1119) ;  /* 0xfffffffc00d49947 */ /* 0x000fea000383ffff */
.L_x_1118:
[----:B------:R-:W-:Y:S05]  /*0580*/  BSYNC.RECONVERGENT B0 ;  /* 0x0000000000007941 */ /* 0x000fea0003800200 */
.L_x_1117:
[----:B------:R-:W-:Y:S04]  /*0590*/  BSSY.RECONVERGENT B0, `(.L_x_1120) ;  /* 0x0000058000007945 */ /* 0x000fe80003800200 */
[----:B------:R-:W-:Y:S05]  /*05a0*/  @P0 BRA `(.L_x_1121) ;  /* 0x0000000400580947 */ /* 0x000fea0003800000 */
[----:B------:R-:W0:Y:S01]  /*05b0*/  I2F.U32.RP R8, R2 ;  /* 0x0000000200087306 */ /* 0x000e220000209000 */
[C---:B------:R-:W-:Y:S01]  /*05c0*/  IMAD.IADD R0, R2.reuse, 0x1, R18 ;  /* 0x0000000102007824 */ /* 0x040fe200078e0212 */
[----:B------:R-:W-:Y:S01]  /*05d0*/  IADD3 R9, PT, PT, RZ, -R2, RZ ;  /* 0x80000002ff097210 */ /* 0x000fe20007ffe0ff */
[----:B------:R-:W-:Y:S01]  /*05e0*/  BSSY.RECONVERGENT B1, `(.L_x_1122) ;  /* 0x000002f000017945 */ /* 0x000fe20003800200 */
[----:B------:R-:W-:Y:S02]  /*05f0*/  ISETP.NE.U32.AND P3, PT, R2, RZ, PT ;  /* 0x000000ff0200720c */ /* 0x000fe40003f65070 */
[C---:B------:R-:W-:Y:S02]  /*0600*/  ISETP.GE.U32.AND P1, PT, R0.reuse, 0x200, PT ;  /* 0x000002000000780c */ /* 0x040fe40003f26070 */
[----:B------:R-:W-:Y:S02]  /*0610*/  VIMNMX.U32 R7, PT, PT, R0, 0x200, !PT ;  /* 0x0000020000077848 */ /* 0x000fe40007fe0000 */
[----:B-1----:R-:W-:-:S04]  /*0620*/  SEL R6, RZ, 0x1, P1 ;  /* 0x00000001ff067807 */ /* 0x002fc80000800000 */
[----:B------:R-:W-:Y:S01]  /*0630*/  IADD3 R7, PT, PT, R7, -R0, -R6 ;  /* 0x8000000007077210 */ /* 0x000fe20007ffe806 */
[----:B0-----:R-:W0:Y:S02]  /*0640*/  MUFU.RCP R8, R8 ;  /* 0x0000000800087308 */ /* 0x001e240000001000 */
[----:B0-----:R-:W-:-:S06]  /*0650*/  VIADD R4, R8, 0xffffffe ;  /* 0x0ffffffe08047836 */ /* 0x001fcc0000000000 */
        /* <DEDUP_REMOVED lines=31> */
.L_x_1124:
        /* <DEDUP_REMOVED lines=8> */
.L_x_1123:
[----:B------:R-:W-:Y:S05]  /*08d0*/  BSYNC.RECONVERGENT B1 ;  /* 0x0000000000017941 */ /* 0x000fea0003800200 */
.L_x_1122:
        /* <DEDUP_REMOVED lines=11> */
.L_x_1125:
        /* <DEDUP_REMOVED lines=24> */
.L_x_1121:
[----:B------:R-:W-:Y:S05]  /*0b10*/  BSYNC.RECONVERGENT B0 ;  /* 0x0000000000007941 */ /* 0x000fea0003800200 */
.L_x_1120:
[----:B------:R-:W2:Y:S08]  /*0b20*/  S2UR UR5, SR_CgaCtaId ;  /* 0x00000000000579c3 */ /* 0x000eb00000008800 */
[----:B------:R-:W-:Y:S01]  /*0b30*/  BAR.SYNC.DEFER_BLOCKING 0x0 ;  /* 0x0000000000007b1d */ /* 0x000fe20000010000 */
[----:B------:R-:W-:-:S05]  /*0b40*/  SHF.R.U32.HI R0, RZ, 0x8, R17 ;  /* 0x00000008ff007819 */ /* 0x000fca0000011611 */
[----:B------:R-:W-:Y:S02]  /*0b50*/  UMOV UR4, 0x400 ;  /* 0x0000040000047882 */ /* 0x000fe40000000000 */
[----:B--2---:R-:W-:-:S06]  /*0b60*/  ULEA UR6, UR5, UR4, 0x18 ;  /* 0x0000000405067291 */ /* 0x004fcc000f8ec0ff */
[----:B01----:R-:W-:Y:S01]  /*0b70*/  IMAD.U32 R5, RZ, RZ, UR6 ;  /* 0x00000006ff057e24 */ /* 0x003fe2000f8e00ff */
[----:B------:R-:W-:Y:S02]  /*0b80*/  UIADD3 UR6, UPT, UPT, UR4, 0x80, URZ ;  /* 0x0000008004067890 */ /* 0x000fe4000fffe0ff */
[----:B------:R-:W-:Y:S01]  /*0b90*/  UIADD3 UR4, UPT, UPT, UR4, 0x880, URZ ;  /* 0x0000088004047890 */ /* 0x000fe2000fffe0ff */
[----:B------:R-:W-:Y:S01]  /*0ba0*/  IMAD R0, R0, 0xc, R5 ;  /* 0x0000000c00007824 */ /* 0x000fe200078e0205 */
[----:B------:R-:W-:Y:S01]  /*0bb0*/  LOP3.LUT R5, R18, 0x4, RZ, 0xc0, !PT ;  /* 0x0000000412057812 */ /* 0x000fe200078ec0ff */
[----:B------:R-:W-:Y:S02]  /*0bc0*/  ULEA UR6, UR5, UR6, 0x18 ;  /* 0x0000000605067291 */ /* 0x000fe4000f8ec0ff */
[----:B------:R-:W-:Y:S01]  /*0bd0*/  ULEA UR4, UR5, UR4, 0x18 ;  /* 0x0000000405047291 */ /* 0x000fe2000f8ec0ff */
[----:B------:R-:W-:Y:S01]  /*0be0*/  IADD3 R5, PT, PT, R0, R5, RZ ;  /* 0x0000000500057210 */ /* 0x000fe20007ffe0ff */
[----:B------:R-:W-:-:S04]  /*0bf0*/  IMAD.SHL.U32 R0, R17, 0x2, RZ ;  /* 0x0000000211007824 */ /* 0x000fc800078e00ff */
[----:B------:R0:W1:Y:S01]  /*0c00*/  LDS R7, [R5] ;  /* 0x0000000005077984 */ /* 0x0000620000000800 */
[----:B------:R-:W-:-:S03]  /*0c10*/  LOP3.LUT R0, R0, 0x1fe, RZ, 0xc0, !PT ;  /* 0x000001fe00007812 */ /* 0x000fc600078ec0ff */
[----:B------:R-:W-:Y:S01]  /*0c20*/  LDS R8, [R18+UR4] ;  /* 0x0000000412087984 */ /* 0x000fe20008000800 */
[C-C-:B------:R-:W-:Y:S02]  /*0c30*/  LOP3.LUT R4, R0.reuse, 0x1, R17.reuse, 0xf8, !PT ;  /* 0x0000000100047812 */ /* 0x140fe400078ef811 */
[--C-:B------:R-:W-:Y:S02]  /*0c40*/  LOP3.LUT R0, R0, 0x1, R17.reuse, 0xf4, !PT ;  /* 0x0000000100007812 */ /* 0x100fe400078ef411 */
[----:B------:R-:W-:Y:S02]  /*0c50*/  LEA R4, R4, UR6, 0x2 ;  /* 0x0000000604047c11 */ /* 0x000fe4000f8e10ff */
[----:B------:R-:W-:Y:S02]  /*0c60*/  LEA R6, R0, UR6, 0x2 ;  /* 0x0000000600067c11 */ /* 0x000fe4000f8e10ff */
[----:B------:R-:W-:Y:S02]  /*0c70*/  LOP3.LUT R0, R17, 0x1, RZ, 0xc0, !PT ;  /* 0x0000000111007812 */ /* 0x000fe400078ec0ff */
[----:B------:R-:W-:Y:S01]  /*0c80*/  LDS R4, [R4] ;  /* 0x0000000004047984 */ /* 0x000fe20000000800 */
[----:B0-----:R-:W-:-:S03]  /*0c90*/  LOP3.LUT R5, RZ, 0x1, R17, 0x44, !PT ;  /* 0x00000001ff057812 */ /* 0x001fc600078e4411 */
[----:B------:R-:W-:Y:S04]  /*0ca0*/  LDS R6, [R6] ;  /* 0x0000000006067984 */ /* 0x000fe80000000800 */
[----:B-1----:R-:W0:Y:S04]  /*0cb0*/  SHFL.IDX PT, R9, R7, R0, 0x1e1f ;  /* 0x001e1f0007097589 */ /* 0x002e2800000e0000 */
[----:B------:R-:W1:Y:S01]  /*0cc0*/  SHFL.IDX PT, R5, R7, R5, 0x1e1f ;  /* 0x001e1f0507057589 */ /* 0x000e6200000e0000 */
[----:B0-----:R-:W-:-:S04]  /*0cd0*/  IMAD R9, R4, R9, RZ ;  /* 0x0000000904097224 */ /* 0x001fc800078e02ff */
[----:B-1----:R-:W-:-:S04]  /*0ce0*/  IMAD R9, R6, R5, R9 ;  /* 0x0000000506097224 */ /* 0x002fc800078e0209 */
[----:B------:R-:W-:-:S05]  /*0cf0*/  IMAD.IADD R9, R9, 0x1, R8 ;  /* 0x0000000109097824 */ /* 0x000fca00078e0208 */
[----:B------:R0:W-:Y:S01]  /*0d00*/  STS [R18+UR4], R9 ;  /* 0x0000000912007988 */ /* 0x0001e20008000804 */
[----:B------:R-:W-:Y:S06]  /*0d10*/  BAR.SYNC.DEFER_BLOCKING 0x0 ;  /* 0x0000000000007b1d */ /* 0x000fec0000010000 */
[----:B------:R-:W-:Y:S05]  /*0d20*/  @P0 EXIT ;  /* 0x000000000000094d */ /* 0x000fea0003800000 */
[----:B------:R-:W1:Y:S01]  /*0d30*/  I2F.U32.RP R8, R2 ;  /* 0x0000000200087306 */ /* 0x000e620000209000 */
[C---:B------:R-:W-:Y:S01]  /*0d40*/  IMAD.IADD R0, R2.reuse, 0x1, R18 ;  /* 0x0000000102007824 */ /* 0x040fe200078e0212 */
[----:B------:R-:W-:Y:S01]  /*0d50*/  ISETP.NE.U32.AND P2, PT, R2, RZ, PT ;  /* 0x000000ff0200720c */ /* 0x000fe20003f45070 */
[----:B0-----:R-:W-:Y:S01]  /*0d60*/  IMAD.MOV R9, RZ, RZ, -R2 ;  /* 0x000000ffff097224 */ /* 0x001fe200078e0a02 */
[----:B------:R-:W-:Y:S02]  /*0d70*/  BSSY.RECONVERGENT B0, `(.L_x_1126) ;  /* 0x0000028000007945 */ /* 0x000fe40003800200 */
[C---:B------:R-:W-:Y:S02]  /*0d80*/  ISETP.GE.U32.AND P0, PT, R0.reuse, 0x200, PT ;  /* 0x000002000000780c */ /* 0x040fe40003f06070 */
[----:B------:R-:W-:Y:S02]  /*0d90*/  VIMNMX.U32 R7, PT, PT, R0, 0x200, !PT ;  /* 0x0000020000077848 */ /* 0x000fe40007fe0000 */
[----:B------:R-:W-:-:S04]  /*0da0*/  SEL R6, RZ, 0x1, P0 ;  /* 0x00000001ff067807 */ /* 0x000fc80000000000 */
[----:B------:R-:W-:Y:S01]  /*0db0*/  IADD3 R7, PT, PT, R7, -R0, -R6 ;  /* 0x8000000007077210 */ /* 0x000fe20007ffe806 */
[----:B-1----:R-:W0:Y:S02]  /*0dc0*/  MUFU.RCP R8, R8 ;  /* 0x0000000800087308 */ /* 0x002e240000001000 */
        /* <DEDUP_REMOVED lines=26> */
.L_x_1128:
        /* <DEDUP_REMOVED lines=8> */
.L_x_1127:
[----:B------:R-:W-:Y:S05]  /*0ff0*/  BSYNC.RECONVERGENT B0 ;  /* 0x0000000000007941 */ /* 0x000fea0003800200 */
.L_x_1126:
[----:B------:R-:W-:Y:S05]  /*1000*/  @!P1 EXIT ;  /* 0x000000000000994d */ /* 0x000fea0003800000 */
[----:B------:R-:W0:Y:S01]  /*1010*/  LDC.64 R20, c[0x0][0x3a0] ;  /* 0x0000e800ff147b82 */ /* 0x000e220000000a00 */
[----:B------:R-:W-:Y:S02]  /*1020*/  LEA R22, R16, R18, 0x9 ;  /* 0x0000001210167211 */ /* 0x000fe400078e48ff */
[----:B------:R-:W-:-:S03]  /*1030*/  LEA R19, R18, UR4, 0x2 ;  /* 0x0000000412137c11 */ /* 0x000fc6000f8e10ff */
[C-C-:B------:R-:W-:Y:S02]  /*1040*/  IMAD R0, R3.reuse, 0xc, R22.reuse ;  /* 0x0000000c03007824 */ /* 0x140fe400078e0216 */
[--C-:B------:R-:W-:Y:S02]  /*1050*/  IMAD R23, R3, 0x8, R22.reuse ;  /* 0x0000000803177824 */ /* 0x100fe400078e0216 */
[----:B------:R-:W-:-:S07]  /*1060*/  IMAD.IADD R24, R2, 0x1, R22 ;  /* 0x0000000102187824 */ /* 0x000fce00078e0216 */
.L_x_1129:
[----:B-1----:R1:W2:Y:S01]  /*1070*/  LDS.128 R8, [R19] ;  /* 0x0000000013087984 */ /* 0x0022a20000000c00 */
[----:B------:R-:W-:Y:S01]  /*1080*/  LEA R6, R3, R19, 0x4 ;  /* 0x0000001303067211 */ /* 0x000fe200078e20ff */
[----:B0-----:R-:W-:Y:S01]  /*1090*/  IMAD.WIDE.U32 R28, R22, 0x4, R20 ;  /* 0x00000004161c7825 */ /* 0x001fe200078e0014 */
[----:B------:R-:W-:-:S03]  /*10a0*/  IADD3 R25, PT, PT, R2, R18, R2 ;  /* 0x0000001202197210 */ /* 0x000fc60007ffe002 */
[C-C-:B------:R-:W-:Y:S01]  /*10b0*/  IMAD R12, R3.reuse, 0x20, R19.reuse ;  /* 0x00000020030c7824 */ /* 0x140fe200078e0213 */
[----:B------:R-:W0:Y:S01]  /*10c0*/  LDS.128 R4, [R6] ;  /* 0x0000000006047984 */ /* 0x000e220000000c00 */
[C---:B------:R-:W-:Y:S01]  /*10d0*/  IMAD R13, R3.reuse, 0x30, R19 ;  /* 0x00000030030d7824 */ /* 0x040fe200078e0213 */
[----:B------:R-:W-:Y:S01]  /*10e0*/  IADD3 R18, PT, PT, R2, R25, R2 ;  /* 0x0000001902127210 */ /* 0x000fe20007ffe002 */
[--C-:B------:R-:W-:Y:S01]  /*10f0*/  IMAD.WIDE.U32 R16, R24, 0x4, R20.reuse ;  /* 0x0000000418107825 */ /* 0x100fe200078e0014 */
[----:B-1----:R-:W-:Y:S02]  /*1100*/  LEA R19, R3, R19, 0x6 ;  /* 0x0000001303137211 */ /* 0x002fe400078e30ff */
[----:B------:R-:W-:Y:S01]  /*1110*/  ISETP.GE.U32.AND P0, PT, R18, 0x200, PT ;  /* 0x000002001200780c */ /* 0x000fe20003f06070 */
[----:B------:R-:W-:Y:S01]  /*1120*/  IMAD.WIDE.U32 R26, R23, 0x4, R20 ;  /* 0x00000004171a7825 */ /* 0x000fe200078e0014 */
[----:B------:R-:W-:-:S03]  /*1130*/  LEA R23, R3, R23, 0x4 ;  /* 0x0000001703177211 */ /* 0x000fc600078e20ff */
[C---:B------:R-:W-:Y:S02]  /*1140*/  IMAD R24, R3.reuse, 0x10, R24 ;  /* 0x0000001003187824 */ /* 0x040fe400078e0218 */
[----:B------:R-:W-:Y:S01]  /*1150*/  IMAD R22, R3, 0x10, R22 ;  /* 0x0000001003167824 */ /* 0x000fe200078e0216 */
        /* <DEDUP_REMOVED lines=10> */
.L_x_1130:
        /* <DEDUP_REMOVED lines=16> */
.L_x_2434:


//--------------------- .text._Z9cuda_gemmIiLj512ELj1ELj1ELj512ELj2ELj2ELj128ELj0ELj1EEvjjjPKT_S2_PS0_jjj --------------------------
	.section	.text._Z9cuda_gemmIiLj512ELj1ELj1ELj512ELj2ELj2ELj128ELj0ELj1EEvjjjPKT_S2_PS0_jjj,"ax",@progbits
	.align	128
        .global         _Z9cuda_gemmIiLj512ELj1ELj1ELj512ELj2ELj2ELj128ELj0ELj1EEvjjjPKT_S2_PS0_jjj
        .type           _Z9cuda_gemmIiLj512ELj1ELj1ELj512ELj2ELj2ELj128ELj0ELj1EEvjjjPKT_S2_PS0_jjj,@function
        .size           _Z9cuda_gemmIiLj512ELj1ELj1ELj512ELj2ELj2ELj128ELj0ELj1EEvjjjPKT_S2_PS0_jjj,(.L_x_2435 - _Z9cuda_gemmIiLj512ELj1ELj1ELj512ELj2ELj2ELj128ELj0ELj1EEvjjjPKT_S2_PS0_jjj)
        .other          _Z9cuda_gemmIiLj512ELj1ELj1ELj512ELj2ELj2ELj128ELj0ELj1EEvjjjPKT_S2_PS0_jjj,@"STO_CUDA_ENTRY STV_DEFAULT"
_Z9cuda_gemmIiLj512ELj1ELj1ELj512ELj2ELj2ELj128ELj0ELj1EEvjjjPKT_S2_PS0_jjj:
.text._Z9cuda_gemmIiLj512ELj1ELj1ELj512ELj2ELj2ELj128ELj0ELj1EEvjjjPKT_S2_PS0_jjj:
        /* <DEDUP_REMOVED lines=19> */
.L_x_1132:
[----:B------:R-:W-:Y:S05]  /*0130*/  BSYNC.RECONVERGENT B0 ;  /* 0x0000000000007941 */ /* 0x000fea0003800200 */
.L_x_1131:
[----:B------:R-:W-:Y:S05]  /*0140*/  @P1 EXIT ;  /* 0x000000000000194d */ /* 0x000fea0003800000 */
[----:B------:R-:W0:Y:S01]  /*0150*/  LDC R2, c[0x0][0x360] ;  /* 0x0000d800ff027b82 */ /* 0x000e220000000800 */
[----:B------:R-:W-:Y:S01]  /*0160*/  BSSY.RECONVERGENT B0, `(.L_x_1133) ;  /* 0x0000031000007945 */ /* 0x000fe20003800200 */
[----:B------:R-:W-:-:S06]  /*0170*/  SHF.L.U32 R20, R21, 0x2, RZ ;  /* 0x0000000215147819 */ /* 0x000fcc00000006ff */
        /* <DEDUP_REMOVED lines=16> */
[----:B------:R-:W-:-:S04]  /*0280*/  IMAD.HI.U32 R5, R8, R3, RZ ;  /* 0x0000000308057227 */ /* 0x000fc800078e00ff */
[----:B------:R-:W-:-:S04]  /*0290*/  IMAD.MOV R0, RZ, RZ, -R5 ;  /* 0x000000ffff007224 */ /* 0x000fc800078e0a05 */
[----:B------:R-:W-:-:S05]  /*02a0*/  IMAD R3, R2, R0, R3 ;  /* 0x0000000002037224 */ /* 0x000fca00078e0203 */
[----:B------:R-:W-:-:S13]  /*02b0*/  ISETP.GE.U32.AND P0, PT, R3, R2, PT ;  /* 0x000000020300720c */ /* 0x000fda0003f06070 */
[-C--:B------:R-:W-:Y:S01]  /*02c0*/  @P0 IADD3 R3, PT, PT, R3, -R2.reuse, RZ ;  /* 0x8000000203030210 */ /* 0x080fe20007ffe0ff */
[----:B------:R-:W-:Y:S01]  /*02d0*/  @P0 VIADD R5, R5, 0x1 ;  /* 0x0000000105050836 */ /* 0x000fe20000000000 */
[----:B------:R-:W-:Y:S02]  /*02e0*/  ISETP.GT.U32.AND P0, PT, R21, 0x7f, PT ;  /* 0x0000007f1500780c */ /* 0x000fe40003f04070 */
[----:B------:R-:W-:Y:S01]  /*02f0*/  ISETP.GE.U32.AND P1, PT, R3, R2, PT ;  /* 0x000000020300720c */ /* 0x000fe20003f26070 */
[----:B------:R-:W-:-:S12]  /*0300*/  IMAD.SHL.U32 R3, R2, 0x4, RZ ;  /* 0x0000000402037824 */ /* 0x000fd800078e00ff */
        /* <DEDUP_REMOVED lines=17> */
.L_x_1135:
[----:B------:R-:W-:Y:S01]  /*0420*/  VIADD R5, R5, 0x1 ;  /* 0x0000000105057836 */ /* 0x000fe20000000000 */
[----:B------:R0:W-:Y:S04]  /*0430*/  STS [R4], RZ ;  /* 0x000000ff04007388 */ /* 0x0001e80000000800 */
[----:B------:R-:W-:Y:S01]  /*0440*/  ISETP.NE.AND P1, PT, R5, RZ, PT ;  /* 0x000000ff0500720c */ /* 0x000fe20003f25270 */
[----:B0-----:R-:W-:-:S12]  /*0450*/  IMAD.IADD R4, R3, 0x1, R4 ;  /* 0x0000000103047824 */ /* 0x001fd800078e0204 */
[----:B------:R-:W-:Y:S05]  /*0460*/  @P1 BRA `(.L_x_1135) ;  /* 0xfffffffc00ec1947 */ /* 0x000fea000383ffff */
.L_x_1134:
[----:B------:R-:W-:Y:S05]  /*0470*/  BSYNC.RECONVERGENT B0 ;  /* 0x0000000000007941 */ /* 0x000fea0003800200 */
.L_x_1133:
[----:B------:R-:W-:Y:S04]  /*0480*/  BSSY.RECONVERGENT B0, `(.L_x_1136) ;  /* 0x0000012000007945 */ /* 0x000fe80003800200 */
[----:B------:R-:W-:Y:S05]  /*0490*/  @!P2 BRA `(.L_x_1137) ;  /* 0x000000000040a947 */ /* 0x000fea0003800000 */
[----:B------:R-:W0:Y:S01]  /*04a0*/  S2UR UR5, SR_CgaCtaId ;  /* 0x00000000000579c3 */ /* 0x000e220000008800 */
[----:B------:R-:W-:Y:S02]  /*04b0*/  UMOV UR4, 0x400 ;  /* 0x0000040000047882 */ /* 0x000fe40000000000 */
[----:B------:R-:W-:-:S04]  /*04c0*/  UIADD3 UR4, UPT, UPT, UR4, 0x880, URZ ;  /* 0x0000088004047890 */ /* 0x000fc8000fffe0ff */
[----:B0-----:R-:W-:-:S06]  /*04d0*/  ULEA UR4, UR5, UR4, 0x18 ;  /* 0x0000000405047291 */ /* 0x001fcc000f8ec0ff */
[----:B------:R-:W-:-:S07]  /*04e0*/  LEA R5, R0, UR4, 0x2 ;  /* 0x0000000400057c11 */ /* 0x000fce000f8e10ff */
.L_x_1138:
        /* <DEDUP_REMOVED lines=11> */
.L_x_1137:
[----:B------:R-:W-:Y:S05]  /*05a0*/  BSYNC.RECONVERGENT B0 ;  /* 0x0000000000007941 */ /* 0x000fea0003800200 */
.L_x_1136:
[----:B------:R-:W-:Y:S04]  /*05b0*/  BSSY.RECONVERGENT B0, `(.L_x_1139) ;  /* 0x000005c000007945 */ /* 0x000fe80003800200 */
[----:B------:R-:W-:Y:S05]  /*05c0*/  @P0 BRA `(.L_x_1140) ;  /* 0x0000000400680947 */ /* 0x000fea0003800000 */
[----:B------:R-:W0:Y:S01]  /*05d0*/  I2F.U32.RP R8, R3 ;  /* 0x0000000300087306 */ /* 0x000e220000209000 */
[C---:B------:R-:W-:Y:S01]  /*05e0*/  IMAD.IADD R0, R3.reuse, 0x1, R20 ;  /* 0x0000000103007824 */ /* 0x040fe200078e0214 */
        /* <DEDUP_REMOVED lines=41> */
.L_x_1143:
        /* <DEDUP_REMOVED lines=9> */
.L_x_1142:
[----:B------:R-:W-:Y:S05]  /*0910*/  BSYNC.RECONVERGENT B1 ;  /* 0x0000000000017941 */ /* 0x000fea0003800200 */
.L_x_1141:
        /* <DEDUP_REMOVED lines=10> */
[--C-:B------:R-:W-:Y:S01]  /*09c0*/  IMAD R24, R2, 0x8, R29.reuse ;  /* 0x0000000802187824 */ /* 0x100fe200078e021d */
[----:B------:R-:W-:Y:S01]  /*09d0*/  LEA R27, R0, UR4, 0x2 ;  /* 0x00000004001b7c11 */ /* 0x000fe2000f8e10ff */
[----:B------:R-:W-:-:S07]  /*09e0*/  IMAD.IADD R26, R3, 0x1, R29 ;  /* 0x00000001031a7824 */ /* 0x000fce00078e021d */
.L_x_1144:
        /* <DEDUP_REMOVED lines=9> */
[C---:B------:R-:W-:Y:S01]  /*0a80*/  IMAD R25, R2.reuse, 0x10, R25 ;  /* 0x0000001002197824 */ /* 0x040fe200078e0219 */
[C---:B------:R-:W-:Y:S01]  /*0a90*/  IADD3 R0, PT, PT, R3.reuse, R0, R3 ;  /* 0x0000000003007210 */ /* 0x040fe20007ffe003 */
        /* <DEDUP_REMOVED lines=8> */
[C---:B------:R-:W-:Y:S01]  /*0b20*/  IMAD R4, R2.reuse, 0x30, R27 ;  /* 0x0000003002047824 */ /* 0x040fe200078e021b */
[----:B------:R-:W-:Y:S02]  /*0b30*/  LEA R27, R2, R27, 0x6 ;  /* 0x0000001b021b7211 */ /* 0x000fe400078e30ff */
[----:B----4-:R1:W-:Y:S04]  /*0b40*/  STS.128 [R6], R12 ;  /* 0x0000000c06007388 */ /* 0x0103e80000000c00 */
[----:B-----5:R1:W-:Y:S01]  /*0b50*/  STS.128 [R4], R16 ;  /* 0x0000001004007388 */ /* 0x0203e20000000c00 */
[----:B------:R-:W-:Y:S05]  /*0b60*/  @!P1 BRA `(.L_x_1144) ;  /* 0xfffffffc00a09947 */ /* 0x000fea000383ffff */
.L_x_1140:
[----:B------:R-:W-:Y:S05]  /*0b70*/  BSYNC.RECONVERGENT B0 ;  /* 0x0000000000007941 */ /* 0x000fea0003800200 */
.L_x_1139:
[----:B------:R-:W0:Y:S08]  /*0b80*/  S2UR UR5, SR_CgaCtaId ;  /* 0x00000000000579c3 */ /* 0x000e300000008800 */
[----:B------:R-:W-:Y:S01]  /*0b90*/  BAR.SYNC.DEFER_BLOCKING 0x0 ;  /* 0x0000000000007b1d */ /* 0x000fe20000010000 */
[----:B------:R-:W-:-:S05]  /*0ba0*/  SHF.R.U32.HI R0, RZ, 0x8, R21 ;  /* 0x00000008ff007819 */ /* 0x000fca0000011615 */
[----:B------:R-:W-:Y:S02]  /*0bb0*/  UMOV UR4, 0x400 ;  /* 0x0000040000047882 */ /* 0x000fe40000000000 */
[----:B0-----:R-:W-:-:S06]  /*0bc0*/  ULEA UR8, UR5, UR4, 0x18 ;  /* 0x0000000405087291 */ /* 0x001fcc000f8ec0ff */
[----:B------:R-:W-:Y:S01]  /*0bd0*/  IMAD.U32 R5, RZ, RZ, UR8 ;  /* 0x00000008ff057e24 */ /* 0x000fe2000f8e00ff */
[----:B------:R-:W-:Y:S02]  /*0be0*/  UIADD3 UR8, UPT, UPT, UR4, 0x80, URZ ;  /* 0x0000008004087890 */ /* 0x000fe4000fffe0ff */
[----:B------:R-:W-:Y:S01]  /*0bf0*/  UIADD3 UR4, UPT, UPT, UR4, 0x880, URZ ;  /* 0x0000088004047890 */ /* 0x000fe2000fffe0ff */
[----:B------:R-:W-:Y:S01]  /*0c00*/  IMAD R0, R0, 0xc, R5 ;  /* 0x0000000c00007824 */ /* 0x000fe200078e0205 */
[----:B------:R-:W-:Y:S01]  /*0c10*/  LOP3.LUT R5, R20, 0x4, RZ, 0xc0, !PT ;  /* 0x0000000414057812 */ /* 0x000fe200078ec0ff */
[----:B------:R-:W-:Y:S02]  /*0c20*/  ULEA UR9, UR5, UR8, 0x18 ;  /* 0x0000000805097291 */ /* 0x000fe4000f8ec0ff */
[----:B------:R-:W-:Y:S02]  /*0c30*/  ULEA UR8, UR5, UR4, 0x18 ;  /* 0x0000000405087291 */ /* 0x000fe4000f8ec0ff */
[----:B------:R-:W-:Y:S01]  /*0c40*/  IMAD.IADD R5, R0, 0x1, R5 ;  /* 0x0000000100057824 */ /* 0x000fe200078e0205 */
[----:B------:R-:W-:-:S04]  /*0c50*/  SHF.L.U32 R0, R21, 0x1, RZ ;  /* 0x0000000115007819 */ /* 0x000fc800000006ff */
[----:B------:R0:W2:Y:S01]  /*0c60*/  LDS R7, [R5] ;  /* 0x0000000005077984 */ /* 0x0000a20000000800 */
[----:B------:R-:W-:-:S03]  /*0c70*/  LOP3.LUT R0, R0, 0x1fe, RZ, 0xc0, !PT ;  /* 0x000001fe00007812 */ /* 0x000fc600078ec0ff */
[----:B-1----:R-:W-:Y:S01]  /*0c80*/  LDS R8, [R20+UR8] ;  /* 0x0000000814087984 */ /* 0x002fe20008000800 */
        /* <DEDUP_REMOVED lines=8> */
[----:B--2---:R-:W0:Y:S04]  /*0d10*/  SHFL.IDX PT, R9, R7, R0, 0x1e1f ;  /* 0x001e1f0007097589 */ /* 0x004e2800000e0000 */
        /* <DEDUP_REMOVED lines=9> */
[----:B0-----:R-:W-:Y:S01]  /*0db0*/  IADD3 R9, PT, PT, RZ, -R3, RZ ;  /* 0x80000003ff097210 */ /* 0x001fe20007ffe0ff */
[----:B------:R-:W0:Y:S01]  /*0dc0*/  LDCU UR5, c[0x0][0x384] ;  /* 0x00007080ff0577ac */ /* 0x000e220008000800 */
[----:B------:R-:W-:Y:S01]  /*0dd0*/  ISETP.NE.U32.AND P2, PT, R3, RZ, PT ;  /* 0x000000ff0300720c */ /* 0x000fe20003f45070 */
[----:B------:R-:W-:Y:S01]  /*0de0*/  BSSY.RECONVERGENT B0, `(.L_x_1145) ;  /* 0x000002e000007945 */ /* 0x000fe20003800200 */
[C---:B------:R-:W-:Y:S01]  /*0df0*/  ISETP.GE.U32.AND P0, PT, R0.reuse, 0x200, PT ;  /* 0x000002000000780c */ /* 0x040fe20003f06070 */
[----:B------:R-:W2:Y:S01]  /*0e00*/  LDCU UR9, c[0x0][0x388] ;  /* 0x00007100ff0977ac */ /* 0x000ea20008000800 */
[----:B------:R-:W-:Y:S02]  /*0e10*/  VIMNMX.U32 R7, PT, PT, R0, 0x200, !PT ;  /* 0x0000020000077848 */ /* 0x000fe40007fe0000 */
[----:B------:R-:W-:Y:S01]  /*0e20*/  SEL R6, RZ, 0x1, P0 ;  /* 0x00000001ff067807 */ /* 0x000fe20000000000 */
[----:B------:R-:W-:-:S03]  /*0e30*/  USHF.L.U32 UR4, UR7, 0x8, URZ ;  /* 0x0000000807047899 */ /* 0x000fc600080006ff */
[----:B------:R-:W-:Y:S01]  /*0e40*/  IADD3 R0, PT, PT, R7, -R0, -R6 ;  /* 0x8000000007007210 */ /* 0x000fe20007ffe806 */
[----:B-1----:R-:W1:Y:S01]  /*0e50*/  MUFU.RCP R8, R8 ;  /* 0x0000000800087308 */ /* 0x002e620000001000 */
[----:B0-----:R-:W-:Y:S02]  /*0e60*/  UIMAD UR4, UR6, UR5, UR4 ;  /* 0x00000005060472a4 */ /* 0x001fe4000f8e0204 */
[----:B--2---:R-:W-:Y:S01]  /*0e70*/  USHF.R.U32.HI UR5, URZ, 0x1, UR9 ;  /* 0x00000001ff057899 */ /* 0x004fe20008011609 */
[----:B-1----:R-:W-:-:S04]  /*0e80*/  VIADD R4, R8, 0xffffffe ;  /* 0x0ffffffe08047836 */ /* 0x002fc80000000000 */
        /* <DEDUP_REMOVED lines=21> */
[----:B------:R-:W-:-:S04]  /*0fe0*/  LOP3.LUT R0, R0, 0x3, RZ, 0xc0, !PT ;  /* 0x0000000300007812 */ /* 0x000fc800078ec0ff */
[----:B------:R-:W-:-:S07]  /*0ff0*/  IADD3 R0, PT, PT, -R0, RZ, RZ ;  /* 0x000000ff00007210 */ /* 0x000fce0007ffe1ff */
.L_x_1147:
        /* <DEDUP_REMOVED lines=12> */
.L_x_1146:
[----:B------:R-:W-:Y:S05]  /*10c0*/  BSYNC.RECONVERGENT B0 ;  /* 0x0000000000007941 */ /* 0x000fea0003800200 */
.L_x_1145:
[----:B------:R-:W-:Y:S05]  /*10d0*/  @!P1 EXIT ;  /* 0x000000000000994d */ /* 0x000fea0003800000 */
[----:B------:R-:W0:Y:S01]  /*10e0*/  LDC.64 R22, c[0x0][0x3a0] ;  /* 0x0000e800ff167b82 */ /* 0x000e220000000a00 */
[C-C-:B------:R-:W-:Y:S01]  /*10f0*/  IMAD R21, R2.reuse, 0xc, R20.reuse ;  /* 0x0000000c02157824 */ /* 0x140fe200078e0214 */
[----:B------:R-:W-:Y:S01]  /*1100*/  IADD3 R27, PT, PT, R3, R20, RZ ;  /* 0x00000014031b7210 */ /* 0x000fe20007ffe0ff */
[----:B------:R-:W-:Y:S01]  /*1110*/  IMAD R25, R2, 0x8, R20 ;  /* 0x0000000802197824 */ /* 0x000fe200078e0214 */
[----:B------:R-:W-:-:S07]  /*1120*/  LEA R29, R20, UR8, 0x2 ;  /* 0x00000008141d7c11 */ /* 0x000fce000f8e10ff */
.L_x_1148:
[----:B--2---:R2:W3:Y:S01]  /*1130*/  LDS.128 R16, [R29] ;  /* 0x000000001d107984 */ /* 0x0044e20000000c00 */
[----:B-1----:R-:W-:Y:S01]  /*1140*/  LOP3.LUT R4, R20, 0xfc, RZ, 0xc0, !PT ;  /* 0x000000fc14047812 */ /* 0x002fe200078ec0ff */
        /* <DEDUP_REMOVED lines=13> */
[----:B------:R-:W-:-:S02]  /*1220*/  IADD3 R20, PT, PT, R3, R20, R3 ;  /* 0x0000001403147210 */ /* 0x000fc40007ffe003 */
[----:B------:R-:W-:Y:S01]  /*1230*/  IMAD R0, R0, UR5, R24 ;  /* 0x0000000500007c24 */ /* 0x000fe2000f8e0218 */
[----:B------:R-:W-:Y:S01]  /*1240*/  LOP3.LUT R24, R21, 0xfc, RZ, 0xc0, !PT ;  /* 0x000000fc15187812 */ /* 0x000fe200078ec0ff */
[----:B------:R-:W-:Y:S01]  /*1250*/  VIADD R28, R26, UR4 ;  /* 0x000000041a1c7c36 */ /* 0x000fe20008000000 */
[--C-:B------:R-:W-:Y:S01]  /*1260*/  SHF.R.U32.HI R26, RZ, 0x8, R25.reuse ;  /* 0x00000008ff1a7819 */ /* 0x100fe20000011619 */
[----:B------:R-:W-:Y:S01]  /*1270*/  IMAD R25, R2, 0x10, R25 ;  /* 0x0000001002197824 */ /* 0x000fe200078e0219 */
[----:B------:R-:W-:Y:S01]  /*1280*/  IADD3 R24, PT, PT, R24, UR4, RZ ;  /* 0x0000000418187c10 */ /* 0x000fe2000fffe0ff */
[C---:B--2---:R-:W-:Y:S01]  /*1290*/  IMAD R29, R2.reuse, 0x40, R29 ;  /* 0x00000040021d7824 */ /* 0x044fe200078e021d */
[----:B------:R-:W-:Y:S02]  /*12a0*/  IADD3 R20, PT, PT, R3, R20, R3 ;  /* 0x0000001403147210 */ /* 0x000fe40007ffe003 */
[----:B------:R-:W-:Y:S02]  /*12b0*/  LEA R27, R2, R27, 0x4 ;  /* 0x0000001b021b7211 */ /* 0x000fe400078e20ff */
        /* <DEDUP_REMOVED lines=15> */
.L_x_1149:
        /* <DEDUP_REMOVED lines=13> */
.L_x_2435:


//--------------------- .text._Z9cuda_gemmIiLj512ELj1ELj1ELj256ELj128ELj128ELj128ELj1ELj1EEvjjjPKT_S2_PS0_jjj --------------------------
	.section	.text._Z9cuda_gemmIiLj512ELj1ELj1ELj256ELj128ELj128ELj128ELj1ELj1EEvjjjPKT_S2_PS0_jjj,"ax",@progbits
	.align	128
        .global         _Z9cuda_gemmIiLj512ELj1ELj1ELj256ELj128ELj128ELj128ELj1ELj1EEvjjjPKT_S2_PS0_jjj
        .type           _Z9cuda_gemmIiLj512ELj1ELj1ELj256ELj128ELj128ELj128ELj1ELj1EEvjjjPKT_S2_PS0_jjj,@function
        .size           _Z9cuda_gemmIiLj512ELj1ELj1ELj256ELj128ELj128ELj128ELj1ELj1EEvjjjPKT_S2_PS0_jjj,(.L_x_2436 - _Z9cuda_gemmIiLj512ELj1ELj1ELj256ELj128ELj128ELj128ELj1ELj1EEvjjjPKT_S2_PS0_jjj)
        .other          _Z9cuda_gemmIiLj512ELj1ELj1ELj256ELj128ELj128ELj128ELj1ELj1EEvjjjPKT_S2_PS0_jjj,@"STO_CUDA_ENTRY STV_DEFAULT"
_Z9cuda_gemmIiLj512ELj1ELj1ELj256ELj128ELj128ELj128ELj1ELj1EEvjjjPKT_S2_PS0_jjj:
.text._Z9cuda_gemmIiLj512ELj1ELj1ELj256ELj128ELj128ELj128ELj1ELj1EEvjjjPKT_S2_PS0_jjj:
[----:B------:R-:W-:Y:S08]  /*0000*/  LDC R1, c[0x0][0x37c] ;  /* 0x0000df00ff017b82 */ /* 0x000ff00000000800 */
[----:B------:R-:W0:Y:S08]  /*0010*/  S2UR UR4, SR_CTAID.Y ;  /* 0x00000000000479c3 */ /* 0x000e300000002600 */
[----:B------:R-:W0:Y:S02]  /*0020*/  LDC R0, c[0x0][0x374] ;  /* 0x0000dd00ff007b82 */ /* 0x000e240000000800 */
[----:B0-----:R-:W-:-:S13]  /*0030*/  ISETP.LE.U32.AND P0, PT, R0, UR4, PT ;  /* 0x0000000400007c0c */ /* 0x001fda000bf03070 */
[----:B------:R-:W-:Y:S05]  /*0040*/  @P0 EXIT ;  /* 0x000000000000094d */ /* 0x000fea0003800000 */
[----:B------:R-:W0:Y:S01]  /*0050*/  S2R R39, SR_TID.X ;  /* 0x0000000000277919 */ /* 0x000e220000002100 */
[----:B------:R-:W1:Y:S01]  /*0060*/  LDC R38, c[0x0][0x360] ;  /* 0x0000d800ff267b82 */ /* 0x000e620000000800 */
[----:B------:R-:W-:Y:S01]  /*0070*/  BSSY.RECONVERGENT B0, `(.L_x_1150) ;  /* 0x0000040000007945 */ /* 0x000fe20003800200 */
[----:B-1----:R-:W-:Y:S02]  /*0080*/  IMAD.SHL.U32 R37, R38, 0x4, RZ ;  /* 0x0000000426257824 */ /* 0x002fe400078e00ff */
[----:B0-----:R-:W-:-:S05]  /*0090*/  IMAD.MOV.U32 R5, RZ, RZ, R39 ;  /* 0x000000ffff057224 */ /* 0x001fca00078e0027 */
[----:B------:R-:W-:-:S13]  /*00a0*/  ISETP.GT.U32.AND P0, PT, R5, 0xff, PT ;  /* 0x000000ff0500780c */ /* 0x000fda0003f04070 */
[----:B------:R-:W-:Y:S05]  /*00b0*/  @P0 BRA `(.L_x_1151) ;  /* 0x0000000000ec0947 */ /* 0x000fea0003800000 */
        /* <DEDUP_REMOVED lines=36> */
.L_x_1154:
[----:B------:R-:W-:Y:S01]  /*0300*/  LEA R3, R5, R0, 0x2 ;  /* 0x0000000005037211 */ /* 0x000fe200078e10ff */
[----:B------:R-:W-:Y:S02]  /*0310*/  VIADD R2, R2, 0x1 ;  /* 0x0000000102027836 */ /* 0x000fe40000000000 */
[----:B------:R-:W-:Y:S02]  /*0320*/  IMAD.IADD R5, R38, 0x1, R5 ;  /* 0x0000000126057824 */ /* 0x000fe400078e0205 */
[----:B------:R0:W-:Y:S01]  /*0330*/  STS [R3], RZ ;  /* 0x000000ff03007388 */ /* 0x0001e20000000800 */
[----:B------:R-:W-:-:S13]  /*0340*/  ISETP.NE.AND P0, PT, R2, R7, PT ;  /* 0x000000070200720c */ /* 0x000fda0003f05270 */
[----:B0-----:R-:W-:Y:S05]  /*0350*/  @P0 BRA `(.L_x_1154) ;  /* 0xfffffffc00e80947 */ /* 0x001fea000383ffff */
.L_x_1153:
[----:B------:R-:W-:Y:S05]  /*0360*/  BSYNC.RECONVERGENT B1 ;  /* 0x0000000000017941 */ /* 0x000fea0003800200 */
.L_x_1152:
[----:B------:R-:W-:Y:S05]  /*0370*/  @!P1 BRA `(.L_x_1151) ;  /* 0x00000000003c9947 */ /* 0x000fea0003800000 */
[----:B------:R-:W0:Y:S01]  /*0380*/  S2R R3, SR_CgaCtaId ;  /* 0x0000000000037919 */ /* 0x000e220000008800 */
[----:B------:R-:W-:-:S05]  /*0390*/  MOV R0, 0x400 ;  /* 0x0000040000007802 */ /* 0x000fca0000000f00 */
[----:B------:R-:W-:-:S05]  /*03a0*/  VIADD R0, R0, 0x4300 ;  /* 0x0000430000007836 */ /* 0x000fca0000000000 */
[----:B0-----:R-:W-:-:S07]  /*03b0*/  LEA R4, R3, R0, 0x18 ;  /* 0x0000000003047211 */ /* 0x001fce00078ec0ff */
.L_x_1155:
[----:B0-----:R-:W-:Y:S02]  /*03c0*/  IMAD R6, R5, 0x4, R4 ;  /* 0x0000000405067824 */ /* 0x001fe400078e0204 */
[----:B------:R-:W-:-:S03]  /*03d0*/  IMAD.IADD R5, R37, 0x1, R5 ;  /* 0x0000000125057824 */ /* 0x000fc600078e0205 */
[----:B------:R-:W-:Y:S01]  /*03e0*/  IADD3 R0, PT, PT, R37, R6, RZ ;  /* 0x0000000625007210 */ /* 0x000fe20007ffe0ff */
[----:B------:R0:W-:Y:S01]  /*03f0*/  STS [R6], RZ ;  /* 0x000000ff06007388 */ /* 0x0001e20000000800 */
[----:B------:R-:W-:-:S03]  /*0400*/  ISETP.GE.U32.AND P0, PT, R5, 0x100, PT ;  /* 0x000001000500780c */ /* 0x000fc60003f06070 */
[C---:B------:R-:W-:Y:S01]  /*0410*/  IMAD.IADD R2, R37.reuse, 0x1, R0 ;  /* 0x0000000125027824 */ /* 0x040fe200078e0200 */
[----:B------:R0:W-:Y:S03]  /*0420*/  STS [R0], RZ ;  /* 0x000000ff00007388 */ /* 0x0001e60000000800 */
[----:B------:R-:W-:Y:S01]  /*0430*/  IMAD.IADD R3, R37, 0x1, R2 ;  /* 0x0000000125037824 */ /* 0x000fe200078e0202 */
[----:B------:R0:W-:Y:S04]  /*0440*/  STS [R2], RZ ;  /* 0x000000ff02007388 */ /* 0x0001e80000000800 */
[----:B------:R0:W-:Y:S01]  /*0450*/  STS [R3], RZ ;  /* 0x000000ff03007388 */ /* 0x0001e20000000800 */
[----:B------:R-:W-:Y:S05]  /*0460*/  @!P0 BRA `(.L_x_1155) ;  /* 0xfffffffc00d48947 */ /* 0x000fea000383ffff */
.L_x_1151:
[----:B------:R-:W-:Y:S05]  /*0470*/  BSYNC.RECONVERGENT B0 ;  /* 0x0000000000007941 */ /* 0x000fea0003800200 */
.L_x_1150:
[----:B------:R-:W1:Y:S01]  /*0480*/  I2F.U32.RP R4, R37 ;  /* 0x0000002500047306 */ /* 0x000e620000209000 */
[----:B------:R-:W-:Y:S01]  /*0490*/  SHF.L.U32 R36, R39, 0x2, RZ ;  /* 0x0000000227247819 */ /* 0x000fe200000006ff */
[----:B------:R-:W-:Y:S01]  /*04a0*/  IMAD.MOV R5, RZ, RZ, -R37 ;  /* 0x000000ffff057224 */ /* 0x000fe200078e0a25 */
[----:B------:R-:W2:Y:S01]  /*04b0*/  S2UR UR6, SR_CgaCtaId ;  /* 0x00000000000679c3 */ /* 0x000ea20000008800 */
[C---:B------:R-:W-:Y:S01]  /*04c0*/  ISETP.NE.U32.AND P2, PT, R37.reuse, RZ, PT ;  /* 0x000000ff2500720c */ /* 0x040fe20003f45070 */
[----:B------:R-:W-:Y:S01]  /*04d0*/  UMOV UR5, 0x400 ;  /* 0x0000040000057882 */ /* 0x000fe20000000000 */
[----:B------:R-:W-:Y:S01]  /*04e0*/  IMAD.IADD R35, R37, 0x1, R36 ;  /* 0x0000000125237824 */ /* 0x000fe200078e0224 */
[----:B------:R-:W-:Y:S01]  /*04f0*/  UIADD3 UR5, UPT, UPT, UR5, 0x4200, URZ ;  /* 0x0000420005057890 */ /* 0x000fe2000fffe0ff */
[C---:B------:R-:W-:Y:S01]  /*0500*/  VIADD R7, R39.reuse, 0x7 ;  /* 0x0000000727077836 */ /* 0x040fe20000000000 */
[C---:B0-----:R-:W-:Y:S01]  /*0510*/  IADD3 R6, PT, PT, R39.reuse, 0x6, RZ ;  /* 0x0000000627067810 */ /* 0x041fe20007ffe0ff */
[----:B------:R-:W-:Y:S01]  /*0520*/  VIADD R8, R39, 0x9 ;  /* 0x0000000927087836 */ /* 0x000fe20000000000 */
[----:B------:R-:W-:Y:S01]  /*0530*/  ISETP.GE.U32.AND P0, PT, R35, 0x40, PT ;  /* 0x000000402300780c */ /* 0x000fe20003f06070 */
[----:B------:R-:W-:Y:S01]  /*0540*/  VIADD R9, R39, 0xa ;  /* 0x0000000a27097836 */ /* 0x000fe20000000000 */
[----:B------:R-:W-:Y:S01]  /*0550*/  VIMNMX.U32 R0, PT, PT, R35, 0x40, !PT ;  /* 0x0000004023007848 */ /* 0x000fe20007fe0000 */
[C---:B------:R-:W-:Y:S01]  /*0560*/  VIADD R10, R39.reuse, 0xb ;  /* 0x0000000b270a7836 */ /* 0x040fe20000000000 */
[----:B-1----:R-:W0:Y:S01]  /*0570*/  MUFU.RCP R4, R4 ;  /* 0x0000000400047308 */ /* 0x002e220000001000 */
[----:B------:R-:W-:Y:S01]  /*0580*/  SEL R34, RZ, 0x1, P0 ;  /* 0x00000001ff227807 */ /* 0x000fe20000000000 */
[C---:B------:R-:W-:Y:S01]  /*0590*/  VIADD R12, R39.reuse, 0xd ;  /* 0x0000000d270c7836 */ /* 0x040fe20000000000 */
[C---:B------:R-:W-:Y:S01]  /*05a0*/  IADD3 R11, PT, PT, R39.reuse, 0xc, RZ ;  /* 0x0000000c270b7810 */ /* 0x040fe20007ffe0ff */
[C---:B------:R-:W-:Y:S01]  /*05b0*/  VIADD R13, R39.reuse, 0xe ;  /* 0x0000000e270d7836 */ /* 0x040fe20000000000 */
[----:B------:R-:W-:Y:S01]  /*05c0*/  IADD3 R0, PT, PT, R0, -R35, -R34 ;  /* 0x8000002300007210 */ /* 0x000fe20007ffe822 */
[C---:B------:R-:W-:Y:S01]  /*05d0*/  VIADD R14, R39.reuse, 0xffffffff ;  /* 0xffffffff270e7836 */ /* 0x040fe20000000000 */
[----:B------:R-:W-:Y:S01]  /*05e0*/  LOP3.LUT R31, R36, 0x7c, RZ, 0xc0, !PT ;  /* 0x0000007c241f7812 */ /* 0x000fe200078ec0ff */
[----:B------:R-:W-:Y:S01]  /*05f0*/  IMAD.SHL.U32 R33, R39, 0x10, RZ ;  /* 0x0000001027217824 */ /* 0x000fe200078e00ff */
[----:B------:R-:W-:Y:S01]  /*0600*/  USHF.L.U32 UR4, UR4, 0x8, URZ ;  /* 0x0000000804047899 */ /* 0x000fe200080006ff */
[----:B------:R-:W-:Y:S01]  /*0610*/  IMAD.MOV.U32 R32, RZ, RZ, RZ ;  /* 0x000000ffff207224 */ /* 0x000fe200078e00ff */
[----:B--2---:R-:W-:Y:S01]  /*0620*/  ULEA UR5, UR6, UR5, 0x18 ;  /* 0x0000000506057291 */ /* 0x004fe2000f8ec0ff */
[----:B------:R-:W1:Y:S01]  /*0630*/  LDCU.64 UR6, c[0x0][0x358] ;  /* 0x00006b00ff0677ac */ /* 0x000e620008000a00 */
[----:B0-----:R-:W-:-:S02]  /*0640*/  VIADD R2, R4, 0xffffffe ;  /* 0x0ffffffe04027836 */ /* 0x001fc40000000000 */
[----:B------:R-:W-:Y:S02]  /*0650*/  VIADD R4, R39, 0x2 ;  /* 0x0000000227047836 */ /* 0x000fe40000000000 */
[----:B------:R0:W2:Y:S02]  /*0660*/  F2I.FTZ.U32.TRUNC.NTZ R3, R2 ;  /* 0x0000000200037305 */ /* 0x0000a4000021f000 */
[----:B0-----:R-:W-:Y:S02]  /*0670*/  IMAD.MOV.U32 R2, RZ, RZ, RZ ;  /* 0x000000ffff027224 */ /* 0x001fe400078e00ff */
[----:B--2---:R-:W-:-:S04]  /*0680*/  IMAD R5, R5, R3, RZ ;  /* 0x0000000305057224 */ /* 0x004fc800078e02ff */
[----:B------:R-:W-:Y:S01]  /*0690*/  IMAD.HI.U32 R3, R3, R5, R2 ;  /* 0x0000000503037227 */ /* 0x000fe200078e0002 */
[----:B------:R-:W-:-:S05]  /*06a0*/  LOP3.LUT R5, R39, 0x10, RZ, 0xc, !PT ;  /* 0x0000001027057812 */ /* 0x000fca00078e0cff */
[----:B------:R-:W-:-:S04]  /*06b0*/  IMAD.HI.U32 R3, R3, R0, RZ ;  /* 0x0000000003037227 */ /* 0x000fc800078e00ff */
[----:B------:R-:W-:-:S04]  /*06c0*/  IMAD.MOV R2, RZ, RZ, -R3 ;  /* 0x000000ffff027224 */ /* 0x000fc800078e0a03 */
[----:B------:R-:W-:Y:S01]  /*06d0*/  IMAD R2, R37, R2, R0 ;  /* 0x0000000225027224 */ /* 0x000fe200078e0200 */
[----:B------:R-:W-:-:S04]  /*06e0*/  SHF.L.U32 R0, R39, 0x5, RZ ;  /* 0x0000000527007819 */ /* 0x000fc800000006ff */
[----:B------:R-:W-:Y:S02]  /*06f0*/  ISETP.GE.U32.AND P0, PT, R2, R37, PT ;  /* 0x000000250200720c */ /* 0x000fe40003f06070 */
[----:B------:R-:W-:Y:S01]  /*0700*/  LOP3.LUT R15, R5, 0x20, R0, 0xf8, !PT ;  /* 0x00000020050f7812 */ /* 0x000fe200078ef800 */
[C---:B------:R-:W-:Y:S01]  /*0710*/  VIADD R5, R39.reuse, 0x5 ;  /* 0x0000000527057836 */ /* 0x040fe20000000000 */
[----:B------:R-:W-:Y:S02]  /*0720*/  LOP3.LUT R0, R39, 0xf, RZ, 0xc0, !PT ;  /* 0x0000000f27007812 */ /* 0x000fe400078ec0ff */
[C---:B------:R-:W-:Y:S02]  /*0730*/  LOP3.LUT R4, R15.reuse, 0xf, R4, 0xf8, !PT ;  /* 0x0000000f0f047812 */ /* 0x040fe400078ef804 */
[C---:B------:R-:W-:Y:S02]  /*0740*/  LOP3.LUT R5, R15.reuse, 0xf, R5, 0xf8, !PT ;  /* 0x0000000f0f057812 */ /* 0x040fe400078ef805 */
[----:B------:R-:W-:-:S02]  /*0750*/  LOP3.LUT R6, R15, 0xf, R6, 0xf8, !PT ;  /* 0x0000000f0f067812 */ /* 0x000fc400078ef806 */
[C---:B------:R-:W-:Y:S01]  /*0760*/  LOP3.LUT R7, R15.reuse, 0xf, R7, 0xf8, !PT ;  /* 0x0000000f0f077812 */ /* 0x040fe200078ef807 */
[----:B------:R-:W-:Y:S01]  /*0770*/  @P0 IMAD.IADD R2, R2, 0x1, -R37 ;  /* 0x0000000102020824 */ /* 0x000fe200078e0a25 */
[----:B------:R-:W-:Y:S01]  /*0780*/  LOP3.LUT R0, R15, 0x8, R0, 0xf6, !PT ;  /* 0x000000080f007812 */ /* 0x000fe200078ef600 */
[----:B------:R-:W-:Y:S01]  /*0790*/  @P0 VIADD R3, R3, 0x1 ;  /* 0x0000000103030836 */ /* 0x000fe20000000000 */
[----:B------:R-:W-:Y:S02]  /*07a0*/  LOP3.LUT R8, R15, 0xf, R8, 0xf8, !PT ;  /* 0x0000000f0f087812 */ /* 0x000fe400078ef808 */
[----:B------:R-:W-:Y:S01]  /*07b0*/  ISETP.GE.U32.AND P1, PT, R2, R37, PT ;  /* 0x000000250200720c */ /* 0x000fe20003f26070 */
[----:B------:R-:W-:Y:S01]  /*07c0*/  VIADD R2, R39, 0x1 ;  /* 0x0000000127027836 */ /* 0x000fe20000000000 */
[C---:B------:R-:W-:Y:S02]  /*07d0*/  LOP3.LUT R16, R15.reuse, 0xf, R9, 0xf8, !PT ;  /* 0x0000000f0f107812 */ /* 0x040fe400078ef809 */
[----:B------:R-:W-:-:S02]  /*07e0*/  LOP3.LUT R17, R15, 0xf, R10, 0xf8, !PT ;  /* 0x0000000f0f117812 */ /* 0x000fc400078ef80a */
[C---:B------:R-:W-:Y:S02]  /*07f0*/  LOP3.LUT R2, R15.reuse, 0xf, R2, 0xf8, !PT ;  /* 0x0000000f0f027812 */ /* 0x040fe400078ef802 */
[C---:B------:R-:W-:Y:S02]  /*0800*/  LOP3.LUT R18, R15.reuse, 0xf, R11, 0xf8, !PT ;  /* 0x0000000f0f127812 */ /* 0x040fe400078ef80b */
[C---:B------:R-:W-:Y:S02]  /*0810*/  LOP3.LUT R12, R15.reuse, 0xf, R12, 0xf8, !PT ;  /* 0x0000000f0f0c7812 */ /* 0x040fe400078ef80c */
[----:B------:R-:W-:Y:S02]  /*0820*/  LOP3.LUT R13, R15, 0xf, R13, 0xf8, !PT ;  /* 0x0000000f0f0d7812 */ /* 0x000fe400078ef80d */
[----:B------:R-:W-:Y:S02]  /*0830*/  @P1 IADD3 R3, PT, PT, R3, 0x1, RZ ;  /* 0x0000000103031810 */ /* 0x000fe40007ffe0ff */
[----:B------:R-:W-:-:S02]  /*0840*/  @!P2 LOP3.LUT R3, RZ, R37, RZ, 0x33, !PT ;  /* 0x00000025ff03a212 */ /* 0x000fc400078e33ff */
[----:B------:R-:W-:Y:S02]  /*0850*/  LOP3.LUT R14, R15, 0xf, R14, 0xf8, !PT ;  /* 0x0000000f0f0e7812 */ /* 0x000fe400078ef80e */
[----:B------:R-:W-:Y:S01]  /*0860*/  LEA R30, R2, UR5, 0x2 ;  /* 0x00000005021e7c11 */ /* 0x000fe2000f8e10ff */
[----:B------:R-:W-:Y:S01]  /*0870*/  IMAD.IADD R34, R34, 0x1, R3 ;  /* 0x0000000122227824 */ /* 0x000fe200078e0203 */
[----:B------:R-:W-:Y:S02]  /*0880*/  LEA R29, R4, UR5, 0x2 ;  /* 0x00000005041d7c11 */ /* 0x000fe4000f8e10ff */
[----:B------:R-:W-:Y:S02]  /*0890*/  LEA R28, R5, UR5, 0x2 ;  /* 0x00000005051c7c11 */ /* 0x000fe4000f8e10ff */
[----:B------:R-:W-:Y:S02]  /*08a0*/  LEA R11, R6, UR5, 0x2 ;  /* 0x00000005060b7c11 */ /* 0x000fe4000f8e10ff */
[----:B------:R-:W-:-:S02]  /*08b0*/  LEA R10, R7, UR5, 0x2 ;  /* 0x00000005070a7c11 */ /* 0x000fc4000f8e10ff */
[----:B------:R-:W-:Y:S01]  /*08c0*/  LEA R9, R0, UR5, 0x2 ;  /* 0x0000000500097c11 */ /* 0x000fe2000f8e10ff */
[----:B------:R-:W-:Y:S01]  /*08d0*/  VIADD R0, R33, UR5 ;  /* 0x0000000521007c36 */ /* 0x000fe20008000000 */
[----:B------:R-:W-:Y:S02]  /*08e0*/  LEA R8, R8, UR5, 0x2 ;  /* 0x0000000508087c11 */ /* 0x000fe4000f8e10ff */
[----:B------:R-:W-:Y:S02]  /*08f0*/  LEA R7, R16, UR5, 0x2 ;  /* 0x0000000510077c11 */ /* 0x000fe4000f8e10ff */
[----:B------:R-:W-:Y:S02]  /*0900*/  LEA R6, R17, UR5, 0x2 ;  /* 0x0000000511067c11 */ /* 0x000fe4000f8e10ff */
[----:B------:R-:W-:Y:S02]  /*0910*/  LEA R5, R18, UR5, 0x2 ;  /* 0x0000000512057c11 */ /* 0x000fe4000f8e10ff */
[----:B------:R-:W-:-:S02]  /*0920*/  LEA R4, R12, UR5, 0x2 ;  /* 0x000000050c047c11 */ /* 0x000fc4000f8e10ff */
[----:B------:R-:W-:Y:S02]  /*0930*/  LEA R3, R14, UR5, 0x2 ;  /* 0x000000050e037c11 */ /* 0x000fe4000f8e10ff */
[----:B-1----:R-:W-:-:S07]  /*0940*/  LEA R2, R13, UR5, 0x2 ;  /* 0x000000050d027c11 */ /* 0x002fce000f8e10ff */
.L_x_1165:
[----:B------:R-:W-:Y:S01]  /*0950*/  ISETP.GT.U32.AND P0, PT, R39, 0xf, PT ;  /* 0x0000000f2700780c */ /* 0x000fe20003f04070 */
[----:B------:R-:W-:-:S12]  /*0960*/  BSSY.RECONVERGENT B0, `(.L_x_1156) ;  /* 0x000005d000007945 */ /* 0x000fd80003800200 */
[----:B01----:R-:W-:Y:S05]  /*0970*/  @P0 BRA `(.L_x_1157) ;  /* 0x00000004006c0947 */ /* 0x003fea0003800000 */
[----:B------:R-:W0:Y:S01]  /*0980*/  S2R R12, SR_CTAID.Z ;  /* 0x00000000000c7919 */ /* 0x000e220000002700 */
[C---:B------:R-:W-:Y:S01]  /*0990*/  LOP3.LUT R18, R34.reuse, 0x3, RZ, 0xc0, !PT ;  /* 0x0000000322127812 */ /* 0x040fe200078ec0ff */
[----:B------:R-:W-:Y:S01]  /*09a0*/  BSSY.RECONVERGENT B1, `(.L_x_1158) ;  /* 0x0000024000017945 */ /* 0x000fe20003800200 */
[----:B------:R-:W-:Y:S02]  /*09b0*/  ISETP.GE.U32.AND P0, PT, R34, 0x3, PT ;  /* 0x000000032200780c */ /* 0x000fe40003f06070 */
[----:B------:R-:W-:Y:S02]  /*09c0*/  ISETP.NE.AND P1, PT, R18, 0x3, PT ;  /* 0x000000031200780c */ /* 0x000fe40003f25270 */
[----:B------:R-:W-:Y:S02]  /*09d0*/  MOV R41, R36 ;  /* 0x0000002400297202 */ /* 0x000fe40000000f00 */
[----:B0-----:R-:W-:-:S05]  /*09e0*/  LEA R13, R12, UR4, 0x7 ;  /* 0x000000040c0d7c11 */ /* 0x001fca000f8e38ff */
[----:B------:R-:W-:-:S04]  /*09f0*/  IMAD.IADD R40, R13, 0x1, R32 ;  /* 0x000000010d287824 */ /* 0x000fc800078e0220 */
        /* <DEDUP_REMOVED lines=12> */
[----:B------:R-:W-:Y:S01]  /*0ac0*/  IMAD.IADD R41, R37, 0x1, R35 ;  /* 0x0000000125297824 */ /* 0x000fe200078e0223 */
        /* <DEDUP_REMOVED lines=13> */
[----:B------:R-:W-:-:S03]  /*0ba0*/  @P1 IMAD.IADD R41, R37, 0x1, R41 ;  /* 0x0000000125291824 */ /* 0x000fc600078e0229 */
[----:B------:R-:W-:Y:S01]  /*0bb0*/  @P1 LEA R20, R38, R21, 0x4 ;  /* 0x0000001526141211 */ /* 0x000fe200078e20ff */
[----:B--2---:R1:W-:Y:S04]  /*0bc0*/  STS.128 [R21], R12 ;  /* 0x0000000c15007388 */ /* 0x0043e80000000c00 */
[----:B---3--:R1:W-:Y:S02]  /*0bd0*/  @P1 STS.128 [R20], R16 ;  /* 0x0000001014001388 */ /* 0x0083e40000000c00 */
.L_x_1159:
[----:B------:R-:W-:Y:S05]  /*0be0*/  BSYNC.RECONVERGENT B1 ;  /* 0x0000000000017941 */ /* 0x000fea0003800200 */
.L_x_1158:
[----:B------:R-:W-:Y:S05]  /*0bf0*/  @!P0 BRA `(.L_x_1157) ;  /* 0x0000000000cc8947 */ /* 0x000fea0003800000 */
[----:B01----:R-:W0:Y:S01]  /*0c00*/  S2R R13, SR_CgaCtaId ;  /* 0x00000000000d7919 */ /* 0x003e220000008800 */
[----:B------:R-:W-:Y:S01]  /*0c10*/  MOV R12, 0x400 ;  /* 0x00000400000c7802 */ /* 0x000fe20000000f00 */
[----:B------:R-:W-:Y:S01]  /*0c20*/  IMAD.SHL.U32 R53, R41, 0x4, RZ ;  /* 0x0000000429357824 */ /* 0x000fe200078e00ff */
[----:B------:R-:W-:Y:S01]  /*0c30*/  IADD3 R55, PT, PT, R37, R41, RZ ;  /* 0x0000002925377210 */ /* 0x000fe20007ffe0ff */
[--C-:B------:R-:W-:Y:S02]  /*0c40*/  IMAD R43, R38, 0xc, R41.reuse ;  /* 0x0000000c262b7824 */ /* 0x100fe400078e0229 */
[----:B------:R-:W-:Y:S02]  /*0c50*/  VIADD R12, R12, 0x4200 ;  /* 0x000042000c0c7836 */ /* 0x000fe40000000000 */
[C---:B------:R-:W-:Y:S02]  /*0c60*/  IMAD R47, R38.reuse, 0x8, R41 ;  /* 0x00000008262f7824 */ /* 0x040fe400078e0229 */
[----:B------:R-:W-:-:S02]  /*0c70*/  IMAD R45, R38, 0x30, R53 ;  /* 0x00000030262d7824 */ /* 0x000fc400078e0235 */
[C-C-:B------:R-:W-:Y:S02]  /*0c80*/  IMAD R49, R38.reuse, 0x20, R53.reuse ;  /* 0x0000002026317824 */ /* 0x140fe400078e0235 */
[----:B------:R-:W-:Y:S01]  /*0c90*/  IMAD R51, R38, 0x10, R53 ;  /* 0x0000001026337824 */ /* 0x000fe200078e0235 */
[----:B0-----:R-:W-:-:S07]  /*0ca0*/  LEA R42, R13, R12, 0x18 ;  /* 0x0000000c0d2a7211 */ /* 0x001fce00078ec0ff */
.L_x_1160:
        /* <DEDUP_REMOVED lines=40> */
.L_x_1157:
[----:B------:R-:W-:Y:S05]  /*0f30*/  BSYNC.RECONVERGENT B0 ;  /* 0x0000000000007941 */ /* 0x000fea0003800200 */
.L_x_1156:
[----:B012---:R-:W0:Y:S01]  /*0f40*/  S2R R12, SR_CTAID.Z ;  /* 0x00000000000c7919 */ /* 0x007e220000002700 */
[----:B------:R-:W-:Y:S02]  /*0f50*/  MOV R16, 0x400 ;  /* 0x0000040000107802 */ /* 0x000fe40000000f00 */
[----:B------:R-:W-:Y:S01]  /*0f60*/  SHF.R.U32.HI R19, RZ, 0x5, R39 ;  /* 0x00000005ff137819 */ /* 0x000fe20000011627 */
[----:B------:R-:W1:Y:S01]  /*0f70*/  S2R R17, SR_CgaCtaId ;  /* 0x0000000000117919 */ /* 0x000e620000008800 */
[----:B0-----:R-:W-:Y:S02]  /*0f80*/  LEA R22, R12, R32, 0x7 ;  /* 0x000000200c167211 */ /* 0x001fe400078e38ff */
[----:B-1----:R-:W-:-:S07]  /*0f90*/  LEA R18, R17, R16, 0x18 ;  /* 0x0000001011127211 */ /* 0x002fce00078ec0ff */
.L_x_1161:
[----:B0-----:R-:W0:Y:S01]  /*0fa0*/  LDC.64 R12, c[0x0][0x398] ;  /* 0x0000e600ff0c7b82 */ /* 0x001e220000000a00 */
[----:B------:R-:W-:-:S04]  /*0fb0*/  IMAD.IADD R14, R22, 0x1, R19 ;  /* 0x00000001160e7824 */ /* 0x000fc800078e0213 */
[----:B------:R-:W-:-:S04]  /*0fc0*/  IMAD R15, R14, 0x80, R31 ;  /* 0x000000800e0f7824 */ /* 0x000fc800078e021f */
[----:B0-----:R-:W-:-:S06]  /*0fd0*/  IMAD.WIDE.U32 R12, R15, 0x4, R12 ;  /* 0x000000040f0c7825 */ /* 0x001fcc00078e000c */
[----:B------:R-:W2:Y:S01]  /*0fe0*/  LDG.E.128.CONSTANT R12, desc[UR6][R12.64] ;  /* 0x000000060c0c7981 */ /* 0x000ea2000c1e9d00 */
[----:B------:R-:W-:Y:S01]  /*0ff0*/  IMAD R20, R19, 0x4, R18 ;  /* 0x0000000413147824 */ /* 0x000fe200078e0212 */
        /* <DEDUP_REMOVED lines=8> */
[----:B------:R-:W-:Y:S01]  /*1080*/  ISETP.GT.U32.AND P0, PT, R39, 0xff, PT ;  /* 0x000000ff2700780c */ /* 0x000fe20003f04070 */
[----:B------:R-:W-:Y:S05]  /*1090*/  WARPSYNC.ALL ;  /* 0x0000000000007948 */ /* 0x000fea0003800000 */
[----:B------:R-:W-:Y:S06]  /*10a0*/  BAR.SYNC.DEFER_BLOCKING 0x0 ;  /* 0x0000000000007b1d */ /* 0x000fec0000010000 */
[----:B------:R-:W-:Y:S04]  /*10b0*/  BSSY B0, `(.L_x_1162) ;  /* 0x00000e7000007945 */ /* 0x000fe80003800000 */
[----:B------:R-:W-:Y:S05]  /*10c0*/  @P0 BRA `(.L_x_1163) ;  /* 0x0000000c00940947 */ /* 0x000fea0003800000 */
[----:B0-----:R-:W-:Y:S01]  /*10d0*/  SHF.R.U32.HI R13, RZ, 0x1, R39 ;  /* 0x00000001ff0d7819 */ /* 0x001fe20000011627 */
[C---:B------:R-:W-:Y:S01]  /*10e0*/  VIADD R15, R39.reuse, 0xffffffff ;  /* 0xffffffff270f7836 */ /* 0x040fe20000000000 */
[C---:B------:R-:W-:Y:S01]  /*10f0*/  SHF.L.U32 R14, R39.reuse, 0x5, RZ ;  /* 0x00000005270e7819 */ /* 0x040fe200000006ff */
[C---:B------:R-:W-:Y:S01]  /*1100*/  VIADD R55, R39.reuse, 0xc ;  /* 0x0000000c27377836 */ /* 0x040fe20000000000 */
[----:B------:R-:W-:Y:S01]  /*1110*/  SHF.L.U32 R61, R39, 0x2, RZ ;  /* 0x00000002273d7819 */ /* 0x000fe200000006ff */
[----:B------:R-:W-:Y:S01]  /*1120*/  IMAD R12, R13, 0x84, R18 ;  /* 0x000000840d0c7824 */ /* 0x000fe200078e0212 */
[C---:B------:R-:W-:Y:S01]  /*1130*/  IADD3 R56, PT, PT, R39.reuse, 0xd, RZ ;  /* 0x0000000d27387810 */ /* 0x040fe20007ffe0ff */
        /* <DEDUP_REMOVED lines=9> */
[C---:B------:R-:W-:Y:S01]  /*11d0*/  LOP3.LUT R58, R39.reuse, 0xf, RZ, 0xc0, !PT ;  /* 0x0000000f273a7812 */ /* 0x040fe200078ec0ff */
[----:B------:R-:W-:Y:S01]  /*11e0*/  VIADD R49, R39, 0x5 ;  /* 0x0000000527317836 */ /* 0x000fe20000000000 */
        /* <DEDUP_REMOVED lines=9> */
[----:B------:R-:W-:Y:S01]  /*1280*/  IMAD.IADD R59, R31, 0x1, R12 ;  /* 0x000000011f3b7824 */ /* 0x000fe200078e020c */
[----:B------:R-:W-:Y:S01]  /*1290*/  LOP3.LUT R53, R53, 0xf, RZ, 0xc0, !PT ;  /* 0x0000000f35357812 */ /* 0x000fe200078ec0ff */
[----:B------:R-:W-:Y:S01]  /*12a0*/  UMOV UR8, 0xffffffff ;  /* 0xffffffff00087882 */ /* 0x000fe20000000000 */
[----:B------:R-:W-:-:S02]  /*12b0*/  LOP3.LUT R52, R52, 0xf, RZ, 0xc0, !PT ;  /* 0x0000000f34347812 */ /* 0x000fc400078ec0ff */
[----:B------:R-:W-:Y:S01]  /*12c0*/  LOP3.LUT R51, R51, 0xf, RZ, 0xc0, !PT ;  /* 0x0000000f33337812 */ /* 0x000fe200078ec0ff */
[----:B------:R-:W0:Y:S01]  /*12d0*/  LDS R59, [R59] ;  /* 0x000000003b3b7984 */ /* 0x000e220000000800 */
[----:B------:R-:W-:Y:S02]  /*12e0*/  LOP3.LUT R50, R50, 0xf, RZ, 0xc0, !PT ;  /* 0x0000000f32327812 */ /* 0x000fe400078ec0ff */
[----:B------:R-:W-:Y:S02]  /*12f0*/  LOP3.LUT R49, R49, 0xf, RZ, 0xc0, !PT ;  /* 0x0000000f31317812 */ /* 0x000fe400078ec0ff */
[----:B------:R-:W-:Y:S02]  /*1300*/  LOP3.LUT R48, R48, 0xf, RZ, 0xc0, !PT ;  /* 0x0000000f30307812 */ /* 0x000fe400078ec0ff */
[----:B------:R-:W-:Y:S02]  /*1310*/  LOP3.LUT R47, R47, 0xf, RZ, 0xc0, !PT ;  /* 0x0000000f2f2f7812 */ /* 0x000fe400078ec0ff */
[----:B------:R-:W-:-:S02]  /*1320*/  LOP3.LUT R60, R14, 0x10, R39, 0xf8, !PT ;  /* 0x000000100e3c7812 */ /* 0x000fc400078ef827 */
[----:B------:R-:W-:Y:S02]  /*1330*/  LOP3.LUT R46, R46, 0xf, RZ, 0xc0, !PT ;  /* 0x0000000f2e2e7812 */ /* 0x000fe400078ec0ff */
[----:B------:R-:W-:Y:S02]  /*1340*/  LOP3.LUT R45, R45, 0xf, RZ, 0xc0, !PT ;  /* 0x0000000f2d2d7812 */ /* 0x000fe400078ec0ff */
[----:B------:R-:W-:Y:S02]  /*1350*/  LEA R57, R17, R18, 0x18 ;  /* 0x0000001211397211 */ /* 0x000fe400078ec0ff */
[C---:B------:R-:W-:Y:S02]  /*1360*/  LOP3.LUT R44, R60.reuse, R15, RZ, 0xfc, !PT ;  /* 0x0000000f3c2c7212 */ /* 0x040fe400078efcff */
[C---:B------:R-:W-:Y:S02]  /*1370*/  LOP3.LUT R43, R60.reuse, R13, RZ, 0xfc, !PT ;  /* 0x0000000d3c2b7212 */ /* 0x040fe400078efcff */
[----:B------:R-:W-:Y:S01]  /*1380*/  LOP3.LUT R42, R60, R56, RZ, 0xfc, !PT ;  /* 0x000000383c2a7212 */ /* 0x000fe200078efcff */
[--C-:B------:R-:W-:Y:S01]  /*1390*/  IMAD R44, R44, 0x4, R57.reuse ;  /* 0x000000042c2c7824 */ /* 0x100fe200078e0239 */
[C---:B------:R-:W-:Y:S01]  /*13a0*/  LOP3.LUT R41, R60.reuse, R55, RZ, 0xfc, !PT ;  /* 0x000000373c297212 */ /* 0x040fe200078efcff */
[----:B------:R-:W-:Y:S01]  /*13b0*/  IMAD R43, R43, 0x4, R57 ;  /* 0x000000042b2b7824 */ /* 0x000fe200078e0239 */
[----:B------:R-:W-:-:S02]  /*13c0*/  LOP3.LUT R40, R60, R54, RZ, 0xfc, !PT ;  /* 0x000000363c287212 */ /* 0x000fc400078efcff */
[C---:B------:R-:W-:Y:S01]  /*13d0*/  LOP3.LUT R27, R60.reuse, R53, RZ, 0xfc, !PT ;  /* 0x000000353c1b7212 */ /* 0x040fe200078efcff */
[--C-:B------:R-:W-:Y:S01]  /*13e0*/  IMAD R41, R41, 0x4, R57.reuse ;  /* 0x0000000429297824 */ /* 0x100fe200078e0239 */
[----:B------:R-:W-:Y:S01]  /*13f0*/  LOP3.LUT R26, R60, R52, RZ, 0xfc, !PT ;  /* 0x000000343c1a7212 */ /* 0x000fe200078efcff */
[--C-:B------:R-:W-:Y:S01]  /*1400*/  IMAD R40, R40, 0x4, R57.reuse ;  /* 0x0000000428287824 */ /* 0x100fe200078e0239 */
[C---:B------:R-:W-:Y:S01]  /*1410*/  LOP3.LUT R25, R60.reuse, 0x8, R58, 0xf6, !PT ;  /* 0x000000083c197812 */ /* 0x040fe200078ef63a */
[--C-:B------:R-:W-:Y:S01]  /*1420*/  IMAD R27, R27, 0x4, R57.reuse ;  /* 0x000000041b1b7824 */ /* 0x100fe200078e0239 */
[C---:B------:R-:W-:Y:S01]  /*1430*/  LOP3.LUT R24, R60.reuse, R51, RZ, 0xfc, !PT ;  /* 0x000000333c187212 */ /* 0x040fe200078efcff */
[----:B------:R-:W1:Y:S01]  /*1440*/  LDS R44, [R44] ;  /* 0x000000002c2c7984 */ /* 0x000e620000000800 */
[C---:B------:R-:W-:Y:S01]  /*1450*/  LOP3.LUT R23, R60.reuse, R50, RZ, 0xfc, !PT ;  /* 0x000000323c177212 */ /* 0x040fe200078efcff */
[--C-:B------:R-:W-:Y:S01]  /*1460*/  IMAD R25, R25, 0x4, R57.reuse ;  /* 0x0000000419197824 */ /* 0x100fe200078e0239 */
[----:B------:R-:W-:Y:S01]  /*1470*/  LOP3.LUT R22, R60, R49, RZ, 0xfc, !PT ;  /* 0x000000313c167212 */ /* 0x000fe200078efcff */
[--C-:B------:R-:W-:Y:S01]  /*1480*/  IMAD R24, R24, 0x4, R57.reuse ;  /* 0x0000000418187824 */ /* 0x100fe200078e0239 */
[C---:B------:R-:W-:Y:S01]  /*1490*/  LOP3.LUT R14, R60.reuse, R48, RZ, 0xfc, !PT ;  /* 0x000000303c0e7212 */ /* 0x040fe200078efcff */
[--C-:B------:R-:W-:Y:S01]  /*14a0*/  IMAD R23, R23, 0x4, R57.reuse ;  /* 0x0000000417177824 */ /* 0x100fe200078e0239 */
[C---:B------:R-:W-:Y:S01]  /*14b0*/  LOP3.LUT R20, R60.reuse, R47, RZ, 0xfc, !PT ;  /* 0x0000002f3c147212 */ /* 0x040fe200078efcff */
[----:B------:R-:W2:Y:S01]  /*14c0*/  LDS R43, [R43] ;  /* 0x000000002b2b7984 */ /* 0x000ea20000000800 */
[----:B------:R-:W-:Y:S01]  /*14d0*/  LOP3.LUT R12, R60, R46, RZ, 0xfc, !PT ;  /* 0x0000002e3c0c7212 */ /* 0x000fe200078efcff */
[--C-:B------:R-:W-:Y:S01]  /*14e0*/  IMAD R21, R14, 0x4, R57.reuse ;  /* 0x000000040e157824 */ /* 0x100fe200078e0239 */
[----:B------:R-:W-:Y:S01]  /*14f0*/  LOP3.LUT R18, R60, R45, RZ, 0xfc, !PT ;  /* 0x0000002d3c127212 */ /* 0x000fe200078efcff */
[----:B------:R-:W-:Y:S01]  /*1500*/  IMAD R20, R20, 0x4, R57 ;  /* 0x0000000414147824 */ /* 0x000fe200078e0239 */
[----:B------:R-:W-:Y:S01]  /*1510*/  LOP3.LUT R60, R60, 0xf, R39, 0xf8, !PT ;  /* 0x0000000f3c3c7812 */ /* 0x000fe200078ef827 */
[--C-:B------:R-:W-:Y:S01]  /*1520*/  IMAD R19, R12, 0x4, R57.reuse ;  /* 0x000000040c137824 */ /* 0x100fe200078e0239 */
[-C--:B------:R-:W-:Y:S01]  /*1530*/  LEA R42, R42, R57.reuse, 0x2 ;  /* 0x000000392a2a7211 */ /* 0x080fe200078e10ff */
[----:B------:R-:W3:Y:S01]  /*1540*/  LDS R41, [R41] ;  /* 0x0000000029297984 */ /* 0x000ee20000000800 */
[-C--:B------:R-:W-:Y:S01]  /*1550*/  LEA R26, R26, R57.reuse, 0x2 ;  /* 0x000000391a1a7211 */ /* 0x080fe200078e10ff */
[----:B------:R-:W-:Y:S01]  /*1560*/  IMAD R60, R60, 0x4, R57 ;  /* 0x000000043c3c7824 */ /* 0x000fe200078e0239 */
[-C--:B------:R-:W-:Y:S01]  /*1570*/  LEA R22, R22, R57.reuse, 0x2 ;  /* 0x0000003916167211 */ /* 0x080fe200078e10ff */
[----:B------:R-:W4:Y:S01]  /*1580*/  LDS R40, [R40] ;  /* 0x0000000028287984 */ /* 0x000f220000000800 */
[----:B------:R-:W-:-:S02]  /*1590*/  LEA R18, R18, R57, 0x2 ;  /* 0x0000003912127211 */ /* 0x000fc400078e10ff */
[C---:B------:R-:W-:Y:S01]  /*15a0*/  LOP3.LUT R15, R58.reuse, 0x8, RZ, 0x3c, !PT ;  /* 0x000000083a0f7812 */ /* 0x040fe200078e3cff */
[----:B------:R-:W0:Y:S01]  /*15b0*/  LDS R42, [R42] ;  /* 0x000000002a2a7984 */ /* 0x000e220000000800 */
[----:B------:R-:W-:-:S03]  /*15c0*/  LOP3.LUT R14, R58, 0x10, R39, 0xf8, !PT ;  /* 0x000000103a0e7812 */ /* 0x000fc600078ef827 */
[----:B------:R-:W0:Y:S04]  /*15d0*/  LDS R27, [R27] ;  /* 0x000000001b1b7984 */ /* 0x000e280000000800 */
        /* <DEDUP_REMOVED lines=9> */
[----:B------:R-:W0:Y:S01]  /*1670*/  LDS R60, [R60] ;  /* 0x000000003c3c7984 */ /* 0x000e220000000800 */
[----:B-1234-:R-:W-:Y:S05]  /*1680*/  BRA.DIV UR8, `(.L_x_1164) ;  /* 0x0000000e08887947 */ /* 0x01efea000b800000 */
[----:B0-----:R0:W1:Y:S01]  /*1690*/  SHFL.IDX PT, R12, R59, R14, 0x1f ;  /* 0x00001f0e3b0c7589 */ /* 0x00106200000e0000 */
[--C-:B------:R-:W-:Y:S02]  /*16a0*/  LOP3.LUT R58, R58, 0x10, R39.reuse, 0xf4, !PT ;  /* 0x000000103a3a7812 */ /* 0x100fe400078ef427 */
[C-C-:B0-----:R-:W-:Y:S02]  /*16b0*/  LOP3.LUT R14, R50.reuse, 0x10, R39.reuse, 0xf8, !PT ;  /* 0x00000010320e7812 */ /* 0x141fe400078ef827 */
[--C-:B------:R-:W-:Y:S01]  /*16c0*/  LOP3.LUT R50, R50, 0x10, R39.reuse, 0xf4, !PT ;  /* 0x0000001032327812 */ /* 0x100fe200078ef427 */
[----:B-1----:R-:W-:Y:S01]  /*16d0*/  IMAD R60, R60, R12, RZ ;  /* 0x0000000c3c3c7224 */ /* 0x002fe200078e02ff */
[----:B------:R-:W-:-:S06]  /*16e0*/  LOP3.LUT R12, R45, 0x10, R39, 0xf8, !PT ;  /* 0x000000102d0c7812 */ /* 0x000fcc00078ef827 */
[----:B------:R-:W0:Y:S02]  /*16f0*/  SHFL.IDX PT, R12, R59, R12, 0x1f ;  /* 0x00001f0c3b0c7589 */ /* 0x000e2400000e0000 */
[----:B0-----:R-:W-:Y:S01]  /*1700*/  IMAD R18, R18, R12, R60 ;  /* 0x0000000c12127224 */ /* 0x001fe200078e023c */
[--C-:B------:R-:W-:Y:S01]  /*1710*/  LOP3.LUT R60, R46, 0x10, R39.reuse, 0xf8, !PT ;  /* 0x000000102e3c7812 */ /* 0x100fe200078ef827 */
[----:B------:R-:W-:Y:S01]  /*1720*/  VIADD R12, R16, 0x4300 ;  /* 0x00004300100c7836 */ /* 0x000fe20000000000 */
[----:B------:R-:W-:-:S04]  /*1730*/  LOP3.LUT R46, R46, 0x10, R39, 0xf4, !PT ;  /* 0x000000102e2e7812 */ /* 0x000fc800078ef427 */
[----:B------:R-:W0:Y:S01]  /*1740*/  SHFL.IDX PT, R60, R59, R60, 0x1f ;  /* 0x00001f3c3b3c7589 */ /* 0x000e2200000e0000 */
[----:B------:R-:W-:Y:S02]  /*1750*/  LEA R13, R17, R12, 0x18 ;  /* 0x0000000c110d7211 */ /* 0x000fe400078ec0ff */
[----:B------:R-:W-:Y:S01]  /*1760*/  IADD3 R12, PT, PT, R39, 0xe, RZ ;  /* 0x0000000e270c7810 */ /* 0x000fe20007ffe0ff */
[----:B0-----:R-:W-:Y:S01]  /*1770*/  IMAD R18, R19, R60, R18 ;  /* 0x0000003c13127224 */ /* 0x001fe200078e0212 */
[--C-:B------:R-:W-:Y:S01]  /*1780*/  LOP3.LUT R19, R47, 0x10, R39.reuse, 0xf8, !PT ;  /* 0x000000102f137812 */ /* 0x100fe200078ef827 */
[----:B------:R-:W-:Y:S05]  /*1790*/  SHFL.IDX PT, R60, R59, R14, 0x1f ;  /* 0x00001f0e3b3c7589 */ /* 0x000fea00000e0000 */
[----:B------:R-:W0:Y:S02]  /*17a0*/  SHFL.IDX PT, R19, R59, R19, 0x1f ;  /* 0x00001f133b137589 */ /* 0x000e2400000e0000 */
[----:B0-----:R-:W-:Y:S01]  /*17b0*/  IMAD R18, R20, R19, R18 ;  /* 0x0000001314127224 */ /* 0x001fe200078e0212 */
[----:B------:R-:W-:-:S02]  /*17c0*/  LOP3.LUT R20, R48, 0x10, R39, 0xf8, !PT ;  /* 0x0000001030147812 */ /* 0x000fc400078ef827 */
[C-C-:B------:R-:W-:Y:S02]  /*17d0*/  LOP3.LUT R19, R52.reuse, 0x10, R39.reuse, 0xf8, !PT ;  /* 0x0000001034137812 */ /* 0x140fe400078ef827 */
[--C-:B------:R-:W-:Y:S02]  /*17e0*/  LOP3.LUT R52, R52, 0x10, R39.reuse, 0xf4, !PT ;  /* 0x0000001034347812 */ /* 0x100fe400078ef427 */
[----:B------:R-:W0:Y:S04]  /*17f0*/  SHFL.IDX PT, R20, R59, R20, 0x1f ;  /* 0x00001f143b147589 */ /* 0x000e2800000e0000 */
[----:B------:R-:W-:Y:S01]  /*1800*/  SHFL.IDX PT, R19, R59, R19, 0x1f ;  /* 0x00001f133b137589 */ /* 0x000fe200000e0000 */
[----:B0-----:R-:W-:Y:S01]  /*1810*/  IMAD R21, R21, R20, R18 ;  /* 0x0000001415157224 */ /* 0x001fe200078e0212 */
[----:B------:R-:W-:-:S02]  /*1820*/  LOP3.LUT R18, R49, 0x10, R39, 0xf8, !PT ;  /* 0x0000001031127812 */ /* 0x000fc400078ef827 */
[--C-:B------:R-:W-:Y:S02]  /*1830*/  LOP3.LUT R20, R53, 0x10, R39.reuse, 0xf8, !PT ;  /* 0x0000001035147812 */ /* 0x100fe400078ef827 */
[----:B------:R-:W-:Y:S02]  /*1840*/  LOP3.LUT R49, R49, 0x10, R39, 0xf4, !PT ;  /* 0x0000001031317812 */ /* 0x000fe400078ef427 */
[----:B------:R-:W0:Y:S04]  /*1850*/  SHFL.IDX PT, R18, R59, R18, 0x1f ;  /* 0x00001f123b127589 */ /* 0x000e2800000e0000 */
[----:B------:R-:W-:Y:S01]  /*1860*/  SHFL.IDX PT, R20, R59, R20, 0x1f ;  /* 0x00001f143b147589 */ /* 0x000fe200000e0000 */
[----:B0-----:R-:W-:Y:S01]  /*1870*/  IMAD R22, R22, R18, R21 ;  /* 0x0000001216167224 */ /* 0x001fe200078e0215 */
[----:B------:R-:W-:-:S03]  /*1880*/  LOP3.LUT R18, R61, 0x3fc, RZ, 0xc0, !PT ;  /* 0x000003fc3d127812 */ /* 0x000fc600078ec0ff */
[----:B------:R-:W-:Y:S01]  /*1890*/  IMAD R23, R23, R60, R22 ;  /* 0x0000003c17177224 */ /* 0x000fe200078e0216 */
[--C-:B------:R-:W-:Y:S01]  /*18a0*/  LOP3.LUT R22, R51, 0x10, R39.reuse, 0xf8, !PT ;  /* 0x0000001033167812 */ /* 0x100fe200078ef827 */
[----:B------:R-:W-:Y:S01]  /*18b0*/  IMAD.IADD R18, R13, 0x1, R18 ;  /* 0x000000010d127824 */ /* 0x000fe200078e0212 */
[----:B------:R-:W-:Y:S01]  /*18c0*/  LOP3.LUT R60, R15, 0x10, R39, 0xf8, !PT ;  /* 0x000000100f3c7812 */ /* 0x000fe200078ef827 */
[----:B------:R-:W-:-:S03]  /*18d0*/  VIADD R13, R39, 0xffffffff ;  /* 0xffffffff270d7836 */ /* 0x000fc60000000000 */
[----:B------:R-:W0:Y:S04]  /*18e0*/  SHFL.IDX PT, R22, R59, R22, 0x1f ;  /* 0x00001f163b167589 */ /* 0x000e2800000e0000 */
[----:B------:R-:W1:Y:S04]  /*18f0*/  SHFL.IDX PT, R60, R59, R60, 0x1f ;  /* 0x00001f3c3b3c7589 */ /* 0x000e6800000e0000 */
[----:B------:R-:W-:Y:S01]  /*1900*/  LDS R21, [R18] ;  /* 0x0000000012157984 */ /* 0x000fe20000000800 */
[----:B0-----:R-:W-:Y:S01]  /*1910*/  IMAD R24, R24, R22, R23 ;  /* 0x0000001618187224 */ /* 0x001fe200078e0217 */
[----:B------:R-:W-:-:S02]  /*1920*/  LOP3.LUT R22, R54, 0x10, R39, 0xf8, !PT ;  /* 0x0000001036167812 */ /* 0x000fc400078ef827 */
[--C-:B------:R-:W-:Y:S01]  /*1930*/  LOP3.LUT R54, R54, 0x10, R39.reuse, 0xf4, !PT ;  /* 0x0000001036367812 */ /* 0x100fe200078ef427 */
[----:B-1----:R-:W-:Y:S01]  /*1940*/  IMAD R25, R25, R60, R24 ;  /* 0x0000003c19197224 */ /* 0x002fe200078e0218 */
[----:B------:R-:W-:Y:S02]  /*1950*/  LOP3.LUT R24, R55, 0x10, R39, 0xf8, !PT ;  /* 0x0000001037187812 */ /* 0x000fe400078ef827 */
[----:B------:R-:W0:Y:S01]  /*1960*/  SHFL.IDX PT, R22, R59, R22, 0x1f ;  /* 0x00001f163b167589 */ /* 0x000e2200000e0000 */
[----:B------:R-:W-:Y:S01]  /*1970*/  IMAD R25, R26, R19, R25 ;  /* 0x000000131a197224 */ /* 0x000fe200078e0219 */
[----:B------:R-:W-:Y:S02]  /*1980*/  LOP3.LUT R26, R56, 0x10, R39, 0xf8, !PT ;  /* 0x00000010381a7812 */ /* 0x000fe400078ef827 */
[----:B------:R-:W-:Y:S01]  /*1990*/  LOP3.LUT R60, R12, 0xf, RZ, 0xc0, !PT ;  /* 0x0000000f0c3c7812 */ /* 0x000fe200078ec0ff */
[----:B------:R-:W1:Y:S01]  /*19a0*/  SHFL.IDX PT, R24, R59, R24, 0x1f ;  /* 0x00001f183b187589 */ /* 0x000e6200000e0000 */
[----:B------:R-:W-:Y:S01]  /*19b0*/  LOP3.LUT R19, R13, 0xf, RZ, 0xc0, !PT ;  /* 0x0000000f0d137812 */ /* 0x000fe200078ec0ff */
[----:B------:R-:W-:Y:S01]  /*19c0*/  IMAD R27, R27, R20, R25 ;  /* 0x000000141b1b7224 */ /* 0x000fe200078e0219 */
[--C-:B------:R-:W-:Y:S01]  /*19d0*/  LOP3.LUT R60, R60, 0x10, R39.reuse, 0xf8, !PT ;  /* 0x000000103c3c7812 */ /* 0x100fe200078ef827 */
[----:B------:R-:W2:Y:S01]  /*19e0*/  SHFL.IDX PT, R23, R59, R26, 0x1f ;  /* 0x00001f1a3b177589 */ /* 0x000ea200000e0000 */
[--C-:B------:R-:W-:Y:S01]  /*19f0*/  LOP3.LUT R19, R19, 0x10, R39.reuse, 0xf8, !PT ;  /* 0x0000001013137812 */ /* 0x100fe200078ef827 */
[----:B------:R-:W-:Y:S01]  /*1a00*/  IMAD.SHL.U32 R12, R39, 0x20, RZ ;  /* 0x00000020270c7824 */ /* 0x000fe200078e00ff */
[--C-:B------:R-:W-:Y:S01]  /*1a10*/  LOP3.LUT R56, R56, 0x10, R39.reuse, 0xf4, !PT ;  /* 0x0000001038387812 */ /* 0x100fe200078ef427 */
[----:B------:R3:W4:Y:S04]  /*1a20*/  SHFL.IDX PT, R20, R59, R60, 0x1f ;  /* 0x00001f3c3b147589 */ /* 0x00072800000e0000 */
[----:B------:R-:W5:Y:S04]  /*1a30*/  SHFL.IDX PT, R19, R59, R19, 0x1f ;  /* 0x00001f133b137589 */ /* 0x000f6800000e0000 */
[----:B------:R-:W-:Y:S01]  /*1a40*/  SHFL.IDX PT, R56, R59, R56, 0x1f ;  /* 0x00001f383b387589 */ /* 0x000fe200000e0000 */
[----:B---3--:R-:W-:Y:S01]  /*1a50*/  LOP3.LUT R60, R47, 0x10, R39, 0xf4, !PT ;  /* 0x000000102f3c7812 */ /* 0x008fe200078ef427 */
[----:B0-----:R-:W-:-:S02]  /*1a60*/  IMAD R22, R40, R22, R27 ;  /* 0x0000001628167224 */ /* 0x001fc400078e021b */
[----:B------:R-:W-:Y:S02]  /*1a70*/  SHFL.IDX PT, R40, R59, R46, 0x1f ;  /* 0x00001f2e3b287589 */ /* 0x000fe400000e0000 */
[----:B-1----:R-:W-:Y:S01]  /*1a80*/  IMAD R22, R41, R24, R22 ;  /* 0x0000001829167224 */ /* 0x002fe200078e0216 */
[----:B------:R-:W-:Y:S01]  /*1a90*/  LOP3.LUT R24, R12, 0x20, RZ, 0xc0, !PT ;  /* 0x000000200c187812 */ /* 0x000fe200078ec0ff */
[----:B------:R0:W-:Y:S02]  /*1aa0*/  SHFL.IDX PT, R46, R59, R50, 0x1f ;  /* 0x00001f323b2e7589 */ /* 0x0001e400000e0000 */
[----:B--2---:R-:W-:Y:S01]  /*1ab0*/  IMAD R22, R42, R23, R22 ;  /* 0x000000172a167224 */ /* 0x004fe200078e0216 */
[----:B------:R-:W-:-:S03]  /*1ac0*/  LOP3.LUT R12, R24, 0x10, R39, 0xf4, !PT ;  /* 0x00000010180c7812 */ /* 0x000fc600078ef427 */
[----:B----4-:R-:W-:Y:S01]  /*1ad0*/  IMAD R20, R43, R20, R22 ;  /* 0x000000142b147224 */ /* 0x010fe200078e0216 */
[----:B------:R-:W-:Y:S01]  /*1ae0*/  LOP3.LUT R14, R12, 0xf, R39, 0xf8, !PT ;  /* 0x0000000f0c0e7812 */ /* 0x000fe200078ef827 */
[----:B------:R-:W-:Y:S02]  /*1af0*/  SHFL.IDX PT, R43, R59, R58, 0x1f ;  /* 0x00001f3a3b2b7589 */ /* 0x000fe400000e0000 */
[----:B-----5:R-:W-:Y:S01]  /*1b00*/  IMAD R20, R44, R19, R20 ;  /* 0x000000132c147224 */ /* 0x020fe200078e0214 */
[----:B------:R-:W-:Y:S02]  /*1b10*/  LEA R42, R14, R57, 0x2 ;  /* 0x000000390e2a7211 */ /* 0x000fe400078e10ff */
[----:B------:R-:W-:Y:S01]  /*1b20*/  LOP3.LUT R14, R12, R47, RZ, 0xfc, !PT ;  /* 0x0000002f0c0e7212 */ /* 0x000fe200078efcff */
[----:B------:R-:W-:Y:S01]  /*1b30*/  IMAD.IADD R21, R20, 0x1, R21 ;  /* 0x0000000114157824 */ /* 0x000fe200078e0215 */
[----:B------:R-:W-:Y:S02]  /*1b40*/  LOP3.LUT R12, R12, R48, RZ, 0xfc, !PT ;  /* 0x000000300c0c7212 */ /* 0x000fe400078efcff */
[----:B------:R-:W-:Y:S01]  /*1b50*/  LOP3.LUT R44, R45, 0x10, R39, 0xf4, !PT ;  /* 0x000000102d2c7812 */ /* 0x000fe200078ef427 */
[--C-:B------:R-:W-:Y:S01]  /*1b60*/  IMAD R14, R14, 0x4, R57.reuse ;  /* 0x000000040e0e7824 */ /* 0x100fe200078e0239 */
[----:B------:R-:W-:Y:S01]  /*1b70*/  STS [R18], R21 ;  /* 0x0000001512007388 */ /* 0x000fe20000000800 */
[----:B------:R-:W-:Y:S01]  /*1b80*/  IMAD R12, R12, 0x4, R57 ;  /* 0x000000040c0c7824 */ /* 0x000fe200078e0239 */
[----:B------:R-:W-:-:S02]  /*1b90*/  LOP3.LUT R48, R48, 0x10, R39, 0xf4, !PT ;  /* 0x0000001030307812 */ /* 0x000fc400078ef427 */
[----:B------:R-:W1:Y:S01]  /*1ba0*/  LDS R42, [R42] ;  /* 0x000000002a2a7984 */ /* 0x000e620000000800 */
[----:B0-----:R-:W-:-:S03]  /*1bb0*/  LOP3.LUT R50, R53, 0x10, R39, 0xf4, !PT ;  /* 0x0000001035327812 */ /* 0x001fc600078ef427 */
[----:B------:R-:W-:Y:S04]  /*1bc0*/  LDS R20, [R30] ;  /* 0x000000001e147984 */ /* 0x000fe80000000800 */
[----:B------:R-:W-:Y:S04]  /*1bd0*/  LDS R19, [R29] ;  /* 0x000000001d137984 */ /* 0x000fe80000000800 */
[----:B------:R-:W-:Y:S04]  /*1be0*/  LDS R22, [R14] ;  /* 0x000000000e167984 */ /* 0x000fe80000000800 */
[----:B------:R0:W-:Y:S04]  /*1bf0*/  LDS R24, [R12] ;  /* 0x000000000c187984 */ /* 0x0001e80000000800 */
[----:B------:R-:W2:Y:S04]  /*1c00*/  SHFL.IDX PT, R41, R59, R44, 0x1f ;  /* 0x00001f2c3b297589 */ /* 0x000ea800000e0000 */
[----:B------:R-:W-:Y:S01]  /*1c10*/  LDS R23, [R28] ;  /* 0x000000001c177984 */ /* 0x000fe20000000800 */
[----:B0-----:R-:W-:-:S03]  /*1c20*/  VIADD R12, R39, 0xe ;  /* 0x0000000e270c7836 */ /* 0x001fc60000000000 */
[----:B------:R-:W-:Y:S04]  /*1c30*/  LDS R25, [R11] ;  /* 0x000000000b197984 */ /* 0x000fe80000000800 */
[----:B------:R-:W0:Y:S04]  /*1c40*/  SHFL.IDX PT, R45, R59, R60, 0x1f ;  /* 0x00001f3c3b2d7589 */ /* 0x000e2800000e0000 */
[----:B------:R-:W-:Y:S04]  /*1c50*/  LDS R26, [R10] ;  /* 0x000000000a1a7984 */ /* 0x000fe80000000800 */
[----:B------:R3:W4:Y:S01]  /*1c60*/  SHFL.IDX PT, R27, R59, R48, 0x1f ;  /* 0x00001f303b1b7589 */ /* 0x00072200000e0000 */
[----:B-1----:R-:W-:-:S03]  /*1c70*/  IMAD R42, R42, R43, RZ ;  /* 0x0000002b2a2a7224 */ /* 0x002fc600078e02ff */
[----:B------:R-:W-:Y:S01]  /*1c80*/  LDS R43, [R9] ;  /* 0x00000000092b7984 */ /* 0x000fe20000000800 */
[----:B--2---:R-:W-:Y:S01]  /*1c90*/  IMAD R41, R20, R41, R42 ;  /* 0x0000002914297224 */ /* 0x004fe200078e022a */
[----:B------:R-:W-:Y:S02]  /*1ca0*/  LOP3.LUT R42, R51, 0x10, R39, 0xf4, !PT ;  /* 0x00000010332a7812 */ /* 0x000fe400078ef427 */
[----:B------:R-:W1:Y:S01]  /*1cb0*/  SHFL.IDX PT, R44, R59, R49, 0x1f ;  /* 0x00001f313b2c7589 */ /* 0x000e6200000e0000 */
[----:B------:R-:W-:Y:S01]  /*1cc0*/  IMAD R40, R19, R40, R41 ;  /* 0x0000002813287224 */ /* 0x000fe200078e0229 */
[----:B---3--:R-:W-:Y:S02]  /*1cd0*/  LOP3.LUT R48, R15, 0x10, R39, 0xf4, !PT ;  /* 0x000000100f307812 */ /* 0x008fe400078ef427 */
[----:B------:R-:W-:Y:S04]  /*1ce0*/  LDS R20, [R8] ;  /* 0x0000000008147984 */ /* 0x000fe80000000800 */
[----:B------:R-:W-:Y:S01]  /*1cf0*/  LDS R19, [R7] ;  /* 0x0000000007137984 */ /* 0x000fe20000000800 */
[----:B0-----:R-:W-:-:S03]  /*1d00*/  IMAD R45, R22, R45, R40 ;  /* 0x0000002d162d7224 */ /* 0x001fc600078e0228 */
[----:B------:R-:W0:Y:S04]  /*1d10*/  SHFL.IDX PT, R41, R59, R42, 0x1f ;  /* 0x00001f2a3b297589 */ /* 0x000e2800000e0000 */
[----:B------:R-:W-:Y:S01]  /*1d20*/  LDS R15, [R6] ;  /* 0x00000000060f7984 */ /* 0x000fe20000000800 */
[----:B----4-:R-:W-:-:S03]  /*1d30*/  IMAD R45, R24, R27, R45 ;  /* 0x0000001b182d7224 */ /* 0x010fc600078e022d */
[----:B------:R2:W3:Y:S04]  /*1d40*/  SHFL.IDX PT, R22, R59, R48, 0x1f ;  /* 0x00001f303b167589 */ /* 0x0004e800000e0000 */
[----:B------:R-:W-:Y:S01]  /*1d50*/  LDS R40, [R5] ;  /* 0x0000000005287984 */ /* 0x000fe20000000800 */
[----:B-1----:R-:W-:-:S03]  /*1d60*/  IMAD R44, R23, R44, R45 ;  /* 0x0000002c172c7224 */ /* 0x002fc600078e022d */
[----:B------:R1:W4:Y:S01]  /*1d70*/  SHFL.IDX PT, R27, R59, R52, 0x1f ;  /* 0x00001f343b1b7589 */ /* 0x00032200000e0000 */
[----:B------:R-:W-:Y:S01]  /*1d80*/  IMAD R46, R25, R46, R44 ;  /* 0x0000002e192e7224 */ /* 0x000fe200078e022c */
[----:B--2---:R-:W-:Y:S02]  /*1d90*/  LOP3.LUT R48, R55, 0x10, R39, 0xf4, !PT ;  /* 0x0000001037307812 */ /* 0x004fe400078ef427 */
[----:B------:R-:W-:Y:S04]  /*1da0*/  LDS R24, [R4] ;  /* 0x0000000004187984 */ /* 0x000fe80000000800 */
[----:B------:R2:W5:Y:S01]  /*1db0*/  SHFL.IDX PT, R42, R59, R50, 0x1f ;  /* 0x00001f323b2a7589 */ /* 0x00056200000e0000 */
[----:B0-----:R-:W-:Y:S01]  /*1dc0*/  IMAD R26, R26, R41, R46 ;  /* 0x000000291a1a7224 */ /* 0x001fe200078e022e */
[----:B-1----:R-:W-:-:S02]  /*1dd0*/  LOP3.LUT R52, R12, 0xf, RZ, 0xc0, !PT ;  /* 0x0000000f0c347812 */ /* 0x002fc400078ec0ff */
[----:B------:R-:W-:Y:S01]  /*1de0*/  LDS R23, [R2] ;  /* 0x0000000002177984 */ /* 0x000fe20000000800 */
[----:B------:R-:W-:Y:S02]  /*1df0*/  IADD3 R12, PT, PT, R39, -0x1, RZ ;  /* 0xffffffff270c7810 */ /* 0x000fe40007ffe0ff */
[--C-:B------:R-:W-:Y:S01]  /*1e00*/  LOP3.LUT R46, R52, 0x10, R39.reuse, 0xf4, !PT ;  /* 0x00000010342e7812 */ /* 0x100fe200078ef427 */
[----:B------:R-:W0:Y:S01]  /*1e10*/  SHFL.IDX PT, R44, R59, R54, 0x1f ;  /* 0x00001f363b2c7589 */ /* 0x000e2200000e0000 */
[----:B---3--:R-:W-:Y:S01]  /*1e20*/  IMAD R22, R43, R22, R26 ;  /* 0x000000162b167224 */ /* 0x008fe200078e021a */
[----:B--2---:R-:W-:Y:S02]  /*1e30*/  LOP3.LUT R50, R12, 0xf, RZ, 0xc0, !PT ;  /* 0x0000000f0c327812 */ /* 0x004fe400078ec0ff */
[----:B------:R-:W-:Y:S02]  /*1e40*/  LDS R25, [R3] ;  /* 0x0000000003197984 */ /* 0x000fe40000000800 */
[----:B------:R-:W-:-:S02]  /*1e50*/  LOP3.LUT R26, R50, 0x10, R39, 0xf4, !PT ;  /* 0x00000010321a7812 */ /* 0x000fc400078ef427 */
[----:B------:R-:W1:Y:S01]  /*1e60*/  SHFL.IDX PT, R45, R59, R48, 0x1f ;  /* 0x00001f303b2d7589 */ /* 0x000e6200000e0000 */
[----:B----4-:R-:W-:-:S03]  /*1e70*/  IMAD R20, R20, R27, R22 ;  /* 0x0000001b14147224 */ /* 0x010fc600078e0216 */
[----:B------:R-:W2:Y:S04]  /*1e80*/  SHFL.IDX PT, R46, R59, R46, 0x1f ;  /* 0x00001f2e3b2e7589 */ /* 0x000ea800000e0000 */
[----:B------:R3:W4:Y:S01]  /*1e90*/  SHFL.IDX PT, R26, R59, R26, 0x1f ;  /* 0x00001f1a3b1a7589 */ /* 0x00072200000e0000 */
[----:B-----5:R-:W-:-:S04]  /*1ea0*/  IMAD R19, R19, R42, R20 ;  /* 0x0000002a13137224 */ /* 0x020fc800078e0214 */
[----:B0-----:R-:W-:-:S04]  /*1eb0*/  IMAD R15, R15, R44, R19 ;  /* 0x0000002c0f0f7224 */ /* 0x001fc800078e0213 */
[----:B-1----:R-:W-:-:S04]  /*1ec0*/  IMAD R15, R40, R45, R15 ;  /* 0x0000002d280f7224 */ /* 0x002fc800078e020f */
[----:B------:R-:W-:-:S04]  /*1ed0*/  IMAD R24, R24, R56, R15 ;  /* 0x0000003818187224 */ /* 0x000fc800078e020f */
[----:B--234-:R-:W-:-:S07]  /*1ee0*/  IMAD R24, R23, R46, R24 ;  /* 0x0000002e17187224 */ /* 0x01cfce00078e0218 */
.L_x_1202:
[----:B------:R-:W-:-:S04]  /*1ef0*/  IMAD R24, R25, R26, R24 ;  /* 0x0000001a19187224 */ /* 0x000fc800078e0218 */
[----:B------:R-:W-:-:S05]  /*1f00*/  IMAD.IADD R21, R21, 0x1, R24 ;  /* 0x0000000115157824 */ /* 0x000fca00078e0218 */
[----:B------:R1:W-:Y:S02]  /*1f10*/  STS [R18], R21 ;  /* 0x0000001512007388 */ /* 0x0003e40000000800 */
.L_x_1163:
[----:B------:R-:W-:Y:S05]  /*1f20*/  BSYNC B0 ;  /* 0x0000000000007941 */ /* 0x000fea0003800000 */
.L_x_1162:
[----:B------:R-:W-:-:S05]  /*1f30*/  VIADD R32, R32, 0x20 ;  /* 0x0000002020207836 */ /* 0x000fca0000000000 */
[----:B------:R-:W-:-:S13]  /*1f40*/  ISETP.GE.U32.AND P0, PT, R32, 0x80, PT ;  /* 0x000000802000780c */ /* 0x000fda0003f06070 */
[----:B------:R-:W-:Y:S05]  /*1f50*/  @!P0 BRA `(.L_x_1165) ;  /* 0xffffffe8007c8947 */ /* 0x000fea000383ffff */
[----:B------:R-:W-:Y:S05]  /*1f60*/  WARPSYNC.ALL ;  /* 0x0000000000007948 */ /* 0x000fea0003800000 */
[----:B------:R-:W-:Y:S01]  /*1f70*/  BAR.SYNC.DEFER_BLOCKING 0x0 ;  /* 0x0000000000007b1d */ /* 0x000fe20000010000 */
[----:B------:R-:W-:-:S13]  /*1f80*/  ISETP.GT.U32.AND P0, PT, R39, 0x3f, PT ;  /* 0x0000003f2700780c */ /* 0x000fda0003f04070 */
[----:B------:R-:W-:Y:S05]  /*1f90*/  @P0 EXIT ;  /* 0x000000000000094d */ /* 0x000fea0003800000 */
[----:B------:R-:W2:Y:S01]  /*1fa0*/  I2F.U32.RP R5, R37 ;  /* 0x0000002500057306 */ /* 0x000ea20000209000 */
[----:B------:R-:W-:Y:S01]  /*1fb0*/  IADD3 R7, PT, PT, RZ, -R37, RZ ;  /* 0x80000025ff077210 */ /* 0x000fe20007ffe0ff */
[----:B------:R-:W-:Y:S01]  /*1fc0*/  BSSY.RECONVERGENT B0, `(.L_x_1166) ;  /* 0x000002b000007945 */ /* 0x000fe20003800200 */
[C---:B------:R-:W-:Y:S02]  /*1fd0*/  ISETP.GE.U32.AND P0, PT, R35.reuse, 0x100, PT ;  /* 0x000001002300780c */ /* 0x040fe40003f06070 */
[----:B------:R-:W-:Y:S02]  /*1fe0*/  VIMNMX.U32 R0, PT, PT, R35, 0x100, !PT ;  /* 0x0000010023007848 */ /* 0x000fe40007fe0000 */
[----:B------:R-:W-:Y:S02]  /*1ff0*/  SEL R4, RZ, 0x1, P0 ;  /* 0x00000001ff047807 */ /* 0x000fe40000000000 */
[----:B------:R-:W-:Y:S02]  /*2000*/  ISETP.NE.U32.AND P2, PT, R37, RZ, PT ;  /* 0x000000ff2500720c */ /* 0x000fe40003f45070 */
[----:B------:R-:W-:Y:S01]  /*2010*/  IADD3 R0, PT, PT, R0, -R35, -R4 ;  /* 0x8000002300007210 */ /* 0x000fe20007ffe804 */
[----:B--2---:R-:W2:Y:S02]  /*2020*/  MUFU.RCP R5, R5 ;  /* 0x0000000500057308 */ /* 0x004ea40000001000 */
[----:B--2---:R-:W-:-:S06]  /*2030*/  VIADD R2, R5, 0xffffffe ;  /* 0x0ffffffe05027836 */ /* 0x004fcc0000000000 */
[----:B------:R2:W3:Y:S02]  /*2040*/  F2I.FTZ.U32.TRUNC.NTZ R3, R2 ;  /* 0x0000000200037305 */ /* 0x0004e4000021f000 */
[----:B--2---:R-:W-:Y:S02]  /*2050*/  IMAD.MOV.U32 R2, RZ, RZ, RZ ;  /* 0x000000ffff027224 */ /* 0x004fe400078e00ff */
[----:B---3--:R-:W-:-:S04]  /*2060*/  IMAD R7, R7, R3, RZ ;  /* 0x0000000307077224 */ /* 0x008fc800078e02ff */
        /* <DEDUP_REMOVED lines=15> */
[----:B------:R-:W2:Y:S01]  /*2160*/  LDC.64 R2, c[0x0][0x3a0] ;  /* 0x0000e800ff027b82 */ /* 0x000ea20000000a00 */
[----:B------:R-:W-:Y:S01]  /*2170*/  VIADD R0, R16, 0x4300 ;  /* 0x0000430010007836 */ /* 0x000fe20000000000 */
[----:B------:R-:W-:Y:S01]  /*2180*/  IADD3 R4, PT, PT, R4, 0x1, RZ ;  /* 0x0000000104047810 */ /* 0x000fe20007ffe0ff */
[----:B------:R-:W-:-:S03]  /*2190*/  VIADD R5, R36, UR4 ;  /* 0x0000000424057c36 */ /* 0x000fc60008000000 */
[----:B------:R-:W-:Y:S02]  /*21a0*/  LEA R0, R17, R0, 0x18 ;  /* 0x0000000011007211 */ /* 0x000fe400078ec0ff */
[----:B------:R-:W-:-:S03]  /*21b0*/  LOP3.LUT R4, R4, 0x3, RZ, 0xc0, !PT ;  /* 0x0000000304047812 */ /* 0x000fc600078ec0ff */
[----:B------:R-:W-:Y:S02]  /*21c0*/  IMAD.IADD R33, R0, 0x1, R33 ;  /* 0x0000000100217824 */ /* 0x000fe400078e0221 */
[----:B------:R-:W-:Y:S02]  /*21d0*/  IMAD.MOV R4, RZ, RZ, -R4 ;  /* 0x000000ffff047224 */ /* 0x000fe400078e0a04 */
[----:B--2---:R-:W-:-:S07]  /*21e0*/  IMAD.WIDE.U32 R2, R5, 0x4, R2 ;  /* 0x0000000405027825 */ /* 0x004fce00078e0002 */
.L_x_1168:
[----:B------:R2:W3:Y:S01]  /*21f0*/  LDS.128 R8, [R33] ;  /* 0x0000000021087984 */ /* 0x0004e20000000c00 */
[----:B------:R-:W-:Y:S01]  /*2200*/  IADD3 R4, PT, PT, R4, 0x1, RZ ;  /* 0x0000000104047810 */ /* 0x000fe20007ffe0ff */
[----:B------:R-:W-:-:S03]  /*2210*/  IMAD.IADD R36, R37, 0x1, R36 ;  /* 0x0000000125247824 */ /* 0x000fc600078e0224 */
[----:B------:R-:W-:Y:S01]  /*2220*/  ISETP.NE.AND P0, PT, R4, RZ, PT ;  /* 0x000000ff0400720c */ /* 0x000fe20003f05270 */
[C---:B--2---:R-:W-:Y:S01]  /*2230*/  IMAD R33, R38.reuse, 0x10, R33 ;  /* 0x0000001026217824 */ /* 0x044fe200078e0221 */
[----:B---3--:R2:W-:Y:S02]  /*2240*/  STG.E.128 desc[UR6][R2.64], R8 ;  /* 0x0000000802007986 */ /* 0x0085e4000c101d06 */
[----:B--2---:R-:W-:-:S09]  /*2250*/  IMAD.WIDE.U32 R2, R38, 0x10, R2 ;  /* 0x0000001026027825 */ /* 0x004fd200078e0002 */
[----:B------:R-:W-:Y:S05]  /*2260*/  @P0 BRA `(.L_x_1168) ;  /* 0xfffffffc00e00947 */ /* 0x000fea000383ffff */
.L_x_1167:
[----:B------:R-:W-:Y:S05]  /*2270*/  BSYNC.RECONVERGENT B0 ;  /* 0x0000000000007941 */ /* 0x000fea0003800200 */
.L_x_1166:
[----:B------:R-:W-:Y:S05]  /*2280*/  @!P1 EXIT ;  /* 0x000000000000994d */ /* 0x000fea0003800000 */
[----:B------:R-:W2:Y:S01]  /*2290*/  LDC R0, c[0x0][0x360] ;  /* 0x0000d800ff007b82 */ /* 0x000ea20000000800 */
[----:B------:R-:W-:Y:S01]  /*22a0*/  VIADD R16, R16, 0x4300 ;  /* 0x0000430010107836 */ /* 0x000fe20000000000 */
[----:B------:R-:W-:-:S04]  /*22b0*/  IADD3 R29, PT, PT, R36, UR4, RZ ;  /* 0x00000004241d7c10 */ /* 0x000fc8000fffe0ff */
[----:B------:R-:W-:Y:S01]  /*22c0*/  LEA R17, R17, R16, 0x18 ;  /* 0x0000001011117211 */ /* 0x000fe200078ec0ff */
[----:B------:R-:W-:Y:S01]  /*22d0*/  IMAD.IADD R35, R37, 0x1, R29 ;  /* 0x0000000125237824 */ /* 0x000fe200078e021d */
[----:B------:R-:W3:Y:S03]  /*22e0*/  LDC.64 R26, c[0x0][0x3a0] ;  /* 0x0000e800ff1a7b82 */ /* 0x000ee60000000a00 */
[----:B------:R-:W-:Y:S02]  /*22f0*/  IMAD R39, R36, 0x4, R17 ;  /* 0x0000000424277824 */ /* 0x000fe400078e0211 */
[C-C-:B--2---:R-:W-:Y:S02]  /*2300*/  IMAD R31, R0.reuse, 0xc, R29.reuse ;  /* 0x0000000c001f7824 */ /* 0x144fe400078e021d */
[----:B------:R-:W-:-:S07]  /*2310*/  IMAD R33, R0, 0x8, R29 ;  /* 0x0000000800217824 */ /* 0x000fce00078e021d */
.L_x_1169:
[C---:B--2---:R-:W-:Y:S01]  /*2320*/  LEA R8, R38.reuse, R39, 0x4 ;  /* 0x0000002726087211 */ /* 0x044fe200078e20ff */
[C-C-:B0-----:R-:W-:Y:S01]  /*2330*/  IMAD R12, R38.reuse, 0x20, R39.reuse ;  /* 0x00000020260c7824 */ /* 0x141fe200078e0227 */
[----:B------:R0:W2:Y:S01]  /*2340*/  LDS.128 R4, [R39] ;  /* 0x0000000027047984 */ /* 0x0000a20000000c00 */
[C---:B------:R-:W-:Y:S01]  /*2350*/  IMAD R16, R38.reuse, 0x30, R39 ;  /* 0x0000003026107824 */ /* 0x040fe200078e0227 */
[----:B------:R-:W-:Y:S01]  /*2360*/  IADD3 R36, PT, PT, R37, R36, R37 ;  /* 0x0000002425247210 */ /* 0x000fe20007ffe025 */
[----:B---3--:R-:W-:Y:S01]  /*2370*/  IMAD.WIDE.U32 R2, R29, 0x4, R26 ;  /* 0x000000041d027825 */ /* 0x008fe200078e001a */
[----:B------:R-:W3:Y:S02]  /*2380*/  LDS.128 R8, [R8] ;  /* 0x0000000008087984 */ /* 0x000ee40000000c00 */
[----:B------:R-:W-:Y:S01]  /*2390*/  IADD3 R36, PT, PT, R37, R36, R37 ;  /* 0x0000002425247210 */ /* 0x000fe20007ffe025 */
[----:B-1----:R-:W-:Y:S01]  /*23a0*/  IMAD.WIDE.U32 R20, R35, 0x4, R26 ;  /* 0x0000000423147825 */ /* 0x002fe200078e001a */
[----:B------:R-:W1:Y:S01]  /*23b0*/  LDS.128 R12, [R12] ;  /* 0x000000000c0c7984 */ /* 0x000e620000000c00 */
[----:B------:R-:W-:-:S02]  /*23c0*/  LEA R35, R38, R35, 0x4 ;  /* 0x0000002326237211 */ /* 0x000fc400078e20ff */
[--C-:B------:R-:W-:Y:S01]  /*23d0*/  IMAD.WIDE.U32 R22, R33, 0x4, R26.reuse ;  /* 0x0000000421167825 */ /* 0x100fe200078e001a */
[----:B------:R-:W4:Y:S01]  /*23e0*/  LDS.128 R16, [R16] ;  /* 0x0000000010107984 */ /* 0x000f220000000c00 */
[----:B------:R-:W-:Y:S02]  /*23f0*/  ISETP.GE.U32.AND P0, PT, R36, 0x100, PT ;  /* 0x000001002400780c */ /* 0x000fe40003f06070 */
        /* <DEDUP_REMOVED lines=11> */
.L_x_1164:
[----:B------:R-:W-:Y:S01]  /*24b0*/  MOV R12, 0xffffffff ;  /* 0xffffffff000c7802 */ /* 0x000fe20000000f00 */
[----:B------:R-:W-:Y:S01]  /*24c0*/  IMAD.MOV.U32 R13, RZ, RZ, 0x1f ;  /* 0x0000001fff0d7424 */ /* 0x000fe200078e00ff */
[----:B------:R-:W-:-:S07]  /*24d0*/  LOP3.LUT R58, R58, 0x10, R39, 0xf4, !PT ;  /* 0x000000103a3a7812 */ /* 0x000fce00078ef427 */
[----:B0-----:R-:W-:Y:S05]  /*24e0*/  WARPSYNC.COLLECTIVE R12, `(.L_x_1170) ;  /* 0x000000000c087348 */ /* 0x001fea0003c00000 */
[----:B0-----:R0:W1:Y:S02]  /*24f0*/  SHFL.IDX P0, R12, R59, R14, R13 ;  /* 0x0000000e3b0c7389 */ /* 0x001064000000000d */
[----:B01----:R-:W-:Y:S05]  /*2500*/  ENDCOLLECTIVE ;  /* 0x000000000000791b */ /* 0x003fea0003800000 */
.L_x_1170:
[----:B------:R-:W-:Y:S01]  /*2510*/  IMAD R60, R60, R12, RZ ;  /* 0x0000000c3c3c7224 */ /* 0x000fe200078e02ff */
[----:B------:R-:W-:-:S05]  /*2520*/  LOP3.LUT R12, R45, 0x10, R39, 0xf8, !PT ;  /* 0x000000102d0c7812 */ /* 0x000fca00078ef827 */
[----:B------:R-:W-:Y:S02]  /*2530*/  IMAD.MOV.U32 R14, RZ, RZ, R12 ;  /* 0x000000ffff0e7224 */ /* 0x000fe400078e000c */
[----:B------:R-:W-:-:S07]  /*2540*/  IMAD.MOV.U32 R12, RZ, RZ, -0x1 ;  /* 0xffffffffff0c7424 */ /* 0x000fce00078e00ff */
[----:B------:R-:W-:Y:S05]  /*2550*/  WARPSYNC.COLLECTIVE R12, `(.L_x_1171) ;  /* 0x000000000c087348 */ /* 0x000fea0003c00000 */
[----:B------:R0:W1:Y:S02]  /*2560*/  SHFL.IDX P0, R12, R59, R14, R13 ;  /* 0x0000000e3b0c7389 */ /* 0x000064000000000d */
[----:B01----:R-:W-:Y:S05]  /*2570*/  ENDCOLLECTIVE ;  /* 0x000000000000791b */ /* 0x003fea0003800000 */
.L_x_1171:
[----:B------:R-:W-:Y:S01]  /*2580*/  IMAD R18, R18, R12, R60 ;  /* 0x0000000c12127224 */ /* 0x000fe200078e023c */
[C-C-:B------:R-:W-:Y:S02]  /*2590*/  LOP3.LUT R60, R46.reuse, 0x10, R39.reuse, 0xf8, !PT ;  /* 0x000000102e3c7812 */ /* 0x140fe400078ef827 */
[----:B------:R-:W-:Y:S02]  /*25a0*/  MOV R12, 0xffffffff ;  /* 0xffffffff000c7802 */ /* 0x000fe40000000f00 */
[----:B------:R-:W-:Y:S01]  /*25b0*/  LOP3.LUT R46, R46, 0x10, R39, 0xf4, !PT ;  /* 0x000000102e2e7812 */ /* 0x000fe200078ef427 */
[----:B------:R-:W-:-:S07]  /*25c0*/  IMAD.MOV.U32 R14, RZ, RZ, R60 ;  /* 0x000000ffff0e7224 */ /* 0x000fce00078e003c */
[----:B------:R-:W-:Y:S05]  /*25d0*/  WARPSYNC.COLLECTIVE R12, `(.L_x_1172) ;  /* 0x000000000c087348 */ /* 0x000fea0003c00000 */
[----:B------:R0:W1:Y:S02]  /*25e0*/  SHFL.IDX P0, R12, R59, R14, R13 ;  /* 0x0000000e3b0c7389 */ /* 0x000064000000000d */
[----:B01----:R-:W-:Y:S05]  /*25f0*/  ENDCOLLECTIVE ;  /* 0x000000000000791b */ /* 0x003fea0003800000 */
.L_x_1172:
[----:B------:R-:W-:Y:S02]  /*2600*/  IMAD.MOV.U32 R60, RZ, RZ, R12 ;  /* 0x000000ffff3c7224 */ /* 0x000fe400078e000c */
[----:B------:R-:W-:Y:S02]  /*2610*/  IMAD.MOV.U32 R12, RZ, RZ, -0x1 ;  /* 0xffffffffff0c7424 */ /* 0x000fe400078e00ff */
[----:B------:R-:W-:Y:S01]  /*2620*/  IMAD R18, R19, R60, R18 ;  /* 0x0000003c13127224 */ /* 0x000fe200078e0212 */
[----:B------:R-:W-:-:S05]  /*2630*/  LOP3.LUT R19, R47, 0x10, R39, 0xf8, !PT ;  /* 0x000000102f137812 */ /* 0x000fca00078ef827 */
[----:B------:R-:W-:-:S07]  /*2640*/  IMAD.MOV.U32 R14, RZ, RZ, R19 ;  /* 0x000000ffff0e7224 */ /* 0x000fce00078e0013 */
[----:B------:R-:W-:Y:S05]  /*2650*/  WARPSYNC.COLLECTIVE R12, `(.L_x_1173) ;  /* 0x000000000c087348 */ /* 0x000fea0003c00000 */
[----:B------:R0:W1:Y:S02]  /*2660*/  SHFL.IDX P0, R12, R59, R14, R13 ;  /* 0x0000000e3b0c7389 */ /* 0x000064000000000d */
[----:B01----:R-:W-:Y:S05]  /*2670*/  ENDCOLLECTIVE ;  /* 0x000000000000791b */ /* 0x003fea0003800000 */
.L_x_1173:
[----:B------:R-:W-:Y:S01]  /*2680*/  MOV R19, R12 ;  /* 0x0000000c00137202 */ /* 0x000fe20000000f00 */
[----:B------:R-:W-:-:S04]  /*2690*/  IMAD.MOV.U32 R12, RZ, RZ, -0x1 ;  /* 0xffffffffff0c7424 */ /* 0x000fc800078e00ff */
[----:B------:R-:W-:Y:S01]  /*26a0*/  IMAD R18, R20, R19, R18 ;  /* 0x0000001314127224 */ /* 0x000fe200078e0212 */
[--C-:B------:R-:W-:Y:S02]  /*26b0*/  LOP3.LUT R20, R48, 0x10, R39.reuse, 0xf8, !PT ;  /* 0x0000001030147812 */ /* 0x100fe400078ef827 */
[C-C-:B------:R-:W-:Y:S02]  /*26c0*/  LOP3.LUT R19, R52.reuse, 0x10, R39.reuse, 0xf8, !PT ;  /* 0x0000001034137812 */ /* 0x140fe400078ef827 */
[----:B------:R-:W-:Y:S01]  /*26d0*/  LOP3.LUT R52, R52, 0x10, R39, 0xf4, !PT ;  /* 0x0000001034347812 */ /* 0x000fe200078ef427 */
[----:B------:R-:W-:-:S07]  /*26e0*/  IMAD.MOV.U32 R14, RZ, RZ, R20 ;  /* 0x000000ffff0e7224 */ /* 0x000fce00078e0014 */
[----:B------:R-:W-:Y:S05]  /*26f0*/  WARPSYNC.COLLECTIVE R12, `(.L_x_1174) ;  /* 0x000000000c087348 */ /* 0x000fea0003c00000 */
[----:B------:R0:W1:Y:S02]  /*2700*/  SHFL.IDX P0, R12, R59, R14, R13 ;  /* 0x0000000e3b0c7389 */ /* 0x000064000000000d */
[----:B01----:R-:W-:Y:S05]  /*2710*/  ENDCOLLECTIVE ;  /* 0x000000000000791b */ /* 0x003fea0003800000 */
.L_x_1174:
[----:B------:R-:W-:Y:S02]  /*2720*/  IMAD.MOV.U32 R20, RZ, RZ, R12 ;  /* 0x000000ffff147224 */ /* 0x000fe400078e000c */
[----:B------:R-:W-:Y:S02]  /*2730*/  IMAD.MOV.U32 R12, RZ, RZ, -0x1 ;  /* 0xffffffffff0c7424 */ /* 0x000fe400078e00ff */
[----:B------:R-:W-:Y:S01]  /*2740*/  IMAD R21, R21, R20, R18 ;  /* 0x0000001415157224 */ /* 0x000fe200078e0212 */
[--C-:B------:R-:W-:Y:S02]  /*2750*/  LOP3.LUT R18, R49, 0x10, R39.reuse, 0xf8, !PT ;  /* 0x0000001031127812 */ /* 0x100fe400078ef827 */
[--C-:B------:R-:W-:Y:S02]  /*2760*/  LOP3.LUT R20, R53, 0x10, R39.reuse, 0xf8, !PT ;  /* 0x0000001035147812 */ /* 0x100fe400078ef827 */
[----:B------:R-:W-:Y:S02]  /*2770*/  MOV R14, R18 ;  /* 0x00000012000e7202 */ /* 0x000fe40000000f00 */
[----:B------:R-:W-:-:S07]  /*2780*/  LOP3.LUT R49, R49, 0x10, R39, 0xf4, !PT ;  /* 0x0000001031317812 */ /* 0x000fce00078ef427 */
[----:B------:R-:W-:Y:S05]  /*2790*/  WARPSYNC.COLLECTIVE R12, `(.L_x_1175) ;  /* 0x000000000c087348 */ /* 0x000fea0003c00000 */
[----:B------:R0:W1:Y:S02]  /*27a0*/  SHFL.IDX P0, R12, R59, R14, R13 ;  /* 0x0000000e3b0c7389 */ /* 0x000064000000000d */
[----:B01----:R-:W-:Y:S05]  /*27b0*/  ENDCOLLECTIVE ;  /* 0x000000000000791b */ /* 0x003fea0003800000 */
.L_x_1175:
[C-C-:B------:R-:W-:Y:S02]  /*27c0*/  LOP3.LUT R14, R50.reuse, 0x10, R39.reuse, 0xf8, !PT ;  /* 0x00000010320e7812 */ /* 0x140fe400078ef827 */
[----:B------:R-:W-:Y:S01]  /*27d0*/  LOP3.LUT R50, R50, 0x10, R39, 0xf4, !PT ;  /* 0x0000001032327812 */ /* 0x000fe200078ef427 */
[----:B------:R-:W-:Y:S02]  /*27e0*/  IMAD.MOV.U32 R18, RZ, RZ, R12 ;  /* 0x000000ffff127224 */ /* 0x000fe400078e000c */
[----:B------:R-:W-:Y:S02]  /*27f0*/  IMAD.MOV.U32 R12, RZ, RZ, -0x1 ;  /* 0xffffffffff0c7424 */ /* 0x000fe400078e00ff */
[----:B------:R-:W-:Y:S01]  /*2800*/  IMAD R22, R22, R18, R21 ;  /* 0x0000001216167224 */ /* 0x000fe200078e0215 */
[----:B------:R-:W-:-:S07]  /*2810*/  LOP3.LUT R18, R61, 0x3fc, RZ, 0xc0, !PT ;  /* 0x000003fc3d127812 */ /* 0x000fce00078ec0ff */
[----:B------:R-:W-:Y:S05]  /*2820*/  WARPSYNC.COLLECTIVE R12, `(.L_x_1176) ;  /* 0x000000000c087348 */ /* 0x000fea0003c00000 */
[----:B------:R0:W1:Y:S02]  /*2830*/  SHFL.IDX P0, R12, R59, R14, R13 ;  /* 0x0000000e3b0c7389 */ /* 0x000064000000000d */
[----:B01----:R-:W-:Y:S05]  /*2840*/  ENDCOLLECTIVE ;  /* 0x000000000000791b */ /* 0x003fea0003800000 */
.L_x_1176:
[----:B------:R-:W-:Y:S01]  /*2850*/  MOV R60, R12 ;  /* 0x0000000c003c7202 */ /* 0x000fe20000000f00 */
[----:B------:R-:W-:-:S04]  /*2860*/  IMAD.MOV.U32 R12, RZ, RZ, -0x1 ;  /* 0xffffffffff0c7424 */ /* 0x000fc800078e00ff */
[----:B------:R-:W-:Y:S01]  /*2870*/  IMAD R23, R23, R60, R22 ;  /* 0x0000003c17177224 */ /* 0x000fe200078e0216 */
[--C-:B------:R-:W-:Y:S02]  /*2880*/  LOP3.LUT R22, R51, 0x10, R39.reuse, 0xf8, !PT ;  /* 0x0000001033167812 */ /* 0x100fe400078ef827 */
[----:B------:R-:W-:-:S03]  /*2890*/  LOP3.LUT R60, R15, 0x10, R39, 0xf8, !PT ;  /* 0x000000100f3c7812 */ /* 0x000fc600078ef827 */
[----:B------:R-:W-:-:S07]  /*28a0*/  IMAD.MOV.U32 R14, RZ, RZ, R22 ;  /* 0x000000ffff0e7224 */ /* 0x000fce00078e0016 */
[----:B------:R-:W-:Y:S05]  /*28b0*/  WARPSYNC.COLLECTIVE R12, `(.L_x_1177) ;  /* 0x000000000c087348 */ /* 0x000fea0003c00000 */
[----:B------:R0:W1:Y:S02]  /*28c0*/  SHFL.IDX P0, R12, R59, R14, R13 ;  /* 0x0000000e3b0c7389 */ /* 0x000064000000000d */
[----:B01----:R-:W-:Y:S05]  /*28d0*/  ENDCOLLECTIVE ;  /* 0x000000000000791b */ /* 0x003fea0003800000 */
.L_x_1177:
[----:B------:R-:W-:Y:S01]  /*28e0*/  MOV R14, R60 ;  /* 0x0000003c000e7202 */ /* 0x000fe20000000f00 */
[----:B------:R-:W-:Y:S02]  /*28f0*/  IMAD.MOV.U32 R22, RZ, RZ, R12 ;  /* 0x000000ffff167224 */ /* 0x000fe400078e000c */
[----:B------:R-:W-:Y:S02]  /*2900*/  IMAD.MOV.U32 R12, RZ, RZ, -0x1 ;  /* 0xffffffffff0c7424 */ /* 0x000fe400078e00ff */
[----:B------:R-:W-:Y:S01]  /*2910*/  IMAD R24, R24, R22, R23 ;  /* 0x0000001618187224 */ /* 0x000fe200078e0217 */
[C-C-:B------:R-:W-:Y:S02]  /*2920*/  LOP3.LUT R22, R54.reuse, 0x10, R39.reuse, 0xf8, !PT ;  /* 0x0000001036167812 */ /* 0x140fe400078ef827 */
[----:B------:R-:W-:-:S07]  /*2930*/  LOP3.LUT R54, R54, 0x10, R39, 0xf4, !PT ;  /* 0x0000001036367812 */ /* 0x000fce00078ef427 */
[----:B------:R-:W-:Y:S05]  /*2940*/  WARPSYNC.COLLECTIVE R12, `(.L_x_1178) ;  /* 0x000000000c087348 */ /* 0x000fea0003c00000 */
[----:B------:R0:W1:Y:S02]  /*2950*/  SHFL.IDX P0, R12, R59, R14, R13 ;  /* 0x0000000e3b0c7389 */ /* 0x000064000000000d */
[----:B01----:R-:W-:Y:S05]  /*2960*/  ENDCOLLECTIVE ;  /* 0x000000000000791b */ /* 0x003fea0003800000 */
.L_x_1178:
[----:B------:R-:W-:Y:S02]  /*2970*/  IMAD.MOV.U32 R14, RZ, RZ, R19 ;  /* 0x000000ffff0e7224 */ /* 0x000fe400078e0013 */
[----:B------:R-:W-:Y:S01]  /*2980*/  IMAD.MOV.U32 R60, RZ, RZ, R12 ;  /* 0x000000ffff3c7224 */ /* 0x000fe200078e000c */
[----:B------:R-:W-:-:S03]  /*2990*/  MOV R12, 0xffffffff ;  /* 0xffffffff000c7802 */ /* 0x000fc60000000f00 */
[----:B------:R-:W-:Y:S01]  /*29a0*/  IMAD R25, R25, R60, R24 ;  /* 0x0000003c19197224 */ /* 0x000fe200078e0218 */
[----:B------:R-:W-:Y:S01]  /*29b0*/  LOP3.LUT R24, R55, 0x10, R39, 0xf8, !PT ;  /* 0x0000001037187812 */ /* 0x000fe200078ef827 */
[----:B------:R-:W-:-:S07]  /*29c0*/  VIADD R60, R39, 0xe ;  /* 0x0000000e273c7836 */ /* 0x000fce0000000000 */
[----:B------:R-:W-:Y:S05]  /*29d0*/  WARPSYNC.COLLECTIVE R12, `(.L_x_1179) ;  /* 0x000000000c087348 */ /* 0x000fea0003c00000 */
[----:B------:R0:W1:Y:S02]  /*29e0*/  SHFL.IDX P0, R12, R59, R14, R13 ;  /* 0x0000000e3b0c7389 */ /* 0x000064000000000d */
[----:B01----:R-:W-:Y:S05]  /*29f0*/  ENDCOLLECTIVE ;  /* 0x000000000000791b */ /* 0x003fea0003800000 */
.L_x_1179:
[----:B------:R-:W-:-:S04]  /*2a00*/  LOP3.LUT R60, R60, 0xf, RZ, 0xc0, !PT ;  /* 0x0000000f3c3c7812 */ /* 0x000fc800078ec0ff */
[----:B------:R-:W-:Y:S01]  /*2a10*/  LOP3.LUT R60, R60, 0x10, R39, 0xf8, !PT ;  /* 0x000000103c3c7812 */ /* 0x000fe200078ef827 */
[----:B------:R-:W-:Y:S02]  /*2a20*/  IMAD.MOV.U32 R14, RZ, RZ, R20 ;  /* 0x000000ffff0e7224 */ /* 0x000fe400078e0014 */
        /* <DEDUP_REMOVED lines=8> */
.L_x_1180:
[----:B------:R-:W-:Y:S01]  /*2ab0*/  IMAD.MOV.U32 R14, RZ, RZ, R22 ;  /* 0x000000ffff0e7224 */ /* 0x000fe200078e0016 */
[----:B------:R-:W-:Y:S01]  /*2ac0*/  MOV R20, R12 ;  /* 0x0000000c00147202 */ /* 0x000fe20000000f00 */
[----:B------:R-:W-:-:S04]  /*2ad0*/  IMAD.MOV.U32 R12, RZ, RZ, -0x1 ;  /* 0xffffffffff0c7424 */ /* 0x000fc800078e00ff */
[----:B------:R-:W-:-:S07]  /*2ae0*/  IMAD R27, R27, R20, R25 ;  /* 0x000000141b1b7224 */ /* 0x000fce00078e0219 */
[----:B------:R-:W-:Y:S05]  /*2af0*/  WARPSYNC.COLLECTIVE R12, `(.L_x_1181) ;  /* 0x000000000c087348 */ /* 0x000fea0003c00000 */
[----:B------:R0:W1:Y:S02]  /*2b00*/  SHFL.IDX P0, R12, R59, R14, R13 ;  /* 0x0000000e3b0c7389 */ /* 0x000064000000000d */
[----:B01----:R-:W-:Y:S05]  /*2b10*/  ENDCOLLECTIVE ;  /* 0x000000000000791b */ /* 0x003fea0003800000 */
.L_x_1181:
[----:B------:R-:W-:Y:S01]  /*2b20*/  MOV R14, R24 ;  /* 0x00000018000e7202 */ /* 0x000fe20000000f00 */
[----:B------:R-:W-:Y:S02]  /*2b30*/  IMAD.MOV.U32 R22, RZ, RZ, R12 ;  /* 0x000000ffff167224 */ /* 0x000fe400078e000c */
[----:B------:R-:W-:Y:S02]  /*2b40*/  IMAD.MOV.U32 R12, RZ, RZ, -0x1 ;  /* 0xffffffffff0c7424 */ /* 0x000fe400078e00ff */
[----:B------:R-:W-:-:S07]  /*2b50*/  IMAD R22, R40, R22, R27 ;  /* 0x0000001628167224 */ /* 0x000fce00078e021b */
[----:B------:R-:W-:Y:S05]  /*2b60*/  WARPSYNC.COLLECTIVE R12, `(.L_x_1182) ;  /* 0x000000000c087348 */ /* 0x000fea0003c00000 */
[----:B------:R0:W1:Y:S02]  /*2b70*/  SHFL.IDX P0, R12, R59, R14, R13 ;  /* 0x0000000e3b0c7389 */ /* 0x000064000000000d */
[----:B01----:R-:W-:Y:S05]  /*2b80*/  ENDCOLLECTIVE ;  /* 0x000000000000791b */ /* 0x003fea0003800000 */
.L_x_1182:
[----:B------:R-:W-:Y:S02]  /*2b90*/  IMAD.MOV.U32 R14, RZ, RZ, R26 ;  /* 0x000000ffff0e7224 */ /* 0x000fe400078e001a */
[----:B------:R-:W-:Y:S01]  /*2ba0*/  IMAD.MOV.U32 R24, RZ, RZ, R12 ;  /* 0x000000ffff187224 */ /* 0x000fe200078e000c */
[----:B------:R-:W-:-:S03]  /*2bb0*/  MOV R12, 0xffffffff ;  /* 0xffffffff000c7802 */ /* 0x000fc60000000f00 */
[----:B------:R-:W-:Y:S01]  /*2bc0*/  IMAD R22, R41, R24, R22 ;  /* 0x0000001829167224 */ /* 0x000fe200078e0216 */
[----:B------:R-:W-:-:S07]  /*2bd0*/  SHF.L.U32 R24, R39, 0x5, RZ ;  /* 0x0000000527187819 */ /* 0x000fce00000006ff */
[----:B------:R-:W-:Y:S05]  /*2be0*/  WARPSYNC.COLLECTIVE R12, `(.L_x_1183) ;  /* 0x000000000c087348 */ /* 0x000fea0003c00000 */
[----:B------:R0:W1:Y:S02]  /*2bf0*/  SHFL.IDX P0, R12, R59, R14, R13 ;  /* 0x0000000e3b0c7389 */ /* 0x000064000000000d */
[----:B01----:R-:W-:Y:S05]  /*2c00*/  ENDCOLLECTIVE ;  /* 0x000000000000791b */ /* 0x003fea0003800000 */
.L_x_1183:
[----:B------:R-:W-:-:S04]  /*2c10*/  LOP3.LUT R24, R24, 0x20, RZ, 0xc0, !PT ;  /* 0x0000002018187812 */ /* 0x000fc800078ec0ff */
[--C-:B------:R-:W-:Y:S01]  /*2c20*/  LOP3.LUT R24, R24, 0x10, R39.reuse, 0xf4, !PT ;  /* 0x0000001018187812 */ /* 0x100fe200078ef427 */
[----:B------:R-:W-:Y:S01]  /*2c30*/  IMAD.MOV.U32 R14, RZ, RZ, R60 ;  /* 0x000000ffff0e7224 */ /* 0x000fe200078e003c */
[----:B------:R-:W-:Y:S01]  /*2c40*/  LOP3.LUT R60, R47, 0x10, R39, 0xf4, !PT ;  /* 0x000000102f3c7812 */ /* 0x000fe200078ef427 */
[----:B------:R-:W-:Y:S01]  /*2c50*/  IMAD.MOV.U32 R23, RZ, RZ, R12 ;  /* 0x000000ffff177224 */ /* 0x000fe200078e000c */
[----:B------:R-:W-:-:S03]  /*2c60*/  MOV R12, 0xffffffff ;  /* 0xffffffff000c7802 */ /* 0x000fc60000000f00 */
[----:B------:R-:W-:-:S07]  /*2c70*/  IMAD R22, R42, R23, R22 ;  /* 0x000000172a167224 */ /* 0x000fce00078e0216 */
[----:B------:R-:W-:Y:S05]  /*2c80*/  WARPSYNC.COLLECTIVE R12, `(.L_x_1184) ;  /* 0x000000000c087348 */ /* 0x000fea0003c00000 */
[----:B------:R0:W1:Y:S02]  /*2c90*/  SHFL.IDX P0, R12, R59, R14, R13 ;  /* 0x0000000e3b0c7389 */ /* 0x000064000000000d */
[----:B01----:R-:W-:Y:S05]  /*2ca0*/  ENDCOLLECTIVE ;  /* 0x000000000000791b */ /* 0x003fea0003800000 */
.L_x_1184:
[----:B------:R-:W-:Y:S02]  /*2cb0*/  IMAD.MOV.U32 R20, RZ, RZ, R12 ;  /* 0x000000ffff147224 */ /* 0x000fe400078e000c */
[----:B------:R-:W-:Y:S02]  /*2cc0*/  IMAD.MOV.U32 R12, RZ, RZ, -0x1 ;  /* 0xffffffffff0c7424 */ /* 0x000fe400078e00ff */
[----:B------:R-:W-:Y:S02]  /*2cd0*/  IMAD R20, R43, R20, R22 ;  /* 0x000000142b147224 */ /* 0x000fe400078e0216 */
[----:B------:R-:W-:-:S05]  /*2ce0*/  VIADD R22, R16, 0x4300 ;  /* 0x0000430010167836 */ /* 0x000fca0000000000 */
[----:B------:R-:W-:-:S05]  /*2cf0*/  LEA R19, R17, R22, 0x18 ;  /* 0x0000001611137211 */ /* 0x000fca00078ec0ff */
[----:B------:R-:W-:Y:S01]  /*2d00*/  IMAD.IADD R18, R19, 0x1, R18 ;  /* 0x0000000113127824 */ /* 0x000fe200078e0212 */
[----:B------:R-:W-:-:S04]  /*2d10*/  IADD3 R19, PT, PT, R39, -0x1, RZ ;  /* 0xffffffff27137810 */ /* 0x000fc80007ffe0ff */
[----:B------:R-:W-:Y:S01]  /*2d20*/  LOP3.LUT R19, R19, 0xf, RZ, 0xc0, !PT ;  /* 0x0000000f13137812 */ /* 0x000fe200078ec0ff */
[----:B------:R0:W1:Y:S03]  /*2d30*/  LDS R22, [R18] ;  /* 0x0000000012167984 */ /* 0x0000660000000800 */
[----:B------:R-:W-:-:S05]  /*2d40*/  LOP3.LUT R19, R19, 0x10, R39, 0xf8, !PT ;  /* 0x0000001013137812 */ /* 0x000fca00078ef827 */
[----:B0-----:R-:W-:-:S07]  /*2d50*/  IMAD.MOV.U32 R14, RZ, RZ, R19 ;  /* 0x000000ffff0e7224 */ /* 0x001fce00078e0013 */
[----:B-1----:R-:W-:Y:S05]  /*2d60*/  WARPSYNC.COLLECTIVE R12, `(.L_x_1185) ;  /* 0x000000000c087348 */ /* 0x002fea0003c00000 */
[----:B------:R0:W2:Y:S02]  /*2d70*/  SHFL.IDX P0, R12, R59, R14, R13 ;  /* 0x0000000e3b0c7389 */ /* 0x0000a4000000000d */
[----:B012---:R-:W-:Y:S05]  /*2d80*/  ENDCOLLECTIVE ;  /* 0x000000000000791b */ /* 0x007fea0003800000 */
.L_x_1185:
[----:B------:R-:W-:Y:S02]  /*2d90*/  IMAD.MOV.U32 R14, RZ, RZ, R58 ;  /* 0x000000ffff0e7224 */ /* 0x000fe400078e003a */
[----:B------:R-:W-:Y:S01]  /*2da0*/  IMAD.MOV.U32 R19, RZ, RZ, R12 ;  /* 0x000000ffff137224 */ /* 0x000fe200078e000c */
[----:B------:R-:W-:-:S03]  /*2db0*/  MOV R12, 0xffffffff ;  /* 0xffffffff000c7802 */ /* 0x000fc60000000f00 */
[----:B------:R-:W-:Y:S01]  /*2dc0*/  IMAD R19, R44, R19, R20 ;  /* 0x000000132c137224 */ /* 0x000fe200078e0214 */
[----:B------:R-:W-:-:S07]  /*2dd0*/  LOP3.LUT R44, R45, 0x10, R39, 0xf4, !PT ;  /* 0x000000102d2c7812 */ /* 0x000fce00078ef427 */
[----:B------:R-:W-:Y:S05]  /*2de0*/  WARPSYNC.COLLECTIVE R12, `(.L_x_1186) ;  /* 0x000000000c087348 */ /* 0x000fea0003c00000 */
[----:B------:R0:W1:Y:S02]  /*2df0*/  SHFL.IDX P0, R12, R59, R14, R13 ;  /* 0x0000000e3b0c7389 */ /* 0x000064000000000d */
[----:B01----:R-:W-:Y:S05]  /*2e00*/  ENDCOLLECTIVE ;  /* 0x000000000000791b */ /* 0x003fea0003800000 */
.L_x_1186:
[C---:B------:R-:W-:Y:S01]  /*2e10*/  LOP3.LUT R20, R24.reuse, 0xf, R39, 0xf8, !PT ;  /* 0x0000000f18147812 */ /* 0x040fe200078ef827 */
[----:B------:R-:W-:Y:S01]  /*2e20*/  IMAD.IADD R21, R19, 0x1, R22 ;  /* 0x0000000113157824 */ /* 0x000fe200078e0216 */
[----:B------:R-:W-:-:S03]  /*2e30*/  LOP3.LUT R22, R24, R47, RZ, 0xfc, !PT ;  /* 0x0000002f18167212 */ /* 0x000fc600078efcff */
[----:B------:R-:W-:Y:S01]  /*2e40*/  IMAD R42, R20, 0x4, R57 ;  /* 0x00000004142a7824 */ /* 0x000fe200078e0239 */
[----:B------:R-:W-:Y:S01]  /*2e50*/  LOP3.LUT R20, R24, R48, RZ, 0xfc, !PT ;  /* 0x0000003018147212 */ /* 0x000fe200078efcff */
[----:B------:R0:W-:Y:S01]  /*2e60*/  STS [R18], R21 ;  /* 0x0000001512007388 */ /* 0x0001e20000000800 */
[----:B------:R-:W-:Y:S01]  /*2e70*/  LOP3.LUT R48, R48, 0x10, R39, 0xf4, !PT ;  /* 0x0000001030307812 */ /* 0x000fe200078ef427 */
[--C-:B------:R-:W-:Y:S02]  /*2e80*/  IMAD R22, R22, 0x4, R57.reuse ;  /* 0x0000000416167824 */ /* 0x100fe400078e0239 */
[----:B------:R-:W1:Y:S01]  /*2e90*/  LDS R42, [R42] ;  /* 0x000000002a2a7984 */ /* 0x000e620000000800 */
[----:B------:R-:W-:Y:S01]  /*2ea0*/  IMAD R24, R20, 0x4, R57 ;  /* 0x0000000414187824 */ /* 0x000fe200078e0239 */
[----:B------:R-:W-:Y:S02]  /*2eb0*/  MOV R14, R44 ;  /* 0x0000002c000e7202 */ /* 0x000fe40000000f00 */
[----:B------:R0:W2:Y:S04]  /*2ec0*/  LDS R20, [R30] ;  /* 0x000000001e147984 */ /* 0x0000a80000000800 */
[----:B------:R0:W3:Y:S01]  /*2ed0*/  LDS R19, [R29] ;  /* 0x000000001d137984 */ /* 0x0000e20000000800 */
[----:B------:R-:W-:-:S03]  /*2ee0*/  IMAD.MOV.U32 R43, RZ, RZ, R12 ;  /* 0x000000ffff2b7224 */ /* 0x000fc600078e000c */
[----:B------:R-:W4:Y:S01]  /*2ef0*/  LDS R22, [R22] ;  /* 0x0000000016167984 */ /* 0x000f220000000800 */
[----:B------:R-:W-:-:S03]  /*2f00*/  IMAD.MOV.U32 R12, RZ, RZ, -0x1 ;  /* 0xffffffffff0c7424 */ /* 0x000fc600078e00ff */
[----:B------:R-:W0:Y:S04]  /*2f10*/  LDS R24, [R24] ;  /* 0x0000000018187984 */ /* 0x000e280000000800 */
[----:B01234-:R-:W-:Y:S05]  /*2f20*/  WARPSYNC.COLLECTIVE R12, `(.L_x_1187) ;  /* 0x000000000c087348 */ /* 0x01ffea0003c00000 */
[----:B------:R0:W0:Y:S02]  /*2f30*/  SHFL.IDX P0, R12, R59, R14, R13 ;  /* 0x0000000e3b0c7389 */ /* 0x000024000000000d */
[----:B01234-:R-:W-:Y:S05]  /*2f40*/  ENDCOLLECTIVE ;  /* 0x000000000000791b */ /* 0x01ffea0003800000 */
.L_x_1187:
[----:B------:R0:W1:Y:S04]  /*2f50*/  LDS R23, [R28] ;  /* 0x000000001c177984 */ /* 0x0000680000000800 */
[----:B------:R0:W2:Y:S04]  /*2f60*/  LDS R25, [R11] ;  /* 0x000000000b197984 */ /* 0x0000a80000000800 */
[----:B------:R0:W3:Y:S01]  /*2f70*/  LDS R26, [R10] ;  /* 0x000000000a1a7984 */ /* 0x0000e20000000800 */
[----:B------:R-:W-:Y:S02]  /*2f80*/  IMAD.MOV.U32 R14, RZ, RZ, R46 ;  /* 0x000000ffff0e7224 */ /* 0x000fe400078e002e */
[----:B------:R-:W-:-:S02]  /*2f90*/  IMAD R42, R42, R43, RZ ;  /* 0x0000002b2a2a7224 */ /* 0x000fc400078e02ff */
[----:B------:R0:W4:Y:S01]  /*2fa0*/  LDS R43, [R9] ;  /* 0x00000000092b7984 */ /* 0x0001220000000800 */
[----:B------:R-:W-:Y:S01]  /*2fb0*/  IMAD.MOV.U32 R41, RZ, RZ, R12 ;  /* 0x000000ffff297224 */ /* 0x000fe200078e000c */
[----:B------:R-:W-:-:S03]  /*2fc0*/  MOV R12, 0xffffffff ;  /* 0xffffffff000c7802 */ /* 0x000fc60000000f00 */
[----:B------:R-:W-:Y:S01]  /*2fd0*/  IMAD R41, R20, R41, R42 ;  /* 0x0000002914297224 */ /* 0x000fe200078e022a */
[----:B------:R-:W-:Y:S01]  /*2fe0*/  LOP3.LUT R42, R51, 0x10, R39, 0xf4, !PT ;  /* 0x00000010332a7812 */ /* 0x000fe200078ef427 */
[----:B------:R0:W0:Y:S06]  /*2ff0*/  LDS R20, [R8] ;  /* 0x0000000008147984 */ /* 0x00002c0000000800 */
[----:B01234-:R-:W-:Y:S05]  /*3000*/  WARPSYNC.COLLECTIVE R12, `(.L_x_1188) ;  /* 0x000000000c087348 */ /* 0x01ffea0003c00000 */
[----:B------:R0:W0:Y:S02]  /*3010*/  SHFL.IDX P0, R12, R59, R14, R13 ;  /* 0x0000000e3b0c7389 */ /* 0x000024000000000d */
[----:B01234-:R-:W-:Y:S05]  /*3020*/  ENDCOLLECTIVE ;  /* 0x000000000000791b */ /* 0x01ffea0003800000 */
.L_x_1188:
[----:B------:R-:W-:Y:S02]  /*3030*/  IMAD.MOV.U32 R14, RZ, RZ, R60 ;  /* 0x000000ffff0e7224 */ /* 0x000fe400078e003c */
[----:B------:R-:W-:Y:S02]  /*3040*/  IMAD.MOV.U32 R40, RZ, RZ, R12 ;  /* 0x000000ffff287224 */ /* 0x000fe400078e000c */
[----:B------:R-:W-:Y:S02]  /*3050*/  IMAD.MOV.U32 R12, RZ, RZ, -0x1 ;  /* 0xffffffffff0c7424 */ /* 0x000fe400078e00ff */
[----:B------:R-:W-:Y:S02]  /*3060*/  IMAD R40, R19, R40, R41 ;  /* 0x0000002813287224 */ /* 0x000fe400078e0229 */
[----:B------:R0:W1:Y:S05]  /*3070*/  LDS R19, [R7] ;  /* 0x0000000007137984 */ /* 0x00006a0000000800 */
[----:B01----:R-:W-:Y:S05]  /*3080*/  WARPSYNC.COLLECTIVE R12, `(.L_x_1189) ;  /* 0x000000000c087348 */ /* 0x003fea0003c00000 */
[----:B------:R2:W3:Y:S02]  /*3090*/  SHFL.IDX P0, R12, R59, R14, R13 ;  /* 0x0000000e3b0c7389 */ /* 0x0004e4000000000d */
[----:B0123--:R-:W-:Y:S05]  /*30a0*/  ENDCOLLECTIVE ;  /* 0x000000000000791b */ /* 0x00ffea0003800000 */
.L_x_1189:
[----:B------:R-:W-:Y:S01]  /*30b0*/  IMAD.MOV.U32 R14, RZ, RZ, R48 ;  /* 0x000000ffff0e7224 */ /* 0x000fe200078e0030 */
[----:B------:R-:W-:Y:S02]  /*30c0*/  LOP3.LUT R48, R15, 0x10, R39, 0xf4, !PT ;  /* 0x000000100f307812 */ /* 0x000fe400078ef427 */
[----:B------:R0:W1:Y:S01]  /*30d0*/  LDS R15, [R6] ;  /* 0x00000000060f7984 */ /* 0x0000620000000800 */
[----:B------:R-:W-:Y:S01]  /*30e0*/  MOV R45, R12 ;  /* 0x0000000c002d7202 */ /* 0x000fe20000000f00 */
[----:B------:R-:W-:-:S04]  /*30f0*/  IMAD.MOV.U32 R12, RZ, RZ, -0x1 ;  /* 0xffffffffff0c7424 */ /* 0x000fc800078e00ff */
[----:B------:R-:W-:-:S07]  /*3100*/  IMAD R45, R22, R45, R40 ;  /* 0x0000002d162d7224 */ /* 0x000fce00078e0228 */
[----:B01----:R-:W-:Y:S05]  /*3110*/  WARPSYNC.COLLECTIVE R12, `(.L_x_1190) ;  /* 0x000000000c087348 */ /* 0x003fea0003c00000 */
[----:B------:R2:W3:Y:S02]  /*3120*/  SHFL.IDX P0, R12, R59, R14, R13 ;  /* 0x0000000e3b0c7389 */ /* 0x0004e4000000000d */
[----:B0123--:R-:W-:Y:S05]  /*3130*/  ENDCOLLECTIVE ;  /* 0x000000000000791b */ /* 0x00ffea0003800000 */
.L_x_1190:
[----:B------:R0:W1:Y:S01]  /*3140*/  LDS R40, [R5] ;  /* 0x0000000005287984 */ /* 0x0000620000000800 */
[----:B------:R-:W-:Y:S01]  /*3150*/  MOV R14, R49 ;  /* 0x00000031000e7202 */ /* 0x000fe20000000f00 */
[----:B------:R-:W-:Y:S02]  /*3160*/  IMAD.MOV.U32 R27, RZ, RZ, R12 ;  /* 0x000000ffff1b7224 */ /* 0x000fe400078e000c */
[----:B------:R-:W-:Y:S02]  /*3170*/  IMAD.MOV.U32 R12, RZ, RZ, -0x1 ;  /* 0xffffffffff0c7424 */ /* 0x000fe400078e00ff */
[----:B------:R-:W-:Y:S02]  /*3180*/  IMAD R45, R24, R27, R45 ;  /* 0x0000001b182d7224 */ /* 0x000fe400078e022d */
[----:B------:R0:W2:Y:S05]  /*3190*/  LDS R24, [R4] ;  /* 0x0000000004187984 */ /* 0x0000aa0000000800 */
[----:B012---:R-:W-:Y:S05]  /*31a0*/  WARPSYNC.COLLECTIVE R12, `(.L_x_1191) ;  /* 0x000000000c087348 */ /* 0x007fea0003c00000 */
[----:B------:R3:W4:Y:S02]  /*31b0*/  SHFL.IDX P0, R12, R59, R14, R13 ;  /* 0x0000000e3b0c7389 */ /* 0x000724000000000d */
[----:B01234-:R-:W-:Y:S05]  /*31c0*/  ENDCOLLECTIVE ;  /* 0x000000000000791b */ /* 0x01ffea0003800000 */
.L_x_1191:
[----:B------:R-:W-:Y:S01]  /*31d0*/  IMAD.MOV.U32 R14, RZ, RZ, R50 ;  /* 0x000000ffff0e7224 */ /* 0x000fe200078e0032 */
[----:B------:R-:W-:Y:S01]  /*31e0*/  LOP3.LUT R50, R53, 0x10, R39, 0xf4, !PT ;  /* 0x0000001035327812 */ /* 0x000fe200078ef427 */
[----:B------:R-:W-:Y:S01]  /*31f0*/  IMAD.MOV.U32 R44, RZ, RZ, R12 ;  /* 0x000000ffff2c7224 */ /* 0x000fe200078e000c */
[----:B------:R-:W-:-:S03]  /*3200*/  MOV R12, 0xffffffff ;  /* 0xffffffff000c7802 */ /* 0x000fc60000000f00 */
[----:B------:R-:W-:Y:S02]  /*3210*/  IMAD R44, R23, R44, R45 ;  /* 0x0000002c172c7224 */ /* 0x000fe400078e022d */
[----:B------:R0:W1:Y:S05]  /*3220*/  LDS R23, [R2] ;  /* 0x0000000002177984 */ /* 0x00006a0000000800 */
[----:B01----:R-:W-:Y:S05]  /*3230*/  WARPSYNC.COLLECTIVE R12, `(.L_x_1192) ;  /* 0x000000000c087348 */ /* 0x003fea0003c00000 */
[----:B------:R2:W3:Y:S02]  /*3240*/  SHFL.IDX P0, R12, R59, R14, R13 ;  /* 0x0000000e3b0c7389 */ /* 0x0004e4000000000d */
[----:B0123--:R-:W-:Y:S05]  /*3250*/  ENDCOLLECTIVE ;  /* 0x000000000000791b */ /* 0x00ffea0003800000 */
.L_x_1192:
        /* <DEDUP_REMOVED lines=8> */
.L_x_1193:
[----:B------:R-:W-:Y:S01]  /*32e0*/  IMAD.MOV.U32 R14, RZ, RZ, R48 ;  /* 0x000000ffff0e7224 */ /* 0x000fe200078e0030 */
[----:B------:R-:W-:Y:S02]  /*32f0*/  LOP3.LUT R48, R55, 0x10, R39, 0xf4, !PT ;  /* 0x0000001037307812 */ /* 0x000fe400078ef427 */
[----:B------:R-:W-:Y:S01]  /*3300*/  MOV R41, R12 ;  /* 0x0000000c00297202 */ /* 0x000fe20000000f00 */
[----:B------:R-:W-:-:S04]  /*3310*/  IMAD.MOV.U32 R12, RZ, RZ, -0x1 ;  /* 0xffffffffff0c7424 */ /* 0x000fc800078e00ff */
[----:B------:R-:W-:-:S07]  /*3320*/  IMAD R26, R26, R41, R46 ;  /* 0x000000291a1a7224 */ /* 0x000fce00078e022e */
[----:B------:R-:W-:Y:S05]  /*3330*/  WARPSYNC.COLLECTIVE R12, `(.L_x_1194) ;  /* 0x000000000c087348 */ /* 0x000fea0003c00000 */
[----:B------:R0:W1:Y:S02]  /*3340*/  SHFL.IDX P0, R12, R59, R14, R13 ;  /* 0x0000000e3b0c7389 */ /* 0x000064000000000d */
[----:B01----:R-:W-:Y:S05]  /*3350*/  ENDCOLLECTIVE ;  /* 0x000000000000791b */ /* 0x003fea0003800000 */
.L_x_1194:
[----:B------:R-:W-:Y:S01]  /*3360*/  MOV R14, R52 ;  /* 0x00000034000e7202 */ /* 0x000fe20000000f00 */
[----:B------:R-:W-:-:S05]  /*3370*/  VIADD R52, R39, 0xe ;  /* 0x0000000e27347836 */ /* 0x000fca0000000000 */
[----:B------:R-:W-:Y:S01]  /*3380*/  LOP3.LUT R52, R52, 0xf, RZ, 0xc0, !PT ;  /* 0x0000000f34347812 */ /* 0x000fe200078ec0ff */
[----:B------:R-:W-:-:S03]  /*3390*/  IMAD.MOV.U32 R22, RZ, RZ, R12 ;  /* 0x000000ffff167224 */ /* 0x000fc600078e000c */
[----:B------:R-:W-:Y:S01]  /*33a0*/  LOP3.LUT R46, R52, 0x10, R39, 0xf4, !PT ;  /* 0x00000010342e7812 */ /* 0x000fe200078ef427 */
[----:B------:R-:W-:Y:S02]  /*33b0*/  IMAD.MOV.U32 R12, RZ, RZ, -0x1 ;  /* 0xffffffffff0c7424 */ /* 0x000fe400078e00ff */
[----:B------:R-:W-:-:S07]  /*33c0*/  IMAD R22, R43, R22, R26 ;  /* 0x000000162b167224 */ /* 0x000fce00078e021a */
[----:B------:R-:W-:Y:S05]  /*33d0*/  WARPSYNC.COLLECTIVE R12, `(.L_x_1195) ;  /* 0x000000000c087348 */ /* 0x000fea0003c00000 */
[----:B------:R0:W1:Y:S02]  /*33e0*/  SHFL.IDX P0, R12, R59, R14, R13 ;  /* 0x0000000e3b0c7389 */ /* 0x000064000000000d */
[----:B01----:R-:W-:Y:S05]  /*33f0*/  ENDCOLLECTIVE ;  /* 0x000000000000791b */ /* 0x003fea0003800000 */
.L_x_1195:
[----:B------:R-:W-:Y:S02]  /*3400*/  IMAD.MOV.U32 R14, RZ, RZ, R50 ;  /* 0x000000ffff0e7224 */ /* 0x000fe400078e0032 */
[----:B------:R-:W-:-:S05]  /*3410*/  VIADD R50, R39, 0xffffffff ;  /* 0xffffffff27327836 */ /* 0x000fca0000000000 */
[----:B------:R-:W-:Y:S01]  /*3420*/  LOP3.LUT R50, R50, 0xf, RZ, 0xc0, !PT ;  /* 0x0000000f32327812 */ /* 0x000fe200078ec0ff */
[----:B------:R-:W-:Y:S01]  /*3430*/  IMAD.MOV.U32 R27, RZ, RZ, R12 ;  /* 0x000000ffff1b7224 */ /* 0x000fe200078e000c */
[----:B------:R-:W-:Y:S02]  /*3440*/  MOV R12, 0xffffffff ;  /* 0xffffffff000c7802 */ /* 0x000fe40000000f00 */
[----:B------:R-:W-:Y:S01]  /*3450*/  LOP3.LUT R26, R50, 0x10, R39, 0xf4, !PT ;  /* 0x00000010321a7812 */ /* 0x000fe200078ef427 */
[----:B------:R-:W-:-:S07]  /*3460*/  IMAD R20, R20, R27, R22 ;  /* 0x0000001b14147224 */ /* 0x000fce00078e0216 */
[----:B------:R-:W-:Y:S05]  /*3470*/  WARPSYNC.COLLECTIVE R12, `(.L_x_1196) ;  /* 0x000000000c087348 */ /* 0x000fea0003c00000 */
[----:B------:R0:W1:Y:S02]  /*3480*/  SHFL.IDX P0, R12, R59, R14, R13 ;  /* 0x0000000e3b0c7389 */ /* 0x000064000000000d */
[----:B01----:R-:W-:Y:S05]  /*3490*/  ENDCOLLECTIVE ;  /* 0x000000000000791b */ /* 0x003fea0003800000 */
.L_x_1196:
[----:B------:R-:W-:Y:S02]  /*34a0*/  IMAD.MOV.U32 R14, RZ, RZ, R54 ;  /* 0x000000ffff0e7224 */ /* 0x000fe400078e0036 */
[----:B------:R-:W-:Y:S01]  /*34b0*/  IMAD.MOV.U32 R42, RZ, RZ, R12 ;  /* 0x000000ffff2a7224 */ /* 0x000fe200078e000c */
[----:B------:R-:W-:-:S03]  /*34c0*/  MOV R12, 0xffffffff ;  /* 0xffffffff000c7802 */ /* 0x000fc60000000f00 */
[----:B------:R-:W-:-:S07]  /*34d0*/  IMAD R19, R19, R42, R20 ;  /* 0x0000002a13137224 */ /* 0x000fce00078e0214 */
[----:B------:R-:W-:Y:S05]  /*34e0*/  WARPSYNC.COLLECTIVE R12, `(.L_x_1197) ;  /* 0x000000000c087348 */ /* 0x000fea0003c00000 */
[----:B------:R0:W1:Y:S02]  /*34f0*/  SHFL.IDX P0, R12, R59, R14, R13 ;  /* 0x0000000e3b0c7389 */ /* 0x000064000000000d */
[----:B01----:R-:W-:Y:S05]  /*3500*/  ENDCOLLECTIVE ;  /* 0x000000000000791b */ /* 0x003fea0003800000 */
.L_x_1197:
[----:B------:R-:W-:Y:S02]  /*3510*/  IMAD.MOV.U32 R14, RZ, RZ, R48 ;  /* 0x000000ffff0e7224 */ /* 0x000fe400078e0030 */
[----:B------:R-:W-:Y:S02]  /*3520*/  IMAD.MOV.U32 R44, RZ, RZ, R12 ;  /* 0x000000ffff2c7224 */ /* 0x000fe400078e000c */
[----:B------:R-:W-:Y:S02]  /*3530*/  IMAD.MOV.U32 R12, RZ, RZ, -0x1 ;  /* 0xffffffffff0c7424 */ /* 0x000fe400078e00ff */
[----:B------:R-:W-:-:S07]  /*3540*/  IMAD R15, R15, R44, R19 ;  /* 0x0000002c0f0f7224 */ /* 0x000fce00078e0213 */
[----:B------:R-:W-:Y:S05]  /*3550*/  WARPSYNC.COLLECTIVE R12, `(.L_x_1198) ;  /* 0x000000000c087348 */ /* 0x000fea0003c00000 */
[----:B------:R0:W1:Y:S02]  /*3560*/  SHFL.IDX P0, R12, R59, R14, R13 ;  /* 0x0000000e3b0c7389 */ /* 0x000064000000000d */
[----:B01----:R-:W-:Y:S05]  /*3570*/  ENDCOLLECTIVE ;  /* 0x000000000000791b */ /* 0x003fea0003800000 */
.L_x_1198:
[----:B------:R-:W-:Y:S01]  /*3580*/  IMAD.MOV.U32 R14, RZ, RZ, R56 ;  /* 0x000000ffff0e7224 */ /* 0x000fe200078e0038 */
[----:B------:R-:W-:Y:S01]  /*3590*/  MOV R45, R12 ;  /* 0x0000000c002d7202 */ /* 0x000fe20000000f00 */
[----:B------:R-:W-:-:S04]  /*35a0*/  IMAD.MOV.U32 R12, RZ, RZ, -0x1 ;  /* 0xffffffffff0c7424 */ /* 0x000fc800078e00ff */
[----:B------:R-:W-:-:S07]  /*35b0*/  IMAD R15, R40, R45, R15 ;  /* 0x0000002d280f7224 */ /* 0x000fce00078e020f */
[----:B------:R-:W-:Y:S05]  /*35c0*/  WARPSYNC.COLLECTIVE R12, `(.L_x_1199) ;  /* 0x000000000c087348 */ /* 0x000fea0003c00000 */
[----:B------:R0:W1:Y:S02]  /*35d0*/  SHFL.IDX P0, R12, R59, R14, R13 ;  /* 0x0000000e3b0c7389 */ /* 0x000064000000000d */
[----:B01----:R-:W-:Y:S05]  /*35e0*/  ENDCOLLECTIVE ;  /* 0x000000000000791b */ /* 0x003fea0003800000 */
.L_x_1199:
[----:B------:R-:W-:Y:S01]  /*35f0*/  IMAD.MOV.U32 R14, RZ, RZ, R46 ;  /* 0x000000ffff0e7224 */ /* 0x000fe200078e002e */
[----:B------:R-:W-:Y:S01]  /*3600*/  MOV R56, R12 ;  /* 0x0000000c00387202 */ /* 0x000fe20000000f00 */
[----:B------:R-:W-:-:S04]  /*3610*/  IMAD.MOV.U32 R12, RZ, RZ, -0x1 ;  /* 0xffffffffff0c7424 */ /* 0x000fc800078e00ff */
[----:B------:R-:W-:-:S07]  /*3620*/  IMAD R24, R24, R56, R15 ;  /* 0x0000003818187224 */ /* 0x000fce00078e020f */
[----:B------:R-:W-:Y:S05]  /*3630*/  WARPSYNC.COLLECTIVE R12, `(.L_x_1200) ;  /* 0x000000000c087348 */ /* 0x000fea0003c00000 */
[----:B------:R0:W1:Y:S02]  /*3640*/  SHFL.IDX P0, R12, R59, R14, R13 ;  /* 0x0000000e3b0c7389 */ /* 0x000064000000000d */
[----:B01----:R-:W-:Y:S05]  /*3650*/  ENDCOLLECTIVE ;  /* 0x000000000000791b */ /* 0x003fea0003800000 */
.L_x_1200:
[----:B------:R-:W-:Y:S01]  /*3660*/  MOV R14, R26 ;  /* 0x0000001a000e7202 */ /* 0x000fe20000000f00 */
[----:B------:R-:W-:Y:S02]  /*3670*/  IMAD.MOV.U32 R46, RZ, RZ, R12 ;  /* 0x000000ffff2e7224 */ /* 0x000fe400078e000c */
[----:B------:R-:W-:Y:S02]  /*3680*/  IMAD.MOV.U32 R12, RZ, RZ, -0x1 ;  /* 0xffffffffff0c7424 */ /* 0x000fe400078e00ff */
[----:B------:R-:W-:-:S07]  /*3690*/  IMAD R24, R23, R46, R24 ;  /* 0x0000002e17187224 */ /* 0x000fce00078e0218 */
[----:B------:R-:W-:Y:S05]  /*36a0*/  WARPSYNC.COLLECTIVE R12, `(.L_x_1201) ;  /* 0x000000000c087348 */ /* 0x000fea0003c00000 */
[----:B------:R0:W1:Y:S02]  /*36b0*/  SHFL.IDX P0, R12, R59, R14, R13 ;  /* 0x0000000e3b0c7389 */ /* 0x000064000000000d */
[----:B01----:R-:W-:Y:S05]  /*36c0*/  ENDCOLLECTIVE ;  /* 0x000000000000791b */ /* 0x003fea0003800000 */
.L_x_1201:
[----:B------:R-:W-:Y:S01]  /*36d0*/  IMAD.MOV.U32 R26, RZ, RZ, R12 ;  /* 0x000000ffff1a7224 */ /* 0x000fe200078e000c */
[----:B------:R-:W-:Y:S06]  /*36e0*/  BRA `(.L_x_1202) ;  /* 0xffffffe800007947 */ /* 0x000fec000383ffff */
.L_x_1203:
        /* <DEDUP_REMOVED lines=9> */
.L_x_2436:


//--------------------- .text._Z9cuda_gemmIiLj512ELj1ELj1ELj256ELj128ELj128ELj128ELj0ELj1EEvjjjPKT_S2_PS0_jjj --------------------------
	.section	.text._Z9cuda_gemmIiLj512ELj1ELj1ELj256ELj128ELj128ELj128ELj0ELj1EEvjjjPKT_S2_PS0_jjj,"ax",@progbits
	.align	128
        .global         _Z9cuda_gemmIiLj512ELj1ELj1ELj256ELj128ELj128ELj128ELj0ELj1EEvjjjPKT_S2_PS0_jjj
        .type           _Z9cuda_gemmIiLj512ELj1ELj1ELj256ELj128ELj128ELj128ELj0ELj1EEvjjjPKT_S2_PS0_jjj,@function
        .size           _Z9cuda_gemmIiLj512ELj1ELj1ELj256ELj128ELj128ELj128ELj0ELj1EEvjjjPKT_S2_PS0_jjj,(.L_x_2437 - _Z9cuda_gemmIiLj512ELj1ELj1ELj256ELj128ELj128ELj128ELj0ELj1EEvjjjPKT_S2_PS0_jjj)
        .other          _Z9cuda_gemmIiLj512ELj1ELj1ELj256ELj128ELj128ELj128ELj0ELj1EEvjjjPKT_S2_PS0_jjj,@"STO_CUDA_ENTRY STV_DEFAULT"
_Z9cuda_gemmIiLj512ELj1ELj1ELj256ELj128ELj128ELj128ELj0ELj1EEvjjjPKT_S2_PS0_jjj:
.text._Z9cuda_gemmIiLj512ELj1ELj1ELj256ELj128ELj128ELj128ELj0ELj1EEvjjjPKT_S2_PS0_jjj:
        /* <DEDUP_REMOVED lines=43> */
[----:B------:R-:W-:-:S03]  /*02b0*/  VIADD R2, R2, 0x1 ;  /* 0x0000000102027836 */ /* 0x000fc60000000000 */
[----:B------:R-:W-:Y:S01]  /*02c0*/  IADD3 R4, PT, PT, R3, 0x4300, RZ ;  /* 0x0000430003047810 */ /* 0x000fe20007ffe0ff */
[----:B------:R-:W-:Y:S01]  /*02d0*/  IMAD.MOV.U32 R3, RZ, RZ, RZ ;  /* 0x000000ffff037224 */ /* 0x000fe200078e00ff */
[----:B------:R-:W-:Y:S02]  /*02e0*/  LOP3.LUT R6, R2, 0x3, RZ, 0xc0, !PT ;  /* 0x0000000302067812 */ /* 0x000fe400078ec0ff */
[----:B0-----:R-:W-:-:S07]  /*02f0*/  LEA R5, R5, R4, 0x18 ;  /* 0x0000000405057211 */ /* 0x001fce00078ec0ff */
.L_x_1208:
[----:B------:R-:W-:Y:S01]  /*0300*/  IMAD R2, R0, 0x4, R5 ;  /* 0x0000000400027824 */ /* 0x000fe200078e0205 */
[----:B------:R-:W-:Y:S01]  /*0310*/  IADD3 R0, PT, PT, R37, R0, RZ ;  /* 0x0000000025007210 */ /* 0x000fe20007ffe0ff */
[----:B------:R-:W-:-:S03]  /*0320*/  VIADD R3, R3, 0x1 ;  /* 0x0000000103037836 */ /* 0x000fc60000000000 */
[----:B------:R0:W-:Y:S02]  /*0330*/  STS [R2], RZ ;  /* 0x000000ff02007388 */ /* 0x0001e40000000800 */
[----:B------:R-:W-:-:S13]  /*0340*/  ISETP.NE.AND P0, PT, R3, R6, PT ;  /* 0x000000060300720c */ /* 0x000fda0003f05270 */
[----:B0-----:R-:W-:Y:S05]  /*0350*/  @P0 BRA `(.L_x_1208) ;  /* 0xfffffffc00e80947 */ /* 0x001fea000383ffff */
.L_x_1207:
[----:B------:R-:W-:Y:S05]  /*0360*/  BSYNC.RECONVERGENT B1 ;  /* 0x0000000000017941 */ /* 0x000fea0003800200 */
.L_x_1206:
[----:B------:R-:W-:Y:S05]  /*0370*/  @!P1 BRA `(.L_x_1205) ;  /* 0x00000000003c9947 */ /* 0x000fea0003800000 */
[----:B------:R-:W0:Y:S01]  /*0380*/  S2R R3, SR_CgaCtaId ;  /* 0x0000000000037919 */ /* 0x000e220000008800 */
[----:B------:R-:W-:-:S05]  /*0390*/  MOV R2, 0x400 ;  /* 0x0000040000027802 */ /* 0x000fca0000000f00 */
[----:B------:R-:W-:-:S05]  /*03a0*/  VIADD R2, R2, 0x4300 ;  /* 0x0000430002027836 */ /* 0x000fca0000000000 */
[----:B0-----:R-:W-:-:S07]  /*03b0*/  LEA R5, R3, R2, 0x18 ;  /* 0x0000000203057211 */ /* 0x001fce00078ec0ff */
.L_x_1209:
[----:B0-----:R-:W-:Y:S02]  /*03c0*/  IMAD R6, R0, 0x4, R5 ;  /* 0x0000000400067824 */ /* 0x001fe400078e0205 */
[C---:B------:R-:W-:Y:S02]  /*03d0*/  IMAD.IADD R0, R35.reuse, 0x1, R0 ;  /* 0x0000000123007824 */ /* 0x040fe400078e0200 */
[C---:B------:R-:W-:Y:S01]  /*03e0*/  IMAD.IADD R2, R35.reuse, 0x1, R6 ;  /* 0x0000000123027824 */ /* 0x040fe200078e0206 */
[----:B------:R0:W-:Y:S02]  /*03f0*/  STS [R6], RZ ;  /* 0x000000ff06007388 */ /* 0x0001e40000000800 */
[----:B------:R-:W-:Y:S02]  /*0400*/  ISETP.GE.U32.AND P0, PT, R0, 0x100, PT ;  /* 0x000001000000780c */ /* 0x000fe40003f06070 */
[C---:B------:R-:W-:Y:S01]  /*0410*/  IADD3 R4, PT, PT, R35.reuse, R2, RZ ;  /* 0x0000000223047210 */ /* 0x040fe20007ffe0ff */
[----:B------:R0:W-:Y:S04]  /*0420*/  STS [R2], RZ ;  /* 0x000000ff02007388 */ /* 0x0001e80000000800 */
[----:B------:R-:W-:Y:S01]  /*0430*/  IMAD.IADD R3, R35, 0x1, R4 ;  /* 0x0000000123037824 */ /* 0x000fe200078e0204 */
[----:B------:R0:W-:Y:S04]  /*0440*/  STS [R4], RZ ;  /* 0x000000ff04007388 */ /* 0x0001e80000000800 */
[----:B------:R0:W-:Y:S01]  /*0450*/  STS [R3], RZ ;  /* 0x000000ff03007388 */ /* 0x0001e20000000800 */
[----:B------:R-:W-:Y:S05]  /*0460*/  @!P0 BRA `(.L_x_1209) ;  /* 0xfffffffc00d48947 */ /* 0x000fea000383ffff */
.L_x_1205:
[----:B------:R-:W-:Y:S05]  /*0470*/  BSYNC.RECONVERGENT B0 ;  /* 0x0000000000007941 */ /* 0x000fea0003800200 */
.L_x_1204:
[----:B0-----:R-:W0:Y:S01]  /*0480*/  I2F.U32.RP R4, R35 ;  /* 0x0000002300047306 */ /* 0x001e220000209000 */
[C---:B------:R-:W-:Y:S01]  /*0490*/  SHF.L.U32 R34, R36.reuse, 0x2, RZ ;  /* 0x0000000224227819 */ /* 0x040fe200000006ff */
[----:B------:R-:W-:Y:S01]  /*04a0*/  IMAD.MOV R5, RZ, RZ, -R35 ;  /* 0x000000ffff057224 */ /* 0x000fe200078e0a23 */
[----:B------:R-:W1:Y:S01]  /*04b0*/  S2UR UR7, SR_CgaCtaId ;  /* 0x00000000000779c3 */ /* 0x000e620000008800 */
[C---:B------:R-:W-:Y:S01]  /*04c0*/  ISETP.NE.U32.AND P2, PT, R35.reuse, RZ, PT ;  /* 0x000000ff2300720c */ /* 0x040fe20003f45070 */
[----:B------:R-:W-:Y:S01]  /*04d0*/  UMOV UR4, 0x400 ;  /* 0x0000040000047882 */ /* 0x000fe20000000000 */
[----:B------:R-:W-:Y:S01]  /*04e0*/  IMAD.IADD R33, R35, 0x1, R34 ;  /* 0x0000000123217824 */ /* 0x000fe200078e0222 */
[----:B------:R-:W-:Y:S01]  /*04f0*/  UIADD3 UR4, UPT, UPT, UR4, 0x4200, URZ ;  /* 0x0000420004047890 */ /* 0x000fe2000fffe0ff */
[C---:B------:R-:W-:Y:S01]  /*0500*/  VIADD R6, R36.reuse, 0x7 ;  /* 0x0000000724067836 */ /* 0x040fe20000000000 */
[C---:B------:R-:W-:Y:S01]  /*0510*/  IADD3 R7, PT, PT, R36.reuse, 0xa, RZ ;  /* 0x0000000a24077810 */ /* 0x040fe20007ffe0ff */
[C---:B------:R-:W-:Y:S01]  /*0520*/  VIADD R8, R36.reuse, 0xc ;  /* 0x0000000c24087836 */ /* 0x040fe20000000000 */
[C---:B------:R-:W-:Y:S01]  /*0530*/  ISETP.GE.U32.AND P0, PT, R33.reuse, 0x40, PT ;  /* 0x000000402100780c */ /* 0x040fe20003f06070 */
[----:B------:R-:W2:Y:S01]  /*0540*/  S2UR UR5, SR_CTAID.Z ;  /* 0x00000000000579c3 */ /* 0x000ea20000002700 */
[----:B------:R-:W-:Y:S01]  /*0550*/  VIMNMX.U32 R0, PT, PT, R33, 0x40, !PT ;  /* 0x0000004021007848 */ /* 0x000fe20007fe0000 */
[C---:B------:R-:W-:Y:S01]  /*0560*/  VIADD R9, R36.reuse, 0xe ;  /* 0x0000000e24097836 */ /* 0x040fe20000000000 */
[----:B0-----:R-:W0:Y:S01]  /*0570*/  MUFU.RCP R4, R4 ;  /* 0x0000000400047308 */ /* 0x001e220000001000 */
[----:B------:R-:W-:Y:S01]  /*0580*/  SEL R32, RZ, 0x1, P0 ;  /* 0x00000001ff207807 */ /* 0x000fe20000000000 */
[----:B------:R-:W-:-:S02]  /*0590*/  VIADD R10, R36, 0xffffffff ;  /* 0xffffffff240a7836 */ /* 0x000fc40000000000 */
[----:B------:R-:W-:Y:S02]  /*05a0*/  HFMA2 R30, -RZ, RZ, 0, 0 ;  /* 0x00000000ff1e7431 */ /* 0x000fe400000001ff */
[----:B------:R-:W-:Y:S01]  /*05b0*/  IMAD.SHL.U32 R31, R36, 0x10, RZ ;  /* 0x00000010241f7824 */ /* 0x000fe200078e00ff */
[----:B------:R-:W-:Y:S01]  /*05c0*/  IADD3 R0, PT, PT, R0, -R33, -R32 ;  /* 0x8000002100007210 */ /* 0x000fe20007ffe820 */
[----:B------:R-:W3:Y:S01]  /*05d0*/  S2UR UR6, SR_CTAID.X ;  /* 0x00000000000679c3 */ /* 0x000ee20000002500 */
[----:B------:R-:W-:Y:S01]  /*05e0*/  LOP3.LUT R29, R34, 0x7c, RZ, 0xc0, !PT ;  /* 0x0000007c221d7812 */ /* 0x000fe200078ec0ff */
[----:B------:R-:W4:Y:S01]  /*05f0*/  LDCU.64 UR8, c[0x0][0x358] ;  /* 0x00006b00ff0877ac */ /* 0x000f220008000a00 */
[----:B-1----:R-:W-:Y:S01]  /*0600*/  ULEA UR4, UR7, UR4, 0x18 ;  /* 0x0000000407047291 */ /* 0x002fe2000f8ec0ff */
[----:B0-----:R-:W-:Y:S02]  /*0610*/  VIADD R2, R4, 0xffffffe ;  /* 0x0ffffffe04027836 */ /* 0x001fe40000000000 */
[----:B------:R-:W-:-:S02]  /*0620*/  VIADD R4, R36, 0x3 ;  /* 0x0000000324047836 */ /* 0x000fc40000000000 */
[----:B------:R0:W1:Y:S01]  /*0630*/  F2I.FTZ.U32.TRUNC.NTZ R3, R2 ;  /* 0x0000000200037305 */ /* 0x000062000021f000 */
[----:B--2---:R-:W-:Y:S01]  /*0640*/  USHF.L.U32 UR5, UR5, 0x7, URZ ;  /* 0x0000000705057899 */ /* 0x004fe200080006ff */
[----:B0-----:R-:W-:Y:S02]  /*0650*/  IMAD.MOV.U32 R2, RZ, RZ, RZ ;  /* 0x000000ffff027224 */ /* 0x001fe400078e00ff */
[----:B-1----:R-:W-:-:S04]  /*0660*/  IMAD R5, R5, R3, RZ ;  /* 0x0000000305057224 */ /* 0x002fc800078e02ff */
[----:B------:R-:W-:Y:S01]  /*0670*/  IMAD.HI.U32 R3, R3, R5, R2 ;  /* 0x0000000503037227 */ /* 0x000fe200078e0002 */
[----:B------:R-:W-:-:S05]  /*0680*/  LOP3.LUT R5, R36, 0x10, RZ, 0xc, !PT ;  /* 0x0000001024057812 */ /* 0x000fca00078e0cff */
[----:B------:R-:W-:-:S05]  /*0690*/  IMAD.HI.U32 R3, R3, R0, RZ ;  /* 0x0000000003037227 */ /* 0x000fca00078e00ff */
[----:B------:R-:W-:-:S05]  /*06a0*/  IADD3 R2, PT, PT, -R3, RZ, RZ ;  /* 0x000000ff03027210 */ /* 0x000fca0007ffe1ff */
[----:B------:R-:W-:Y:S02]  /*06b0*/  IMAD R2, R35, R2, R0 ;  /* 0x0000000223027224 */ /* 0x000fe400078e0200 */
[----:B------:R-:W-:-:S03]  /*06c0*/  IMAD.SHL.U32 R0, R36, 0x20, RZ ;  /* 0x0000002024007824 */ /* 0x000fc600078e00ff */
[----:B------:R-:W-:Y:S02]  /*06d0*/  ISETP.GE.U32.AND P0, PT, R2, R35, PT ;  /* 0x000000230200720c */ /* 0x000fe40003f06070 */
[----:B------:R-:W-:Y:S01]  /*06e0*/  LOP3.LUT R11, R5, 0x20, R0, 0xf8, !PT ;  /* 0x00000020050b7812 */ /* 0x000fe200078ef800 */
[C---:B------:R-:W-:Y:S02]  /*06f0*/  VIADD R0, R36.reuse, 0x1 ;  /* 0x0000000124007836 */ /* 0x040fe40000000000 */
[----:B------:R-:W-:Y:S01]  /*0700*/  VIADD R5, R36, 0x4 ;  /* 0x0000000424057836 */ /* 0x000fe20000000000 */
[C---:B------:R-:W-:Y:S02]  /*0710*/  LOP3.LUT R4, R11.reuse, 0xf, R4, 0xf8, !PT ;  /* 0x0000000f0b047812 */ /* 0x040fe400078ef804 */
[C---:B------:R-:W-:Y:S02]  /*0720*/  LOP3.LUT R0, R11.reuse, 0xf, R0, 0xf8, !PT ;  /* 0x0000000f0b007812 */ /* 0x040fe400078ef800 */
[----:B------:R-:W-:-:S02]  /*0730*/  LOP3.LUT R5, R11, 0xf, R5, 0xf8, !PT ;  /* 0x0000000f0b057812 */ /* 0x000fc400078ef805 */
[----:B------:R-:W-:Y:S01]  /*0740*/  LOP3.LUT R6, R11, 0xf, R6, 0xf8, !PT ;  /* 0x0000000f0b067812 */ /* 0x000fe200078ef806 */
[----:B------:R-:W-:Y:S01]  /*0750*/  @P0 IMAD.IADD R2, R2, 0x1, -R35 ;  /* 0x0000000102020824 */ /* 0x000fe200078e0a23 */
[----:B------:R-:W-:Y:S02]  /*0760*/  @P0 IADD3 R3, PT, PT, R3, 0x1, RZ ;  /* 0x0000000103030810 */ /* 0x000fe40007ffe0ff */
[C---:B------:R-:W-:Y:S02]  /*0770*/  LOP3.LUT R7, R11.reuse, 0xf, R7, 0xf8, !PT ;  /* 0x0000000f0b077812 */ /* 0x040fe400078ef807 */
[----:B------:R-:W-:Y:S02]  /*0780*/  ISETP.GE.U32.AND P1, PT, R2, R35, PT ;  /* 0x000000230200720c */ /* 0x000fe40003f26070 */
[----:B------:R-:W-:Y:S02]  /*0790*/  IADD3 R2, PT, PT, R36, 0x2, RZ ;  /* 0x0000000224027810 */ /* 0x000fe40007ffe0ff */
[----:B------:R-:W-:-:S02]  /*07a0*/  LOP3.LUT R8, R11, 0xf, R8, 0xf8, !PT ;  /* 0x0000000f0b087812 */ /* 0x000fc400078ef808 */
[C---:B------:R-:W-:Y:S02]  /*07b0*/  LOP3.LUT R2, R11.reuse, 0xf, R2, 0xf8, !PT ;  /* 0x0000000f0b027812 */ /* 0x040fe400078ef802 */
[C---:B------:R-:W-:Y:S02]  /*07c0*/  LOP3.LUT R9, R11.reuse, 0xf, R9, 0xf8, !PT ;  /* 0x0000000f0b097812 */ /* 0x040fe400078ef809 */
[----:B------:R-:W-:Y:S02]  /*07d0*/  LOP3.LUT R10, R11, 0xf, R10, 0xf8, !PT ;  /* 0x0000000f0b0a7812 */ /* 0x000fe400078ef80a */
[----:B------:R-:W-:Y:S01]  /*07e0*/  LEA R28, R0, UR4, 0x2 ;  /* 0x00000004001c7c11 */ /* 0x000fe2000f8e10ff */
[----:B------:R-:W-:Y:S01]  /*07f0*/  @P1 VIADD R3, R3, 0x1 ;  /* 0x0000000103031836 */ /* 0x000fe20000000000 */
[----:B------:R-:W-:Y:S02]  /*0800*/  @!P2 LOP3.LUT R3, RZ, R35, RZ, 0x33, !PT ;  /* 0x00000023ff03a212 */ /* 0x000fe400078e33ff */
[----:B------:R-:W-:-:S02]  /*0810*/  LEA R27, R2, UR4, 0x2 ;  /* 0x00000004021b7c11 */ /* 0x000fc4000f8e10ff */
[----:B------:R-:W-:Y:S01]  /*0820*/  LEA R26, R4, UR4, 0x2 ;  /* 0x00000004041a7c11 */ /* 0x000fe2000f8e10ff */
[----:B------:R-:W-:Y:S01]  /*0830*/  IMAD.IADD R32, R32, 0x1, R3 ;  /* 0x0000000120207824 */ /* 0x000fe200078e0203 */
[----:B------:R-:W-:Y:S01]  /*0840*/  LEA R25, R5, UR4, 0x2 ;  /* 0x0000000405197c11 */ /* 0x000fe2000f8e10ff */
[----:B------:R-:W-:Y:S01]  /*0850*/  VIADD R3, R31, UR4 ;  /* 0x000000041f037c36 */ /* 0x000fe20008000000 */
[----:B------:R-:W-:Y:S02]  /*0860*/  LEA R24, R6, UR4, 0x2 ;  /* 0x0000000406187c11 */ /* 0x000fe4000f8e10ff */
[----:B------:R-:W-:Y:S02]  /*0870*/  LEA R23, R7, UR4, 0x2 ;  /* 0x0000000407177c11 */ /* 0x000fe4000f8e10ff */
[----:B------:R-:W-:Y:S02]  /*0880*/  LEA R22, R8, UR4, 0x2 ;  /* 0x0000000408167c11 */ /* 0x000fe4000f8e10ff */
[----:B------:R-:W-:-:S02]  /*0890*/  LEA R21, R10, UR4, 0x2 ;  /* 0x000000040a157c11 */ /* 0x000fc4000f8e10ff */
[----:B---34-:R-:W-:-:S07]  /*08a0*/  LEA R20, R9, UR4, 0x2 ;  /* 0x0000000409147c11 */ /* 0x018fce000f8e10ff */
.L_x_1219:
[----:B0-----:R-:W0:Y:S01]  /*08b0*/  S2R R2, SR_CTAID.Y ;  /* 0x0000000000027919 */ /* 0x001e220000002600 */
[----:B------:R-:W-:Y:S01]  /*08c0*/  ISETP.GT.U32.AND P0, PT, R36, 0xf, PT ;  /* 0x0000000f2400780c */ /* 0x000fe20003f04070 */
[----:B------:R-:W-:-:S12]  /*08d0*/  BSSY.RECONVERGENT B0, `(.L_x_1210) ;  /* 0x000005e000007945 */ /* 0x000fd80003800200 */
[----:B-1----:R-:W-:Y:S05]  /*08e0*/  @P0 BRA `(.L_x_1211) ;  /* 0x0000000400700947 */ /* 0x002fea0003800000 */
[----:B------:R-:W0:Y:S01]  /*08f0*/  LDC R5, c[0x0][0x388] ;  /* 0x0000e200ff057b82 */ /* 0x000e220000000800 */
[C---:B------:R-:W-:Y:S01]  /*0900*/  LOP3.LUT R10, R32.reuse, 0x3, RZ, 0xc0, !PT ;  /* 0x00000003200a7812 */ /* 0x040fe200078ec0ff */
[----:B------:R-:W-:Y:S01]  /*0910*/  ULEA UR7, UR6, UR5, 0x8 ;  /* 0x0000000506077291 */ /* 0x000fe2000f8e40ff */
[----:B------:R-:W-:Y:S01]  /*0920*/  BSSY.RECONVERGENT B1, `(.L_x_1212) ;  /* 0x0000024000017945 */ /* 0x000fe20003800200 */
[----:B------:R-:W-:Y:S01]  /*0930*/  ISETP.GE.U32.AND P0, PT, R32, 0x3, PT ;  /* 0x000000032000780c */ /* 0x000fe20003f06070 */
[----:B------:R-:W-:Y:S01]  /*0940*/  IMAD.MOV.U32 R38, RZ, RZ, R34 ;  /* 0x000000ffff267224 */ /* 0x000fe200078e0022 */
[----:B------:R-:W-:Y:S02]  /*0950*/  ISETP.NE.AND P1, PT, R10, 0x3, PT ;  /* 0x000000030a00780c */ /* 0x000fe40003f25270 */
[----:B0-----:R-:W-:-:S04]  /*0960*/  IMAD R5, R2, R5, UR7 ;  /* 0x0000000702057e24 */ /* 0x001fc8000f8e0205 */
[----:B------:R-:W-:-:S07]  /*0970*/  IMAD.IADD R0, R5, 0x1, R30 ;  /* 0x0000000105007824 */ /* 0x000fce00078e021e */
[----:B------:R-:W-:Y:S05]  /*0980*/  @!P1 BRA `(.L_x_1213) ;  /* 0x0000000000749947 */ /* 0x000fea0003800000 */
[----:B------:R-:W0:Y:S01]  /*0990*/  LDC.64 R8, c[0x0][0x390] ;  /* 0x0000e400ff087b82 */ /* 0x000e220000000a00 */
[----:B------:R-:W-:-:S04]  /*09a0*/  LOP3.LUT R4, R34, 0x1c, RZ, 0xc0, !PT ;  /* 0x0000001c22047812 */ /* 0x000fc800078ec0ff */
[----:B------:R-:W-:-:S04]  /*09b0*/  LOP3.LUT R5, R4, 0x80, R31, 0xf8, !PT ;  /* 0x0000008004057812 */ /* 0x000fc800078ef81f */
[----:B------:R-:W-:-:S05]  /*09c0*/  IADD3 R5, PT, PT, R0, R5, RZ ;  /* 0x0000000500057210 */ /* 0x000fca0007ffe0ff */
        /* <DEDUP_REMOVED lines=8> */
[C---:B0-----:R-:W-:Y:S01]  /*0a50*/  LOP3.LUT R4, R33.reuse, 0x1c, RZ, 0xc0, !PT ;  /* 0x0000001c21047812 */ /* 0x041fe200078ec0ff */
[----:B------:R-:W-:-:S05]  /*0a60*/  IMAD.SHL.U32 R5, R33, 0x4, RZ ;  /* 0x0000000421057824 */ /* 0x000fca00078e00ff */
[----:B------:R-:W-:-:S05]  /*0a70*/  LOP3.LUT R5, R4, 0x80, R5, 0xf8, !PT ;  /* 0x0000008004057812 */ /* 0x000fca00078ef805 */
[----:B------:R-:W-:Y:S01]  /*0a80*/  @P1 LOP3.LUT R6, R38, 0x1c, RZ, 0xc0, !PT ;  /* 0x0000001c26061812 */ /* 0x000fe200078ec0ff */
[----:B------:R-:W-:Y:S01]  /*0a90*/  IMAD.IADD R5, R0, 0x1, R5 ;  /* 0x0000000100057824 */ /* 0x000fe200078e0205 */
[----:B------:R-:W-:-:S03]  /*0aa0*/  @P1 SHF.L.U32 R7, R38, 0x2, RZ ;  /* 0x0000000226071819 */ /* 0x000fc600000006ff */
[----:B------:R-:W-:Y:S01]  /*0ab0*/  IMAD.WIDE.U32 R4, R5, 0x4, R8 ;  /* 0x0000000405047825 */ /* 0x000fe200078e0008 */
[----:B------:R-:W-:-:S05]  /*0ac0*/  @P1 LOP3.LUT R7, R6, 0x80, R7, 0xf8, !PT ;  /* 0x0000008006071812 */ /* 0x000fca00078ef807 */
        /* <DEDUP_REMOVED lines=9> */
.L_x_1213:
[----:B------:R-:W-:Y:S05]  /*0b60*/  BSYNC.RECONVERGENT B1 ;  /* 0x0000000000017941 */ /* 0x000fea0003800200 */
.L_x_1212:
[----:B------:R-:W-:Y:S05]  /*0b70*/  @!P0 BRA `(.L_x_1211) ;  /* 0x0000000000cc8947 */ /* 0x000fea0003800000 */
[----:B------:R-:W2:Y:S01]  /*0b80*/  S2R R39, SR_CgaCtaId ;  /* 0x0000000000277919 */ /* 0x000ea20000008800 */
[----:B01----:R-:W-:Y:S01]  /*0b90*/  MOV R4, 0x400 ;  /* 0x0000040000047802 */ /* 0x003fe20000000f00 */
[----:B------:R-:W-:Y:S01]  /*0ba0*/  IMAD.SHL.U32 R50, R38, 0x4, RZ ;  /* 0x0000000426327824 */ /* 0x000fe200078e00ff */
[C---:B------:R-:W-:Y:S01]  /*0bb0*/  LEA R44, R37.reuse, R38, 0x3 ;  /* 0x00000026252c7211 */ /* 0x040fe200078e18ff */
[--C-:B------:R-:W-:Y:S02]  /*0bc0*/  IMAD R40, R37, 0xc, R38.reuse ;  /* 0x0000000c25287824 */ /* 0x100fe400078e0226 */
[----:B------:R-:W-:Y:S02]  /*0bd0*/  VIADD R4, R4, 0x4200 ;  /* 0x0000420004047836 */ /* 0x000fe40000000000 */
[----:B------:R-:W-:Y:S02]  /*0be0*/  IMAD.IADD R52, R35, 0x1, R38 ;  /* 0x0000000123347824 */ /* 0x000fe400078e0226 */
[----:B------:R-:W-:-:S02]  /*0bf0*/  IMAD R42, R37, 0x30, R50 ;  /* 0x00000030252a7824 */ /* 0x000fc400078e0232 */
[C-C-:B------:R-:W-:Y:S02]  /*0c00*/  IMAD R46, R37.reuse, 0x20, R50.reuse ;  /* 0x00000020252e7824 */ /* 0x140fe400078e0232 */
[----:B------:R-:W-:Y:S01]  /*0c10*/  IMAD R48, R37, 0x10, R50 ;  /* 0x0000001025307824 */ /* 0x000fe200078e0232 */
[----:B--2---:R-:W-:-:S07]  /*0c20*/  LEA R39, R39, R4, 0x18 ;  /* 0x0000000427277211 */ /* 0x004fce00078ec0ff */
.L_x_1214:
        /* <DEDUP_REMOVED lines=22> */
[----:B------:R-:W-:-:S02]  /*0d90*/  IMAD.IADD R43, R39, 0x1, R48 ;  /* 0x00000001272b7824 */ /* 0x000fc400078e0230 */
[C---:B------:R-:W-:Y:S02]  /*0da0*/  IMAD.IADD R45, R39.reuse, 0x1, R46 ;  /* 0x00000001272d7824 */ /* 0x040fe400078e022e */
        /* <DEDUP_REMOVED lines=16> */
.L_x_1211:
[----:B------:R-:W-:Y:S05]  /*0eb0*/  BSYNC.RECONVERGENT B0 ;  /* 0x0000000000007941 */ /* 0x000fea0003800200 */
.L_x_1210:
[----:B-12---:R-:W1:Y:S01]  /*0ec0*/  S2R R9, SR_CgaCtaId ;  /* 0x0000000000097919 */ /* 0x006e620000008800 */
[----:B------:R-:W-:Y:S01]  /*0ed0*/  MOV R8, 0x400 ;  /* 0x0000040000087802 */ /* 0x000fe20000000f00 */
[----:B------:R-:W-:Y:S01]  /*0ee0*/  VIADD R13, R30, UR5 ;  /* 0x000000051e0d7c36 */ /* 0x000fe20008000000 */
[----:B------:R-:W-:Y:S02]  /*0ef0*/  SHF.R.U32.HI R0, RZ, 0x5, R36 ;  /* 0x00000005ff007819 */ /* 0x000fe40000011624 */
[----:B-1----:R-:W-:-:S07]  /*0f00*/  LEA R11, R9, R8, 0x18 ;  /* 0x00000008090b7211 */ /* 0x002fce00078ec0ff */
.L_x_1215:
[----:B01----:R-:W0:Y:S01]  /*0f10*/  LDC.64 R4, c[0x0][0x398] ;  /* 0x0000e600ff047b82 */ /* 0x003e220000000a00 */
[----:B------:R-:W-:-:S05]  /*0f20*/  IADD3 R6, PT, PT, R13, R0, RZ ;  /* 0x000000000d067210 */ /* 0x000fca0007ffe0ff */
        /* <DEDUP_REMOVED lines=17> */
[C---:B------:R-:W-:Y:S01]  /*1040*/  IMAD.SHL.U32 R48, R36.reuse, 0x20, RZ ;  /* 0x0000002024307824 */ /* 0x040fe200078e00ff */
[--C-:B------:R-:W-:Y:S01]  /*1050*/  SHF.R.U32.HI R0, RZ, 0x1, R36.reuse ;  /* 0x00000001ff007819 */ /* 0x100fe20000011624 */
[C---:B------:R-:W-:Y:S01]  /*1060*/  VIADD R42, R36.reuse, 0xe ;  /* 0x0000000e242a7836 */ /* 0x040fe20000000000 */
[C---:B------:R-:W-:Y:S01]  /*1070*/  IADD3 R46, PT, PT, R36.reuse, -0x1, RZ ;  /* 0xffffffff242e7810 */ /* 0x040fe20007ffe0ff */
[----:B------:R-:W-:Y:S01]  /*1080*/  IMAD.SHL.U32 R50, R36, 0x4, RZ ;  /* 0x0000000424327824 */ /* 0x000fe200078e00ff */
[----:B------:R-:W-:Y:S01]  /*1090*/  LOP3.LUT R48, R48, 0x20, RZ, 0xc0, !PT ;  /* 0x0000002030307812 */ /* 0x000fe200078ec0ff */
        /* <DEDUP_REMOVED lines=8> */
[----:B------:R-:W-:Y:S01]  /*1120*/  VIADD R51, R36, 0x6 ;  /* 0x0000000624337836 */ /* 0x000fe20000000000 */
[----:B------:R-:W-:Y:S01]  /*1130*/  LOP3.LUT R29, R50, 0x7c, RZ, 0xc0, !PT ;  /* 0x0000007c321d7812 */ /* 0x000fe200078ec0ff */
        /* <DEDUP_REMOVED lines=8> */
[----:B-1----:R-:W-:Y:S01]  /*11c0*/  IMAD R4, R0, 0x84, R11 ;  /* 0x0000008400047824 */ /* 0x002fe200078e020b */
[----:B------:R-:W-:Y:S01]  /*11d0*/  LOP3.LUT R0, R48, 0x10, R36, 0xf8, !PT ;  /* 0x0000001030007812 */ /* 0x000fe200078ef824 */
[----:B------:R-:W-:Y:S01]  /*11e0*/  VIADD R44, R8, 0x4200 ;  /* 0x00004200082c7836 */ /* 0x000fe20000000000 */
[----:B------:R-:W-:Y:S01]  /*11f0*/  LOP3.LUT R55, R55, 0xf, RZ, 0xc0, !PT ;  /* 0x0000000f37377812 */ /* 0x000fe200078ec0ff */
[----:B------:R-:W-:Y:S01]  /*1200*/  UMOV UR7, 0xffffffff ;  /* 0xffffffff00077882 */ /* 0x000fe20000000000 */
[----:B------:R-:W-:-:S02]  /*1210*/  LOP3.LUT R53, R53, 0xf, RZ, 0xc0, !PT ;  /* 0x0000000f35357812 */ /* 0x000fc400078ec0ff */
        /* <DEDUP_REMOVED lines=8> */
[----:B------:R-:W-:Y:S02]  /*12a0*/  LEA R44, R9, R44, 0x18 ;  /* 0x0000002c092c7211 */ /* 0x000fe400078ec0ff */
[----:B------:R-:W-:Y:S02]  /*12b0*/  IADD3 R56, PT, PT, R29, R4, RZ ;  /* 0x000000041d387210 */ /* 0x000fe40007ffe0ff */
[C---:B------:R-:W-:Y:S02]  /*12c0*/  LOP3.LUT R19, R0.reuse, R42, RZ, 0xfc, !PT ;  /* 0x0000002a00137212 */ /* 0x040fe400078efcff */
[----:B------:R-:W-:-:S02]  /*12d0*/  LOP3.LUT R39, R0, R46, RZ, 0xfc, !PT ;  /* 0x0000002e00277212 */ /* 0x000fc400078efcff */
[C---:B------:R-:W-:Y:S01]  /*12e0*/  LOP3.LUT R54, R0.reuse, R40, RZ, 0xfc, !PT ;  /* 0x0000002800367212 */ /* 0x040fe200078efcff */
[--C-:B------:R-:W-:Y:S01]  /*12f0*/  IMAD R38, R19, 0x4, R44.reuse ;  /* 0x0000000413267824 */ /* 0x100fe200078e022c */
[C---:B------:R-:W-:Y:S01]  /*1300*/  LOP3.LUT R17, R0.reuse, R59, RZ, 0xfc, !PT ;  /* 0x0000003b00117212 */ /* 0x040fe200078efcff */
[--C-:B------:R-:W-:Y:S01]  /*1310*/  IMAD R39, R39, 0x4, R44.reuse ;  /* 0x0000000427277824 */ /* 0x100fe200078e022c */
[----:B------:R-:W-:Y:S01]  /*1320*/  LOP3.LUT R16, R0, R57, RZ, 0xfc, !PT ;  /* 0x0000003900107212 */ /* 0x000fe200078efcff */
[--C-:B------:R-:W-:Y:S01]  /*1330*/  IMAD R19, R54, 0x4, R44.reuse ;  /* 0x0000000436137824 */ /* 0x100fe200078e022c */
[C---:B------:R-:W-:Y:S01]  /*1340*/  LOP3.LUT R15, R0.reuse, R55, RZ, 0xfc, !PT ;  /* 0x00000037000f7212 */ /* 0x040fe200078efcff */
[--C-:B------:R-:W-:Y:S01]  /*1350*/  IMAD R17, R17, 0x4, R44.reuse ;  /* 0x0000000411117824 */ /* 0x100fe200078e022c */
[----:B------:R-:W-:Y:S01]  /*1360*/  LOP3.LUT R13, R0, R53, RZ, 0xfc, !PT ;  /* 0x00000035000d7212 */ /* 0x000fe200078efcff */
[--C-:B------:R-:W-:Y:S01]  /*1370*/  IMAD R16, R16, 0x4, R44.reuse ;  /* 0x0000000410107824 */ /* 0x100fe200078e022c */
        /* <DEDUP_REMOVED lines=11> */
[----:B------:R-:W-:Y:S01]  /*1430*/  IMAD R6, R6, 0x4, R44 ;  /* 0x0000000406067824 */ /* 0x000fe200078e022c */
[----:B------:R-:W-:Y:S01]  /*1440*/  LOP3.LUT R14, R0, 0x8, R52, 0xf6, !PT ;  /* 0x00000008000e7812 */ /* 0x000fe200078ef634 */
[----:B------:R-:W-:Y:S01]  /*1450*/  IMAD R4, R4, 0x4, R44 ;  /* 0x0000000404047824 */ /* 0x000fe200078e022c */
[C---:B------:R-:W-:Y:S01]  /*1460*/  LOP3.LUT R10, R0.reuse, R47, RZ, 0xfc, !PT ;  /* 0x0000002f000a7212 */ /* 0x040fe200078efcff */
[----:B------:R-:W0:Y:S01]  /*1470*/  LDS R39, [R39] ;  /* 0x0000000027277984 */ /* 0x000e220000000800 */
[----:B------:R-:W-:-:S02]  /*1480*/  LOP3.LUT R5, R0, 0xf, R36, 0xf8, !PT ;  /* 0x0000000f00057812 */ /* 0x000fc400078ef824 */
[-C--:B------:R-:W-:Y:S01]  /*1490*/  LEA R18, R18, R44.reuse, 0x2 ;  /* 0x0000002c12127211 */ /* 0x080fe200078e10ff */
[----:B------:R1:W2:Y:S01]  /*14a0*/  LDS R0, [R56] ;  /* 0x0000000038007984 */ /* 0x0002a20000000800 */
[-C--:B------:R-:W-:Y:S02]  /*14b0*/  LEA R14, R14, R44.reuse, 0x2 ;  /* 0x0000002c0e0e7211 */ /* 0x080fe400078e10ff */
[-C--:B------:R-:W-:Y:S01]  /*14c0*/  LEA R10, R10, R44.reuse, 0x2 ;  /* 0x0000002c0a0a7211 */ /* 0x080fe200078e10ff */
[----:B------:R-:W3:Y:S01]  /*14d0*/  LDS R38, [R38] ;  /* 0x0000000026267984 */ /* 0x000ee20000000800 */
[----:B------:R-:W-:Y:S02]  /*14e0*/  LEA R60, R5, R44, 0x2 ;  /* 0x0000002c053c7211 */ /* 0x000fe400078e10ff */
[C---:B------:R-:W-:Y:S01]  /*14f0*/  LOP3.LUT R5, R52.reuse, 0x8, RZ, 0x3c, !PT ;  /* 0x0000000834057812 */ /* 0x040fe200078e3cff */
[----:B------:R-:W4:Y:S01]  /*1500*/  LDS R19, [R19] ;  /* 0x0000000013137984 */ /* 0x000f220000000800 */
        /* <DEDUP_REMOVED lines=15> */
[----:B------:R1:W0:Y:S01]  /*1600*/  SHFL.IDX PT, R56, R0, R54, 0x1f ;  /* 0x00001f3600387589 */ /* 0x00022200000e0000 */
[C-C-:B------:R-:W-:Y:S02]  /*1610*/  LOP3.LUT R58, R47.reuse, 0x10, R36.reuse, 0xf8, !PT ;  /* 0x000000102f3a7812 */ /* 0x140fe400078ef824 */
[--C-:B------:R-:W-:Y:S02]  /*1620*/  LOP3.LUT R47, R47, 0x10, R36.reuse, 0xf4, !PT ;  /* 0x000000102f2f7812 */ /* 0x100fe400078ef424 */
[--C-:B-1----:R-:W-:Y:S01]  /*1630*/  LOP3.LUT R54, R51, 0x10, R36.reuse, 0xf8, !PT ;  /* 0x0000001033367812 */ /* 0x102fe200078ef824 */
[----:B0-----:R-:W-:Y:S01]  /*1640*/  IMAD R60, R60, R56, RZ ;  /* 0x000000383c3c7224 */ /* 0x001fe200078e02ff */
[C-C-:B------:R-:W-:Y:S02]  /*1650*/  LOP3.LUT R56, R41.reuse, 0x10, R36.reuse, 0xf8, !PT ;  /* 0x0000001029387812 */ /* 0x140fe400078ef824 */
[----:B------:R-:W-:-:S04]  /*1660*/  LOP3.LUT R41, R41, 0x10, R36, 0xf4, !PT ;  /* 0x0000001029297812 */ /* 0x000fc800078ef424 */
[----:B------:R-:W0:Y:S02]  /*1670*/  SHFL.IDX PT, R56, R0, R56, 0x1f ;  /* 0x00001f3800387589 */ /* 0x000e2400000e0000 */
[----:B0-----:R-:W-:Y:S01]  /*1680*/  IMAD R4, R4, R56, R60 ;  /* 0x0000003804047224 */ /* 0x001fe200078e023c */
[C-C-:B------:R-:W-:Y:S01]  /*1690*/  LOP3.LUT R60, R43.reuse, 0x10, R36.reuse, 0xf8, !PT ;  /* 0x000000102b3c7812 */ /* 0x140fe200078ef824 */
[----:B------:R0:W-:Y:S01]  /*16a0*/  SHFL.IDX PT, R56, R0, R54, 0x1f ;  /* 0x00001f3600387589 */ /* 0x0001e200000e0000 */
[----:B------:R-:W-:-:S04]  /*16b0*/  LOP3.LUT R43, R43, 0x10, R36, 0xf4, !PT ;  /* 0x000000102b2b7812 */ /* 0x000fc800078ef424 */
[----:B------:R-:W1:Y:S01]  /*16c0*/  SHFL.IDX PT, R60, R0, R60, 0x1f ;  /* 0x00001f3c003c7589 */ /* 0x000e6200000e0000 */
[----:B0-----:R-:W-:Y:S01]  /*16d0*/  LOP3.LUT R54, R52, 0x10, R36, 0xf4, !PT ;  /* 0x0000001034367812 */ /* 0x001fe200078ef424 */
[----:B-1----:R-:W-:Y:S01]  /*16e0*/  IMAD R4, R6, R60, R4 ;  /* 0x0000003c06047224 */ /* 0x002fe200078e0204 */
[C-C-:B------:R-:W-:Y:S01]  /*16f0*/  LOP3.LUT R6, R45.reuse, 0x10, R36.reuse, 0xf8, !PT ;  /* 0x000000102d067812 */ /* 0x140fe200078ef824 */
[----:B------:R-:W-:Y:S01]  /*1700*/  SHFL.IDX PT, R60, R0, R58, 0x1f ;  /* 0x00001f3a003c7589 */ /* 0x000fe200000e0000 */
[----:B------:R-:W-:-:S04]  /*1710*/  LOP3.LUT R45, R45, 0x10, R36, 0xf4, !PT ;  /* 0x000000102d2d7812 */ /* 0x000fc800078ef424 */
[----:B------:R-:W0:Y:S02]  /*1720*/  SHFL.IDX PT, R6, R0, R6, 0x1f ;  /* 0x00001f0600067589 */ /* 0x000e2400000e0000 */
[----:B0-----:R-:W-:Y:S01]  /*1730*/  IMAD R7, R7, R6, R4 ;  /* 0x0000000607077224 */ /* 0x001fe200078e0204 */
[--C-:B------:R-:W-:Y:S02]  /*1740*/  LOP3.LUT R4, R49, 0x10, R36.reuse, 0xf8, !PT ;  /* 0x0000001031047812 */ /* 0x100fe400078ef824 */
[--C-:B------:R-:W-:Y:S01]  /*1750*/  LOP3.LUT R6, R55, 0x10, R36.reuse, 0xf8, !PT ;  /* 0x0000001037067812 */ /* 0x100fe200078ef824 */
[----:B------:R-:W-:Y:S01]  /*1760*/  IMAD R10, R10, R60, R7 ;  /* 0x0000003c0a0a7224 */ /* 0x000fe200078e0207 */
[--C-:B------:R-:W-:Y:S02]  /*1770*/  LOP3.LUT R60, R53, 0x10, R36.reuse, 0xf8, !PT ;  /* 0x00000010353c7812 */ /* 0x100fe400078ef824 */
[----:B------:R-:W0:Y:S01]  /*1780*/  SHFL.IDX PT, R4, R0, R4, 0x1f ;  /* 0x00001f0400047589 */ /* 0x000e2200000e0000 */
[----:B------:R-:W-:-:S02]  /*1790*/  LOP3.LUT R7, R5, 0x10, R36, 0xf8, !PT ;  /* 0x0000001005077812 */ /* 0x000fc400078ef824 */
[----:B------:R-:W-:Y:S01]  /*17a0*/  LOP3.LUT R53, R53, 0x10, R36, 0xf4, !PT ;  /* 0x0000001035357812 */ /* 0x000fe200078ef424 */
[----:B------:R-:W1:Y:S04]  /*17b0*/  SHFL.IDX PT, R60, R0, R60, 0x1f ;  /* 0x00001f3c003c7589 */ /* 0x000e6800000e0000 */
[----:B------:R-:W2:Y:S04]  /*17c0*/  SHFL.IDX PT, R7, R0, R7, 0x1f ;  /* 0x00001f0700077589 */ /* 0x000ea800000e0000 */
[----:B------:R-:W3:Y:S01]  /*17d0*/  SHFL.IDX PT, R6, R0, R6, 0x1f ;  /* 0x00001f0600067589 */ /* 0x000ee200000e0000 */
[----:B0-----:R-:W-:Y:S01]  /*17e0*/  IMAD R11, R11, R4, R10 ;  /* 0x000000040b0b7224 */ /* 0x001fe200078e020a */
[----:B------:R-:W-:Y:S01]  /*17f0*/  LOP3.LUT R4, R50, 0x3fc, RZ, 0xc0, !PT ;  /* 0x000003fc32047812 */ /* 0x000fe200078ec0ff */
[----:B------:R-:W-:Y:S01]  /*1800*/  VIADD R10, R8, 0x4300 ;  /* 0x00004300080a7836 */ /* 0x000fe20000000000 */
[----:B------:R-:W-:Y:S01]  /*1810*/  LOP3.LUT R50, R49, 0x10, R36, 0xf4, !PT ;  /* 0x0000001031327812 */ /* 0x000fe200078ef424 */
[----:B------:R-:W-:-:S04]  /*1820*/  IMAD R11, R12, R56, R11 ;  /* 0x000000380c0b7224 */ /* 0x000fc800078e020b */
[----:B-1----:R-:W-:Y:S01]  /*1830*/  IMAD R11, R13, R60, R11 ;  /* 0x0000003c0d0b7224 */ /* 0x002fe200078e020b */
[----:B------:R-:W-:Y:S01]  /*1840*/  LEA R13, R9, R10, 0x18 ;  /* 0x0000000a090d7211 */ /* 0x000fe200078ec0ff */
[----:B------:R-:W-:Y:S01]  /*1850*/  SHFL.IDX PT, R50, R0, R50, 0x1f ;  /* 0x00001f3200327589 */ /* 0x000fe200000e0000 */
[--C-:B------:R-:W-:Y:S01]  /*1860*/  LOP3.LUT R10, R59, 0x10, R36.reuse, 0xf8, !PT ;  /* 0x000000103b0a7812 */ /* 0x100fe200078ef824 */
[----:B--2---:R-:W-:Y:S01]  /*1870*/  IMAD R7, R14, R7, R11 ;  /* 0x000000070e077224 */ /* 0x004fe200078e020b */
[----:B------:R-:W-:Y:S01]  /*1880*/  LOP3.LUT R11, R57, 0x10, R36, 0xf8, !PT ;  /* 0x00000010390b7812 */ /* 0x000fe200078ef824 */
[----:B------:R-:W-:Y:S01]  /*1890*/  IMAD.IADD R4, R13, 0x1, R4 ;  /* 0x000000010d047824 */ /* 0x000fe200078e0204 */
[--C-:B------:R-:W-:Y:S01]  /*18a0*/  LOP3.LUT R13, R61, 0x10, R36.reuse, 0xf8, !PT ;  /* 0x000000103d0d7812 */ /* 0x100fe200078ef824 */
[----:B---3--:R-:W-:Y:S01]  /*18b0*/  IMAD R15, R15, R6, R7 ;  /* 0x000000060f0f7224 */ /* 0x008fe200078e0207 */
[----:B------:R-:W-:Y:S01]  /*18c0*/  SHFL.IDX PT, R10, R0, R10, 0x1f ;  /* 0x00001f0a000a7589 */ /* 0x000fe200000e0000 */
[----:B------:R-:W-:-:S02]  /*18d0*/  LOP3.LUT R14, R40, 0x10, R36, 0xf8, !PT ;  /* 0x00000010280e7812 */ /* 0x000fc400078ef824 */
[--C-:B------:R-:W-:Y:S01]  /*18e0*/  LOP3.LUT R7, R42, 0x10, R36.reuse, 0xf8, !PT ;  /* 0x000000102a077812 */ /* 0x100fe200078ef824 */
[----:B------:R-:W0:Y:S01]  /*18f0*/  SHFL.IDX PT, R11, R0, R11, 0x1f ;  /* 0x00001f0b000b7589 */ /* 0x000e2200000e0000 */
[--C-:B------:R-:W-:Y:S02]  /*1900*/  LOP3.LUT R6, R46, 0x10, R36.reuse, 0xf8, !PT ;  /* 0x000000102e067812 */ /* 0x100fe400078ef824 */
[--C-:B------:R-:W-:Y:S01]  /*1910*/  LOP3.LUT R57, R57, 0x10, R36.reuse, 0xf4, !PT ;  /* 0x0000001039397812 */ /* 0x100fe200078ef424 */
[----:B------:R-:W1:Y:S01]  /*1920*/  SHFL.IDX PT, R13, R0, R13, 0x1f ;  /* 0x00001f0d000d7589 */ /* 0x000e6200000e0000 */
[----:B------:R-:W-:-:S03]  /*1930*/  LOP3.LUT R61, R61, 0x10, R36, 0xf4, !PT ;  /* 0x000000103d3d7812 */ /* 0x000fc600078ef424 */
[----:B------:R-:W-:Y:S04]  /*1940*/  LDS R12, [R4] ;  /* 0x00000000040c7984 */ /* 0x000fe80000000800 */
[----:B------:R-:W2:Y:S04]  /*1950*/  SHFL.IDX PT, R14, R0, R14, 0x1f ;  /* 0x00001f0e000e7589 */ /* 0x000ea800000e0000 */
[----:B------:R-:W3:Y:S04]  /*1960*/  SHFL.IDX PT, R7, R0, R7, 0x1f ;  /* 0x00001f0700077589 */ /* 0x000ee800000e0000 */
[----:B------:R-:W4:Y:S01]  /*1970*/  SHFL.IDX PT, R6, R0, R6, 0x1f ;  /* 0x00001f0600067589 */ /* 0x000f2200000e0000 */
[----:B0-----:R-:W-:-:S03]  /*1980*/  IMAD R11, R16, R11, R15 ;  /* 0x0000000b100b7224 */ /* 0x001fc600078e020f */
[----:B------:R-:W-:Y:S01]  /*1990*/  SHFL.IDX PT, R61, R0, R61, 0x1f ;  /* 0x00001f3d003d7589 */ /* 0x000fe200000e0000 */
[----:B------:R-:W-:-:S04]  /*19a0*/  IMAD R10, R17, R10, R11 ;  /* 0x0000000a110a7224 */ /* 0x000fc800078e020b */
[----:B-1----:R-:W-:-:S04]  /*19b0*/  IMAD R10, R18, R13, R10 ;  /* 0x0000000d120a7224 */ /* 0x002fc800078e020a */
[----:B--2---:R-:W-:-:S04]  /*19c0*/  IMAD R10, R19, R14, R10 ;  /* 0x0000000e130a7224 */ /* 0x004fc800078e020a */
[----:B---3--:R-:W-:Y:S01]  /*19d0*/  IMAD R38, R38, R7, R10 ;  /* 0x0000000726267224 */ /* 0x008fe200078e020a */
[----:B------:R-:W-:Y:S02]  /*19e0*/  LOP3.LUT R10, R48, 0x10, R36, 0xf4, !PT ;  /* 0x00000010300a7812 */ /* 0x000fe400078ef424 */
[----:B------:R-:W-:Y:S01]  /*19f0*/  SHFL.IDX PT, R48, R0, R41, 0x1f ;  /* 0x00001f2900307589 */ /* 0x000fe200000e0000 */
[----:B----4-:R-:W-:Y:S01]  /*1a00*/  IMAD R39, R39, R6, R38 ;  /* 0x0000000627277224 */ /* 0x010fe200078e0226 */
[C---:B------:R-:W-:Y:S02]  /*1a10*/  LOP3.LUT R11, R10.reuse, 0xf, R36, 0xf8, !PT ;  /* 0x0000000f0a0b7812 */ /* 0x040fe400078ef824 */
[----:B------:R-:W-:Y:S01]  /*1a20*/  SHFL.IDX PT, R38, R0, R54, 0x1f ;  /* 0x00001f3600267589 */ /* 0x000fe200000e0000 */
[----:B------:R-:W-:Y:S01]  /*1a30*/  IMAD.IADD R7, R39, 0x1, R12 ;  /* 0x0000000127077824 */ /* 0x000fe200078e020c */
[----:B------:R-:W-:Y:S02]  /*1a40*/  LEA R17, R11, R44, 0x2 ;  /* 0x0000002c0b117211 */ /* 0x000fe400078e10ff */
[C---:B------:R-:W-:Y:S01]  /*1a50*/  LOP3.LUT R13, R10.reuse, R49, RZ, 0xfc, !PT ;  /* 0x000000310a0d7212 */ /* 0x040fe200078efcff */
[----:B------:R0:W-:Y:S01]  /*1a60*/  SHFL.IDX PT, R41, R0, R43, 0x1f ;  /* 0x00001f2b00297589 */ /* 0x0001e200000e0000 */
[----:B------:R-:W-:-:S02]  /*1a70*/  LOP3.LUT R11, R10, R51, RZ, 0xfc, !PT ;  /* 0x000000330a0b7212 */ /* 0x000fc400078efcff */
[----:B------:R-:W-:Y:S01]  /*1a80*/  LOP3.LUT R52, R10, 0x8, R52, 0xf6, !PT ;  /* 0x000000080a347812 */ /* 0x000fe200078ef634 */
[----:B------:R-:W-:Y:S01]  /*1a90*/  STS [R4], R7 ;  /* 0x0000000704007388 */ /* 0x000fe20000000800 */
[----:B------:R-:W-:Y:S01]  /*1aa0*/  IMAD R19, R13, 0x4, R44 ;  /* 0x000000040d137824 */ /* 0x000fe200078e022c */
[----:B------:R-:W-:Y:S01]  /*1ab0*/  LOP3.LUT R51, R51, 0x10, R36, 0xf4, !PT ;  /* 0x0000001033337812 */ /* 0x000fe200078ef424 */
[--C-:B------:R-:W-:Y:S01]  /*1ac0*/  IMAD R18, R11, 0x4, R44.reuse ;  /* 0x000000040b127824 */ /* 0x100fe200078e022c */
[----:B------:R-:W1:Y:S01]  /*1ad0*/  LDS R17, [R17] ;  /* 0x0000000011117984 */ /* 0x000e620000000800 */
[----:B------:R-:W-:Y:S01]  /*1ae0*/  IMAD R52, R52, 0x4, R44 ;  /* 0x0000000434347824 */ /* 0x000fe200078e022c */
[C---:B------:R-:W-:Y:S02]  /*1af0*/  LOP3.LUT R11, R10.reuse, R55, RZ, 0xfc, !PT ;  /* 0x000000370a0b7212 */ /* 0x040fe400078efcff */
[----:B------:R-:W2:Y:S01]  /*1b00*/  LDS R16, [R28] ;  /* 0x000000001c107984 */ /* 0x000ea20000000800 */
[----:B0-----:R-:W-:-:S02]  /*1b10*/  LOP3.LUT R43, R10, R59, RZ, 0xfc, !PT ;  /* 0x0000003b0a2b7212 */ /* 0x001fc400078efcff */
[----:B------:R-:W-:Y:S01]  /*1b20*/  LEA R12, R11, R44, 0x2 ;  /* 0x0000002c0b0c7211 */ /* 0x000fe200078e10ff */
[----:B------:R-:W0:Y:S01]  /*1b30*/  LDS R15, [R27] ;  /* 0x000000001b0f7984 */ /* 0x000e220000000800 */
[----:B------:R-:W-:Y:S01]  /*1b40*/  LOP3.LUT R11, R10, R40, RZ, 0xfc, !PT ;  /* 0x000000280a0b7212 */ /* 0x000fe200078efcff */
[----:B------:R-:W-:Y:S01]  /*1b50*/  IMAD R49, R43, 0x4, R44 ;  /* 0x000000042b317824 */ /* 0x000fe200078e022c */
[--C-:B------:R-:W-:Y:S01]  /*1b60*/  LOP3.LUT R55, R55, 0x10, R36.reuse, 0xf4, !PT ;  /* 0x0000001037377812 */ /* 0x100fe200078ef424 */
[----:B------:R-:W-:Y:S01]  /*1b70*/  LDS R14, [R26] ;  /* 0x000000001a0e7984 */ /* 0x000fe20000000800 */
[----:B------:R-:W-:Y:S01]  /*1b80*/  LOP3.LUT R59, R59, 0x10, R36, 0xf4, !PT ;  /* 0x000000103b3b7812 */ /* 0x000fe200078ef424 */
[----:B------:R-:W-:Y:S02]  /*1b90*/  IMAD R10, R11, 0x4, R44 ;  /* 0x000000040b0a7824 */ /* 0x000fe400078e022c */
[----:B------:R-:W-:Y:S04]  /*1ba0*/  LDS R13, [R25] ;  /* 0x00000000190d7984 */ /* 0x000fe80000000800 */
[----:B------:R-:W-:Y:S04]  /*1bb0*/  LDS R19, [R19] ;  /* 0x0000000013137984 */ /* 0x000fe80000000800 */
[----:B------:R-:W-:Y:S04]  /*1bc0*/  LDS R18, [R18] ;  /* 0x0000000012127984 */ /* 0x000fe80000000800 */
[----:B------:R3:W4:Y:S04]  /*1bd0*/  SHFL.IDX PT, R39, R0, R45, 0x1f ;  /* 0x00001f2d00277589 */ /* 0x00072800000e0000 */
[----:B------:R-:W-:Y:S04]  /*1be0*/  LDS R6, [R52] ;  /* 0x0000000034067984 */ /* 0x000fe80000000800 */
[----:B------:R-:W-:Y:S01]  /*1bf0*/  LDS R12, [R12] ;  /* 0x000000000c0c7984 */ /* 0x000fe20000000800 */
[----:B---3--:R-:W-:Y:S01]  /*1c00*/  LOP3.LUT R45, R5, 0x10, R36, 0xf4, !PT ;  /* 0x00000010052d7812 */ /* 0x008fe200078ef424 */
[----:B-1----:R-:W-:-:S02]  /*1c10*/  IMAD R17, R17, R38, RZ ;  /* 0x0000002611117224 */ /* 0x002fc400078e02ff */
[----:B------:R-:W-:Y:S02]  /*1c20*/  LDS R43, [R23] ;  /* 0x00000000172b7984 */ /* 0x000fe40000000800 */
[----:B--2---:R-:W-:Y:S02]  /*1c30*/  IMAD R16, R16, R48, R17 ;  /* 0x0000003010107224 */ /* 0x004fe400078e0211 */
[----:B------:R-:W-:Y:S02]  /*1c40*/  LDS R38, [R24] ;  /* 0x0000000018267984 */ /* 0x000fe40000000800 */
[----:B0-----:R-:W-:Y:S02]  /*1c50*/  IMAD R15, R15, R41, R16 ;  /* 0x000000290f0f7224 */ /* 0x001fe400078e0210 */
[----:B------:R-:W0:Y:S02]  /*1c60*/  SHFL.IDX PT, R48, R0, R47, 0x1f ;  /* 0x00001f2f00307589 */ /* 0x000e2400000e0000 */
[----:B----4-:R-:W-:-:S02]  /*1c70*/  IMAD R14, R14, R39, R15 ;  /* 0x000000270e0e7224 */ /* 0x010fc400078e020f */
[----:B------:R-:W1:Y:S01]  /*1c80*/  SHFL.IDX PT, R17, R0, R51, 0x1f ;  /* 0x00001f3300117589 */ /* 0x000e6200000e0000 */
[----:B------:R-:W-:-:S03]  /*1c90*/  LOP3.LUT R39, R42, 0x10, R36, 0xf4, !PT ;  /* 0x000000102a277812 */ /* 0x000fc600078ef424 */
[----:B------:R-:W2:Y:S04]  /*1ca0*/  SHFL.IDX PT, R5, R0, R53, 0x1f ;  /* 0x00001f3500057589 */ /* 0x000ea800000e0000 */
[----:B------:R-:W-:Y:S04]  /*1cb0*/  LDS R11, [R49] ;  /* 0x00000000310b7984 */ /* 0x000fe80000000800 */
[----:B------:R-:W3:Y:S04]  /*1cc0*/  SHFL.IDX PT, R41, R0, R45, 0x1f ;  /* 0x00001f2d00297589 */ /* 0x000ee800000e0000 */
[----:B------:R-:W-:Y:S01]  /*1cd0*/  LDS R16, [R22] ;  /* 0x0000000016107984 */ /* 0x000fe20000000800 */
[----:B0-----:R-:W-:-:S03]  /*1ce0*/  IMAD R48, R13, R48, R14 ;  /* 0x000000300d307224 */ /* 0x001fc600078e020e */
[----:B------:R-:W0:Y:S01]  /*1cf0*/  SHFL.IDX PT, R15, R0, R55, 0x1f ;  /* 0x00001f37000f7589 */ /* 0x000e2200000e0000 */
[----:B------:R-:W-:-:S03]  /*1d00*/  IMAD R19, R19, R50, R48 ;  /* 0x0000003213137224 */ /* 0x000fc600078e0230 */
[----:B------:R-:W-:Y:S01]  /*1d10*/  LDS R10, [R10] ;  /* 0x000000000a0a7984 */ /* 0x000fe20000000800 */
[----:B-1----:R-:W-:-:S03]  /*1d20*/  IMAD R18, R18, R17, R19 ;  /* 0x0000001112127224 */ /* 0x002fc600078e0213 */
[----:B------:R-:W1:Y:S01]  /*1d30*/  SHFL.IDX PT, R14, R0, R57, 0x1f ;  /* 0x00001f39000e7589 */ /* 0x000e6200000e0000 */
[----:B------:R-:W-:Y:S01]  /*1d40*/  LOP3.LUT R19, R40, 0x10, R36, 0xf4, !PT ;  /* 0x0000001028137812 */ /* 0x000fe200078ef424 */
[----:B--2---:R-:W-:Y:S02]  /*1d50*/  IMAD R5, R38, R5, R18 ;  /* 0x0000000526057224 */ /* 0x004fe400078e0212 */
[----:B------:R-:W-:Y:S02]  /*1d60*/  LDS R13, [R20] ;  /* 0x00000000140d7984 */ /* 0x000fe40000000800 */
[----:B---3--:R-:W-:Y:S02]  /*1d70*/  IMAD R5, R6, R41, R5 ;  /* 0x0000002906057224 */ /* 0x008fe400078e0205 */
[----:B------:R-:W2:Y:S01]  /*1d80*/  SHFL.IDX PT, R44, R0, R59, 0x1f ;  /* 0x00001f3b002c7589 */ /* 0x000ea200000e0000 */
[----:B------:R-:W-:-:S03]  /*1d90*/  LOP3.LUT R41, R46, 0x10, R36, 0xf4, !PT ;  /* 0x000000102e297812 */ /* 0x000fc600078ef424 */
[----:B------:R-:W-:Y:S04]  /*1da0*/  LDS R17, [R21] ;  /* 0x0000000015117984 */ /* 0x000fe80000000800 */
[----:B------:R-:W3:Y:S01]  /*1db0*/  SHFL.IDX PT, R19, R0, R19, 0x1f ;  /* 0x00001f1300137589 */ /* 0x000ee200000e0000 */
[----:B0-----:R-:W-:-:S03]  /*1dc0*/  IMAD R5, R12, R15, R5 ;  /* 0x0000000f0c057224 */ /* 0x001fc600078e0205 */
[----:B------:R-:W0:Y:S04]  /*1dd0*/  SHFL.IDX PT, R39, R0, R39, 0x1f ;  /* 0x00001f2700277589 */ /* 0x000e2800000e0000 */
[----:B------:R4:W4:Y:S01]  /*1de0*/  SHFL.IDX PT, R41, R0, R41, 0x1f ;  /* 0x00001f2900297589 */ /* 0x00092200000e0000 */
[----:B-1----:R-:W-:-:S04]  /*1df0*/  IMAD R5, R43, R14, R5 ;  /* 0x0000000e2b057224 */ /* 0x002fc800078e0205 */
[----:B--2---:R-:W-:-:S04]  /*1e00*/  IMAD R5, R11, R44, R5 ;  /* 0x0000002c0b057224 */ /* 0x004fc800078e0205 */
[----:B------:R-:W-:-:S04]  /*1e10*/  IMAD R5, R16, R61, R5 ;  /* 0x0000003d10057224 */ /* 0x000fc800078e0205 */
[----:B---3--:R-:W-:-:S04]  /*1e20*/  IMAD R10, R10, R19, R5 ;  /* 0x000000130a0a7224 */ /* 0x008fc800078e0205 */
[----:B0-----:R-:W-:-:S07]  /*1e30*/  IMAD R10, R13, R39, R10 ;  /* 0x000000270d0a7224 */ /* 0x001fce00078e020a */
.L_x_1256:
[----:B----4-:R-:W-:-:S04]  /*1e40*/  IMAD R10, R17, R41, R10 ;  /* 0x00000029110a7224 */ /* 0x010fc800078e020a */
[----:B------:R-:W-:-:S05]  /*1e50*/  IMAD.IADD R7, R7, 0x1, R10 ;  /* 0x0000000107077824 */ /* 0x000fca00078e020a */
[----:B------:R0:W-:Y:S02]  /*1e60*/  STS [R4], R7 ;  /* 0x0000000704007388 */ /* 0x0001e40000000800 */
.L_x_1217:
[----:B------:R-:W-:Y:S05]  /*1e70*/  BSYNC B0 ;  /* 0x0000000000007941 */ /* 0x000fea0003800000 */
.L_x_1216:
[----:B------:R-:W-:-:S04]  /*1e80*/  IADD3 R30, PT, PT, R30, 0x20, RZ ;  /* 0x000000201e1e7810 */ /* 0x000fc80007ffe0ff */
[----:B------:R-:W-:-:S13]  /*1e90*/  ISETP.GE.U32.AND P0, PT, R30, 0x80, PT ;  /* 0x000000801e00780c */ /* 0x000fda0003f06070 */
[----:B------:R-:W-:Y:S05]  /*1ea0*/  @!P0 BRA `(.L_x_1219) ;  /* 0xffffffe800808947 */ /* 0x000fea000383ffff */
[----:B------:R-:W-:Y:S05]  /*1eb0*/  WARPSYNC.ALL ;  /* 0x0000000000007948 */ /* 0x000fea0003800000 */
[----:B------:R-:W-:Y:S01]  /*1ec0*/  BAR.SYNC.DEFER_BLOCKING 0x0 ;  /* 0x0000000000007b1d */ /* 0x000fe20000010000 */
[----:B------:R-:W-:-:S13]  /*1ed0*/  ISETP.GT.U32.AND P0, PT, R36, 0x3f, PT ;  /* 0x0000003f2400780c */ /* 0x000fda0003f04070 */
[----:B------:R-:W-:Y:S05]  /*1ee0*/  @P0 EXIT ;  /* 0x000000000000094d */ /* 0x000fea0003800000 */
[----:B-1----:R-:W1:Y:S01]  /*1ef0*/  I2F.U32.RP R6, R35 ;  /* 0x0000002300067306 */ /* 0x002e620000209000 */
[----:B0-----:R-:W-:Y:S01]  /*1f00*/  IMAD.MOV R7, RZ, RZ, -R35 ;  /* 0x000000ffff077224 */ /* 0x001fe200078e0a23 */
[C---:B------:R-:W-:Y:S01]  /*1f10*/  ISETP.GE.U32.AND P0, PT, R33.reuse, 0x100, PT ;  /* 0x000001002100780c */ /* 0x040fe20003f06070 */
[----:B------:R-:W-:Y:S01]  /*1f20*/  IMAD.MOV.U32 R4, RZ, RZ, RZ ;  /* 0x000000ffff047224 */ /* 0x000fe200078e00ff */
[----:B------:R-:W-:Y:S01]  /*1f30*/  VIMNMX.U32 R0, PT, PT, R33, 0x100, !PT ;  /* 0x0000010021007848 */ /* 0x000fe20007fe0000 */
[----:B------:R-:W0:Y:S01]  /*1f40*/  LDCU UR5, c[0x0][0x388] ;  /* 0x00007100ff0577ac */ /* 0x000e220008000800 */
[----:B------:R-:W-:Y:S01]  /*1f50*/  SEL R3, RZ, 0x1, P0 ;  /* 0x00000001ff037807 */ /* 0x000fe20000000000 */
[----:B------:R-:W-:Y:S01]  /*1f60*/  BSSY.RECONVERGENT B0, `(.L_x_1220) ;  /* 0x000002b000007945 */ /* 0x000fe20003800200 */
[----:B------:R-:W-:Y:S01]  /*1f70*/  ISETP.NE.U32.AND P2, PT, R35, RZ, PT ;  /* 0x000000ff2300720c */ /* 0x000fe20003f45070 */
[----:B------:R-:W-:Y:S01]  /*1f80*/  USHF.L.U32 UR4, UR6, 0x1, URZ ;  /* 0x0000000106047899 */ /* 0x000fe200080006ff */
[----:B------:R-:W-:Y:S01]  /*1f90*/  IADD3 R0, PT, PT, R0, -R33, -R3 ;  /* 0x8000002100007210 */ /* 0x000fe20007ffe803 */
[----:B-1----:R-:W1:Y:S02]  /*1fa0*/  MUFU.RCP R6, R6 ;  /* 0x0000000600067308 */ /* 0x002e640000001000 */
[----:B-1----:R-:W-:-:S06]  /*1fb0*/  VIADD R5, R6, 0xffffffe ;  /* 0x0ffffffe06057836 */ /* 0x002fcc0000000000 */
[----:B------:R-:W1:Y:S02]  /*1fc0*/  F2I.FTZ.U32.TRUNC.NTZ R5, R5 ;  /* 0x0000000500057305 */ /* 0x000e64000021f000 */
[----:B-1----:R-:W-:-:S04]  /*1fd0*/  IMAD R7, R7, R5, RZ ;  /* 0x0000000507077224 */ /* 0x002fc800078e02ff */
[----:B------:R-:W-:-:S06]  /*1fe0*/  IMAD.HI.U32 R7, R5, R7, R4 ;  /* 0x0000000705077227 */ /* 0x000fcc00078e0004 */
[----:B------:R-:W-:-:S05]  /*1ff0*/  IMAD.HI.U32 R4, R7, R0, RZ ;  /* 0x0000000007047227 */ /* 0x000fca00078e00ff */
[----:B------:R-:W-:-:S05]  /*2000*/  IADD3 R5, PT, PT, -R4, RZ, RZ ;  /* 0x000000ff04057210 */ /* 0x000fca0007ffe1ff */
[----:B------:R-:W-:Y:S02]  /*2010*/  IMAD R0, R35, R5, R0 ;  /* 0x0000000523007224 */ /* 0x000fe400078e0200 */
[----:B------:R-:W1:Y:S03]  /*2020*/  LDC R5, c[0x0][0x384] ;  /* 0x0000e100ff057b82 */ /* 0x000e660000000800 */
        /* <DEDUP_REMOVED lines=10> */
[----:B-1----:R-:W-:Y:S01]  /*20d0*/  IMAD R0, R2, R5, UR4 ;  /* 0x0000000402007e24 */ /* 0x002fe2000f8e0205 */
[----:B0-----:R-:W-:-:S11]  /*20e0*/  USHF.R.U32.HI UR4, URZ, 0x7, UR5 ;  /* 0x00000007ff047899 */ /* 0x001fd60008011605 */
[----:B------:R-:W-:Y:S05]  /*20f0*/  @!P0 BRA `(.L_x_1221) ;  /* 0x0000000000448947 */ /* 0x000fea0003800000 */
[----:B------:R-:W0:Y:S01]  /*2100*/  LDC.64 R4, c[0x0][0x3a0] ;  /* 0x0000e800ff047b82 */ /* 0x000e220000000a00 */
[----:B------:R-:W-:Y:S02]  /*2110*/  VIADD R2, R8, 0x4300 ;  /* 0x0000430008027836 */ /* 0x000fe40000000000 */
[----:B------:R-:W-:-:S03]  /*2120*/  VIADD R3, R3, 0x1 ;  /* 0x0000000103037836 */ /* 0x000fc60000000000 */
[----:B------:R-:W-:Y:S02]  /*2130*/  LEA R2, R9, R2, 0x18 ;  /* 0x0000000209027211 */ /* 0x000fe400078ec0ff */
[----:B------:R-:W-:-:S03]  /*2140*/  LOP3.LUT R3, R3, 0x3, RZ, 0xc0, !PT ;  /* 0x0000000303037812 */ /* 0x000fc600078ec0ff */
[----:B------:R-:W-:Y:S01]  /*2150*/  IMAD.IADD R6, R2, 0x1, R31 ;  /* 0x0000000102067824 */ /* 0x000fe200078e021f */
[----:B------:R-:W-:-:S07]  /*2160*/  IADD3 R7, PT, PT, -R3, RZ, RZ ;  /* 0x000000ff03077210 */ /* 0x000fce0007ffe1ff */
.L_x_1222:
[----:B-1----:R1:W2:Y:S01]  /*2170*/  LDS.128 R12, [R6] ;  /* 0x00000000060c7984 */ /* 0x0022a20000000c00 */
[--C-:B------:R-:W-:Y:S01]  /*2180*/  SHF.R.U32.HI R3, RZ, 0x1, R34.reuse ;  /* 0x00000001ff037819 */ /* 0x100fe20000011622 */
[----:B------:R-:W-:Y:S02]  /*2190*/  VIADD R7, R7, 0x1 ;  /* 0x0000000107077836 */ /* 0x000fe40000000000 */
[----:B------:R-:W-:Y:S02]  /*21a0*/  IMAD.IADD R34, R35, 0x1, R34 ;  /* 0x0000000123227824 */ /* 0x000fe400078e0222 */
[----:B------:R-:W-:Y:S01]  /*21b0*/  IMAD R3, R3, UR4, R0 ;  /* 0x0000000403037c24 */ /* 0x000fe2000f8e0200 */
[----:B------:R-:W-:Y:S01]  /*21c0*/  ISETP.NE.AND P0, PT, R7, RZ, PT ;  /* 0x000000ff0700720c */ /* 0x000fe20003f05270 */
[----:B-1----:R-:W-:Y:S02]  /*21d0*/  IMAD R6, R37, 0x10, R6 ;  /* 0x0000001025067824 */ /* 0x002fe400078e0206 */
[----:B0-----:R-:W-:-:S05]  /*21e0*/  IMAD.WIDE.U32 R2, R3, 0x4, R4 ;  /* 0x0000000403027825 */ /* 0x001fca00078e0004 */
[----:B--2---:R1:W-:Y:S05]  /*21f0*/  STG.E.128 desc[UR8][R2.64], R12 ;  /* 0x0000000c02007986 */ /* 0x0043ea000c101d08 */
[----:B------:R-:W-:Y:S05]  /*2200*/  @P0 BRA `(.L_x_1222) ;  /* 0xfffffffc00d80947 */ /* 0x000fea000383ffff */
.L_x_1221:
[----:B------:R-:W-:Y:S05]  /*2210*/  BSYNC.RECONVERGENT B0 ;  /* 0x0000000000007941 */ /* 0x000fea0003800200 */
.L_x_1220:
[----:B------:R-:W-:Y:S05]  /*2220*/  @!P1 EXIT ;  /* 0x000000000000994d */ /* 0x000fea0003800000 */
[----:B-1----:R-:W0:Y:S01]  /*2230*/  LDC.64 R2, c[0x0][0x3a0] ;  /* 0x0000e800ff027b82 */ /* 0x002e220000000a00 */
[----:B------:R-:W-:Y:S01]  /*2240*/  IADD3 R8, PT, PT, R8, 0x4300, RZ ;  /* 0x0000430008087810 */ /* 0x000fe20007ffe0ff */
[C-C-:B------:R-:W-:Y:S02]  /*2250*/  IMAD R28, R37.reuse, 0xc, R34.reuse ;  /* 0x0000000c251c7824 */ /* 0x140fe400078e0222 */
[--C-:B------:R-:W-:Y:S01]  /*2260*/  IMAD R30, R37, 0x8, R34.reuse ;  /* 0x00000008251e7824 */ /* 0x100fe200078e0222 */
[----:B------:R-:W-:Y:S01]  /*2270*/  LEA R9, R9, R8, 0x18 ;  /* 0x0000000809097211 */ /* 0x000fe200078ec0ff */
[----:B------:R-:W-:-:S04]  /*2280*/  IMAD.IADD R32, R35, 0x1, R34 ;  /* 0x0000000123207824 */ /* 0x000fc800078e0222 */
[----:B------:R-:W-:-:S07]  /*2290*/  IMAD R36, R34, 0x4, R9 ;  /* 0x0000000422247824 */ /* 0x000fce00078e0209 */
.L_x_1223:
[C---:B-1----:R-:W-:Y:S01]  /*22a0*/  LEA R8, R37.reuse, R36, 0x4 ;  /* 0x0000002425087211 */ /* 0x042fe200078e20ff */
[C-C-:B------:R-:W-:Y:S01]  /*22b0*/  IMAD R12, R37.reuse, 0x20, R36.reuse ;  /* 0x00000020250c7824 */ /* 0x140fe200078e0224 */
[----:B------:R1:W2:Y:S01]  /*22c0*/  LDS.128 R4, [R36] ;  /* 0x0000000024047984 */ /* 0x0002a20000000c00 */
[----:B------:R-:W-:Y:S01]  /*22d0*/  IMAD R16, R37, 0x30, R36 ;  /* 0x0000003025107824 */ /* 0x000fe200078e0224 */
[----:B------:R-:W-:Y:S02]  /*22e0*/  SHF.R.U32.HI R27, RZ, 0x1, R34 ;  /* 0x00000001ff1b7819 */ /* 0x000fe40000011622 */
[----:B------:R-:W3:Y:S01]  /*22f0*/  LDS.128 R8, [R8] ;  /* 0x0000000008087984 */ /* 0x000ee20000000c00 */
[----:B------:R-:W-:Y:S02]  /*2300*/  SHF.R.U32.HI R21, RZ, 0x1, R32 ;  /* 0x00000001ff157819 */ /* 0x000fe40000011620 */
[----:B------:R-:W-:Y:S01]  /*2310*/  SHF.R.U32.HI R23, RZ, 0x1, R30 ;  /* 0x00000001ff177819 */ /* 0x000fe2000001161e */
[----:B------:R-:W4:Y:S01]  /*2320*/  LDS.128 R12, [R12] ;  /* 0x000000000c0c7984 */ /* 0x000f220000000c00 */
[----:B------:R-:W-:Y:S01]  /*2330*/  SHF.R.U32.HI R25, RZ, 0x1, R28 ;  /* 0x00000001ff197819 */ /* 0x000fe2000001161c */
[--C-:B------:R-:W-:Y:S01]  /*2340*/  IMAD R27, R27, UR4, R0.reuse ;  /* 0x000000041b1b7c24 */ /* 0x100fe2000f8e0200 */
[--C-:B------:R-:W-:Y:S01]  /*2350*/  IADD3 R34, PT, PT, R35, R34, R35.reuse ;  /* 0x0000002223227210 */ /* 0x100fe20007ffe023 */
[----:B------:R-:W5:Y:S01]  /*2360*/  LDS.128 R16, [R16] ;  /* 0x0000000010107984 */ /* 0x000f620000000c00 */
[--C-:B------:R-:W-:Y:S01]  /*2370*/  IMAD R21, R21, UR4, R0.reuse ;  /* 0x0000000415157c24 */ /* 0x100fe2000f8e0200 */
[----:B------:R-:W-:Y:S01]  /*2380*/  LEA R32, R37, R32, 0x4 ;  /* 0x0000002025207211 */ /* 0x000fe200078e20ff */
[--C-:B------:R-:W-:Y:S01]  /*2390*/  IMAD R23, R23, UR4, R0.reuse ;  /* 0x0000000417177c24 */ /* 0x100fe2000f8e0200 */
[----:B------:R-:W-:Y:S01]  /*23a0*/  IADD3 R34, PT, PT, R35, R34, R35 ;  /* 0x0000002223227210 */ /* 0x000fe20007ffe023 */
[----:B------:R-:W-:-:S02]  /*23b0*/  IMAD R25, R25, UR4, R0 ;  /* 0x0000000419197c24 */ /* 0x000fc4000f8e0200 */
[----:B0-----:R-:W-:Y:S01]  /*23c0*/  IMAD.WIDE.U32 R26, R27, 0x4, R2 ;  /* 0x000000041b1a7825 */ /* 0x001fe200078e0002 */
[----:B------:R-:W-:-:S03]  /*23d0*/  ISETP.GE.U32.AND P0, PT, R34, 0x100, PT ;  /* 0x000001002200780c */ /* 0x000fc60003f06070 */
[----:B------:R-:W-:-:S04]  /*23e0*/  IMAD.WIDE.U32 R20, R21, 0x4, R2 ;  /* 0x0000000415147825 */ /* 0x000fc800078e0002 */
[----:B------:R-:W-:-:S04]  /*23f0*/  IMAD.WIDE.U32 R22, R23, 0x4, R2 ;  /* 0x0000000417167825 */ /* 0x000fc800078e0002 */
[----:B------:R-:W-:-:S04]  /*2400*/  IMAD.WIDE.U32 R24, R25, 0x4, R2 ;  /* 0x0000000419187825 */ /* 0x000fc800078e0002 */
        /* <DEDUP_REMOVED lines=9> */
.L_x_1218:
[----:B------:R-:W-:Y:S01]  /*24a0*/  IMAD.MOV.U32 R56, RZ, RZ, 0x1f ;  /* 0x0000001fff387424 */ /* 0x000fe200078e00ff */
[----:B------:R-:W-:Y:S01]  /*24b0*/  LOP3.LUT R48, R48, 0x10, R36, 0xf4, !PT ;  /* 0x0000001030307812 */ /* 0x000fe200078ef424 */
[----:B------:R-:W-:-:S07]  /*24c0*/  IMAD.MOV.U32 R58, RZ, RZ, -0x1 ;  /* 0xffffffffff3a7424 */ /* 0x000fce00078e00ff */
[----:B0-----:R-:W-:Y:S05]  /*24d0*/  WARPSYNC.COLLECTIVE R58, `(.L_x_1224) ;  /* 0x000000003a087348 */ /* 0x001fea0003c00000 */
[----:B------:R1:W2:Y:S02]  /*24e0*/  SHFL.IDX P0, R56, R0, R54, R56 ;  /* 0x0000003600387389 */ /* 0x0002a40000000038 */
[----:B012---:R-:W-:Y:S05]  /*24f0*/  ENDCOLLECTIVE ;  /* 0x000000000000791b */ /* 0x007fea0003800000 */
.L_x_1224:
[----:B------:R-:W-:Y:S01]  /*2500*/  IMAD R60, R60, R56, RZ ;  /* 0x000000383c3c7224 */ /* 0x000fe200078e02ff */
[C-C-:B------:R-:W-:Y:S02]  /*2510*/  LOP3.LUT R56, R41.reuse, 0x10, R36.reuse, 0xf8, !PT ;  /* 0x0000001029387812 */ /* 0x140fe400078ef824 */
[----:B------:R-:W-:Y:S02]  /*2520*/  LOP3.LUT R41, R41, 0x10, R36, 0xf4, !PT ;  /* 0x0000001029297812 */ /* 0x000fe400078ef424 */
[----:B------:R-:W-:Y:S01]  /*2530*/  MOV R54, R56 ;  /* 0x0000003800367202 */ /* 0x000fe20000000f00 */
[----:B------:R-:W-:-:S07]  /*2540*/  IMAD.MOV.U32 R56, RZ, RZ, 0x1f ;  /* 0x0000001fff387424 */ /* 0x000fce00078e00ff */
[----:B------:R-:W-:Y:S05]  /*2550*/  WARPSYNC.COLLECTIVE R58, `(.L_x_1225) ;  /* 0x000000003a087348 */ /* 0x000fea0003c00000 */
[----:B------:R0:W1:Y:S02]  /*2560*/  SHFL.IDX P0, R56, R0, R54, R56 ;  /* 0x0000003600387389 */ /* 0x0000640000000038 */
[----:B01----:R-:W-:Y:S05]  /*2570*/  ENDCOLLECTIVE ;  /* 0x000000000000791b */ /* 0x003fea0003800000 */
.L_x_1225:
[----:B------:R-:W-:Y:S01]  /*2580*/  IMAD R4, R4, R56, R60 ;  /* 0x0000003804047224 */ /* 0x000fe200078e023c */
[C-C-:B------:R-:W-:Y:S01]  /*2590*/  LOP3.LUT R60, R43.reuse, 0x10, R36.reuse, 0xf8, !PT ;  /* 0x000000102b3c7812 */ /* 0x140fe200078ef824 */
[----:B------:R-:W-:Y:S01]  /*25a0*/  IMAD.MOV.U32 R56, RZ, RZ, 0x1f ;  /* 0x0000001fff387424 */ /* 0x000fe200078e00ff */
[----:B------:R-:W-:-:S03]  /*25b0*/  LOP3.LUT R43, R43, 0x10, R36, 0xf4, !PT ;  /* 0x000000102b2b7812 */ /* 0x000fc600078ef424 */
[----:B------:R-:W-:-:S07]  /*25c0*/  IMAD.MOV.U32 R54, RZ, RZ, R60 ;  /* 0x000000ffff367224 */ /* 0x000fce00078e003c */
[----:B------:R-:W-:Y:S05]  /*25d0*/  WARPSYNC.COLLECTIVE R58, `(.L_x_1226) ;  /* 0x000000003a087348 */ /* 0x000fea0003c00000 */
[----:B------:R0:W1:Y:S02]  /*25e0*/  SHFL.IDX P0, R56, R0, R54, R56 ;  /* 0x0000003600387389 */ /* 0x0000640000000038 */
[----:B01----:R-:W-:Y:S05]  /*25f0*/  ENDCOLLECTIVE ;  /* 0x000000000000791b */ /* 0x003fea0003800000 */
.L_x_1226:
[----:B------:R-:W-:Y:S01]  /*2600*/  MOV R60, R56 ;  /* 0x00000038003c7202 */ /* 0x000fe20000000f00 */
[----:B------:R-:W-:-:S04]  /*2610*/  IMAD.MOV.U32 R56, RZ, RZ, 0x1f ;  /* 0x0000001fff387424 */ /* 0x000fc800078e00ff */
[----:B------:R-:W-:Y:S01]  /*2620*/  IMAD R4, R6, R60, R4 ;  /* 0x0000003c06047224 */ /* 0x000fe200078e0204 */
[C-C-:B------:R-:W-:Y:S02]  /*2630*/  LOP3.LUT R6, R45.reuse, 0x10, R36.reuse, 0xf8, !PT ;  /* 0x000000102d067812 */ /* 0x140fe400078ef824 */
[----:B------:R-:W-:-:S03]  /*2640*/  LOP3.LUT R45, R45, 0x10, R36, 0xf4, !PT ;  /* 0x000000102d2d7812 */ /* 0x000fc600078ef424 */
[----:B------:R-:W-:-:S07]  /*2650*/  IMAD.MOV.U32 R54, RZ, RZ, R6 ;  /* 0x000000ffff367224 */ /* 0x000fce00078e0006 */
[----:B------:R-:W-:Y:S05]  /*2660*/  WARPSYNC.COLLECTIVE R58, `(.L_x_1227) ;  /* 0x000000003a087348 */ /* 0x000fea0003c00000 */
[----:B------:R0:W1:Y:S02]  /*2670*/  SHFL.IDX P0, R56, R0, R54, R56 ;  /* 0x0000003600387389 */ /* 0x0000640000000038 */
[----:B01----:R-:W-:Y:S05]  /*2680*/  ENDCOLLECTIVE ;  /* 0x000000000000791b */ /* 0x003fea0003800000 */
.L_x_1227:
[C-C-:B------:R-:W-:Y:S02]  /*2690*/  LOP3.LUT R58, R47.reuse, 0x10, R36.reuse, 0xf8, !PT ;  /* 0x000000102f3a7812 */ /* 0x140fe400078ef824 */
[----:B------:R-:W-:Y:S02]  /*26a0*/  LOP3.LUT R47, R47, 0x10, R36, 0xf4, !PT ;  /* 0x000000102f2f7812 */ /* 0x000fe400078ef424 */
[----:B------:R-:W-:Y:S01]  /*26b0*/  MOV R54, R58 ;  /* 0x0000003a00367202 */ /* 0x000fe20000000f00 */
[----:B------:R-:W-:Y:S02]  /*26c0*/  IMAD.MOV.U32 R58, RZ, RZ, -0x1 ;  /* 0xffffffffff3a7424 */ /* 0x000fe400078e00ff */
[----:B------:R-:W-:Y:S02]  /*26d0*/  IMAD.MOV.U32 R6, RZ, RZ, R56 ;  /* 0x000000ffff067224 */ /* 0x000fe400078e0038 */
[----:B------:R-:W-:Y:S02]  /*26e0*/  IMAD.MOV.U32 R56, RZ, RZ, 0x1f ;  /* 0x0000001fff387424 */ /* 0x000fe400078e00ff */
[----:B------:R-:W-:Y:S01]  /*26f0*/  IMAD R7, R7, R6, R4 ;  /* 0x0000000607077224 */ /* 0x000fe200078e0204 */
[----:B------:R-:W-:-:S02]  /*2700*/  LOP3.LUT R4, R49, 0x10, R36, 0xf8, !PT ;  /* 0x0000001031047812 */ /* 0x000fc400078ef824 */
[----:B------:R-:W-:-:S07]  /*2710*/  LOP3.LUT R6, R55, 0x10, R36, 0xf8, !PT ;  /* 0x0000001037067812 */ /* 0x000fce00078ef824 */
[----:B------:R-:W-:Y:S05]  /*2720*/  WARPSYNC.COLLECTIVE R58, `(.L_x_1228) ;  /* 0x000000003a087348 */ /* 0x000fea0003c00000 */
[----:B------:R0:W1:Y:S02]  /*2730*/  SHFL.IDX P0, R56, R0, R54, R56 ;  /* 0x0000003600387389 */ /* 0x0000640000000038 */
[----:B01----:R-:W-:Y:S05]  /*2740*/  ENDCOLLECTIVE ;  /* 0x000000000000791b */ /* 0x003fea0003800000 */
.L_x_1228:
[----:B------:R-:W-:Y:S01]  /*2750*/  MOV R54, R4 ;  /* 0x0000000400367202 */ /* 0x000fe20000000f00 */
[----:B------:R-:W-:Y:S02]  /*2760*/  IMAD.MOV.U32 R60, RZ, RZ, R56 ;  /* 0x000000ffff3c7224 */ /* 0x000fe400078e0038 */
[----:B------:R-:W-:Y:S02]  /*2770*/  IMAD.MOV.U32 R56, RZ, RZ, 0x1f ;  /* 0x0000001fff387424 */ /* 0x000fe400078e00ff */
[----:B------:R-:W-:Y:S01]  /*2780*/  IMAD R10, R10, R60, R7 ;  /* 0x0000003c0a0a7224 */ /* 0x000fe200078e0207 */
[--C-:B------:R-:W-:Y:S02]  /*2790*/  LOP3.LUT R60, R53, 0x10, R36.reuse, 0xf8, !PT ;  /* 0x00000010353c7812 */ /* 0x100fe400078ef824 */
[----:B------:R-:W-:-:S07]  /*27a0*/  LOP3.LUT R7, R5, 0x10, R36, 0xf8, !PT ;  /* 0x0000001005077812 */ /* 0x000fce00078ef824 */
[----:B------:R-:W-:Y:S05]  /*27b0*/  WARPSYNC.COLLECTIVE R58, `(.L_x_1229) ;  /* 0x000000003a087348 */ /* 0x000fea0003c00000 */
[----:B------:R0:W1:Y:S02]  /*27c0*/  SHFL.IDX P0, R56, R0, R54, R56 ;  /* 0x0000003600387389 */ /* 0x0000640000000038 */
[----:B01----:R-:W-:Y:S05]  /*27d0*/  ENDCOLLECTIVE ;  /* 0x000000000000791b */ /* 0x003fea0003800000 */
.L_x_1229:
[--C-:B------:R-:W-:Y:S02]  /*27e0*/  LOP3.LUT R53, R53, 0x10, R36.reuse, 0xf4, !PT ;  /* 0x0000001035357812 */ /* 0x100fe400078ef424 */
[----:B------:R-:W-:Y:S01]  /*27f0*/  LOP3.LUT R54, R51, 0x10, R36, 0xf8, !PT ;  /* 0x0000001033367812 */ /* 0x000fe200078ef824 */
[----:B------:R-:W-:Y:S02]  /*2800*/  IMAD.MOV.U32 R4, RZ, RZ, R56 ;  /* 0x000000ffff047224 */ /* 0x000fe400078e0038 */
[----:B------:R-:W-:Y:S02]  /*2810*/  IMAD.MOV.U32 R56, RZ, RZ, 0x1f ;  /* 0x0000001fff387424 */ /* 0x000fe400078e00ff */
[----:B------:R-:W-:Y:S01]  /*2820*/  IMAD R11, R11, R4, R10 ;  /* 0x000000040b0b7224 */ /* 0x000fe200078e020a */
[----:B------:R-:W-:Y:S02]  /*2830*/  LOP3.LUT R10, R59, 0x10, R36, 0xf8, !PT ;  /* 0x000000103b0a7812 */ /* 0x000fe400078ef824 */
[----:B------:R-:W-:-:S07]  /*2840*/  LOP3.LUT R4, R50, 0x3fc, RZ, 0xc0, !PT ;  /* 0x000003fc32047812 */ /* 0x000fce00078ec0ff */
[----:B------:R-:W-:Y:S05]  /*2850*/  WARPSYNC.COLLECTIVE R58, `(.L_x_1230) ;  /* 0x000000003a087348 */ /* 0x000fea0003c00000 */
[----:B------:R0:W1:Y:S02]  /*2860*/  SHFL.IDX P0, R56, R0, R54, R56 ;  /* 0x0000003600387389 */ /* 0x0000640000000038 */
[----:B01----:R-:W-:Y:S05]  /*2870*/  ENDCOLLECTIVE ;  /* 0x000000000000791b */ /* 0x003fea0003800000 */
.L_x_1230:
[----:B------:R-:W-:Y:S02]  /*2880*/  LOP3.LUT R50, R49, 0x10, R36, 0xf4, !PT ;  /* 0x0000001031327812 */ /* 0x000fe400078ef424 */
[----:B------:R-:W-:Y:S01]  /*2890*/  MOV R54, R60 ;  /* 0x0000003c00367202 */ /* 0x000fe20000000f00 */
[----:B------:R-:W-:Y:S02]  /*28a0*/  IMAD R11, R12, R56, R11 ;  /* 0x000000380c0b7224 */ /* 0x000fe400078e020b */
[----:B------:R-:W-:-:S07]  /*28b0*/  IMAD.MOV.U32 R56, RZ, RZ, 0x1f ;  /* 0x0000001fff387424 */ /* 0x000fce00078e00ff */
[----:B------:R-:W-:Y:S05]  /*28c0*/  WARPSYNC.COLLECTIVE R58, `(.L_x_1231) ;  /* 0x000000003a087348 */ /* 0x000fea0003c00000 */
[----:B------:R0:W1:Y:S02]  /*28d0*/  SHFL.IDX P0, R56, R0, R54, R56 ;  /* 0x0000003600387389 */ /* 0x0000640000000038 */
[----:B01----:R-:W-:Y:S05]  /*28e0*/  ENDCOLLECTIVE ;  /* 0x000000000000791b */ /* 0x003fea0003800000 */
.L_x_1231:
[----:B------:R-:W-:Y:S02]  /*28f0*/  IMAD.MOV.U32 R54, RZ, RZ, R7 ;  /* 0x000000ffff367224 */ /* 0x000fe400078e0007 */
[----:B------:R-:W-:Y:S02]  /*2900*/  IMAD.MOV.U32 R60, RZ, RZ, R56 ;  /* 0x000000ffff3c7224 */ /* 0x000fe400078e0038 */
[----:B------:R-:W-:Y:S02]  /*2910*/  HFMA2 R56, -RZ, RZ, 0, 1.847743988037109375e-06 ;  /* 0x0000001fff387431 */ /* 0x000fe400000001ff */
[----:B------:R-:W-:Y:S01]  /*2920*/  IMAD R11, R13, R60, R11 ;  /* 0x0000003c0d0b7224 */ /* 0x000fe200078e020b */
[C-C-:B------:R-:W-:Y:S02]  /*2930*/  LOP3.LUT R13, R61.reuse, 0x10, R36.reuse, 0xf8, !PT ;  /* 0x000000103d0d7812 */ /* 0x140fe400078ef824 */
[----:B------:R-:W-:-:S07]  /*2940*/  LOP3.LUT R61, R61, 0x10, R36, 0xf4, !PT ;  /* 0x000000103d3d7812 */ /* 0x000fce00078ef424 */
[----:B------:R-:W-:Y:S05]  /*2950*/  WARPSYNC.COLLECTIVE R58, `(.L_x_1232) ;  /* 0x000000003a087348 */ /* 0x000fea0003c00000 */
[----:B------:R0:W1:Y:S02]  /*2960*/  SHFL.IDX P0, R56, R0, R54, R56 ;  /* 0x0000003600387389 */ /* 0x0000640000000038 */
[----:B01----:R-:W-:Y:S05]  /*2970*/  ENDCOLLECTIVE ;  /* 0x000000000000791b */ /* 0x003fea0003800000 */
.L_x_1232:
[----:B------:R-:W-:Y:S02]  /*2980*/  IMAD.MOV.U32 R54, RZ, RZ, R6 ;  /* 0x000000ffff367224 */ /* 0x000fe400078e0006 */
        /* <DEDUP_REMOVED lines=8> */
.L_x_1233:
[----:B------:R-:W-:Y:S01]  /*2a10*/  LOP3.LUT R57, R57, 0x10, R36, 0xf4, !PT ;  /* 0x0000001039397812 */ /* 0x000fe200078ef424 */
[----:B------:R-:W-:Y:S01]  /*2a20*/  IMAD.MOV.U32 R54, RZ, RZ, R11 ;  /* 0x000000ffff367224 */ /* 0x000fe200078e000b */
[----:B------:R-:W-:Y:S01]  /*2a30*/  MOV R6, R56 ;  /* 0x0000003800067202 */ /* 0x000fe20000000f00 */
[----:B------:R-:W-:-:S04]  /*2a40*/  IMAD.MOV.U32 R56, RZ, RZ, 0x1f ;  /* 0x0000001fff387424 */ /* 0x000fc800078e00ff */
[----:B------:R-:W-:Y:S01]  /*2a50*/  IMAD R15, R15, R6, R7 ;  /* 0x000000060f0f7224 */ /* 0x000fe200078e0207 */
[----:B------:R-:W-:-:S07]  /*2a60*/  LOP3.LUT R7, R42, 0x10, R36, 0xf8, !PT ;  /* 0x000000102a077812 */ /* 0x000fce00078ef824 */
[----:B------:R-:W-:Y:S05]  /*2a70*/  WARPSYNC.COLLECTIVE R58, `(.L_x_1234) ;  /* 0x000000003a087348 */ /* 0x000fea0003c00000 */
[----:B------:R0:W1:Y:S02]  /*2a80*/  SHFL.IDX P0, R56, R0, R54, R56 ;  /* 0x0000003600387389 */ /* 0x0000640000000038 */
[----:B01----:R-:W-:Y:S05]  /*2a90*/  ENDCOLLECTIVE ;  /* 0x000000000000791b */ /* 0x003fea0003800000 */
.L_x_1234:
[----:B------:R-:W-:Y:S02]  /*2aa0*/  LOP3.LUT R6, R46, 0x10, R36, 0xf8, !PT ;  /* 0x000000102e067812 */ /* 0x000fe400078ef824 */
[----:B------:R-:W-:Y:S01]  /*2ab0*/  MOV R54, R10 ;  /* 0x0000000a00367202 */ /* 0x000fe20000000f00 */
[----:B------:R-:W-:Y:S02]  /*2ac0*/  IMAD.MOV.U32 R11, RZ, RZ, R56 ;  /* 0x000000ffff0b7224 */ /* 0x000fe400078e0038 */
[----:B------:R-:W-:Y:S02]  /*2ad0*/  IMAD.MOV.U32 R56, RZ, RZ, 0x1f ;  /* 0x0000001fff387424 */ /* 0x000fe400078e00ff */
[----:B------:R-:W-:Y:S01]  /*2ae0*/  IMAD R11, R16, R11, R15 ;  /* 0x0000000b100b7224 */ /* 0x000fe200078e020f */
[----:B------:R-:W-:Y:S02]  /*2af0*/  LOP3.LUT R15, R48, R55, RZ, 0xfc, !PT ;  /* 0x00000037300f7212 */ /* 0x000fe400078efcff */
[----:B------:R-:W-:-:S07]  /*2b00*/  LOP3.LUT R55, R55, 0x10, R36, 0xf4, !PT ;  /* 0x0000001037377812 */ /* 0x000fce00078ef424 */
[----:B------:R-:W-:Y:S05]  /*2b10*/  WARPSYNC.COLLECTIVE R58, `(.L_x_1235) ;  /* 0x000000003a087348 */ /* 0x000fea0003c00000 */
[----:B------:R0:W1:Y:S02]  /*2b20*/  SHFL.IDX P0, R56, R0, R54, R56 ;  /* 0x0000003600387389 */ /* 0x0000640000000038 */
[----:B01----:R-:W-:Y:S05]  /*2b30*/  ENDCOLLECTIVE ;  /* 0x000000000000791b */ /* 0x003fea0003800000 */
.L_x_1235:
[----:B------:R-:W-:Y:S01]  /*2b40*/  LEA R12, R15, R44, 0x2 ;  /* 0x0000002c0f0c7211 */ /* 0x000fe200078e10ff */
[----:B------:R-:W-:Y:S02]  /*2b50*/  IMAD.MOV.U32 R54, RZ, RZ, R13 ;  /* 0x000000ffff367224 */ /* 0x000fe400078e000d */
[----:B------:R-:W-:Y:S02]  /*2b60*/  IMAD.MOV.U32 R10, RZ, RZ, R56 ;  /* 0x000000ffff0a7224 */ /* 0x000fe400078e0038 */
[----:B------:R-:W-:Y:S02]  /*2b70*/  HFMA2 R56, -RZ, RZ, 0, 1.847743988037109375e-06 ;  /* 0x0000001fff387431 */ /* 0x000fe400000001ff */
[----:B------:R-:W-:Y:S01]  /*2b80*/  IMAD R10, R17, R10, R11 ;  /* 0x0000000a110a7224 */ /* 0x000fe200078e020b */
[----:B------:R-:W-:-:S07]  /*2b90*/  LOP3.LUT R17, R48, 0x8, R52, 0xf6, !PT ;  /* 0x0000000830117812 */ /* 0x000fce00078ef634 */
[----:B------:R-:W-:Y:S05]  /*2ba0*/  WARPSYNC.COLLECTIVE R58, `(.L_x_1236) ;  /* 0x000000003a087348 */ /* 0x000fea0003c00000 */
[----:B------:R0:W1:Y:S02]  /*2bb0*/  SHFL.IDX P0, R56, R0, R54, R56 ;  /* 0x0000003600387389 */ /* 0x0000640000000038 */
[----:B01----:R-:W-:Y:S05]  /*2bc0*/  ENDCOLLECTIVE ;  /* 0x000000000000791b */ /* 0x003fea0003800000 */
.L_x_1236:
[----:B------:R-:W-:Y:S02]  /*2bd0*/  IMAD.MOV.U32 R54, RZ, RZ, R14 ;  /* 0x000000ffff367224 */ /* 0x000fe400078e000e */
        /* <DEDUP_REMOVED lines=8> */
.L_x_1237:
[----:B------:R-:W-:Y:S01]  /*2c60*/  IMAD.MOV.U32 R54, RZ, RZ, R7 ;  /* 0x000000ffff367224 */ /* 0x000fe200078e0007 */
[----:B------:R-:W-:Y:S01]  /*2c70*/  MOV R14, R56 ;  /* 0x00000038000e7202 */ /* 0x000fe20000000f00 */
[----:B------:R-:W-:-:S04]  /*2c80*/  IMAD.MOV.U32 R56, RZ, RZ, 0x1f ;  /* 0x0000001fff387424 */ /* 0x000fc800078e00ff */
[----:B------:R-:W-:Y:S01]  /*2c90*/  IMAD R10, R19, R14, R10 ;  /* 0x0000000e130a7224 */ /* 0x000fe200078e020a */
[----:B------:R-:W-:-:S07]  /*2ca0*/  LOP3.LUT R19, R48, R51, RZ, 0xfc, !PT ;  /* 0x0000003330137212 */ /* 0x000fce00078efcff */
[----:B------:R-:W-:Y:S05]  /*2cb0*/  WARPSYNC.COLLECTIVE R58, `(.L_x_1238) ;  /* 0x000000003a087348 */ /* 0x000fea0003c00000 */
[----:B------:R0:W1:Y:S02]  /*2cc0*/  SHFL.IDX P0, R56, R0, R54, R56 ;  /* 0x0000003600387389 */ /* 0x0000640000000038 */
[----:B01----:R-:W-:Y:S05]  /*2cd0*/  ENDCOLLECTIVE ;  /* 0x000000000000791b */ /* 0x003fea0003800000 */
.L_x_1238:
[----:B------:R-:W-:Y:S01]  /*2ce0*/  LOP3.LUT R51, R51, 0x10, R36, 0xf4, !PT ;  /* 0x0000001033337812 */ /* 0x000fe200078ef424 */
[----:B------:R-:W-:Y:S01]  /*2cf0*/  IMAD R18, R19, 0x4, R44 ;  /* 0x0000000413127824 */ /* 0x000fe200078e022c */
[----:B------:R-:W-:Y:S01]  /*2d00*/  MOV R54, R6 ;  /* 0x0000000600367202 */ /* 0x000fe20000000f00 */
[----:B------:R-:W-:Y:S02]  /*2d10*/  IMAD.MOV.U32 R7, RZ, RZ, R56 ;  /* 0x000000ffff077224 */ /* 0x000fe400078e0038 */
[----:B------:R-:W-:Y:S02]  /*2d20*/  IMAD.MOV.U32 R56, RZ, RZ, 0x1f ;  /* 0x0000001fff387424 */ /* 0x000fe400078e00ff */
[----:B------:R-:W-:-:S07]  /*2d30*/  IMAD R38, R38, R7, R10 ;  /* 0x0000000726267224 */ /* 0x000fce00078e020a */
[----:B------:R-:W-:Y:S05]  /*2d40*/  WARPSYNC.COLLECTIVE R58, `(.L_x_1239) ;  /* 0x000000003a087348 */ /* 0x000fea0003c00000 */
[----:B------:R0:W1:Y:S02]  /*2d50*/  SHFL.IDX P0, R56, R0, R54, R56 ;  /* 0x0000003600387389 */ /* 0x0000640000000038 */
[----:B01----:R-:W-:Y:S05]  /*2d60*/  ENDCOLLECTIVE ;  /* 0x000000000000791b */ /* 0x003fea0003800000 */
.L_x_1239:
[----:B------:R-:W-:Y:S01]  /*2d70*/  LOP3.LUT R54, R52, 0x10, R36, 0xf4, !PT ;  /* 0x0000001034367812 */ /* 0x000fe200078ef424 */
[----:B------:R-:W-:Y:S02]  /*2d80*/  IMAD.MOV.U32 R6, RZ, RZ, R56 ;  /* 0x000000ffff067224 */ /* 0x000fe400078e0038 */
[----:B------:R-:W-:Y:S02]  /*2d90*/  IMAD.MOV.U32 R56, RZ, RZ, 0x1f ;  /* 0x0000001fff387424 */ /* 0x000fe400078e00ff */
[----:B------:R-:W-:Y:S01]  /*2da0*/  IMAD R7, R39, R6, R38 ;  /* 0x0000000627077224 */ /* 0x000fe200078e0226 */
[----:B------:R-:W-:Y:S01]  /*2db0*/  LOP3.LUT R39, R48, R49, RZ, 0xfc, !PT ;  /* 0x0000003130277212 */ /* 0x000fe200078efcff */
[----:B------:R-:W-:-:S07]  /*2dc0*/  VIADD R6, R8, 0x4300 ;  /* 0x0000430008067836 */ /* 0x000fce0000000000 */
[----:B------:R-:W-:Y:S05]  /*2dd0*/  WARPSYNC.COLLECTIVE R58, `(.L_x_1240) ;  /* 0x000000003a087348 */ /* 0x000fea0003c00000 */
[----:B------:R0:W1:Y:S02]  /*2de0*/  SHFL.IDX P0, R56, R0, R54, R56 ;  /* 0x0000003600387389 */ /* 0x0000640000000038 */
[----:B01----:R-:W-:Y:S05]  /*2df0*/  ENDCOLLECTIVE ;  /* 0x000000000000791b */ /* 0x003fea0003800000 */
.L_x_1240:
[--C-:B------:R-:W-:Y:S01]  /*2e00*/  IMAD R19, R39, 0x4, R44.reuse ;  /* 0x0000000427137824 */ /* 0x100fe200078e022c */
[----:B------:R-:W-:Y:S01]  /*2e10*/  LEA R11, R9, R6, 0x18 ;  /* 0x00000006090b7211 */ /* 0x000fe200078ec0ff */
[----:B------:R-:W-:-:S03]  /*2e20*/  IMAD R6, R17, 0x4, R44 ;  /* 0x0000000411067824 */ /* 0x000fc600078e022c */
[----:B------:R-:W-:Y:S02]  /*2e30*/  IADD3 R4, PT, PT, R11, R4, RZ ;  /* 0x000000040b047210 */ /* 0x000fe40007ffe0ff */
[C---:B------:R-:W-:Y:S02]  /*2e40*/  LOP3.LUT R11, R48.reuse, R40, RZ, 0xfc, !PT ;  /* 0x00000028300b7212 */ /* 0x040fe400078efcff */
[----:B------:R-:W-:Y:S01]  /*2e50*/  LOP3.LUT R48, R48, 0xf, R36, 0xf8, !PT ;  /* 0x0000000f30307812 */ /* 0x000fe200078ef824 */
[----:B------:R0:W1:Y:S01]  /*2e60*/  LDS R14, [R4] ;  /* 0x00000000040e7984 */ /* 0x0000620000000800 */
[----:B------:R-:W-:-:S03]  /*2e70*/  IMAD.MOV.U32 R54, RZ, RZ, R41 ;  /* 0x000000ffff367224 */ /* 0x000fc600078e0029 */
[--C-:B------:R-:W-:Y:S02]  /*2e80*/  IMAD R48, R48, 0x4, R44.reuse ;  /* 0x0000000430307824 */ /* 0x100fe400078e022c */
[--C-:B------:R-:W-:Y:S02]  /*2e90*/  IMAD R10, R11, 0x4, R44.reuse ;  /* 0x000000040b0a7824 */ /* 0x100fe400078e022c */
[----:B------:R-:W-:Y:S02]  /*2ea0*/  IMAD R11, R13, 0x4, R44 ;  /* 0x000000040d0b7824 */ /* 0x000fe400078e022c */
[----:B------:R-:W-:Y:S02]  /*2eb0*/  IMAD.MOV.U32 R38, RZ, RZ, R56 ;  /* 0x000000ffff267224 */ /* 0x000fe400078e0038 */
[----:B0-----:R-:W-:-:S07]  /*2ec0*/  HFMA2 R56, -RZ, RZ, 0, 1.847743988037109375e-06 ;  /* 0x0000001fff387431 */ /* 0x001fce00000001ff */
[----:B-1----:R-:W-:Y:S05]  /*2ed0*/  WARPSYNC.COLLECTIVE R58, `(.L_x_1241) ;  /* 0x000000003a087348 */ /* 0x002fea0003c00000 */
[----:B------:R0:W2:Y:S02]  /*2ee0*/  SHFL.IDX P0, R56, R0, R54, R56 ;  /* 0x0000003600387389 */ /* 0x0000a40000000038 */
[----:B012---:R-:W-:Y:S05]  /*2ef0*/  ENDCOLLECTIVE ;  /* 0x000000000000791b */ /* 0x007fea0003800000 */
.L_x_1241:
[----:B------:R-:W-:Y:S01]  /*2f00*/  IMAD.MOV.U32 R54, RZ, RZ, R43 ;  /* 0x000000ffff367224 */ /* 0x000fe200078e002b */
[----:B------:R-:W-:-:S05]  /*2f10*/  IADD3 R7, PT, PT, R7, R14, RZ ;  /* 0x0000000e07077210 */ /* 0x000fca0007ffe0ff */
[----:B------:R-:W-:Y:S04]  /*2f20*/  STS [R4], R7 ;  /* 0x0000000704007388 */ /* 0x000fe80000000800 */
[----:B------:R0:W1:Y:S04]  /*2f30*/  LDS R17, [R48] ;  /* 0x0000000030117984 */ /* 0x0000680000000800 */
[----:B------:R2:W3:Y:S01]  /*2f40*/  LDS R16, [R28] ;  /* 0x000000001c107984 */ /* 0x0004e20000000800 */
[----:B0-----:R-:W-:-:S03]  /*2f50*/  IMAD.MOV.U32 R48, RZ, RZ, R56 ;  /* 0x000000ffff307224 */ /* 0x001fc600078e0038 */
[----:B------:R2:W0:Y:S01]  /*2f60*/  LDS R15, [R27] ;  /* 0x000000001b0f7984 */ /* 0x0004220000000800 */
[----:B------:R-:W-:-:S03]  /*2f70*/  IMAD.MOV.U32 R56, RZ, RZ, 0x1f ;  /* 0x0000001fff387424 */ /* 0x000fc600078e00ff */
[----:B------:R2:W4:Y:S04]  /*2f80*/  LDS R14, [R26] ;  /* 0x000000001a0e7984 */ /* 0x0005280000000800 */
[----:B01234-:R-:W-:Y:S05]  /*2f90*/  WARPSYNC.COLLECTIVE R58, `(.L_x_1242) ;  /* 0x000000003a087348 */ /* 0x01ffea0003c00000 */
[----:B------:R0:W0:Y:S02]  /*2fa0*/  SHFL.IDX P0, R56, R0, R54, R56 ;  /* 0x0000003600387389 */ /* 0x0000240000000038 */
[----:B01234-:R-:W-:Y:S05]  /*2fb0*/  ENDCOLLECTIVE ;  /* 0x000000000000791b */ /* 0x01ffea0003800000 */
.L_x_1242:
[----:B------:R0:W1:Y:S04]  /*2fc0*/  LDS R13, [R25] ;  /* 0x00000000190d7984 */ /* 0x0000680000000800 */
[----:B------:R-:W2:Y:S04]  /*2fd0*/  LDS R19, [R19] ;  /* 0x0000000013137984 */ /* 0x000ea80000000800 */
[----:B------:R-:W3:Y:S01]  /*2fe0*/  LDS R18, [R18] ;  /* 0x0000000012127984 */ /* 0x000ee20000000800 */
[----:B------:R-:W-:Y:S01]  /*2ff0*/  IMAD.MOV.U32 R54, RZ, RZ, R45 ;  /* 0x000000ffff367224 */ /* 0x000fe200078e002d */
[----:B------:R-:W-:-:S02]  /*3000*/  LOP3.LUT R45, R5, 0x10, R36, 0xf4, !PT ;  /* 0x00000010052d7812 */ /* 0x000fc400078ef424 */
[----:B------:R-:W4:Y:S04]  /*3010*/  LDS R6, [R6] ;  /* 0x0000000006067984 */ /* 0x000f280000000800 */
[----:B------:R-:W0:Y:S01]  /*3020*/  LDS R12, [R12] ;  /* 0x000000000c0c7984 */ /* 0x000e220000000800 */
[----:B------:R-:W-:Y:S01]  /*3030*/  IMAD R17, R17, R38, RZ ;  /* 0x0000002611117224 */ /* 0x000fe200078e02ff */
[----:B------:R-:W-:Y:S01]  /*3040*/  MOV R41, R56 ;  /* 0x0000003800297202 */ /* 0x000fe20000000f00 */
[----:B------:R-:W-:Y:S01]  /*3050*/  IMAD.MOV.U32 R56, RZ, RZ, 0x1f ;  /* 0x0000001fff387424 */ /* 0x000fe200078e00ff */
[----:B------:R0:W0:Y:S01]  /*3060*/  LDS R38, [R24] ;  /* 0x0000000018267984 */ /* 0x0000220000000800 */
[----:B------:R-:W-:-:S03]  /*3070*/  IMAD R16, R16, R48, R17 ;  /* 0x0000003010107224 */ /* 0x000fc600078e0211 */
[----:B------:R0:W0:Y:S01]  /*3080*/  LDS R43, [R23] ;  /* 0x00000000172b7984 */ /* 0x0000220000000800 */
[----:B------:R-:W-:-:S07]  /*3090*/  IMAD R15, R15, R41, R16 ;  /* 0x000000290f0f7224 */ /* 0x000fce00078e0210 */
[----:B01234-:R-:W-:Y:S05]  /*30a0*/  WARPSYNC.COLLECTIVE R58, `(.L_x_1243) ;  /* 0x000000003a087348 */ /* 0x01ffea0003c00000 */
[----:B------:R0:W0:Y:S02]  /*30b0*/  SHFL.IDX P0, R56, R0, R54, R56 ;  /* 0x0000003600387389 */ /* 0x0000240000000038 */
[----:B01234-:R-:W-:Y:S05]  /*30c0*/  ENDCOLLECTIVE ;  /* 0x000000000000791b */ /* 0x01ffea0003800000 */
.L_x_1243:
[----:B------:R-:W0:Y:S04]  /*30d0*/  LDS R11, [R11] ;  /* 0x000000000b0b7984 */ /* 0x000e280000000800 */
[----:B------:R1:W2:Y:S04]  /*30e0*/  LDS R16, [R22] ;  /* 0x0000000016107984 */ /* 0x0002a80000000800 */
[----:B------:R-:W3:Y:S01]  /*30f0*/  LDS R10, [R10] ;  /* 0x000000000a0a7984 */ /* 0x000ee20000000800 */
[----:B------:R-:W-:Y:S01]  /*3100*/  MOV R54, R47 ;  /* 0x0000002f00367202 */ /* 0x000fe20000000f00 */
[----:B------:R-:W-:-:S02]  /*3110*/  IMAD.MOV.U32 R39, RZ, RZ, R56 ;  /* 0x000000ffff277224 */ /* 0x000fc400078e0038 */
[----:B------:R-:W-:Y:S02]  /*3120*/  IMAD.MOV.U32 R56, RZ, RZ, 0x1f ;  /* 0x0000001fff387424 */ /* 0x000fe400078e00ff */
[----:B------:R-:W-:Y:S01]  /*3130*/  IMAD R14, R14, R39, R15 ;  /* 0x000000270e0e7224 */ /* 0x000fe200078e020f */
[----:B-1----:R-:W-:-:S07]  /*3140*/  LOP3.LUT R39, R42, 0x10, R36, 0xf4, !PT ;  /* 0x000000102a277812 */ /* 0x002fce00078ef424 */
[----:B0-23--:R-:W-:Y:S05]  /*3150*/  WARPSYNC.COLLECTIVE R58, `(.L_x_1244) ;  /* 0x000000003a087348 */ /* 0x00dfea0003c00000 */
[----:B------:R1:W4:Y:S02]  /*3160*/  SHFL.IDX P0, R56, R0, R54, R56 ;  /* 0x0000003600387389 */ /* 0x0003240000000038 */
[----:B01234-:R-:W-:Y:S05]  /*3170*/  ENDCOLLECTIVE ;  /* 0x000000000000791b */ /* 0x01ffea0003800000 */
.L_x_1244:
[----:B------:R-:W-:Y:S02]  /*3180*/  IMAD.MOV.U32 R54, RZ, RZ, R50 ;  /* 0x000000ffff367224 */ /* 0x000fe400078e0032 */
[----:B------:R-:W-:Y:S02]  /*3190*/  IMAD.MOV.U32 R48, RZ, RZ, R56 ;  /* 0x000000ffff307224 */ /* 0x000fe400078e0038 */
[----:B------:R-:W-:Y:S02]  /*31a0*/  HFMA2 R56, -RZ, RZ, 0, 1.847743988037109375e-06 ;  /* 0x0000001fff387431 */ /* 0x000fe400000001ff */
[----:B------:R-:W-:Y:S02]  /*31b0*/  IMAD R48, R13, R48, R14 ;  /* 0x000000300d307224 */ /* 0x000fe400078e020e */
[----:B------:R0:W1:Y:S05]  /*31c0*/  LDS R13, [R20] ;  /* 0x00000000140d7984 */ /* 0x00006a0000000800 */
[----:B01----:R-:W-:Y:S05]  /*31d0*/  WARPSYNC.COLLECTIVE R58, `(.L_x_1245) ;  /* 0x000000003a087348 */ /* 0x003fea0003c00000 */
[----:B------:R2:W3:Y:S02]  /*31e0*/  SHFL.IDX P0, R56, R0, R54, R56 ;  /* 0x0000003600387389 */ /* 0x0004e40000000038 */
[----:B0123--:R-:W-:Y:S05]  /*31f0*/  ENDCOLLECTIVE ;  /* 0x000000000000791b */ /* 0x00ffea0003800000 */
.L_x_1245:
[----:B------:R-:W-:Y:S02]  /*3200*/  IMAD.MOV.U32 R54, RZ, RZ, R51 ;  /* 0x000000ffff367224 */ /* 0x000fe400078e0033 */
[----:B------:R-:W-:Y:S02]  /*3210*/  IMAD.MOV.U32 R50, RZ, RZ, R56 ;  /* 0x000000ffff327224 */ /* 0x000fe400078e0038 */
[----:B------:R-:W-:Y:S02]  /*3220*/  IMAD.MOV.U32 R56, RZ, RZ, 0x1f ;  /* 0x0000001fff387424 */ /* 0x000fe400078e00ff */
[----:B------:R-:W-:-:S07]  /*3230*/  IMAD R19, R19, R50, R48 ;  /* 0x0000003213137224 */ /* 0x000fce00078e0230 */
[----:B------:R-:W-:Y:S05]  /*3240*/  WARPSYNC.COLLECTIVE R58, `(.L_x_1246) ;  /* 0x000000003a087348 */ /* 0x000fea0003c00000 */
[----:B------:R0:W1:Y:S02]  /*3250*/  SHFL.IDX P0, R56, R0, R54, R56 ;  /* 0x0000003600387389 */ /* 0x0000640000000038 */
[----:B01----:R-:W-:Y:S05]  /*3260*/  ENDCOLLECTIVE ;  /* 0x000000000000791b */ /* 0x003fea0003800000 */
.L_x_1246:
        /* <DEDUP_REMOVED lines=8> */
.L_x_1247:
[----:B------:R0:W1:Y:S01]  /*32f0*/  LDS R17, [R21] ;  /* 0x0000000015117984 */ /* 0x0000620000000800 */
[----:B------:R-:W-:Y:S01]  /*3300*/  MOV R54, R45 ;  /* 0x0000002d00367202 */ /* 0x000fe20000000f00 */
[----:B------:R-:W-:Y:S02]  /*3310*/  IMAD.MOV.U32 R5, RZ, RZ, R56 ;  /* 0x000000ffff057224 */ /* 0x000fe400078e0038 */
[----:B------:R-:W-:Y:S02]  /*3320*/  IMAD.MOV.U32 R56, RZ, RZ, 0x1f ;  /* 0x0000001fff387424 */ /* 0x000fe400078e00ff */
[----:B------:R-:W-:-:S07]  /*3330*/  IMAD R5, R38, R5, R18 ;  /* 0x0000000526057224 */ /* 0x000fce00078e0212 */
[----:B01----:R-:W-:Y:S05]  /*3340*/  WARPSYNC.COLLECTIVE R58, `(.L_x_1248) ;  /* 0x000000003a087348 */ /* 0x003fea0003c00000 */
[----:B------:R2:W3:Y:S02]  /*3350*/  SHFL.IDX P0, R56, R0, R54, R56 ;  /* 0x0000003600387389 */ /* 0x0004e40000000038 */
[----:B0123--:R-:W-:Y:S05]  /*3360*/  ENDCOLLECTIVE ;  /* 0x000000000000791b */ /* 0x00ffea0003800000 */
.L_x_1248:
        /* <DEDUP_REMOVED lines=8> */
.L_x_1249:
[----:B------:R-:W-:Y:S02]  /*33f0*/  IMAD.MOV.U32 R54, RZ, RZ, R57 ;  /* 0x000000ffff367224 */ /* 0x000fe400078e0039 */
[----:B------:R-:W-:Y:S02]  /*3400*/  IMAD.MOV.U32 R15, RZ, RZ, R56 ;  /* 0x000000ffff0f7224 */ /* 0x000fe400078e0038 */
[----:B------:R-:W-:Y:S02]  /*3410*/  IMAD.MOV.U32 R56, RZ, RZ, 0x1f ;  /* 0x0000001fff387424 */ /* 0x000fe400078e00ff */
[----:B------:R-:W-:-:S07]  /*3420*/  IMAD R5, R12, R15, R5 ;  /* 0x0000000f0c057224 */ /* 0x000fce00078e0205 */
[----:B------:R-:W-:Y:S05]  /*3430*/  WARPSYNC.COLLECTIVE R58, `(.L_x_1250) ;  /* 0x000000003a087348 */ /* 0x000fea0003c00000 */
[----:B------:R0:W1:Y:S02]  /*3440*/  SHFL.IDX P0, R56, R0, R54, R56 ;  /* 0x0000003600387389 */ /* 0x0000640000000038 */
[----:B01----:R-:W-:Y:S05]  /*3450*/  ENDCOLLECTIVE ;  /* 0x000000000000791b */ /* 0x003fea0003800000 */
.L_x_1250:
[----:B------:R-:W-:Y:S01]  /*3460*/  IMAD.MOV.U32 R54, RZ, RZ, R59 ;  /* 0x000000ffff367224 */ /* 0x000fe200078e003b */
[----:B------:R-:W-:Y:S01]  /*3470*/  MOV R14, R56 ;  /* 0x00000038000e7202 */ /* 0x000fe20000000f00 */
[----:B------:R-:W-:-:S04]  /*3480*/  IMAD.MOV.U32 R56, RZ, RZ, 0x1f ;  /* 0x0000001fff387424 */ /* 0x000fc800078e00ff */
[----:B------:R-:W-:-:S07]  /*3490*/  IMAD R5, R43, R14, R5 ;  /* 0x0000000e2b057224 */ /* 0x000fce00078e0205 */
[----:B------:R-:W-:Y:S05]  /*34a0*/  WARPSYNC.COLLECTIVE R58, `(.L_x_1251) ;  /* 0x000000003a087348 */ /* 0x000fea0003c00000 */
[----:B------:R0:W1:Y:S02]  /*34b0*/  SHFL.IDX P0, R56, R0, R54, R56 ;  /* 0x0000003600387389 */ /* 0x0000640000000038 */
[----:B01----:R-:W-:Y:S05]  /*34c0*/  ENDCOLLECTIVE ;  /* 0x000000000000791b */ /* 0x003fea0003800000 */
.L_x_1251:
[----:B------:R-:W-:Y:S01]  /*34d0*/  MOV R54, R61 ;  /* 0x0000003d00367202 */ /* 0x000fe20000000f00 */
[----:B------:R-:W-:Y:S02]  /*34e0*/  IMAD.MOV.U32 R44, RZ, RZ, R56 ;  /* 0x000000ffff2c7224 */ /* 0x000fe400078e0038 */
[----:B------:R-:W-:Y:S02]  /*34f0*/  IMAD.MOV.U32 R56, RZ, RZ, 0x1f ;  /* 0x0000001fff387424 */ /* 0x000fe400078e00ff */
[----:B------:R-:W-:-:S07]  /*3500*/  IMAD R5, R11, R44, R5 ;  /* 0x0000002c0b057224 */ /* 0x000fce00078e0205 */
[----:B------:R-:W-:Y:S05]  /*3510*/  WARPSYNC.COLLECTIVE R58, `(.L_x_1252) ;  /* 0x000000003a087348 */ /* 0x000fea0003c00000 */
[----:B------:R0:W1:Y:S02]  /*3520*/  SHFL.IDX P0, R56, R0, R54, R56 ;  /* 0x0000003600387389 */ /* 0x0000640000000038 */
[----:B01----:R-:W-:Y:S05]  /*3530*/  ENDCOLLECTIVE ;  /* 0x000000000000791b */ /* 0x003fea0003800000 */
.L_x_1252:
[----:B------:R-:W-:Y:S02]  /*3540*/  IMAD.MOV.U32 R54, RZ, RZ, R19 ;  /* 0x000000ffff367224 */ /* 0x000fe400078e0013 */
[----:B------:R-:W-:Y:S02]  /*3550*/  IMAD.MOV.U32 R61, RZ, RZ, R56 ;  /* 0x000000ffff3d7224 */ /* 0x000fe400078e0038 */
[----:B------:R-:W-:Y:S02]  /*3560*/  HFMA2 R56, -RZ, RZ, 0, 1.847743988037109375e-06 ;  /* 0x0000001fff387431 */ /* 0x000fe400000001ff */
[----:B------:R-:W-:-:S07]  /*3570*/  IMAD R5, R16, R61, R5 ;  /* 0x0000003d10057224 */ /* 0x000fce00078e0205 */
[----:B------:R-:W-:Y:S05]  /*3580*/  WARPSYNC.COLLECTIVE R58, `(.L_x_1253) ;  /* 0x000000003a087348 */ /* 0x000fea0003c00000 */
[----:B------:R0:W1:Y:S02]  /*3590*/  SHFL.IDX P0, R56, R0, R54, R56 ;  /* 0x0000003600387389 */ /* 0x0000640000000038 */
[----:B01----:R-:W-:Y:S05]  /*35a0*/  ENDCOLLECTIVE ;  /* 0x000000000000791b */ /* 0x003fea0003800000 */
.L_x_1253:
[----:B------:R-:W-:Y:S02]  /*35b0*/  IMAD.MOV.U32 R54, RZ, RZ, R39 ;  /* 0x000000ffff367224 */ /* 0x000fe400078e0027 */
[----:B------:R-:W-:Y:S01]  /*35c0*/  IMAD.MOV.U32 R19, RZ, RZ, R56 ;  /* 0x000000ffff137224 */ /* 0x000fe200078e0038 */
[----:B------:R-:W-:-:S03]  /*35d0*/  MOV R56, 0x1f ;  /* 0x0000001f00387802 */ /* 0x000fc60000000f00 */
[----:B------:R-:W-:-:S07]  /*35e0*/  IMAD R10, R10, R19, R5 ;  /* 0x000000130a0a7224 */ /* 0x000fce00078e0205 */
[----:B------:R-:W-:Y:S05]  /*35f0*/  WARPSYNC.COLLECTIVE R58, `(.L_x_1254) ;  /* 0x000000003a087348 */ /* 0x000fea0003c00000 */
[----:B------:R0:W1:Y:S02]  /*3600*/  SHFL.IDX P0, R56, R0, R54, R56 ;  /* 0x0000003600387389 */ /* 0x0000640000000038 */
[----:B01----:R-:W-:Y:S05]  /*3610*/  ENDCOLLECTIVE ;  /* 0x000000000000791b */ /* 0x003fea0003800000 */
.L_x_1254:
[----:B------:R-:W-:Y:S02]  /*3620*/  IMAD.MOV.U32 R54, RZ, RZ, R41 ;  /* 0x000000ffff367224 */ /* 0x000fe400078e0029 */
[----:B------:R-:W-:Y:S02]  /*3630*/  IMAD.MOV.U32 R39, RZ, RZ, R56 ;  /* 0x000000ffff277224 */ /* 0x000fe400078e0038 */
[----:B------:R-:W-:Y:S02]  /*3640*/  HFMA2 R56, -RZ, RZ, 0, 1.847743988037109375e-06 ;  /* 0x0000001fff387431 */ /* 0x000fe400000001ff */
[----:B------:R-:W-:-:S07]  /*3650*/  IMAD R10, R13, R39, R10 ;  /* 0x000000270d0a7224 */ /* 0x000fce00078e020a */
[----:B------:R-:W-:Y:S05]  /*3660*/  WARPSYNC.COLLECTIVE R58, `(.L_x_1255) ;  /* 0x000000003a087348 */ /* 0x000fea0003c00000 */
[----:B------:R0:W1:Y:S02]  /*3670*/  SHFL.IDX P0, R56, R0, R54, R56 ;  /* 0x0000003600387389 */ /* 0x0000640000000038 */
[----:B01----:R-:W-:Y:S05]  /*3680*/  ENDCOLLECTIVE ;  /* 0x000000000000791b */ /* 0x003fea0003800000 */
.L_x_1255:
[----:B------:R-:W-:Y:S01]  /*3690*/  IMAD.MOV.U32 R41, RZ, RZ, R56 ;  /* 0x000000ffff297224 */ /* 0x000fe200078e0038 */
[----:B------:R-:W-:Y:S06]  /*36a0*/  BRA `(.L_x_1256) ;  /* 0xffffffe400e47947 */ /* 0x000fec000383ffff */
.L_x_1257:
        /* <DEDUP_REMOVED lines=13> */
.L_x_2437:


//--------------------- .text._Z9cuda_gemmIiLj512ELj1ELj1ELj256ELj64ELj64ELj128ELj1ELj1EEvjjjPKT_S2_PS0_jjj --------------------------
	.section	.text._Z9cuda_gemmIiLj512ELj1ELj1ELj256ELj64ELj64ELj128ELj1ELj1EEvjjjPKT_S2_PS0_jjj,"ax",@progbits
	.align	128
        .global         _Z9cuda_gemmIiLj512ELj1ELj1ELj256ELj64ELj64ELj128ELj1ELj1EEvjjjPKT_S2_PS0_jjj
        .type           _Z9cuda_gemmIiLj512ELj1ELj1ELj256ELj64ELj64ELj128ELj1ELj1EEvjjjPKT_S2_PS0_jjj,@function
        .size           _Z9cuda_gemmIiLj512ELj1ELj1ELj256ELj64ELj64ELj128ELj1ELj1EEvjjjPKT_S2_PS0_jjj,(.L_x_2438 - _Z9cuda_gemmIiLj512ELj1ELj1ELj256ELj64ELj64ELj128ELj1ELj1EEvjjjPKT_S2_PS0_jjj)
        .other          _Z9cuda_gemmIiLj512ELj1ELj1ELj256ELj64ELj64ELj128ELj1ELj1EEvjjjPKT_S2_PS0_jjj,@"STO_CUDA_ENTRY STV_DEFAULT"
_Z9cuda_gemmIiLj512ELj1ELj1ELj256ELj64ELj64ELj128ELj1ELj1EEvjjjPKT_S2_PS0_jjj:
.text._Z9cuda_gemmIiLj512ELj1ELj1ELj256ELj64ELj64ELj128ELj1ELj1EEvjjjPKT_S2_PS0_jjj:
[----:B------:R-:W-:Y:S08]  /*0000*/  LDC R1, c[0x0][0x37c] ;  /* 0x0000df00ff017b82 */ /* 0x000ff00000000800 */
[----:B------:R-:W0:Y:S08]  /*0010*/  S2UR UR4, SR_CTAID.Y ;  /* 0x00000000000479c3 */ /* 0x000e300000002600 */
[----:B------:R-:W0:Y:S02]  /*0020*/  LDC R0, c[0x0][0x374] ;  /* 0x0000dd00ff007b82 */ /* 0x000e240000000800 */
[----:B0-----:R-:W-:-:S13]  /*0030*/  ISETP.LE.U32.AND P0, PT, R0, UR4, PT ;  /* 0x0000000400007c0c */ /* 0x001fda000bf03070 */
[----:B------:R-:W-:Y:S05]  /*0040*/  @P0 EXIT ;  /* 0x000000000000094d */ /* 0x000fea0003800000 */
[----:B------:R-:W0:Y:S01]  /*0050*/  S2R R37, SR_TID.X ;  /* 0x0000000000257919 */ /* 0x000e220000002100 */
[----:B------:R-:W1:Y:S01]  /*0060*/  LDCU UR5, c[0x0][0x360] ;  /* 0x00006c00ff0577ac */ /* 0x000e620008000800 */
[----:B------:R-:W-:Y:S01]  /*0070*/  BSSY.RECONVERGENT B0, `(.L_x_1258) ;  /* 0x000003f000007945 */ /* 0x000fe20003800200 */
[----:B-1----:R-:W-:Y:S01]  /*0080*/  USHF.L.U32 UR7, UR5, 0x2, URZ ;  /* 0x0000000205077899 */ /* 0x002fe200080006ff */
[----:B0-----:R-:W-:-:S05]  /*0090*/  IMAD.MOV.U32 R0, RZ, RZ, R37 ;  /* 0x000000ffff007224 */ /* 0x001fca00078e0025 */
[----:B------:R-:W-:-:S13]  /*00a0*/  ISETP.GT.U32.AND P0, PT, R0, 0xff, PT ;  /* 0x000000ff0000780c */ /* 0x000fda0003f04070 */
[----:B------:R-:W-:Y:S05]  /*00b0*/  @P0 BRA `(.L_x_1259) ;  /* 0x0000000000e80947 */ /* 0x000fea0003800000 */
[----:B------:R-:W0:Y:S01]  /*00c0*/  I2F.U32.RP R7, UR5 ;  /* 0x0000000500077d06 */ /* 0x000e220008209000 */
[----:B------:R-:W-:Y:S01]  /*00d0*/  VIADD R4, R0, UR5 ;  /* 0x0000000500047c36 */ /* 0x000fe20008000000 */
[----:B------:R-:W-:Y:S01]  /*00e0*/  ISETP.NE.U32.AND P2, PT, RZ, UR5, PT ;  /* 0x00000005ff007c0c */ /* 0x000fe2000bf45070 */
        /* <DEDUP_REMOVED lines=10> */
[----:B------:R-:W-:-:S04]  /*0190*/  IMAD R9, R9, UR5, RZ ;  /* 0x0000000509097c24 */ /* 0x000fc8000f8e02ff */
[----:B------:R-:W-:-:S06]  /*01a0*/  IMAD.HI.U32 R8, R3, R9, R2 ;  /* 0x0000000903087227 */ /* 0x000fcc00078e0002 */
[----:B------:R-:W-:-:S04]  /*01b0*/  IMAD.HI.U32 R3, R8, R5, RZ ;  /* 0x0000000508037227 */ /* 0x000fc800078e00ff */
[----:B------:R-:W-:-:S04]  /*01c0*/  IMAD.MOV R2, RZ, RZ, -R3 ;  /* 0x000000ffff027224 */ /* 0x000fc800078e0a03 */
[----:B------:R-:W-:-:S05]  /*01d0*/  IMAD R5, R2, UR5, R5 ;  /* 0x0000000502057c24 */ /* 0x000fca000f8e0205 */
[----:B------:R-:W-:-:S13]  /*01e0*/  ISETP.GE.U32.AND P0, PT, R5, UR5, PT ;  /* 0x0000000505007c0c */ /* 0x000fda000bf06070 */
[----:B------:R-:W-:Y:S01]  /*01f0*/  @P0 IADD3 R5, PT, PT, R5, -UR5, RZ ;  /* 0x8000000505050c10 */ /* 0x000fe2000fffe0ff */
[----:B------:R-:W-:-:S03]  /*0200*/  @P0 VIADD R3, R3, 0x1 ;  /* 0x0000000103030836 */ /* 0x000fc60000000000 */
[----:B------:R-:W-:-:S13]  /*0210*/  ISETP.GE.U32.AND P1, PT, R5, UR5, PT ;  /* 0x0000000505007c0c */ /* 0x000fda000bf26070 */
[----:B------:R-:W-:Y:S01]  /*0220*/  @P1 VIADD R3, R3, 0x1 ;  /* 0x0000000103031836 */ /* 0x000fe20000000000 */
[----:B------:R-:W-:-:S05]  /*0230*/  @!P2 LOP3.LUT R3, RZ, UR5, RZ, 0x33, !PT ;  /* 0x00000005ff03ac12 */ /* 0x000fca000f8e33ff */
        /* <DEDUP_REMOVED lines=8> */
[----:B------:R-:W-:Y:S02]  /*02c0*/  VIADD R4, R3, 0x2300 ;  /* 0x0000230003047836 */ /* 0x000fe40000000000 */
[----:B------:R-:W-:Y:S01]  /*02d0*/  HFMA2 R3, -RZ, RZ, 0, 0 ;  /* 0x00000000ff037431 */ /* 0x000fe200000001ff */
[----:B------:R-:W-:Y:S02]  /*02e0*/  LOP3.LUT R6, R2, 0x3, RZ, 0xc0, !PT ;  /* 0x0000000302067812 */ /* 0x000fe400078ec0ff */
[----:B0-----:R-:W-:-:S07]  /*02f0*/  LEA R5, R5, R4, 0x18 ;  /* 0x0000000405057211 */ /* 0x001fce00078ec0ff */
.L_x_1262:
[C---:B------:R-:W-:Y:S02]  /*0300*/  IMAD R2, R0.reuse, 0x4, R5 ;  /* 0x0000000400027824 */ /* 0x040fe400078e0205 */
[----:B------:R-:W-:Y:S02]  /*0310*/  VIADD R3, R3, 0x1 ;  /* 0x0000000103037836 */ /* 0x000fe40000000000 */
[----:B------:R-:W-:Y:S01]  /*0320*/  VIADD R0, R0, UR5 ;  /* 0x0000000500007c36 */ /* 0x000fe20008000000 */
[----:B------:R0:W-:Y:S02]  /*0330*/  STS [R2], RZ ;  /* 0x000000ff02007388 */ /* 0x0001e40000000800 */
[----:B------:R-:W-:-:S13]  /*0340*/  ISETP.NE.AND P0, PT, R3, R6, PT ;  /* 0x000000060300720c */ /* 0x000fda0003f05270 */
[----:B0-----:R-:W-:Y:S05]  /*0350*/  @P0 BRA `(.L_x_1262) ;  /* 0xfffffffc00e80947 */ /* 0x001fea000383ffff */
.L_x_1261:
[----:B------:R-:W-:Y:S05]  /*0360*/  BSYNC.RECONVERGENT B1 ;  /* 0x0000000000017941 */ /* 0x000fea0003800200 */
.L_x_1260:
[----:B------:R-:W-:Y:S05]  /*0370*/  @!P1 BRA `(.L_x_1259) ;  /* 0x0000000000389947 */ /* 0x000fea0003800000 */
[----:B------:R-:W0:Y:S01]  /*0380*/  S2R R3, SR_CgaCtaId ;  /* 0x0000000000037919 */ /* 0x000e220000008800 */
[----:B------:R-:W-:-:S05]  /*0390*/  MOV R2, 0x400 ;  /* 0x0000040000027802 */ /* 0x000fca0000000f00 */
[----:B------:R-:W-:-:S05]  /*03a0*/  VIADD R2, R2, 0x2300 ;  /* 0x0000230002027836 */ /* 0x000fca0000000000 */
[----:B0-----:R-:W-:-:S07]  /*03b0*/  LEA R5, R3, R2, 0x18 ;  /* 0x0000000203057211 */ /* 0x001fce00078ec0ff */
.L_x_1263:
        /* <DEDUP_REMOVED lines=10> */
.L_x_1259:
[----:B------:R-:W-:Y:S05]  /*0460*/  BSYNC.RECONVERGENT B0 ;  /* 0x0000000000007941 */ /* 0x000fea0003800200 */
.L_x_1258:
[----:B0-----:R-:W0:Y:S01]  /*0470*/  I2F.U32.RP R4, UR7 ;  /* 0x0000000700047d06 */ /* 0x001e220008209000 */
[C---:B------:R-:W-:Y:S01]  /*0480*/  LEA R0, R37.reuse, UR7, 0x2 ;  /* 0x0000000725007c11 */ /* 0x040fe2000f8e10ff */
[----:B------:R-:W-:Y:S01]  /*0490*/  IMAD R7, RZ, RZ, -UR7 ;  /* 0x80000007ff077e24 */ /* 0x000fe2000f8e02ff */
[----:B------:R-:W1:Y:S01]  /*04a0*/  S2UR UR6, SR_CgaCtaId ;  /* 0x00000000000679c3 */ /* 0x000e620000008800 */
[----:B------:R-:W2:Y:S01]  /*04b0*/  S2R R36, SR_CTAID.Z ;  /* 0x0000000000247919 */ /* 0x000ea20000002700 */
[C---:B------:R-:W-:Y:S01]  /*04c0*/  ISETP.GE.U32.AND P0, PT, R0.reuse, 0x80, PT ;  /* 0x000000800000780c */ /* 0x040fe20003f06070 */
[C---:B------:R-:W-:Y:S01]  /*04d0*/  VIADD R18, R37.reuse, 0xffffffff ;  /* 0xffffffff25127836 */ /* 0x040fe20000000000 */
[----:B------:R-:W-:Y:S01]  /*04e0*/  VIMNMX.U32 R5, PT, PT, R0, 0x80, !PT ;  /* 0x0000008000057848 */ /* 0x000fe20007fe0000 */
[----:B------:R-:W-:Y:S01]  /*04f0*/  UMOV UR5, 0x400 ;  /* 0x0000040000057882 */ /* 0x000fe20000000000 */
[----:B------:R-:W-:Y:S01]  /*0500*/  SEL R35, RZ, 0x1, P0 ;  /* 0x00000001ff237807 */ /* 0x000fe20000000000 */
[----:B------:R-:W-:Y:S01]  /*0510*/  UIADD3 UR5, UPT, UPT, UR5, 0x2100, URZ ;  /* 0x0000210005057890 */ /* 0x000fe2000fffe0ff */
[----:B------:R-:W-:Y:S01]  /*0520*/  ISETP.NE.U32.AND P2, PT, RZ, UR7, PT ;  /* 0x00000007ff007c0c */ /* 0x000fe2000bf45070 */
[----:B------:R-:W-:Y:S01]  /*0530*/  VIADD R6, R37, 0x2 ;  /* 0x0000000225067836 */ /* 0x000fe20000000000 */
[----:B------:R-:W-:Y:S01]  /*0540*/  IADD3 R5, PT, PT, R5, -R0, -R35 ;  /* 0x8000000005057210 */ /* 0x000fe20007ffe823 */
[C---:B------:R-:W-:Y:S01]  /*0550*/  VIADD R8, R37.reuse, 0x4 ;  /* 0x0000000425087836 */ /* 0x040fe20000000000 */
[----:B0-----:R-:W0:Y:S01]  /*0560*/  MUFU.RCP R4, R4 ;  /* 0x0000000400047308 */ /* 0x001e220000001000 */
[C---:B------:R-:W-:Y:S01]  /*0570*/  VIADD R9, R37.reuse, 0x5 ;  /* 0x0000000525097836 */ /* 0x040fe20000000000 */
[----:B------:R-:W-:Y:S01]  /*0580*/  LOP3.LUT R19, R18, 0xf, RZ, 0xc0, !PT ;  /* 0x0000000f12137812 */ /* 0x000fe200078ec0ff */
[C---:B------:R-:W-:Y:S01]  /*0590*/  VIADD R10, R37.reuse, 0x6 ;  /* 0x00000006250a7836 */ /* 0x040fe20000000000 */
[C---:B------:R-:W-:Y:S01]  /*05a0*/  IADD3 R13, PT, PT, R37.reuse, 0xa, RZ ;  /* 0x0000000a250d7810 */ /* 0x040fe20007ffe0ff */
[C---:B------:R-:W-:Y:S01]  /*05b0*/  VIADD R11, R37.reuse, 0x7 ;  /* 0x00000007250b7836 */ /* 0x040fe20000000000 */
[----:B------:R-:W-:Y:S01]  /*05c0*/  USHF.L.U32 UR4, UR4, 0x8, URZ ;  /* 0x0000000804047899 */ /* 0x000fe200080006ff */
[C---:B------:R-:W-:Y:S01]  /*05d0*/  VIADD R12, R37.reuse, 0x9 ;  /* 0x00000009250c7836 */ /* 0x040fe20000000000 */
[----:B------:R-:W3:Y:S01]  /*05e0*/  LDCU.64 UR8, c[0x0][0x358] ;  /* 0x00006b00ff0877ac */ /* 0x000ee20008000a00 */
[----:B------:R-:W-:-:S02]  /*05f0*/  VIADD R14, R37, 0xb ;  /* 0x0000000b250e7836 */ /* 0x000fc40000000000 */
[C---:B------:R-:W-:Y:S01]  /*0600*/  VIADD R15, R37.reuse, 0xc ;  /* 0x0000000c250f7836 */ /* 0x040fe20000000000 */
[----:B-1----:R-:W-:Y:S01]  /*0610*/  ULEA UR5, UR6, UR5, 0x18 ;  /* 0x0000000506057291 */ /* 0x002fe2000f8ec0ff */
[C---:B------:R-:W-:Y:S02]  /*0620*/  VIADD R16, R37.reuse, 0xe ;  /* 0x0000000e25107836 */ /* 0x040fe40000000000 */
[----:B------:R-:W-:Y:S02]  /*0630*/  IMAD.MOV.U32 R39, RZ, RZ, RZ ;  /* 0x000000ffff277224 */ /* 0x000fe400078e00ff */
[----:B0-----:R-:W-:Y:S01]  /*0640*/  VIADD R2, R4, 0xffffffe ;  /* 0x0ffffffe04027836 */ /* 0x001fe20000000000 */
[----:B------:R-:W-:-:S03]  /*0650*/  LEA R34, R37, UR5, 0x4 ;  /* 0x0000000525227c11 */ /* 0x000fc6000f8e20ff */
[----:B------:R0:W1:Y:S02]  /*0660*/  F2I.FTZ.U32.TRUNC.NTZ R3, R2 ;  /* 0x0000000200037305 */ /* 0x000064000021f000 */
[----:B0-----:R-:W-:Y:S02]  /*0670*/  IMAD.MOV.U32 R2, RZ, RZ, RZ ;  /* 0x000000ffff027224 */ /* 0x001fe400078e00ff */
[----:B-1----:R-:W-:-:S04]  /*0680*/  IMAD R7, R7, R3, RZ ;  /* 0x0000000307077224 */ /* 0x002fc800078e02ff */
[----:B------:R-:W-:Y:S01]  /*0690*/  IMAD.HI.U32 R4, R3, R7, R2 ;  /* 0x0000000703047227 */ /* 0x000fe200078e0002 */
[C---:B------:R-:W-:Y:S02]  /*06a0*/  IADD3 R7, PT, PT, R37.reuse, 0x3, RZ ;  /* 0x0000000325077810 */ /* 0x040fe40007ffe0ff */
[C---:B------:R-:W-:Y:S01]  /*06b0*/  LOP3.LUT R3, R37.reuse, 0xf, RZ, 0xc0, !PT ;  /* 0x0000000f25037812 */ /* 0x040fe200078ec0ff */
[----:B------:R-:W-:Y:S02]  /*06c0*/  VIADD R2, R37, 0xd ;  /* 0x0000000d25027836 */ /* 0x000fe40000000000 */
[----:B------:R-:W-:-:S03]  /*06d0*/  IMAD.HI.U32 R4, R4, R5, RZ ;  /* 0x0000000504047227 */ /* 0x000fc600078e00ff */
[----:B------:R-:W-:Y:S02]  /*06e0*/  LOP3.LUT R17, R2, 0xf, RZ, 0xc0, !PT ;  /* 0x0000000f02117812 */ /* 0x000fe400078ec0ff */
[----:B------:R-:W-:-:S05]  /*06f0*/  IADD3 R0, PT, PT, -R4, RZ, RZ ;  /* 0x000000ff04007210 */ /* 0x000fca0007ffe1ff */
[----:B------:R-:W-:Y:S02]  /*0700*/  IMAD R5, R0, UR7, R5 ;  /* 0x0000000700057c24 */ /* 0x000fe4000f8e0205 */
[----:B------:R-:W-:-:S03]  /*0710*/  IMAD.SHL.U32 R0, R37, 0x20, RZ ;  /* 0x0000002025007824 */ /* 0x000fc600078e00ff */
[----:B------:R-:W-:Y:S02]  /*0720*/  ISETP.GE.U32.AND P0, PT, R5, UR7, PT ;  /* 0x0000000705007c0c */ /* 0x000fe4000bf06070 */
[----:B------:R-:W-:-:S04]  /*0730*/  LOP3.LUT R0, R0, 0x60, RZ, 0xc0, !PT ;  /* 0x0000006000007812 */ /* 0x000fc800078ec0ff */
[C-C-:B------:R-:W-:Y:S02]  /*0740*/  LOP3.LUT R2, R0.reuse, 0x10, R37.reuse, 0xf8, !PT ;  /* 0x0000001000027812 */ /* 0x140fe400078ef825 */
[----:B------:R-:W-:Y:S02]  /*0750*/  LOP3.LUT R0, R0, 0x10, R37, 0xf4, !PT ;  /* 0x0000001000007812 */ /* 0x000fe400078ef425 */
[C---:B------:R-:W-:Y:S02]  /*0760*/  LOP3.LUT R33, R2.reuse, R17, RZ, 0xfc, !PT ;  /* 0x0000001102217212 */ /* 0x040fe400078efcff */
[----:B------:R-:W-:Y:S01]  /*0770*/  LOP3.LUT R31, R2, R19, RZ, 0xfc, !PT ;  /* 0x00000013021f7212 */ /* 0x000fe200078efcff */
[----:B------:R-:W-:Y:S01]  /*0780*/  @P0 VIADD R5, R5, -UR7 ;  /* 0x8000000705050c36 */ /* 0x000fe20008000000 */
[----:B------:R-:W-:Y:S01]  /*0790*/  LOP3.LUT R32, R0, R17, RZ, 0xfc, !PT ;  /* 0x0000001100207212 */ /* 0x000fe200078efcff */
[----:B------:R-:W-:Y:S01]  /*07a0*/  @P0 VIADD R4, R4, 0x1 ;  /* 0x0000000104040836 */ /* 0x000fe20000000000 */
[----:B------:R-:W-:-:S02]  /*07b0*/  LOP3.LUT R6, R0, 0xf, R6, 0xf8, !PT ;  /* 0x0000000f00067812 */ /* 0x000fc400078ef806 */
[----:B------:R-:W-:Y:S01]  /*07c0*/  ISETP.GE.U32.AND P1, PT, R5, UR7, PT ;  /* 0x0000000705007c0c */ /* 0x000fe2000bf26070 */
[----:B------:R-:W-:Y:S01]  /*07d0*/  VIADD R5, R37, 0x1 ;  /* 0x0000000125057836 */ /* 0x000fe20000000000 */
[C---:B------:R-:W-:Y:S02]  /*07e0*/  LOP3.LUT R7, R0.reuse, 0xf, R7, 0xf8, !PT ;  /* 0x0000000f00077812 */ /* 0x040fe400078ef807 */
[C---:B------:R-:W-:Y:S02]  /*07f0*/  LOP3.LUT R8, R0.reuse, 0xf, R8, 0xf8, !PT ;  /* 0x0000000f00087812 */ /* 0x040fe400078ef808 */
[C---:B------:R-:W-:Y:S02]  /*0800*/  LOP3.LUT R9, R0.reuse, 0xf, R9, 0xf8, !PT ;  /* 0x0000000f00097812 */ /* 0x040fe400078ef809 */
[C---:B------:R-:W-:Y:S02]  /*0810*/  LOP3.LUT R10, R0.reuse, 0xf, R10, 0xf8, !PT ;  /* 0x0000000f000a7812 */ /* 0x040fe400078ef80a */
[----:B------:R-:W-:-:S02]  /*0820*/  LOP3.LUT R11, R0, 0xf, R11, 0xf8, !PT ;  /* 0x0000000f000b7812 */ /* 0x000fc400078ef80b */
[C---:B------:R-:W-:Y:S02]  /*0830*/  LOP3.LUT R3, R0.reuse, 0x8, R3, 0xf6, !PT ;  /* 0x0000000800037812 */ /* 0x040fe400078ef603 */
[----:B------:R-:W-:Y:S02]  /*0840*/  LOP3.LUT R12, R0, 0xf, R12, 0xf8, !PT ;  /* 0x0000000f000c7812 */ /* 0x000fe400078ef80c */
[----:B------:R-:W-:Y:S02]  /*0850*/  @P1 IADD3 R4, PT, PT, R4, 0x1, RZ ;  /* 0x0000000104041810 */ /* 0x000fe40007ffe0ff */
[C---:B------:R-:W-:Y:S02]  /*0860*/  LOP3.LUT R13, R0.reuse, 0xf, R13, 0xf8, !PT ;  /* 0x0000000f000d7812 */ /* 0x040fe400078ef80d */
[C---:B------:R-:W-:Y:S02]  /*0870*/  LOP3.LUT R14, R0.reuse, 0xf, R14, 0xf8, !PT ;  /* 0x0000000f000e7812 */ /* 0x040fe400078ef80e */
[----:B------:R-:W-:-:S02]  /*0880*/  LOP3.LUT R15, R0, 0xf, R15, 0xf8, !PT ;  /* 0x0000000f000f7812 */ /* 0x000fc400078ef80f */
[C---:B------:R-:W-:Y:S02]  /*0890*/  LOP3.LUT R5, R0.reuse, 0xf, R5, 0xf8, !PT ;  /* 0x0000000f00057812 */ /* 0x040fe400078ef805 */
[C---:B------:R-:W-:Y:S02]  /*08a0*/  LOP3.LUT R2, R0.reuse, 0xf, R16, 0xf8, !PT ;  /* 0x0000000f00027812 */ /* 0x040fe400078ef810 */
[----:B------:R-:W-:Y:S02]  /*08b0*/  @!P2 LOP3.LUT R4, RZ, UR7, RZ, 0x33, !PT ;  /* 0x00000007ff04ac12 */ /* 0x000fe4000f8e33ff */
[----:B------:R-:W-:Y:S02]  /*08c0*/  LOP3.LUT R0, R0, R19, RZ, 0xfc, !PT ;  /* 0x0000001300007212 */ /* 0x000fe400078efcff */
[----:B------:R-:W-:Y:S01]  /*08d0*/  LEA R24, R3, UR5, 0x2 ;  /* 0x0000000503187c11 */ /* 0x000fe2000f8e10ff */
[----:B------:R-:W-:Y:S01]  /*08e0*/  IMAD.IADD R35, R35, 0x1, R4 ;  /* 0x0000000123237824 */ /* 0x000fe200078e0204 */
[----:B------:R-:W-:-:S02]  /*08f0*/  LEA R3, R0, UR5, 0x2 ;  /* 0x0000000500037c11 */ /* 0x000fc4000f8e10ff */
[----:B------:R-:W-:Y:S02]  /*0900*/  PLOP3.LUT P0, PT, PT, PT, PT, 0x80, 0x8 ;  /* 0x000000000008781c */ /* 0x000fe40003f0f070 */
        /* <DEDUP_REMOVED lines=14> */
[----:B--23--:R-:W-:-:S07]  /*09f0*/  LEA R0, R5, UR5, 0x2 ;  /* 0x0000000505007c11 */ /* 0x00cfce000f8e10ff */
.L_x_1273:
[----:B------:R-:W-:Y:S01]  /*0a00*/  ISETP.GT.U32.AND P2, PT, R37, 0x1f, PT ;  /* 0x0000001f2500780c */ /* 0x000fe20003f44070 */
[----:B------:R-:W-:Y:S01]  /*0a10*/  BSSY.RECONVERGENT B0, `(.L_x_1264) ;  /* 0x0000064000007945 */ /* 0x000fe20003800200 */
[----:B------:R-:W-:-:S11]  /*0a20*/  PLOP3.LUT P1, PT, P0, PT, PT, 0x80, 0x8 ;  /* 0x000000000008781c */ /* 0x000fd6000072f070 */
[----:B01----:R-:W-:Y:S05]  /*0a30*/  @P2 BRA `(.L_x_1265) ;  /* 0x0000000400842947 */ /* 0x003fea0003800000 */
[----:B------:R-:W0:Y:S01]  /*0a40*/  LDC R38, c[0x0][0x360] ;  /* 0x0000d800ff267b82 */ /* 0x000e220000000800 */
[----:B------:R-:W-:Y:S01]  /*0a50*/  LOP3.LUT R10, R35, 0x3, RZ, 0xc0, !PT ;  /* 0x00000003230a7812 */ /* 0x000fe200078ec0ff */
[----:B------:R-:W-:Y:S01]  /*0a60*/  BSSY.RECONVERGENT B1, `(.L_x_1266) ;  /* 0x0000028000017945 */ /* 0x000fe20003800200 */
[----:B------:R-:W-:Y:S01]  /*0a70*/  LEA R40, R36, UR4, 0x6 ;  /* 0x0000000424287c11 */ /* 0x000fe2000f8e30ff */
[----:B------:R-:W-:Y:S01]  /*0a80*/  IMAD.SHL.U32 R41, R37, 0x4, RZ ;  /* 0x0000000425297824 */ /* 0x000fe200078e00ff */
[----:B------:R-:W-:Y:S02]  /*0a90*/  ISETP.NE.AND P2, PT, R10, 0x3, PT ;  /* 0x000000030a00780c */ /* 0x000fe40003f45270 */
[----:B------:R-:W-:Y:S01]  /*0aa0*/  ISETP.GE.U32.AND P0, PT, R35, 0x3, PT ;  /* 0x000000032300780c */ /* 0x000fe20003f06070 */
[----:B------:R-:W-:Y:S02]  /*0ab0*/  IMAD.IADD R40, R40, 0x1, R39 ;  /* 0x0000000128287824 */ /* 0x000fe400078e0227 */
[----:B0-----:R-:W-:-:S08]  /*0ac0*/  IMAD.SHL.U32 R38, R38, 0x4, RZ ;  /* 0x0000000426267824 */ /* 0x001fd000078e00ff */
[----:B------:R-:W-:Y:S05]  /*0ad0*/  @!P2 BRA `(.L_x_1267) ;  /* 0x000000000080a947 */ /* 0x000fea0003800000 */
[----:B------:R-:W0:Y:S01]  /*0ae0*/  LDC.64 R8, c[0x0][0x390] ;  /* 0x0000e400ff087b82 */ /* 0x000e220000000a00 */
[----:B------:R-:W-:Y:S02]  /*0af0*/  LOP3.LUT R41, R41, 0x1c, RZ, 0xc0, !PT ;  /* 0x0000001c29297812 */ /* 0x000fe400078ec0ff */
[----:B------:R-:W-:-:S04]  /*0b00*/  SHF.L.U32 R4, R37, 0x3, RZ ;  /* 0x0000000325047819 */ /* 0x000fc800000006ff */
        /* <DEDUP_REMOVED lines=9> */
[----:B------:R-:W-:Y:S01]  /*0ba0*/  IMAD.IADD R13, R38, 0x1, R41 ;  /* 0x00000001260d7824 */ /* 0x000fe200078e0229 */
[C---:B0-----:R-:W-:Y:S01]  /*0bb0*/  LOP3.LUT R4, R41.reuse, 0x1c, RZ, 0xc0, !PT ;  /* 0x0000001c29047812 */ /* 0x041fe200078ec0ff */
[----:B------:R-:W-:-:S05]  /*0bc0*/  IMAD.SHL.U32 R5, R41, 0x2, RZ ;  /* 0x0000000229057824 */ /* 0x000fca00078e00ff */
        /* <DEDUP_REMOVED lines=11> */
[--C-:B------:R-:W-:Y:S02]  /*0c80*/  IMAD.MOV.U32 R41, RZ, RZ, R13.reuse ;  /* 0x000000ffff297224 */ /* 0x100fe400078e000d */
[----:B------:R-:W-:-:S02]  /*0c90*/  @P2 IMAD.IADD R41, R38, 0x1, R13 ;  /* 0x0000000126292824 */ /* 0x000fc400078e020d */
[----:B0-----:R-:W-:-:S04]  /*0ca0*/  IMAD R14, R15, 0x10, R34 ;  /* 0x000000100f0e7824 */ /* 0x001fc800078e0222 */
[----:B------:R-:W-:Y:S01]  /*0cb0*/  @P2 IMAD R12, R15, 0x10, R14 ;  /* 0x000000100f0c2824 */ /* 0x000fe200078e020e */
[----:B--2---:R1:W-:Y:S04]  /*0cc0*/  STS.128 [R14], R4 ;  /* 0x000000040e007388 */ /* 0x0043e80000000c00 */
[----:B---3--:R1:W-:Y:S02]  /*0cd0*/  @P2 STS.128 [R12], R8 ;  /* 0x000000080c002388 */ /* 0x0083e40000000c00 */
.L_x_1267:
[----:B------:R-:W-:Y:S05]  /*0ce0*/  BSYNC.RECONVERGENT B1 ;  /* 0x0000000000017941 */ /* 0x000fea0003800200 */
.L_x_1266:
[----:B------:R-:W-:Y:S05]  /*0cf0*/  @!P0 BRA `(.L_x_1265) ;  /* 0x0000000000d48947 */ /* 0x000fea0003800000 */
[----:B------:R-:W2:Y:S01]  /*0d00*/  S2UR UR6, SR_CgaCtaId ;  /* 0x00000000000679c3 */ /* 0x000ea20000008800 */
[----:B------:R-:W-:Y:S01]  /*0d10*/  UMOV UR5, 0x400 ;  /* 0x0000040000057882 */ /* 0x000fe20000000000 */
[----:B------:R-:W-:Y:S01]  /*0d20*/  SHF.L.U32 R55, R41, 0x1, RZ ;  /* 0x0000000129377819 */ /* 0x000fe200000006ff */
        /* <DEDUP_REMOVED lines=10> */
.L_x_1268:
        /* <DEDUP_REMOVED lines=40> */
.L_x_1265:
[----:B------:R-:W-:Y:S05]  /*1050*/  BSYNC.RECONVERGENT B0 ;  /* 0x0000000000007941 */ /* 0x000fea0003800200 */
.L_x_1264:
[----:B-12---:R-:W1:Y:S01]  /*1060*/  S2R R12, SR_CgaCtaId ;  /* 0x00000000000c7919 */ /* 0x006e620000008800 */
[----:B------:R-:W-:Y:S01]  /*1070*/  IMAD.SHL.U32 R10, R37, 0x4, RZ ;  /* 0x00000004250a7824 */ /* 0x000fe200078e00ff */
[----:B------:R-:W-:Y:S01]  /*1080*/  MOV R9, 0x400 ;  /* 0x0000040000097802 */ /* 0x000fe20000000f00 */
[----:B------:R-:W-:Y:S01]  /*1090*/  IMAD R18, R36, 0x40, R39 ;  /* 0x0000004024127824 */ /* 0x000fe200078e0227 */
[----:B------:R-:W-:Y:S02]  /*10a0*/  SHF.R.U32.HI R11, RZ, 0x4, R37 ;  /* 0x00000004ff0b7819 */ /* 0x000fe40000011625 */
[----:B------:R-:W-:Y:S02]  /*10b0*/  LOP3.LUT R13, R10, 0x3c, RZ, 0xc0, !PT ;  /* 0x0000003c0a0d7812 */ /* 0x000fe400078ec0ff */
[----:B-1----:R-:W-:-:S07]  /*10c0*/  LEA R14, R12, R9, 0x18 ;  /* 0x000000090c0e7211 */ /* 0x002fce00078ec0ff */
.L_x_1269:
[----:B01----:R-:W0:Y:S01]  /*10d0*/  LDC.64 R4, c[0x0][0x398] ;  /* 0x0000e600ff047b82 */ /* 0x003e220000000a00 */
[----:B------:R-:W-:-:S05]  /*10e0*/  IMAD.IADD R6, R18, 0x1, R11 ;  /* 0x0000000112067824 */ /* 0x000fca00078e020b */
[----:B------:R-:W-:-:S05]  /*10f0*/  LEA R7, R6, R13, 0x6 ;  /* 0x0000000d06077211 */ /* 0x000fca00078e30ff */
[----:B0-----:R-:W-:-:S06]  /*1100*/  IMAD.WIDE.U32 R4, R7, 0x4, R4 ;  /* 0x0000000407047825 */ /* 0x001fcc00078e0004 */
[----:B------:R-:W2:Y:S01]  /*1110*/  LDG.E.128.CONSTANT R4, desc[UR8][R4.64] ;  /* 0x0000000804047981 */ /* 0x000ea2000c1e9d00 */
[----:B------:R-:W0:Y:S01]  /*1120*/  LDC R8, c[0x0][0x360] ;  /* 0x0000d800ff087b82 */ /* 0x000e220000000800 */
[----:B------:R-:W-:-:S04]  /*1130*/  IMAD R16, R11, 0x4, R14 ;  /* 0x000000040b107824 */ /* 0x000fc800078e020e */
        /* <DEDUP_REMOVED lines=13> */
[C---:B-1----:R-:W-:Y:S01]  /*1210*/  IMAD.SHL.U32 R6, R37.reuse, 0x20, RZ ;  /* 0x0000002025067824 */ /* 0x042fe200078e00ff */
[--C-:B------:R-:W-:Y:S01]  /*1220*/  SHF.R.U32.HI R5, RZ, 0x2, R37.reuse ;  /* 0x00000002ff057819 */ /* 0x100fe20000011625 */
[C---:B------:R-:W-:Y:S01]  /*1230*/  VIADD R47, R37.reuse, 0xe ;  /* 0x0000000e252f7836 */ /* 0x040fe20000000000 */
[----:B------:R-:W-:Y:S01]  /*1240*/  LOP3.LUT R4, R10, 0x7c, RZ, 0xc0, !PT ;  /* 0x0000007c0a047812 */ /* 0x000fe200078ec0ff */
[----:B------:R-:W-:Y:S01]  /*1250*/  VIADD R60, R37, 0xb ;  /* 0x0000000b253c7836 */ /* 0x000fe20000000000 */
[----:B------:R-:W-:Y:S01]  /*1260*/  LOP3.LUT R6, R6, 0x60, RZ, 0xc0, !PT ;  /* 0x0000006006067812 */ /* 0x000fe200078ec0ff */
[----:B------:R-:W-:Y:S01]  /*1270*/  IMAD R5, R5, 0x84, R14 ;  /* 0x0000008405057824 */ /* 0x000fe200078e020e */
[C---:B------:R-:W-:Y:S01]  /*1280*/  IADD3 R50, PT, PT, R37.reuse, 0x5, RZ ;  /* 0x0000000525327810 */ /* 0x040fe20007ffe0ff */
[C---:B------:R-:W-:Y:S01]  /*1290*/  VIADD R58, R37.reuse, 0xa ;  /* 0x0000000a253a7836 */ /* 0x040fe20000000000 */
[C---:B------:R-:W-:Y:S01]  /*12a0*/  IADD3 R43, PT, PT, R37.reuse, 0xc, RZ ;  /* 0x0000000c252b7810 */ /* 0x040fe20007ffe0ff */
[----:B------:R-:W-:Y:S01]  /*12b0*/  VIADD R56, R37, 0x9 ;  /* 0x0000000925387836 */ /* 0x000fe20000000000 */
[----:B------:R-:W-:Y:S01]  /*12c0*/  LOP3.LUT R47, R47, 0xf, RZ, 0xc0, !PT ;  /* 0x0000000f2f2f7812 */ /* 0x000fe200078ec0ff */
[C---:B------:R-:W-:Y:S01]  /*12d0*/  VIADD R54, R37.reuse, 0x7 ;  /* 0x0000000725367836 */ /* 0x040fe20000000000 */
[----:B------:R-:W-:Y:S01]  /*12e0*/  LOP3.LUT R39, R6, 0x10, R37, 0xf8, !PT ;  /* 0x0000001006277812 */ /* 0x000fe200078ef825 */
[C---:B------:R-:W-:Y:S01]  /*12f0*/  VIADD R48, R37.reuse, 0x4 ;  /* 0x0000000425307836 */ /* 0x040fe20000000000 */
[C---:B------:R-:W-:Y:S01]  /*1300*/  LOP3.LUT R49, R37.reuse, 0xf, RZ, 0xc0, !PT ;  /* 0x0000000f25317812 */ /* 0x040fe200078ec0ff */
[C---:B------:R-:W-:Y:S01]  /*1310*/  VIADD R46, R37.reuse, 0x3 ;  /* 0x00000003252e7836 */ /* 0x040fe20000000000 */
[----:B------:R-:W-:Y:S01]  /*1320*/  LOP3.LUT R60, R60, 0xf, RZ, 0xc0, !PT ;  /* 0x0000000f3c3c7812 */ /* 0x000fe200078ec0ff */
[C---:B------:R-:W-:Y:S01]  /*1330*/  VIADD R44, R37.reuse, 0x2 ;  /* 0x00000002252c7836 */ /* 0x040fe20000000000 */
        /* <DEDUP_REMOVED lines=12> */
[----:B------:R0:W1:Y:S01]  /*1400*/  LDS R57, [R4] ;  /* 0x0000000004397984 */ /* 0x0000620000000800 */
[----:B------:R-:W-:Y:S02]  /*1410*/  LOP3.LUT R42, R42, 0xf, RZ, 0xc0, !PT ;  /* 0x0000000f2a2a7812 */ /* 0x000fe400078ec0ff */
[----:B------:R-:W-:Y:S02]  /*1420*/  LOP3.LUT R43, R43, 0xf, RZ, 0xc0, !PT ;  /* 0x0000000f2b2b7812 */ /* 0x000fe400078ec0ff */
[----:B------:R-:W-:Y:S02]  /*1430*/  LOP3.LUT R52, R52, 0xf, RZ, 0xc0, !PT ;  /* 0x0000000f34347812 */ /* 0x000fe400078ec0ff */
[----:B------:R-:W-:Y:S02]  /*1440*/  LEA R45, R12, R45, 0x18 ;  /* 0x0000002d0c2d7211 */ /* 0x000fe400078ec0ff */
[----:B------:R-:W-:-:S02]  /*1450*/  LOP3.LUT R18, R39, R47, RZ, 0xfc, !PT ;  /* 0x0000002f27127212 */ /* 0x000fc400078efcff */
[C---:B------:R-:W-:Y:S02]  /*1460*/  LOP3.LUT R38, R39.reuse, R60, RZ, 0xfc, !PT ;  /* 0x0000003c27267212 */ /* 0x040fe400078efcff */
[C---:B------:R-:W-:Y:S01]  /*1470*/  LOP3.LUT R7, R39.reuse, 0x8, R49, 0xf6, !PT ;  /* 0x0000000827077812 */ /* 0x040fe200078ef631 */
[--C-:B------:R-:W-:Y:S01]  /*1480*/  IMAD R41, R18, 0x4, R45.reuse ;  /* 0x0000000412297824 */ /* 0x100fe200078e022d */
[C---:B------:R-:W-:Y:S02]  /*1490*/  LOP3.LUT R5, R39.reuse, R58, RZ, 0xfc, !PT ;  /* 0x0000003a27057212 */ /* 0x040fe400078efcff */
[----:B------:R-:W-:Y:S01]  /*14a0*/  LOP3.LUT R19, R39, R56, RZ, 0xfc, !PT ;  /* 0x0000003827137212 */ /* 0x000fe200078efcff */
[--C-:B------:R-:W-:Y:S01]  /*14b0*/  IMAD R18, R7, 0x4, R45.reuse ;  /* 0x0000000407127824 */ /* 0x100fe200078e022d */
[C---:B------:R-:W-:Y:S01]  /*14c0*/  LOP3.LUT R17, R39.reuse, R54, RZ, 0xfc, !PT ;  /* 0x0000003627117212 */ /* 0x040fe200078efcff */
[----:B------:R-:W2:Y:S01]  /*14d0*/  LDS R41, [R41] ;  /* 0x0000000029297984 */ /* 0x000ea20000000800 */
[----:B------:R-:W-:Y:S01]  /*14e0*/  LOP3.LUT R15, R39, R50, RZ, 0xfc, !PT ;  /* 0x00000032270f7212 */ /* 0x000fe200078efcff */
[--C-:B------:R-:W-:Y:S01]  /*14f0*/  IMAD R19, R19, 0x4, R45.reuse ;  /* 0x0000000413137824 */ /* 0x100fe200078e022d */
[----:B------:R-:W-:Y:S01]  /*1500*/  LOP3.LUT R14, R39, R48, RZ, 0xfc, !PT ;  /* 0x00000030270e7212 */ /* 0x000fe200078efcff */
[--C-:B------:R-:W-:Y:S01]  /*1510*/  IMAD R17, R17, 0x4, R45.reuse ;  /* 0x0000000411117824 */ /* 0x100fe200078e022d */
[----:B------:R-:W-:Y:S01]  /*1520*/  LOP3.LUT R13, R39, R46, RZ, 0xfc, !PT ;  /* 0x0000002e270d7212 */ /* 0x000fe200078efcff */
[--C-:B------:R-:W-:Y:S01]  /*1530*/  IMAD R15, R15, 0x4, R45.reuse ;  /* 0x000000040f0f7824 */ /* 0x100fe200078e022d */
[C---:B------:R-:W-:Y:S01]  /*1540*/  LOP3.LUT R11, R39.reuse, R44, RZ, 0xfc, !PT ;  /* 0x0000002c270b7212 */ /* 0x040fe200078efcff */
[--C-:B------:R-:W-:Y:S01]  /*1550*/  IMAD R14, R14, 0x4, R45.reuse ;  /* 0x000000040e0e7824 */ /* 0x100fe200078e022d */
[----:B------:R-:W-:Y:S01]  /*1560*/  LOP3.LUT R6, R39, R42, RZ, 0xfc, !PT ;  /* 0x0000002a27067212 */ /* 0x000fe200078efcff */
[--C-:B------:R-:W-:Y:S01]  /*1570*/  IMAD R13, R13, 0x4, R45.reuse ;  /* 0x000000040d0d7824 */ /* 0x100fe200078e022d */
[----:B------:R-:W-:Y:S01]  /*1580*/  LOP3.LUT R40, R39, R43, RZ, 0xfc, !PT ;  /* 0x0000002b27287212 */ /* 0x000fe200078efcff */
[--C-:B------:R-:W-:Y:S01]  /*1590*/  IMAD R11, R11, 0x4, R45.reuse ;  /* 0x000000040b0b7824 */ /* 0x100fe200078e022d */
[C---:B------:R-:W-:Y:S01]  /*15a0*/  LOP3.LUT R16, R39.reuse, R52, RZ, 0xfc, !PT ;  /* 0x0000003427107212 */ /* 0x040fe200078efcff */
[----:B------:R-:W-:Y:S01]  /*15b0*/  IMAD R7, R6, 0x4, R45 ;  /* 0x0000000406077824 */ /* 0x000fe200078e022d */
[----:B0-----:R-:W-:Y:S01]  /*15c0*/  LOP3.LUT R4, R39, 0xf, R37, 0xf8, !PT ;  /* 0x0000000f27047812 */ /* 0x001fe200078ef825 */
[--C-:B------:R-:W-:Y:S01]  /*15d0*/  IMAD R39, R38, 0x4, R45.reuse ;  /* 0x0000000426277824 */ /* 0x100fe200078e022d */
[-C--:B------:R-:W-:Y:S01]  /*15e0*/  LEA R40, R40, R45.reuse, 0x2 ;  /* 0x0000002d28287211 */ /* 0x080fe200078e10ff */
[----:B------:R-:W-:Y:S01]  /*15f0*/  IMAD R38, R5, 0x4, R45 ;  /* 0x0000000405267824 */ /* 0x000fe200078e022d */
[-C--:B------:R-:W-:Y:S01]  /*1600*/  LEA R16, R16, R45.reuse, 0x2 ;  /* 0x0000002d10107211 */ /* 0x080fe200078e10ff */
[----:B------:R-:W0:Y:S01]  /*1610*/  LDS R19, [R19] ;  /* 0x0000000013137984 */ /* 0x000e220000000800 */
[----:B------:R-:W-:-:S02]  /*1620*/  LEA R59, R4, R45, 0x2 ;  /* 0x0000002d043b7211 */ /* 0x000fc400078e10ff */
[C---:B------:R-:W-:Y:S01]  /*1630*/  LOP3.LUT R4, R49.reuse, 0x8, RZ, 0x3c, !PT ;  /* 0x0000000831047812 */ /* 0x040fe200078e3cff */
[----:B------:R-:W3:Y:S01]  /*1640*/  LDS R40, [R40] ;  /* 0x0000000028287984 */ /* 0x000ee20000000800 */
[----:B------:R-:W-:-:S03]  /*1650*/  LOP3.LUT R51, R49, 0x10, R37, 0xf8, !PT ;  /* 0x0000001031337812 */ /* 0x000fc600078ef825 */
[----:B------:R-:W4:Y:S04]  /*1660*/  LDS R39, [R39] ;  /* 0x0000000027277984 */ /* 0x000f280000000800 */
        /* <DEDUP_REMOVED lines=10> */
[----:B------:R0:W0:Y:S04]  /*1710*/  LDS R6, [R31] ;  /* 0x000000001f067984 */ /* 0x0000280000000800 */
[----:B------:R0:W0:Y:S01]  /*1720*/  LDS R5, [R33] ;  /* 0x0000000021057984 */ /* 0x0000220000000800 */
[----:B-1234-:R-:W-:Y:S05]  /*1730*/  BRA.DIV UR5, `(.L_x_1272) ;  /* 0x0000000e058c7947 */ /* 0x01efea000b800000 */
[----:B------:R1:W0:Y:S02]  /*1740*/  SHFL.IDX PT, R61, R57, R51, 0x1f ;  /* 0x00001f33393d7589 */ /* 0x00022400000e0000 */
[C-C-:B-1----:R-:W-:Y:S02]  /*1750*/  LOP3.LUT R51, R50.reuse, 0x10, R37.reuse, 0xf8, !PT ;  /* 0x0000001032337812 */ /* 0x142fe400078ef825 */
[--C-:B------:R-:W-:Y:S01]  /*1760*/  LOP3.LUT R50, R50, 0x10, R37.reuse, 0xf4, !PT ;  /* 0x0000001032327812 */ /* 0x100fe200078ef425 */
[----:B0-----:R-:W-:Y:S01]  /*1770*/  IMAD R59, R59, R61, RZ ;  /* 0x0000003d3b3b7224 */ /* 0x001fe200078e02ff */
[C-C-:B------:R-:W-:Y:S02]  /*1780*/  LOP3.LUT R61, R42.reuse, 0x10, R37.reuse, 0xf8, !PT ;  /* 0x000000102a3d7812 */ /* 0x140fe400078ef825 */
[----:B------:R-:W-:-:S04]  /*1790*/  LOP3.LUT R42, R42, 0x10, R37, 0xf4, !PT ;  /* 0x000000102a2a7812 */ /* 0x000fc800078ef425 */
[----:B------:R-:W0:Y:S02]  /*17a0*/  SHFL.IDX PT, R61, R57, R61, 0x1f ;  /* 0x00001f3d393d7589 */ /* 0x000e2400000e0000 */
[----:B0-----:R-:W-:Y:S01]  /*17b0*/  IMAD R7, R7, R61, R59 ;  /* 0x0000003d07077224 */ /* 0x001fe200078e023b */
[--C-:B------:R-:W-:Y:S02]  /*17c0*/  LOP3.LUT R59, R44, 0x10, R37.reuse, 0xf8, !PT ;  /* 0x000000102c3b7812 */ /* 0x100fe400078ef825 */
[--C-:B------:R-:W-:Y:S02]  /*17d0*/  LOP3.LUT R61, R48, 0x10, R37.reuse, 0xf8, !PT ;  /* 0x00000010303d7812 */ /* 0x100fe400078ef825 */
[--C-:B------:R-:W-:Y:S02]  /*17e0*/  LOP3.LUT R44, R44, 0x10, R37.reuse, 0xf4, !PT ;  /* 0x000000102c2c7812 */ /* 0x100fe400078ef425 */
[----:B------:R-:W0:Y:S01]  /*17f0*/  SHFL.IDX PT, R59, R57, R59, 0x1f ;  /* 0x00001f3b393b7589 */ /* 0x000e2200000e0000 */
[----:B------:R-:W-:-:S03]  /*1800*/  LOP3.LUT R48, R48, 0x10, R37, 0xf4, !PT ;  /* 0x0000001030307812 */ /* 0x000fc600078ef425 */
[----:B------:R-:W-:Y:S01]  /*1810*/  SHFL.IDX PT, R61, R57, R61, 0x1f ;  /* 0x00001f3d393d7589 */ /* 0x000fe200000e0000 */
[----:B0-----:R-:W-:Y:S01]  /*1820*/  IMAD R7, R11, R59, R7 ;  /* 0x0000003b0b077224 */ /* 0x001fe200078e0207 */
[C-C-:B------:R-:W-:Y:S02]  /*1830*/  LOP3.LUT R11, R46.reuse, 0x10, R37.reuse, 0xf8, !PT ;  /* 0x000000102e0b7812 */ /* 0x140fe400078ef825 */
[----:B------:R0:W-:Y:S01]  /*1840*/  SHFL.IDX PT, R59, R57, R51, 0x1f ;  /* 0x00001f33393b7589 */ /* 0x0001e200000e0000 */
[----:B------:R-:W-:-:S03]  /*1850*/  LOP3.LUT R46, R46, 0x10, R37, 0xf4, !PT ;  /* 0x000000102e2e7812 */ /* 0x000fc600078ef425 */
[----:B------:R-:W1:Y:S01]  /*1860*/  SHFL.IDX PT, R11, R57, R11, 0x1f ;  /* 0x00001f0b390b7589 */ /* 0x000e6200000e0000 */
[----:B0-----:R-:W-:Y:S01]  /*1870*/  LOP3.LUT R51, R49, 0x10, R37, 0xf4, !PT ;  /* 0x0000001031337812 */ /* 0x001fe200078ef425 */
[----:B-1----:R-:W-:Y:S01]  /*1880*/  IMAD R7, R13, R11, R7 ;  /* 0x0000000b0d077224 */ /* 0x002fe200078e0207 */
[--C-:B------:R-:W-:Y:S02]  /*1890*/  LOP3.LUT R13, R52, 0x10, R37.reuse, 0xf8, !PT ;  /* 0x00000010340d7812 */ /* 0x100fe400078ef825 */
[----:B------:R-:W-:Y:S01]  /*18a0*/  LOP3.LUT R11, R54, 0x10, R37, 0xf8, !PT ;  /* 0x00000010360b7812 */ /* 0x000fe200078ef825 */
[----:B------:R-:W-:Y:S01]  /*18b0*/  IMAD R14, R14, R61, R7 ;  /* 0x0000003d0e0e7224 */ /* 0x000fe200078e0207 */
[--C-:B------:R-:W-:Y:S02]  /*18c0*/  LOP3.LUT R7, R4, 0x10, R37.reuse, 0xf8, !PT ;  /* 0x0000001004077812 */ /* 0x100fe400078ef825 */
[----:B------:R-:W0:Y:S01]  /*18d0*/  SHFL.IDX PT, R13, R57, R13, 0x1f ;  /* 0x00001f0d390d7589 */ /* 0x000e2200000e0000 */
[--C-:B------:R-:W-:Y:S01]  /*18e0*/  LOP3.LUT R61, R56, 0x10, R37.reuse, 0xf8, !PT ;  /* 0x00000010383d7812 */ /* 0x100fe200078ef825 */
[----:B------:R-:W-:Y:S01]  /*18f0*/  IMAD R15, R15, R59, R14 ;  /* 0x0000003b0f0f7224 */ /* 0x000fe200078e020e */
[--C-:B------:R-:W-:Y:S01]  /*1900*/  LOP3.LUT R52, R52, 0x10, R37.reuse, 0xf4, !PT ;  /* 0x0000001034347812 */ /* 0x100fe200078ef425 */
[----:B------:R-:W1:Y:S01]  /*1910*/  SHFL.IDX PT, R11, R57, R11, 0x1f ;  /* 0x00001f0b390b7589 */ /* 0x000e6200000e0000 */
[----:B------:R-:W-:-:S02]  /*1920*/  LOP3.LUT R54, R54, 0x10, R37, 0xf4, !PT ;  /* 0x0000001036367812 */ /* 0x000fc400078ef425 */
[----:B------:R-:W-:Y:S01]  /*1930*/  LOP3.LUT R56, R56, 0x10, R37, 0xf4, !PT ;  /* 0x0000001038387812 */ /* 0x000fe200078ef425 */
[----:B------:R-:W2:Y:S04]  /*1940*/  SHFL.IDX PT, R7, R57, R7, 0x1f ;  /* 0x00001f0739077589 */ /* 0x000ea800000e0000 */
[----:B------:R-:W3:Y:S01]  /*1950*/  SHFL.IDX PT, R61, R57, R61, 0x1f ;  /* 0x00001f3d393d7589 */ /* 0x000ee200000e0000 */
[----:B0-----:R-:W-:Y:S01]  /*1960*/  IMAD R16, R16, R13, R15 ;  /* 0x0000000d10107224 */ /* 0x001fe200078e020f */
[----:B------:R-:W-:Y:S01]  /*1970*/  LOP3.LUT R13, R10, 0x3fc, RZ, 0xc0, !PT ;  /* 0x000003fc0a0d7812 */ /* 0x000fe200078ec0ff */
[----:B------:R-:W-:Y:S02]  /*1980*/  VIADD R15, R9, 0x2300 ;  /* 0x00002300090f7836 */ /* 0x000fe40000000000 */
[----:B-1----:R-:W-:Y:S01]  /*1990*/  IMAD R16, R17, R11, R16 ;  /* 0x0000000b11107224 */ /* 0x002fe200078e0210 */
[--C-:B------:R-:W-:Y:S01]  /*19a0*/  LOP3.LUT R17, R47, 0x10, R37.reuse, 0xf8, !PT ;  /* 0x000000102f117812 */ /* 0x100fe200078ef825 */
[----:B------:R-:W-:Y:S01]  /*19b0*/  VIADD R11, R37, 0xd ;  /* 0x0000000d250b7836 */ /* 0x000fe20000000000 */
[----:B------:R-:W-:Y:S01]  /*19c0*/  LEA R14, R12, R15, 0x18 ;  /* 0x0000000f0c0e7211 */ /* 0x000fe200078ec0ff */
[----:B--2---:R-:W-:Y:S01]  /*19d0*/  IMAD R16, R18, R7, R16 ;  /* 0x0000000712107224 */ /* 0x004fe200078e0210 */
[----:B------:R-:W-:-:S02]  /*19e0*/  LOP3.LUT R18, R58, 0x10, R37, 0xf8, !PT ;  /* 0x000000103a127812 */ /* 0x000fc400078ef825 */
[--C-:B------:R-:W-:Y:S01]  /*19f0*/  LOP3.LUT R58, R58, 0x10, R37.reuse, 0xf4, !PT ;  /* 0x000000103a3a7812 */ /* 0x100fe200078ef425 */
[----:B---3--:R-:W-:Y:S01]  /*1a00*/  IMAD R19, R19, R61, R16 ;  /* 0x0000003d13137224 */ /* 0x008fe200078e0210 */
[----:B------:R-:W-:Y:S01]  /*1a10*/  LOP3.LUT R16, R60, 0x10, R37, 0xf8, !PT ;  /* 0x000000103c107812 */ /* 0x000fe200078ef825 */
[----:B------:R-:W0:Y:S01]  /*1a20*/  SHFL.IDX PT, R61, R57, R18, 0x1f ;  /* 0x00001f12393d7589 */ /* 0x000e2200000e0000 */
[----:B------:R-:W-:Y:S01]  /*1a30*/  IMAD.IADD R7, R14, 0x1, R13 ;  /* 0x000000010e077824 */ /* 0x000fe200078e020d */
[--C-:B------:R-:W-:Y:S02]  /*1a40*/  LOP3.LUT R13, R43, 0x10, R37.reuse, 0xf8, !PT ;  /* 0x000000102b0d7812 */ /* 0x100fe400078ef825 */
[----:B------:R-:W-:Y:S01]  /*1a50*/  LOP3.LUT R14, R11, 0xf, RZ, 0xc0, !PT ;  /* 0x0000000f0b0e7812 */ /* 0x000fe200078ec0ff */
[----:B------:R-:W-:Y:S01]  /*1a60*/  VIADD R11, R37, 0xffffffff ;  /* 0xffffffff250b7836 */ /* 0x000fe20000000000 */
[----:B------:R-:W1:Y:S01]  /*1a70*/  SHFL.IDX PT, R16, R57, R16, 0x1f ;  /* 0x00001f1039107589 */ /* 0x000e6200000e0000 */
[----:B------:R-:W-:-:S02]  /*1a80*/  LOP3.LUT R60, R60, 0x10, R37, 0xf4, !PT ;  /* 0x000000103c3c7812 */ /* 0x000fc400078ef425 */
[----:B------:R-:W-:Y:S01]  /*1a90*/  LOP3.LUT R14, R14, 0x10, R37, 0xf8, !PT ;  /* 0x000000100e0e7812 */ /* 0x000fe200078ef825 */
[----:B------:R-:W2:Y:S01]  /*1aa0*/  SHFL.IDX PT, R13, R57, R13, 0x1f ;  /* 0x00001f0d390d7589 */ /* 0x000ea200000e0000 */
[----:B------:R-:W-:-:S03]  /*1ab0*/  LOP3.LUT R15, R11, 0xf, RZ, 0xc0, !PT ;  /* 0x0000000f0b0f7812 */ /* 0x000fc600078ec0ff */
[----:B------:R-:W-:Y:S01]  /*1ac0*/  LDS R11, [R7] ;  /* 0x00000000070b7984 */ /* 0x000fe20000000800 */
[----:B------:R-:W-:-:S03]  /*1ad0*/  LOP3.LUT R15, R15, 0x10, R37, 0xf8, !PT ;  /* 0x000000100f0f7812 */ /* 0x000fc600078ef825 */
[----:B------:R-:W3:Y:S04]  /*1ae0*/  SHFL.IDX PT, R14, R57, R14, 0x1f ;  /* 0x00001f0e390e7589 */ /* 0x000ee800000e0000 */
[----:B------:R-:W4:Y:S01]  /*1af0*/  SHFL.IDX PT, R18, R57, R17, 0x1f ;  /* 0x00001f1139127589 */ /* 0x000f2200000e0000 */
[----:B0-----:R-:W-:-:S03]  /*1b00*/  IMAD R19, R38, R61, R19 ;  /* 0x0000003d26137224 */ /* 0x001fc600078e0213 */
[----:B------:R-:W0:Y:S01]  /*1b10*/  SHFL.IDX PT, R15, R57, R15, 0x1f ;  /* 0x00001f0f390f7589 */ /* 0x000e2200000e0000 */
[----:B-1----:R-:W-:-:S03]  /*1b20*/  IMAD R16, R39, R16, R19 ;  /* 0x0000001027107224 */ /* 0x002fc600078e0213 */
[----:B------:R-:W-:Y:S01]  /*1b30*/  SHFL.IDX PT, R61, R57, R44, 0x1f ;  /* 0x00001f2c393d7589 */ /* 0x000fe200000e0000 */
[----:B--2---:R-:W-:-:S03]  /*1b40*/  IMAD R16, R40, R13, R16 ;  /* 0x0000000d28107224 */ /* 0x004fc600078e0210 */
[----:B------:R-:W-:Y:S01]  /*1b50*/  SHFL.IDX PT, R39, R57, R51, 0x1f ;  /* 0x00001f3339277589 */ /* 0x000fe200000e0000 */
[----:B------:R-:W-:-:S03]  /*1b60*/  IMAD.SHL.U32 R13, R37, 0x20, RZ ;  /* 0x00000020250d7824 */ /* 0x000fc600078e00ff */
[----:B------:R-:W-:Y:S01]  /*1b70*/  SHFL.IDX PT, R40, R57, R42, 0x1f ;  /* 0x00001f2a39287589 */ /* 0x000fe200000e0000 */
[----:B---3--:R-:W-:Y:S01]  /*1b80*/  IMAD R5, R5, R14, R16 ;  /* 0x0000000e05057224 */ /* 0x008fe200078e0210 */
[----:B------:R-:W-:Y:S02]  /*1b90*/  LOP3.LUT R16, R13, 0x60, RZ, 0xc0, !PT ;  /* 0x000000600d107812 */ /* 0x000fe400078ec0ff */
[----:B------:R-:W-:Y:S01]  /*1ba0*/  SHFL.IDX PT, R44, R57, R56, 0x1f ;  /* 0x00001f38392c7589 */ /* 0x000fe200000e0000 */
[----:B----4-:R-:W-:Y:S01]  /*1bb0*/  IMAD R5, R41, R18, R5 ;  /* 0x0000001229057224 */ /* 0x010fe200078e0205 */
[----:B------:R-:W-:Y:S02]  /*1bc0*/  LOP3.LUT R14, R16, 0x10, R37, 0xf4, !PT ;  /* 0x00000010100e7812 */ /* 0x000fe400078ef425 */
[----:B------:R-:W-:Y:S01]  /*1bd0*/  SHFL.IDX PT, R18, R57, R46, 0x1f ;  /* 0x00001f2e39127589 */ /* 0x000fe200000e0000 */
[----:B0-----:R-:W-:Y:S01]  /*1be0*/  IMAD R6, R6, R15, R5 ;  /* 0x0000000f06067224 */ /* 0x001fe200078e0205 */
[----:B------:R-:W-:-:S02]  /*1bf0*/  LOP3.LUT R14, R14, 0xf, R37, 0xf8, !PT ;  /* 0x0000000f0e0e7812 */ /* 0x000fc400078ef825 */
[----:B------:R0:W-:Y:S02]  /*1c00*/  SHFL.IDX PT, R16, R57, R48, 0x1f ;  /* 0x00001f3039107589 */ /* 0x0001e400000e0000 */
[----:B------:R-:W-:Y:S01]  /*1c10*/  IADD3 R6, PT, PT, R6, R11, RZ ;  /* 0x0000000b06067210 */ /* 0x000fe20007ffe0ff */
[----:B------:R-:W-:Y:S01]  /*1c20*/  IMAD R14, R14, 0x4, R45 ;  /* 0x000000040e0e7824 */ /* 0x000fe200078e022d */
[----:B------:R-:W-:Y:S01]  /*1c30*/  SHFL.IDX PT, R46, R57, R58, 0x1f ;  /* 0x00001f3a392e7589 */ /* 0x000fe200000e0000 */
[----:B------:R-:W-:-:S03]  /*1c40*/  VIADD R45, R37, 0xd ;  /* 0x0000000d252d7836 */ /* 0x000fc60000000000 */
[----:B------:R-:W-:Y:S01]  /*1c50*/  STS [R7], R6 ;  /* 0x0000000607007388 */ /* 0x000fe20000000800 */
[----:B0-----:R-:W-:-:S03]  /*1c60*/  LOP3.LUT R48, R4, 0x10, R37, 0xf4, !PT ;  /* 0x0000001004307812 */ /* 0x001fc600078ef425 */
[----:B------:R-:W0:Y:S04]  /*1c70*/  LDS R38, [R14] ;  /* 0x000000000e267984 */ /* 0x000e280000000800 */
[----:B------:R-:W1:Y:S04]  /*1c80*/  LDS R19, [R0] ;  /* 0x0000000000137984 */ /* 0x000e680000000800 */
[----:B------:R-:W2:Y:S04]  /*1c90*/  LDS R11, [R30] ;  /* 0x000000001e0b7984 */ /* 0x000ea80000000800 */
[----:B------:R-:W3:Y:S04]  /*1ca0*/  LDS R5, [R29] ;  /* 0x000000001d057984 */ /* 0x000ee80000000800 */
[----:B------:R-:W4:Y:S04]  /*1cb0*/  LDS R13, [R28] ;  /* 0x000000001c0d7984 */ /* 0x000f280000000800 */
[----:B------:R-:W-:Y:S04]  /*1cc0*/  LDS R14, [R27] ;  /* 0x000000001b0e7984 */ /* 0x000fe80000000800 */
[----:B------:R-:W-:Y:S04]  /*1cd0*/  LDS R15, [R26] ;  /* 0x000000001a0f7984 */ /* 0x000fe80000000800 */
[----:B------:R-:W-:Y:S04]  /*1ce0*/  LDS R17, [R25] ;  /* 0x0000000019117984 */ /* 0x000fe80000000800 */
[----:B------:R-:W-:Y:S01]  /*1cf0*/  LDS R4, [R21] ;  /* 0x0000000015047984 */ /* 0x000fe20000000800 */
[----:B0-----:R-:W-:-:S03]  /*1d00*/  IMAD R41, R38, R39, RZ ;  /* 0x0000002726297224 */ /* 0x001fc600078e02ff */
[----:B------:R-:W-:Y:S01]  /*1d10*/  LDS R38, [R24] ;  /* 0x0000000018267984 */ /* 0x000fe20000000800 */
[----:B-1----:R-:W-:-:S03]  /*1d20*/  IMAD R42, R19, R40, R41 ;  /* 0x00000028132a7224 */ /* 0x002fc600078e0229 */
[----:B------:R0:W1:Y:S01]  /*1d30*/  SHFL.IDX PT, R39, R57, R50, 0x1f ;  /* 0x00001f3239277589 */ /* 0x00006200000e0000 */
[----:B--2---:R-:W-:-:S03]  /*1d40*/  IMAD R41, R11, R61, R42 ;  /* 0x0000003d0b297224 */ /* 0x004fc600078e022a */
[----:B------:R-:W2:Y:S01]  /*1d50*/  SHFL.IDX PT, R40, R57, R52, 0x1f ;  /* 0x00001f3439287589 */ /* 0x000ea200000e0000 */
[----:B---3--:R-:W-:-:S03]  /*1d60*/  IMAD R41, R5, R18, R41 ;  /* 0x0000001205297224 */ /* 0x008fc600078e0229 */
[----:B------:R-:W-:Y:S01]  /*1d70*/  LDS R19, [R23] ;  /* 0x0000000017137984 */ /* 0x000fe20000000800 */
[----:B----4-:R-:W-:Y:S01]  /*1d80*/  IMAD R41, R13, R16, R41 ;  /* 0x000000100d297224 */ /* 0x010fe200078e0229 */
[----:B0-----:R-:W-:Y:S02]  /*1d90*/  LOP3.LUT R50, R45, 0xf, RZ, 0xc0, !PT ;  /* 0x0000000f2d327812 */ /* 0x001fe400078ec0ff */
[----:B------:R-:W-:Y:S02]  /*1da0*/  LDS R11, [R22] ;  /* 0x00000000160b7984 */ /* 0x000fe40000000800 */
[----:B------:R-:W-:Y:S02]  /*1db0*/  LOP3.LUT R50, R50, 0x10, R37, 0xf4, !PT ;  /* 0x0000001032327812 */ /* 0x000fe400078ef425 */
[----:B------:R-:W0:Y:S04]  /*1dc0*/  SHFL.IDX PT, R42, R57, R54, 0x1f ;  /* 0x00001f36392a7589 */ /* 0x000e2800000e0000 */
[----:B------:R3:W4:Y:S04]  /*1dd0*/  SHFL.IDX PT, R5, R57, R48, 0x1f ;  /* 0x00001f3039057589 */ /* 0x00072800000e0000 */
[----:B------:R-:W-:Y:S01]  /*1de0*/  LDS R18, [R20] ;  /* 0x0000000014127984 */ /* 0x000fe20000000800 */
[----:B-1----:R-:W-:-:S02]  /*1df0*/  IMAD R14, R14, R39, R41 ;  /* 0x000000270e0e7224 */ /* 0x002fc400078e0229 */
[----:B------:R-:W-:Y:S01]  /*1e00*/  VIADD R41, R37, 0xffffffff ;  /* 0xffffffff25297836 */ /* 0x000fe20000000000 */
[----:B------:R-:W-:Y:S01]  /*1e10*/  LDS R13, [R32] ;  /* 0x00000000200d7984 */ /* 0x000fe20000000800 */
[----:B--2---:R-:W-:Y:S01]  /*1e20*/  IMAD R40, R15, R40, R14 ;  /* 0x000000280f287224 */ /* 0x004fe200078e020e */
[--C-:B---3--:R-:W-:Y:S02]  /*1e30*/  LOP3.LUT R48, R43, 0x10, R37.reuse, 0xf4, !PT ;  /* 0x000000102b307812 */ /* 0x108fe400078ef425 */
[----:B------:R-:W-:Y:S04]  /*1e40*/  LDS R16, [R2] ;  /* 0x0000000002107984 */ /* 0x000fe80000000800 */
[----:B------:R-:W1:Y:S04]  /*1e50*/  SHFL.IDX PT, R39, R57, R60, 0x1f ;  /* 0x00001f3c39277589 */ /* 0x000e6800000e0000 */
[----:B------:R-:W-:Y:S01]  /*1e60*/  LDS R14, [R3] ;  /* 0x00000000030e7984 */ /* 0x000fe20000000800 */
[----:B0-----:R-:W-:Y:S01]  /*1e70*/  IMAD R17, R17, R42, R40 ;  /* 0x0000002a11117224 */ /* 0x001fe200078e0228 */
[----:B------:R-:W-:-:S02]  /*1e80*/  LOP3.LUT R40, R47, 0x10, R37, 0xf4, !PT ;  /* 0x000000102f287812 */ /* 0x000fc400078ef425 */
[----:B------:R-:W0:Y:S01]  /*1e90*/  SHFL.IDX PT, R15, R57, R48, 0x1f ;  /* 0x00001f30390f7589 */ /* 0x000e2200000e0000 */
[----:B------:R-:W-:Y:S01]  /*1ea0*/  LOP3.LUT R42, R41, 0xf, RZ, 0xc0, !PT ;  /* 0x0000000f292a7812 */ /* 0x000fe200078ec0ff */
[----:B----4-:R-:W-:Y:S02]  /*1eb0*/  IMAD R5, R38, R5, R17 ;  /* 0x0000000526057224 */ /* 0x010fe400078e0211 */
[----:B------:R-:W2:Y:S01]  /*1ec0*/  SHFL.IDX PT, R50, R57, R50, 0x1f ;  /* 0x00001f3239327589 */ /* 0x000ea200000e0000 */
[----:B------:R-:W-:Y:S01]  /*1ed0*/  LOP3.LUT R38, R42, 0x10, R37, 0xf4, !PT ;  /* 0x000000102a267812 */ /* 0x000fe200078ef425 */
[----:B------:R-:W-:Y:S02]  /*1ee0*/  IMAD R5, R19, R44, R5 ;  /* 0x0000002c13057224 */ /* 0x000fe400078e0205 */
[----:B------:R-:W3:Y:S02]  /*1ef0*/  SHFL.IDX PT, R40, R57, R40, 0x1f ;  /* 0x00001f2839287589 */ /* 0x000ee400000e0000 */
[----:B------:R-:W-:-:S02]  /*1f00*/  IMAD R5, R11, R46, R5 ;  /* 0x0000002e0b057224 */ /* 0x000fc400078e0205 */
[----:B------:R4:W4:Y:S02]  /*1f10*/  SHFL.IDX PT, R61, R57, R38, 0x1f ;  /* 0x00001f26393d7589 */ /* 0x00092400000e0000 */
[----:B-1----:R-:W-:-:S04]  /*1f20*/  IMAD R4, R4, R39, R5 ;  /* 0x0000002704047224 */ /* 0x002fc800078e0205 */
[----:B0-----:R-:W-:-:S04]  /*1f30*/  IMAD R4, R18, R15, R4 ;  /* 0x0000000f12047224 */ /* 0x001fc800078e0204 */
[----:B--2---:R-:W-:-:S04]  /*1f40*/  IMAD R13, R13, R50, R4 ;  /* 0x000000320d0d7224 */ /* 0x004fc800078e0204 */
[----:B---3--:R-:W-:-:S07]  /*1f50*/  IMAD R13, R16, R40, R13 ;  /* 0x00000028100d7224 */ /* 0x008fce00078e020d */
.L_x_1310:
[----:B----4-:R-:W-:-:S04]  /*1f60*/  IMAD R13, R14, R61, R13 ;  /* 0x0000003d0e0d7224 */ /* 0x010fc800078e020d */
[----:B------:R-:W-:-:S05]  /*1f70*/  IMAD.IADD R6, R6, 0x1, R13 ;  /* 0x0000000106067824 */ /* 0x000fca00078e020d */
[----:B------:R0:W-:Y:S02]  /*1f80*/  STS [R7], R6 ;  /* 0x0000000607007388 */ /* 0x0001e40000000800 */
.L_x_1271:
[----:B------:R-:W-:Y:S05]  /*1f90*/  BSYNC B0 ;  /* 0x0000000000007941 */ /* 0x000fea0003800000 */
.L_x_1270:
[----:B------:R-:W-:Y:S01]  /*1fa0*/  PLOP3.LUT P0, PT, PT, PT, PT, 0x8, 0x80 ;  /* 0x000000000080781c */ /* 0x000fe20003f0e170 */
[----:B------:R-:W-:Y:S01]  /*1fb0*/  IMAD.MOV.U32 R39, RZ, RZ, 0x20 ;  /* 0x00000020ff277424 */ /* 0x000fe200078e00ff */
[----:B------:R-:W-:Y:S11]  /*1fc0*/  @P1 BRA `(.L_x_1273) ;  /* 0xffffffe8008c1947 */ /* 0x000ff6000383ffff */
[----:B------:R-:W-:Y:S05]  /*1fd0*/  WARPSYNC.ALL ;  /* 0x0000000000007948 */ /* 0x000fea0003800000 */
[----:B------:R-:W-:Y:S01]  /*1fe0*/  BAR.SYNC.DEFER_BLOCKING 0x0 ;  /* 0x0000000000007b1d */ /* 0x000fe20000010000 */
[----:B------:R-:W-:-:S13]  /*1ff0*/  ISETP.GT.U32.AND P0, PT, R37, 0x3f, PT ;  /* 0x0000003f2500780c */ /* 0x000fda0003f04070 */
[----:B------:R-:W-:Y:S05]  /*2000*/  @P0 EXIT ;  /* 0x000000000000094d */ /* 0x000fea0003800000 */
[----:B------:R-:W-:Y:S01]  /*2010*/  SHF.L.U32 R0, R8, 0x2, RZ ;  /* 0x0000000208007819 */ /* 0x000fe200000006ff */
[----:B------:R-:W-:Y:S01]  /*2020*/  BSSY.RECONVERGENT B0, `(.L_x_1274) ;  /* 0x0000030000007945 */ /* 0x000fe20003800200 */
[----:B------:R-:W-:Y:S02]  /*2030*/  IMAD.MOV.U32 R29, RZ, RZ, R10 ;  /* 0x000000ffff1d7224 */ /* 0x000fe400078e000a */
[----:B01----:R-:W0:Y:S01]  /*2040*/  I2F.U32.RP R6, R0 ;  /* 0x0000000000067306 */ /* 0x003e220000209000 */
[--C-:B------:R-:W-:Y:S01]  /*2050*/  IMAD R11, R37, 0x4, R0.reuse ;  /* 0x00000004250b7824 */ /* 0x100fe200078e0200 */
[----:B------:R-:W-:Y:S01]  /*2060*/  ISETP.NE.U32.AND P2, PT, R0, RZ, PT ;  /* 0x000000ff0000720c */ /* 0x000fe20003f45070 */
[----:B------:R-:W-:-:S03]  /*2070*/  IMAD.MOV R7, RZ, RZ, -R0 ;  /* 0x000000ffff077224 */ /* 0x000fc600078e0a00 */
[C---:B------:R-:W-:Y:S02]  /*2080*/  ISETP.GE.U32.AND P0, PT, R11.reuse, 0x100, PT ;  /* 0x000001000b00780c */ /* 0x040fe40003f06070 */
[----:B------:R-:W-:Y:S02]  /*2090*/  VIMNMX.U32 R4, PT, PT, R11, 0x100, !PT ;  /* 0x000001000b047848 */ /* 0x000fe40007fe0000 */
[----:B------:R-:W-:Y:S01]  /*20a0*/  SEL R5, RZ, 0x1, P0 ;  /* 0x00000001ff057807 */ /* 0x000fe20000000000 */
[----:B0-----:R-:W0:Y:S02]  /*20b0*/  MUFU.RCP R6, R6 ;  /* 0x0000000600067308 */ /* 0x001e240000001000 */
[----:B0-----:R-:W-:-:S06]  /*20c0*/  VIADD R2, R6, 0xffffffe ;  /* 0x0ffffffe06027836 */ /* 0x001fcc0000000000 */
[----:B------:R0:W1:Y:S02]  /*20d0*/  F2I.FTZ.U32.TRUNC.NTZ R3, R2 ;  /* 0x0000000200037305 */ /* 0x000064000021f000 */
[----:B0-----:R-:W-:Y:S02]  /*20e0*/  IMAD.MOV.U32 R2, RZ, RZ, RZ ;  /* 0x000000ffff027224 */ /* 0x001fe400078e00ff */
[----:B-1----:R-:W-:-:S04]  /*20f0*/  IMAD R7, R7, R3, RZ ;  /* 0x0000000307077224 */ /* 0x002fc800078e02ff */
[----:B------:R-:W-:Y:S01]  /*2100*/  IMAD.HI.U32 R6, R3, R7, R2 ;  /* 0x0000000703067227 */ /* 0x000fe200078e0002 */
[----:B------:R-:W-:-:S05]  /*2110*/  IADD3 R3, PT, PT, R4, -R11, -R5 ;  /* 0x8000000b04037210 */ /* 0x000fca0007ffe805 */
        /* <DEDUP_REMOVED lines=16> */
[----:B------:R-:W-:Y:S01]  /*2220*/  IADD3 R4, PT, PT, R5, 0x1, RZ ;  /* 0x0000000105047810 */ /* 0x000fe20007ffe0ff */
[----:B------:R-:W-:-:S03]  /*2230*/  VIADD R5, R29, UR4 ;  /* 0x000000041d057c36 */ /* 0x000fc60008000000 */
[----:B------:R-:W-:Y:S02]  /*2240*/  LEA R6, R12, R7, 0x18 ;  /* 0x000000070c067211 */ /* 0x000fe400078ec0ff */
[----:B------:R-:W-:-:S03]  /*2250*/  LOP3.LUT R4, R4, 0x3, RZ, 0xc0, !PT ;  /* 0x0000000304047812 */ /* 0x000fc600078ec0ff */
[----:B------:R-:W-:Y:S02]  /*2260*/  IMAD R37, R37, 0x10, R6 ;  /* 0x0000001025257824 */ /* 0x000fe400078e0206 */
[----:B------:R-:W-:Y:S02]  /*2270*/  IMAD.MOV R4, RZ, RZ, -R4 ;  /* 0x000000ffff047224 */ /* 0x000fe400078e0a04 */
[----:B0-----:R-:W-:-:S07]  /*2280*/  IMAD.WIDE.U32 R2, R5, 0x4, R2 ;  /* 0x0000000405027825 */ /* 0x001fce00078e0002 */
.L_x_1276:
        /* <DEDUP_REMOVED lines=9> */
.L_x_1275:
[----:B------:R-:W-:Y:S05]  /*2320*/  BSYNC.RECONVERGENT B0 ;  /* 0x0000000000007941 */ /* 0x000fea0003800200 */
.L_x_1274:
[----:B------:R-:W-:Y:S05]  /*2330*/  @!P1 EXIT ;  /* 0x000000000000994d */ /* 0x000fea0003800000 */
[----:B------:R-:W0:Y:S01]  /*2340*/  LDC R2, c[0x0][0x360] ;  /* 0x0000d800ff027b82 */ /* 0x000e220000000800 */
[----:B------:R-:W-:Y:S02]  /*2350*/  VIADD R9, R9, 0x2300 ;  /* 0x0000230009097836 */ /* 0x000fe40000000000 */
[----:B------:R-:W-:-:S03]  /*2360*/  VIADD R31, R29, UR4 ;  /* 0x000000041d1f7c36 */ /* 0x000fc60008000000 */
[----:B------:R-:W-:Y:S01]  /*2370*/  LEA R12, R12, R9, 0x18 ;  /* 0x000000090c0c7211 */ /* 0x000fe200078ec0ff */
[--C-:B------:R-:W-:Y:S01]  /*2380*/  IMAD.IADD R37, R0, 0x1, R31.reuse ;  /* 0x0000000100257824 */ /* 0x100fe200078e021f */
[----:B------:R-:W1:Y:S03]  /*2390*/  LDC.64 R26, c[0x0][0x3a0] ;  /* 0x0000e800ff1a7b82 */ /* 0x000e660000000a00 */
[----:B------:R-:W-:Y:S02]  /*23a0*/  IMAD R28, R29, 0x4, R12 ;  /* 0x000000041d1c7824 */ /* 0x000fe400078e020c */
[C-C-:B0-----:R-:W-:Y:S02]  /*23b0*/  IMAD R33, R2.reuse, 0xc, R31.reuse ;  /* 0x0000000c02217824 */ /* 0x141fe400078e021f */
[----:B------:R-:W-:-:S07]  /*23c0*/  IMAD R35, R2, 0x8, R31 ;  /* 0x0000000802237824 */ /* 0x000fce00078e021f */
.L_x_1277:
[----:B------:R-:W0:Y:S01]  /*23d0*/  LDC R30, c[0x0][0x360] ;  /* 0x0000d800ff1e7b82 */ /* 0x000e220000000800 */
[----:B---3--:R2:W3:Y:S01]  /*23e0*/  LDS.128 R4, [R28] ;  /* 0x000000001c047984 */ /* 0x0084e20000000c00 */
[----:B-1----:R-:W-:Y:S01]  /*23f0*/  IMAD.WIDE.U32 R2, R31, 0x4, R26 ;  /* 0x000000041f027825 */ /* 0x002fe200078e001a */
[----:B------:R-:W-:-:S03]  /*2400*/  IADD3 R29, PT, PT, R0, R29, R0 ;  /* 0x0000001d001d7210 */ /* 0x000fc60007ffe000 */
[----:B------:R-:W-:Y:S01]  /*2410*/  IMAD.WIDE.U32 R20, R37, 0x4, R26 ;  /* 0x0000000425147825 */ /* 0x000fe200078e001a */
[----:B------:R-:W-:-:S03]  /*2420*/  IADD3 R29, PT, PT, R0, R29, R0 ;  /* 0x0000001d001d7210 */ /* 0x000fc60007ffe000 */
[----:B------:R-:W-:Y:S01]  /*2430*/  IMAD.WIDE.U32 R22, R35, 0x4, R26 ;  /* 0x0000000423167825 */ /* 0x000fe200078e001a */
[----:B------:R-:W-:-:S03]  /*2440*/  ISETP.GE.U32.AND P0, PT, R29, 0x100, PT ;  /* 0x000001001d00780c */ /* 0x000fc60003f06070 */
[----:B------:R-:W-:Y:S01]  /*2450*/  IMAD.WIDE.U32 R24, R33, 0x4, R26 ;  /* 0x0000000421187825 */ /* 0x000fe200078e001a */
[----:B0-----:R-:W-:-:S03]  /*2460*/  LEA R8, R30, R28, 0x4 ;  /* 0x0000001c1e087211 */ /* 0x001fc600078e20ff */
[C-C-:B------:R-:W-:Y:S02]  /*2470*/  IMAD R12, R30.reuse, 0x20, R28.reuse ;  /* 0x000000201e0c7824 */ /* 0x140fe400078e021c */
[C---:B------:R-:W-:Y:S01]  /*2480*/  IMAD R16, R30.reuse, 0x30, R28 ;  /* 0x000000301e107824 */ /* 0x040fe200078e021c */
[C---:B--2---:R-:W-:Y:S01]  /*2490*/  LEA R28, R30.reuse, R28, 0x6 ;  /* 0x0000001c1e1c7211 */ /* 0x044fe200078e30ff */
[C---:B------:R-:W-:Y:S01]  /*24a0*/  IMAD R33, R30.reuse, 0x10, R33 ;  /* 0x000000101e217824 */ /* 0x040fe200078e0221 */
[----:B------:R-:W0:Y:S01]  /*24b0*/  LDS.128 R8, [R8] ;  /* 0x0000000008087984 */ /* 0x000e220000000c00 */
[C---:B------:R-:W-:Y:S02]  /*24c0*/  IMAD R35, R30.reuse, 0x10, R35 ;  /* 0x000000101e237824 */ /* 0x040fe400078e0223 */
[C---:B------:R-:W-:Y:S01]  /*24d0*/  IMAD R37, R30.reuse, 0x10, R37 ;  /* 0x000000101e257824 */ /* 0x040fe200078e0225 */
[----:B------:R-:W1:Y:S01]  /*24e0*/  LDS.128 R12, [R12] ;  /* 0x000000000c0c7984 */ /* 0x000e620000000c00 */
[----:B------:R-:W-:-:S03]  /*24f0*/  IMAD R31, R30, 0x10, R31 ;  /* 0x000000101e1f7824 */ /* 0x000fc600078e021f */
[----:B------:R-:W2:Y:S04]  /*2500*/  LDS.128 R16, [R16] ;  /* 0x0000000010107984 */ /* 0x000ea80000000c00 */
[----:B---3--:R3:W-:Y:S04]  /*2510*/  STG.E.128 desc[UR8][R2.64], R4 ;  /* 0x0000000402007986 */ /* 0x0087e8000c101d08 */
[----:B0-----:R3:W-:Y:S04]  /*2520*/  STG.E.128 desc[UR8][R20.64], R8 ;  /* 0x0000000814007986 */ /* 0x0017e8000c101d08 */
[----:B-1----:R3:W-:Y:S04]  /*2530*/  STG.E.128 desc[UR8][R22.64], R12 ;  /* 0x0000000c16007986 */ /* 0x0027e8000c101d08 */
[----:B--2---:R3:W-:Y:S01]  /*2540*/  STG.E.128 desc[UR8][R24.64], R16 ;  /* 0x0000001018007986 */ /* 0x0047e2000c101d08 */
[----:B------:R-:W-:Y:S05]  /*2550*/  @!P0 BRA `(.L_x_1277) ;  /* 0xfffffffc009c8947 */ /* 0x000fea000383ffff */
[----:B------:R-:W-:Y:S05]  /*2560*/  EXIT ;  /* 0x000000000000794d */ /* 0x000fea0003800000 */
.L_x_1272:
[----:B------:R-:W-:Y:S02]  /*2570*/  IMAD.MOV.U32 R53, RZ, RZ, 0x1f ;  /* 0x0000001fff357424 */ /* 0x000fe400078e00ff */
[----:B------:R-:W-:-:S07]  /*2580*/  IMAD.MOV.U32 R55, RZ, RZ, -0x1 ;  /* 0xffffffffff377424 */ /* 0x000fce00078e00ff */
[----:B0-----:R-:W-:Y:S05]  /*2590*/  WARPSYNC.COLLECTIVE R55, `(.L_x_1278) ;  /* 0x0000000037087348 */ /* 0x001fea0003c00000 */
[----:B------:R1:W2:Y:S02]  /*25a0*/  SHFL.IDX P0, R61, R57, R51, R53 ;  /* 0x00000033393d7389 */ /* 0x0002a40000000035 */
[----:B012---:R-:W-:Y:S05]  /*25b0*/  ENDCOLLECTIVE ;  /* 0x000000000000791b */ /* 0x007fea0003800000 */
.L_x_1278:
[----:B------:R-:W-:Y:S01]  /*25c0*/  IMAD R59, R59, R61, RZ ;  /* 0x0000003d3b3b7224 */ /* 0x000fe200078e02ff */
[C-C-:B------:R-:W-:Y:S02]  /*25d0*/  LOP3.LUT R61, R42.reuse, 0x10, R37.reuse, 0xf8, !PT ;  /* 0x000000102a3d7812 */ /* 0x140fe400078ef825 */
[----:B------:R-:W-:-:S03]  /*25e0*/  LOP3.LUT R42, R42, 0x10, R37, 0xf4, !PT ;  /* 0x000000102a2a7812 */ /* 0x000fc600078ef425 */
[----:B------:R-:W-:-:S07]  /*25f0*/  IMAD.MOV.U32 R51, RZ, RZ, R61 ;  /* 0x000000ffff337224 */ /* 0x000fce00078e003d */
[----:B------:R-:W-:Y:S05]  /*2600*/  WARPSYNC.COLLECTIVE R55, `(.L_x_1279) ;  /* 0x0000000037087348 */ /* 0x000fea0003c00000 */
[----:B------:R0:W1:Y:S02]  /*2610*/  SHFL.IDX P0, R61, R57, R51, R53 ;  /* 0x00000033393d7389 */ /* 0x0000640000000035 */
[----:B01----:R-:W-:Y:S05]  /*2620*/  ENDCOLLECTIVE ;  /* 0x000000000000791b */ /* 0x003fea0003800000 */
.L_x_1279:
[----:B------:R-:W-:Y:S01]  /*2630*/  IMAD R7, R7, R61, R59 ;  /* 0x0000003d07077224 */ /* 0x000fe200078e023b */
[C-C-:B------:R-:W-:Y:S02]  /*2640*/  LOP3.LUT R59, R44.reuse, 0x10, R37.reuse, 0xf8, !PT ;  /* 0x000000102c3b7812 */ /* 0x140fe400078ef825 */
[----:B------:R-:W-:-:S03]  /*2650*/  LOP3.LUT R44, R44, 0x10, R37, 0xf4, !PT ;  /* 0x000000102c2c7812 */ /* 0x000fc600078ef425 */
[----:B------:R-:W-:-:S07]  /*2660*/  IMAD.MOV.U32 R51, RZ, RZ, R59 ;  /* 0x000000ffff337224 */ /* 0x000fce00078e003b */
[----:B------:R-:W-:Y:S05]  /*2670*/  WARPSYNC.COLLECTIVE R55, `(.L_x_1280) ;  /* 0x0000000037087348 */ /* 0x000fea0003c00000 */
[----:B------:R0:W1:Y:S02]  /*2680*/  SHFL.IDX P0, R61, R57, R51, R53 ;  /* 0x00000033393d7389 */ /* 0x0000640000000035 */
[----:B01----:R-:W-:Y:S05]  /*2690*/  ENDCOLLECTIVE ;  /* 0x000000000000791b */ /* 0x003fea0003800000 */
.L_x_1280:
[----:B------:R-:W-:-:S04]  /*26a0*/  IMAD.MOV.U32 R59, RZ, RZ, R61 ;  /* 0x000000ffff3b7224 */ /* 0x000fc800078e003d */
[----:B------:R-:W-:Y:S01]  /*26b0*/  IMAD R7, R11, R59, R7 ;  /* 0x0000003b0b077224 */ /* 0x000fe200078e0207 */
[C-C-:B------:R-:W-:Y:S02]  /*26c0*/  LOP3.LUT R11, R46.reuse, 0x10, R37.reuse, 0xf8, !PT ;  /* 0x000000102e0b7812 */ /* 0x140fe400078ef825 */
[----:B------:R-:W-:Y:S02]  /*26d0*/  LOP3.LUT R46, R46, 0x10, R37, 0xf4, !PT ;  /* 0x000000102e2e7812 */ /* 0x000fe400078ef425 */
[----:B------:R-:W-:-:S07]  /*26e0*/  MOV R51, R11 ;  /* 0x0000000b00337202 */ /* 0x000fce0000000f00 */
[----:B------:R-:W-:Y:S05]  /*26f0*/  WARPSYNC.COLLECTIVE R55, `(.L_x_1281) ;  /* 0x0000000037087348 */ /* 0x000fea0003c00000 */
[----:B------:R0:W1:Y:S02]  /*2700*/  SHFL.IDX P0, R61, R57, R51, R53 ;  /* 0x00000033393d7389 */ /* 0x0000640000000035 */
[----:B01----:R-:W-:Y:S05]  /*2710*/  ENDCOLLECTIVE ;  /* 0x000000000000791b */ /* 0x003fea0003800000 */
.L_x_1281:
[----:B------:R-:W-:Y:S01]  /*2720*/  IMAD.MOV.U32 R11, RZ, RZ, R61 ;  /* 0x000000ffff0b7224 */ /* 0x000fe200078e003d */
[C-C-:B------:R-:W-:Y:S02]  /*2730*/  LOP3.LUT R61, R48.reuse, 0x10, R37.reuse, 0xf8, !PT ;  /* 0x00000010303d7812 */ /* 0x140fe400078ef825 */
[----:B------:R-:W-:Y:S01]  /*2740*/  LOP3.LUT R48, R48, 0x10, R37, 0xf4, !PT ;  /* 0x0000001030307812 */ /* 0x000fe200078ef425 */
[----:B------:R-:W-:Y:S01]  /*2750*/  IMAD R7, R13, R11, R7 ;  /* 0x0000000b0d077224 */ /* 0x000fe200078e0207 */
[----:B------:R-:W-:Y:S01]  /*2760*/  LOP3.LUT R13, R52, 0x10, R37, 0xf8, !PT ;  /* 0x00000010340d7812 */ /* 0x000fe200078ef825 */
[----:B------:R-:W-:Y:S01]  /*2770*/  IMAD.MOV.U32 R51, RZ, RZ, R61 ;  /* 0x000000ffff337224 */ /* 0x000fe200078e003d */
[--C-:B------:R-:W-:Y:S02]  /*2780*/  LOP3.LUT R11, R54, 0x10, R37.reuse, 0xf8, !PT ;  /* 0x00000010360b7812 */ /* 0x100fe400078ef825 */
[----:B------:R-:W-:-:S07]  /*2790*/  LOP3.LUT R52, R52, 0x10, R37, 0xf4, !PT ;  /* 0x0000001034347812 */ /* 0x000fce00078ef425 */
[----:B------:R-:W-:Y:S05]  /*27a0*/  WARPSYNC.COLLECTIVE R55, `(.L_x_1282) ;  /* 0x0000000037087348 */ /* 0x000fea0003c00000 */
[----:B------:R0:W1:Y:S02]  /*27b0*/  SHFL.IDX P0, R61, R57, R51, R53 ;  /* 0x00000033393d7389 */ /* 0x0000640000000035 */
[----:B01----:R-:W-:Y:S05]  /*27c0*/  ENDCOLLECTIVE ;  /* 0x000000000000791b */ /* 0x003fea0003800000 */
.L_x_1282:
[--C-:B------:R-:W-:Y:S02]  /*27d0*/  LOP3.LUT R54, R54, 0x10, R37.reuse, 0xf4, !PT ;  /* 0x0000001036367812 */ /* 0x100fe400078ef425 */
[C-C-:B------:R-:W-:Y:S02]  /*27e0*/  LOP3.LUT R51, R50.reuse, 0x10, R37.reuse, 0xf8, !PT ;  /* 0x0000001032337812 */ /* 0x140fe400078ef825 */
[----:B------:R-:W-:Y:S01]  /*27f0*/  LOP3.LUT R50, R50, 0x10, R37, 0xf4, !PT ;  /* 0x0000001032327812 */ /* 0x000fe200078ef425 */
[----:B------:R-:W-:Y:S01]  /*2800*/  IMAD R14, R14, R61, R7 ;  /* 0x0000003d0e0e7224 */ /* 0x000fe200078e0207 */
[----:B------:R-:W-:-:S07]  /*2810*/  LOP3.LUT R7, R4, 0x10, R37, 0xf8, !PT ;  /* 0x0000001004077812 */ /* 0x000fce00078ef825 */
[----:B------:R-:W-:Y:S05]  /*2820*/  WARPSYNC.COLLECTIVE R55, `(.L_x_1283) ;  /* 0x0000000037087348 */ /* 0x000fea0003c00000 */
[----:B------:R0:W1:Y:S02]  /*2830*/  SHFL.IDX P0, R61, R57, R51, R53 ;  /* 0x00000033393d7389 */ /* 0x0000640000000035 */
[----:B01----:R-:W-:Y:S05]  /*2840*/  ENDCOLLECTIVE ;  /* 0x000000000000791b */ /* 0x003fea0003800000 */
.L_x_1283:
[----:B------:R-:W-:Y:S02]  /*2850*/  IMAD.MOV.U32 R51, RZ, RZ, R13 ;  /* 0x000000ffff337224 */ /* 0x000fe400078e000d */
[----:B------:R-:W-:-:S07]  /*2860*/  IMAD.MOV.U32 R59, RZ, RZ, R61 ;  /* 0x000000ffff3b7224 */ /* 0x000fce00078e003d */
[----:B------:R-:W-:Y:S05]  /*2870*/  WARPSYNC.COLLECTIVE R55, `(.L_x_1284) ;  /* 0x0000000037087348 */ /* 0x000fea0003c00000 */
[----:B------:R0:W1:Y:S02]  /*2880*/  SHFL.IDX P0, R61, R57, R51, R53 ;  /* 0x00000033393d7389 */ /* 0x0000640000000035 */
[----:B01----:R-:W-:Y:S05]  /*2890*/  ENDCOLLECTIVE ;  /* 0x000000000000791b */ /* 0x003fea0003800000 */
.L_x_1284:
[----:B------:R-:W-:Y:S01]  /*28a0*/  IMAD R15, R15, R59, R14 ;  /* 0x0000003b0f0f7224 */ /* 0x000fe200078e020e */
[----:B------:R-:W-:Y:S01]  /*28b0*/  MOV R51, R11 ;  /* 0x0000000b00337202 */ /* 0x000fe20000000f00 */
[----:B------:R-:W-:-:S07]  /*28c0*/  IMAD.MOV.U32 R13, RZ, RZ, R61 ;  /* 0x000000ffff0d7224 */ /* 0x000fce00078e003d */
[----:B------:R-:W-:Y:S05]  /*28d0*/  WARPSYNC.COLLECTIVE R55, `(.L_x_1285) ;  /* 0x0000000037087348 */ /* 0x000fea0003c00000 */
[----:B------:R0:W1:Y:S02]  /*28e0*/  SHFL.IDX P0, R61, R57, R51, R53 ;  /* 0x00000033393d7389 */ /* 0x0000640000000035 */
[----:B01----:R-:W-:Y:S05]  /*28f0*/  ENDCOLLECTIVE ;  /* 0x000000000000791b */ /* 0x003fea0003800000 */
.L_x_1285:
[----:B------:R-:W-:Y:S01]  /*2900*/  IMAD R16, R16, R13, R15 ;  /* 0x0000000d10107224 */ /* 0x000fe200078e020f */
[----:B------:R-:W-:Y:S01]  /*2910*/  LOP3.LUT R13, R43, 0x10, R37, 0xf8, !PT ;  /* 0x000000102b0d7812 */ /* 0x000fe200078ef825 */
[----:B------:R-:W-:Y:S02]  /*2920*/  IMAD.MOV.U32 R51, RZ, RZ, R7 ;  /* 0x000000ffff337224 */ /* 0x000fe400078e0007 */
[----:B------:R-:W-:-:S07]  /*2930*/  IMAD.MOV.U32 R11, RZ, RZ, R61 ;  /* 0x000000ffff0b7224 */ /* 0x000fce00078e003d */
[----:B------:R-:W-:Y:S05]  /*2940*/  WARPSYNC.COLLECTIVE R55, `(.L_x_1286) ;  /* 0x0000000037087348 */ /* 0x000fea0003c00000 */
[----:B------:R0:W1:Y:S02]  /*2950*/  SHFL.IDX P0, R61, R57, R51, R53 ;  /* 0x00000033393d7389 */ /* 0x0000640000000035 */
[----:B01----:R-:W-:Y:S05]  /*2960*/  ENDCOLLECTIVE ;  /* 0x000000000000791b */ /* 0x003fea0003800000 */
.L_x_1286:
[----:B------:R-:W-:Y:S01]  /*2970*/  IMAD R16, R17, R11, R16 ;  /* 0x0000000b11107224 */ /* 0x000fe200078e0210 */
[----:B------:R-:W-:Y:S01]  /*2980*/  LOP3.LUT R17, R47, 0x10, R37, 0xf8, !PT ;  /* 0x000000102f117812 */ /* 0x000fe200078ef825 */
[----:B------:R-:W-:Y:S02]  /*2990*/  VIADD R11, R9, 0x2300 ;  /* 0x00002300090b7836 */ /* 0x000fe40000000000 */
[----:B------:R-:W-:Y:S01]  /*29a0*/  IMAD.MOV.U32 R7, RZ, RZ, R61 ;  /* 0x000000ffff077224 */ /* 0x000fe200078e003d */
[C-C-:B------:R-:W-:Y:S02]  /*29b0*/  LOP3.LUT R61, R56.reuse, 0x10, R37.reuse, 0xf8, !PT ;  /* 0x00000010383d7812 */ /* 0x140fe400078ef825 */
[--C-:B------:R-:W-:Y:S01]  /*29c0*/  LOP3.LUT R56, R56, 0x10, R37.reuse, 0xf4, !PT ;  /* 0x0000001038387812 */ /* 0x100fe200078ef425 */
[----:B------:R-:W-:Y:S01]  /*29d0*/  IMAD R16, R18, R7, R16 ;  /* 0x0000000712107224 */ /* 0x000fe200078e0210 */
[C---:B------:R-:W-:Y:S01]  /*29e0*/  LOP3.LUT R18, R58.reuse, 0x10, R37, 0xf8, !PT ;  /* 0x000000103a127812 */ /* 0x040fe200078ef825 */
[----:B------:R-:W-:Y:S01]  /*29f0*/  IMAD.MOV.U32 R51, RZ, RZ, R61 ;  /* 0x000000ffff337224 */ /* 0x000fe200078e003d */
[----:B------:R-:W-:Y:S01]  /*2a00*/  LOP3.LUT R58, R58, 0x10, R37, 0xf4, !PT ;  /* 0x000000103a3a7812 */ /* 0x000fe200078ef425 */
[----:B------:R-:W-:-:S07]  /*2a10*/  VIADD R7, R37, 0xd ;  /* 0x0000000d25077836 */ /* 0x000fce0000000000 */
[----:B------:R-:W-:Y:S05]  /*2a20*/  WARPSYNC.COLLECTIVE R55, `(.L_x_1287) ;  /* 0x0000000037087348 */ /* 0x000fea0003c00000 */
[----:B------:R0:W1:Y:S02]  /*2a30*/  SHFL.IDX P0, R61, R57, R51, R53 ;  /* 0x00000033393d7389 */ /* 0x0000640000000035 */
[----:B01----:R-:W-:Y:S05]  /*2a40*/  ENDCOLLECTIVE ;  /* 0x000000000000791b */ /* 0x003fea0003800000 */
.L_x_1287:
[----:B------:R-:W-:Y:S01]  /*2a50*/  LOP3.LUT R14, R7, 0xf, RZ, 0xc0, !PT ;  /* 0x0000000f070e7812 */ /* 0x000fe200078ec0ff */
[----:B------:R-:W-:-:S03]  /*2a60*/  VIADD R7, R37, 0xffffffff ;  /* 0xffffffff25077836 */ /* 0x000fc60000000000 */
[--C-:B------:R-:W-:Y:S01]  /*2a70*/  LOP3.LUT R14, R14, 0x10, R37.reuse, 0xf8, !PT ;  /* 0x000000100e0e7812 */ /* 0x100fe200078ef825 */
[----:B------:R-:W-:Y:S02]  /*2a80*/  IMAD.MOV.U32 R51, RZ, RZ, R18 ;  /* 0x000000ffff337224 */ /* 0x000fe400078e0012 */
[----:B------:R-:W-:Y:S01]  /*2a90*/  IMAD R19, R19, R61, R16 ;  /* 0x0000003d13137224 */ /* 0x000fe200078e0210 */
[----:B------:R-:W-:-:S07]  /*2aa0*/  LOP3.LUT R16, R60, 0x10, R37, 0xf8, !PT ;  /* 0x000000103c107812 */ /* 0x000fce00078ef825 */
[----:B------:R-:W-:Y:S05]  /*2ab0*/  WARPSYNC.COLLECTIVE R55, `(.L_x_1288) ;  /* 0x0000000037087348 */ /* 0x000fea0003c00000 */
[----:B------:R0:W1:Y:S02]  /*2ac0*/  SHFL.IDX P0, R61, R57, R51, R53 ;  /* 0x00000033393d7389 */ /* 0x0000640000000035 */
[----:B01----:R-:W-:Y:S05]  /*2ad0*/  ENDCOLLECTIVE ;  /* 0x000000000000791b */ /* 0x003fea0003800000 */
.L_x_1288:
[----:B------:R-:W-:Y:S02]  /*2ae0*/  LOP3.LUT R60, R60, 0x10, R37, 0xf4, !PT ;  /* 0x000000103c3c7812 */ /* 0x000fe400078ef425 */
[----:B------:R-:W-:Y:S01]  /*2af0*/  MOV R51, R16 ;  /* 0x0000001000337202 */ /* 0x000fe20000000f00 */
[----:B------:R-:W-:-:S07]  /*2b00*/  IMAD R19, R38, R61, R19 ;  /* 0x0000003d26137224 */ /* 0x000fce00078e0213 */
[----:B------:R-:W-:Y:S05]  /*2b10*/  WARPSYNC.COLLECTIVE R55, `(.L_x_1289) ;  /* 0x0000000037087348 */ /* 0x000fea0003c00000 */
[----:B------:R0:W1:Y:S02]  /*2b20*/  SHFL.IDX P0, R61, R57, R51, R53 ;  /* 0x00000033393d7389 */ /* 0x0000640000000035 */
[----:B01----:R-:W-:Y:S05]  /*2b30*/  ENDCOLLECTIVE ;  /* 0x000000000000791b */ /* 0x003fea0003800000 */
.L_x_1289:
[----:B------:R-:W-:Y:S02]  /*2b40*/  IMAD.MOV.U32 R51, RZ, RZ, R13 ;  /* 0x000000ffff337224 */ /* 0x000fe400078e000d */
[----:B------:R-:W-:-:S07]  /*2b50*/  IMAD.MOV.U32 R16, RZ, RZ, R61 ;  /* 0x000000ffff107224 */ /* 0x000fce00078e003d */
[----:B------:R-:W-:Y:S05]  /*2b60*/  WARPSYNC.COLLECTIVE R55, `(.L_x_1290) ;  /* 0x0000000037087348 */ /* 0x000fea0003c00000 */
[----:B------:R0:W1:Y:S02]  /*2b70*/  SHFL.IDX P0, R61, R57, R51, R53 ;  /* 0x00000033393d7389 */ /* 0x0000640000000035 */
[----:B01----:R-:W-:Y:S05]  /*2b80*/  ENDCOLLECTIVE ;  /* 0x000000000000791b */ /* 0x003fea0003800000 */
.L_x_1290:
[----:B------:R-:W-:Y:S02]  /*2b90*/  IMAD R16, R39, R16, R19 ;  /* 0x0000001027107224 */ /* 0x000fe400078e0213 */
[----:B------:R-:W-:Y:S02]  /*2ba0*/  IMAD.MOV.U32 R51, RZ, RZ, R14 ;  /* 0x000000ffff337224 */ /* 0x000fe400078e000e */
[----:B------:R-:W-:-:S07]  /*2bb0*/  IMAD.MOV.U32 R13, RZ, RZ, R61 ;  /* 0x000000ffff0d7224 */ /* 0x000fce00078e003d */
[----:B------:R-:W-:Y:S05]  /*2bc0*/  WARPSYNC.COLLECTIVE R55, `(.L_x_1291) ;  /* 0x0000000037087348 */ /* 0x000fea0003c00000 */
[----:B------:R0:W1:Y:S02]  /*2bd0*/  SHFL.IDX P0, R61, R57, R51, R53 ;  /* 0x00000033393d7389 */ /* 0x0000640000000035 */
[----:B01----:R-:W-:Y:S05]  /*2be0*/  ENDCOLLECTIVE ;  /* 0x000000000000791b */ /* 0x003fea0003800000 */
.L_x_1291:
[----:B------:R-:W-:Y:S02]  /*2bf0*/  IMAD R16, R40, R13, R16 ;  /* 0x0000000d28107224 */ /* 0x000fe400078e0210 */
[----:B------:R-:W-:Y:S01]  /*2c00*/  IMAD.MOV.U32 R51, RZ, RZ, R17 ;  /* 0x000000ffff337224 */ /* 0x000fe200078e0011 */
[----:B------:R-:W-:-:S07]  /*2c10*/  MOV R14, R61 ;  /* 0x0000003d000e7202 */ /* 0x000fce0000000f00 */
[----:B------:R-:W-:Y:S05]  /*2c20*/  WARPSYNC.COLLECTIVE R55, `(.L_x_1292) ;  /* 0x0000000037087348 */ /* 0x000fea0003c00000 */
[----:B------:R0:W1:Y:S02]  /*2c30*/  SHFL.IDX P0, R61, R57, R51, R53 ;  /* 0x00000033393d7389 */ /* 0x0000640000000035 */
[----:B01----:R-:W-:Y:S05]  /*2c40*/  ENDCOLLECTIVE ;  /* 0x000000000000791b */ /* 0x003fea0003800000 */
.L_x_1292:
[----:B------:R-:W-:Y:S01]  /*2c50*/  IMAD R5, R5, R14, R16 ;  /* 0x0000000e05057224 */ /* 0x000fe200078e0210 */
[----:B------:R-:W-:Y:S02]  /*2c60*/  LOP3.LUT R14, R7, 0xf, RZ, 0xc0, !PT ;  /* 0x0000000f070e7812 */ /* 0x000fe400078ec0ff */
[----:B------:R-:W-:Y:S02]  /*2c70*/  LEA R16, R12, R11, 0x18 ;  /* 0x0000000b0c107211 */ /* 0x000fe400078ec0ff */
[----:B------:R-:W-:Y:S02]  /*2c80*/  LOP3.LUT R15, R14, 0x10, R37, 0xf8, !PT ;  /* 0x000000100e0f7812 */ /* 0x000fe400078ef825 */
[----:B------:R-:W-:Y:S02]  /*2c90*/  LOP3.LUT R7, R10, 0x3fc, RZ, 0xc0, !PT ;  /* 0x000003fc0a077812 */ /* 0x000fe400078ec0ff */
[----:B------:R-:W-:-:S03]  /*2ca0*/  MOV R51, R15 ;  /* 0x0000000f00337202 */ /* 0x000fc60000000f00 */
[----:B------:R-:W-:Y:S02]  /*2cb0*/  IMAD.IADD R7, R16, 0x1, R7 ;  /* 0x0000000110077824 */ /* 0x000fe400078e0207 */
[----:B------:R-:W-:-:S03]  /*2cc0*/  IMAD.SHL.U32 R16, R37, 0x20, RZ ;  /* 0x0000002025107824 */ /* 0x000fc600078e00ff */
[----:B------:R0:W1:Y:S02]  /*2cd0*/  LDS R11, [R7] ;  /* 0x00000000070b7984 */ /* 0x0000640000000800 */
[----:B------:R-:W-:Y:S01]  /*2ce0*/  LOP3.LUT R16, R16, 0x60, RZ, 0xc0, !PT ;  /* 0x0000006010107812 */ /* 0x000fe200078ec0ff */
[----:B------:R-:W-:-:S07]  /*2cf0*/  IMAD.MOV.U32 R18, RZ, RZ, R61 ;  /* 0x000000ffff127224 */ /* 0x000fce00078e003d */
[----:B01----:R-:W-:Y:S05]  /*2d00*/  WARPSYNC.COLLECTIVE R55, `(.L_x_1293) ;  /* 0x0000000037087348 */ /* 0x003fea0003c00000 */
[----:B------:R2:W3:Y:S02]  /*2d10*/  SHFL.IDX P0, R61, R57, R51, R53 ;  /* 0x00000033393d7389 */ /* 0x0004e40000000035 */
[----:B0123--:R-:W-:Y:S05]  /*2d20*/  ENDCOLLECTIVE ;  /* 0x000000000000791b */ /* 0x00ffea0003800000 */
.L_x_1293:
[----:B------:R-:W-:Y:S01]  /*2d30*/  LOP3.LUT R16, R16, 0x10, R37, 0xf4, !PT ;  /* 0x0000001010107812 */ /* 0x000fe200078ef425 */
[----:B------:R-:W-:-:S03]  /*2d40*/  IMAD R5, R41, R18, R5 ;  /* 0x0000001229057224 */ /* 0x000fc600078e0205 */
[----:B------:R-:W-:-:S05]  /*2d50*/  LOP3.LUT R16, R16, 0xf, R37, 0xf8, !PT ;  /* 0x0000000f10107812 */ /* 0x000fca00078ef825 */
[----:B------:R-:W-:Y:S01]  /*2d60*/  IMAD R16, R16, 0x4, R45 ;  /* 0x0000000410107824 */ /* 0x000fe200078e022d */
[----:B------:R-:W-:Y:S01]  /*2d70*/  LOP3.LUT R51, R49, 0x10, R37, 0xf4, !PT ;  /* 0x0000001031337812 */ /* 0x000fe200078ef425 */
[----:B------:R-:W-:-:S07]  /*2d80*/  IMAD.MOV.U32 R15, RZ, RZ, R61 ;  /* 0x000000ffff0f7224 */ /* 0x000fce00078e003d */
[----:B------:R-:W-:Y:S05]  /*2d90*/  WARPSYNC.COLLECTIVE R55, `(.L_x_1294) ;  /* 0x0000000037087348 */ /* 0x000fea0003c00000 */
[----:B------:R0:W1:Y:S02]  /*2da0*/  SHFL.IDX P0, R61, R57, R51, R53 ;  /* 0x00000033393d7389 */ /* 0x0000640000000035 */
[----:B01----:R-:W-:Y:S05]  /*2db0*/  ENDCOLLECTIVE ;  /* 0x000000000000791b */ /* 0x003fea0003800000 */
.L_x_1294:
[----:B------:R-:W-:-:S04]  /*2dc0*/  IMAD R6, R6, R15, R5 ;  /* 0x0000000f06067224 */ /* 0x000fc800078e0205 */
[----:B------:R-:W-:-:S05]  /*2dd0*/  IMAD.IADD R6, R6, 0x1, R11 ;  /* 0x0000000106067824 */ /* 0x000fca00078e020b */
[----:B------:R0:W-:Y:S01]  /*2de0*/  STS [R7], R6 ;  /* 0x0000000607007388 */ /* 0x0001e20000000800 */
[----:B------:R-:W-:-:S03]  /*2df0*/  MOV R51, R42 ;  /* 0x0000002a00337202 */ /* 0x000fc60000000f00 */
[----:B------:R0:W1:Y:S04]  /*2e00*/  LDS R38, [R16] ;  /* 0x0000000010267984 */ /* 0x0000680000000800 */
[----:B------:R0:W2:Y:S01]  /*2e10*/  LDS R19, [R0] ;  /* 0x0000000000137984 */ /* 0x0000a20000000800 */
[----:B------:R-:W-:-:S03]  /*2e20*/  IMAD.MOV.U32 R39, RZ, RZ, R61 ;  /* 0x000000ffff277224 */ /* 0x000fc600078e003d */
[----:B------:R0:W3:Y:S04]  /*2e30*/  LDS R11, [R30] ;  /* 0x000000001e0b7984 */ /* 0x0000e80000000800 */
[----:B0123--:R-:W-:Y:S05]  /*2e40*/  WARPSYNC.COLLECTIVE R55, `(.L_x_1295) ;  /* 0x0000000037087348 */ /* 0x00ffea0003c00000 */
[----:B------:R4:W0:Y:S02]  /*2e50*/  SHFL.IDX P0, R61, R57, R51, R53 ;  /* 0x00000033393d7389 */ /* 0x0008240000000035 */
[----:B01234-:R-:W-:Y:S05]  /*2e60*/  ENDCOLLECTIVE ;  /* 0x000000000000791b */ /* 0x01ffea0003800000 */
.L_x_1295:
[----:B------:R0:W1:Y:S04]  /*2e70*/  LDS R5, [R29] ;  /* 0x000000001d057984 */ /* 0x0000680000000800 */
[----:B------:R0:W2:Y:S04]  /*2e80*/  LDS R13, [R28] ;  /* 0x000000001c0d7984 */ /* 0x0000a80000000800 */
[----:B------:R0:W3:Y:S01]  /*2e90*/  LDS R14, [R27] ;  /* 0x000000001b0e7984 */ /* 0x0000e20000000800 */
[----:B------:R-:W-:-:S03]  /*2ea0*/  IMAD.MOV.U32 R51, RZ, RZ, R44 ;  /* 0x000000ffff337224 */ /* 0x000fc600078e002c */
[----:B------:R0:W4:Y:S04]  /*2eb0*/  LDS R15, [R26] ;  /* 0x000000001a0f7984 */ /* 0x0001280000000800 */
[----:B------:R0:W0:Y:S01]  /*2ec0*/  LDS R17, [R25] ;  /* 0x0000000019117984 */ /* 0x0000220000000800 */
[----:B------:R-:W-:-:S07]  /*2ed0*/  IMAD.MOV.U32 R40, RZ, RZ, R61 ;  /* 0x000000ffff287224 */ /* 0x000fce00078e003d */
[----:B01234-:R-:W-:Y:S05]  /*2ee0*/  WARPSYNC.COLLECTIVE R55, `(.L_x_1296) ;  /* 0x0000000037087348 */ /* 0x01ffea0003c00000 */
[----:B------:R0:W0:Y:S02]  /*2ef0*/  SHFL.IDX P0, R61, R57, R51, R53 ;  /* 0x00000033393d7389 */ /* 0x0000240000000035 */
[----:B01234-:R-:W-:Y:S05]  /*2f00*/  ENDCOLLECTIVE ;  /* 0x000000000000791b */ /* 0x01ffea0003800000 */
.L_x_1296:
[----:B------:R-:W-:Y:S02]  /*2f10*/  IMAD R41, R38, R39, RZ ;  /* 0x0000002726297224 */ /* 0x000fe400078e02ff */
[----:B------:R0:W1:Y:S02]  /*2f20*/  LDS R38, [R24] ;  /* 0x0000000018267984 */ /* 0x0000640000000800 */
[----:B------:R-:W-:Y:S02]  /*2f30*/  IMAD R42, R19, R40, R41 ;  /* 0x00000028132a7224 */ /* 0x000fe400078e0229 */
[----:B------:R0:W2:Y:S01]  /*2f40*/  LDS R19, [R23] ;  /* 0x0000000017137984 */ /* 0x0000a20000000800 */
[----:B------:R-:W-:Y:S02]  /*2f50*/  IMAD.MOV.U32 R51, RZ, RZ, R46 ;  /* 0x000000ffff337224 */ /* 0x000fe400078e002e */
[----:B------:R-:W-:-:S07]  /*2f60*/  IMAD R41, R11, R61, R42 ;  /* 0x0000003d0b297224 */ /* 0x000fce00078e022a */
[----:B012---:R-:W-:Y:S05]  /*2f70*/  WARPSYNC.COLLECTIVE R55, `(.L_x_1297) ;  /* 0x0000000037087348 */ /* 0x007fea0003c00000 */
[----:B------:R3:W4:Y:S02]  /*2f80*/  SHFL.IDX P0, R61, R57, R51, R53 ;  /* 0x00000033393d7389 */ /* 0x0007240000000035 */
[----:B01234-:R-:W-:Y:S05]  /*2f90*/  ENDCOLLECTIVE ;  /* 0x000000000000791b */ /* 0x01ffea0003800000 */
.L_x_1297:
[----:B------:R0:W1:Y:S01]  /*2fa0*/  LDS R11, [R22] ;  /* 0x00000000160b7984 */ /* 0x0000620000000800 */
[----:B------:R-:W-:Y:S01]  /*2fb0*/  IMAD.MOV.U32 R51, RZ, RZ, R48 ;  /* 0x000000ffff337224 */ /* 0x000fe200078e0030 */
[----:B------:R-:W-:Y:S02]  /*2fc0*/  LOP3.LUT R48, R4, 0x10, R37, 0xf4, !PT ;  /* 0x0000001004307812 */ /* 0x000fe400078ef425 */
[----:B------:R0:W2:Y:S01]  /*2fd0*/  LDS R4, [R21] ;  /* 0x0000000015047984 */ /* 0x0000a20000000800 */
[----:B------:R-:W-:-:S07]  /*2fe0*/  IMAD.MOV.U32 R18, RZ, RZ, R61 ;  /* 0x000000ffff127224 */ /* 0x000fce00078e003d */
[----:B012---:R-:W-:Y:S05]  /*2ff0*/  WARPSYNC.COLLECTIVE R55, `(.L_x_1298) ;  /* 0x0000000037087348 */ /* 0x007fea0003c00000 */
[----:B------:R3:W4:Y:S02]  /*3000*/  SHFL.IDX P0, R61, R57, R51, R53 ;  /* 0x00000033393d7389 */ /* 0x0007240000000035 */
[----:B01234-:R-:W-:Y:S05]  /*3010*/  ENDCOLLECTIVE ;  /* 0x000000000000791b */ /* 0x01ffea0003800000 */
.L_x_1298:
[----:B------:R-:W-:Y:S02]  /*3020*/  IMAD R41, R5, R18, R41 ;  /* 0x0000001205297224 */ /* 0x000fe400078e0229 */
[----:B------:R0:W1:Y:S01]  /*3030*/  LDS R18, [R20] ;  /* 0x0000000014127984 */ /* 0x0000620000000800 */
[----:B------:R-:W-:Y:S02]  /*3040*/  IMAD.MOV.U32 R51, RZ, RZ, R50 ;  /* 0x000000ffff337224 */ /* 0x000fe400078e0032 */
[----:B------:R-:W-:-:S05]  /*3050*/  VIADD R50, R37, 0xd ;  /* 0x0000000d25327836 */ /* 0x000fca0000000000 */
[----:B------:R-:W-:Y:S02]  /*3060*/  LOP3.LUT R50, R50, 0xf, RZ, 0xc0, !PT ;  /* 0x0000000f32327812 */ /* 0x000fe400078ec0ff */
[----:B0-----:R-:W-:-:S07]  /*3070*/  MOV R16, R61 ;  /* 0x0000003d00107202 */ /* 0x001fce0000000f00 */
[----:B-1----:R-:W-:Y:S05]  /*3080*/  WARPSYNC.COLLECTIVE R55, `(.L_x_1299) ;  /* 0x0000000037087348 */ /* 0x002fea0003c00000 */
[----:B------:R0:W2:Y:S02]  /*3090*/  SHFL.IDX P0, R61, R57, R51, R53 ;  /* 0x00000033393d7389 */ /* 0x0000a40000000035 */
[----:B012---:R-:W-:Y:S05]  /*30a0*/  ENDCOLLECTIVE ;  /* 0x000000000000791b */ /* 0x007fea0003800000 */
.L_x_1299:
[----:B------:R-:W-:Y:S01]  /*30b0*/  LOP3.LUT R50, R50, 0x10, R37, 0xf4, !PT ;  /* 0x0000001032327812 */ /* 0x000fe200078ef425 */
[----:B------:R-:W-:Y:S02]  /*30c0*/  IMAD R41, R13, R16, R41 ;  /* 0x000000100d297224 */ /* 0x000fe400078e0229 */
[----:B------:R0:W1:Y:S04]  /*30d0*/  LDS R13, [R32] ;  /* 0x00000000200d7984 */ /* 0x0000680000000800 */
[----:B------:R0:W2:Y:S01]  /*30e0*/  LDS R16, [R2] ;  /* 0x0000000002107984 */ /* 0x0000a20000000800 */
[----:B------:R-:W-:Y:S02]  /*30f0*/  IMAD.MOV.U32 R51, RZ, RZ, R52 ;  /* 0x000000ffff337224 */ /* 0x000fe400078e0034 */
[----:B------:R-:W-:-:S07]  /*3100*/  IMAD.MOV.U32 R39, RZ, RZ, R61 ;  /* 0x000000ffff277224 */ /* 0x000fce00078e003d */
[----:B012---:R-:W-:Y:S05]  /*3110*/  WARPSYNC.COLLECTIVE R55, `(.L_x_1300) ;  /* 0x0000000037087348 */ /* 0x007fea0003c00000 */
[----:B------:R3:W4:Y:S02]  /*3120*/  SHFL.IDX P0, R61, R57, R51, R53 ;  /* 0x00000033393d7389 */ /* 0x0007240000000035 */
[----:B01234-:R-:W-:Y:S05]  /*3130*/  ENDCOLLECTIVE ;  /* 0x000000000000791b */ /* 0x01ffea0003800000 */
.L_x_1300:
[----:B------:R-:W-:Y:S01]  /*3140*/  IMAD R14, R14, R39, R41 ;  /* 0x000000270e0e7224 */ /* 0x000fe200078e0229 */
[----:B------:R-:W-:Y:S01]  /*3150*/  MOV R51, R54 ;  /* 0x0000003600337202 */ /* 0x000fe20000000f00 */
[----:B------:R-:W-:-:S07]  /*3160*/  IMAD.MOV.U32 R40, RZ, RZ, R61 ;  /* 0x000000ffff287224 */ /* 0x000fce00078e003d */
[----:B------:R-:W-:Y:S05]  /*3170*/  WARPSYNC.COLLECTIVE R55, `(.L_x_1301) ;  /* 0x0000000037087348 */ /* 0x000fea0003c00000 */
[----:B------:R0:W1:Y:S02]  /*3180*/  SHFL.IDX P0, R61, R57, R51, R53 ;  /* 0x00000033393d7389 */ /* 0x0000640000000035 */
[----:B01----:R-:W-:Y:S05]  /*3190*/  ENDCOLLECTIVE ;  /* 0x000000000000791b */ /* 0x003fea0003800000 */
.L_x_1301:
[----:B------:R-:W-:Y:S02]  /*31a0*/  IMAD R40, R15, R40, R14 ;  /* 0x000000280f287224 */ /* 0x000fe400078e020e */
[----:B------:R0:W1:Y:S01]  /*31b0*/  LDS R14, [R3] ;  /* 0x00000000030e7984 */ /* 0x0000620000000800 */
[----:B------:R-:W-:Y:S01]  /*31c0*/  IMAD.MOV.U32 R51, RZ, RZ, R48 ;  /* 0x000000ffff337224 */ /* 0x000fe200078e0030 */
[----:B------:R-:W-:Y:S01]  /*31d0*/  LOP3.LUT R48, R43, 0x10, R37, 0xf4, !PT ;  /* 0x000000102b307812 */ /* 0x000fe200078ef425 */
[----:B------:R-:W-:-:S07]  /*31e0*/  IMAD.MOV.U32 R42, RZ, RZ, R61 ;  /* 0x000000ffff2a7224 */ /* 0x000fce00078e003d */
[----:B01----:R-:W-:Y:S05]  /*31f0*/  WARPSYNC.COLLECTIVE R55, `(.L_x_1302) ;  /* 0x0000000037087348 */ /* 0x003fea0003c00000 */
[----:B------:R2:W3:Y:S02]  /*3200*/  SHFL.IDX P0, R61, R57, R51, R53 ;  /* 0x00000033393d7389 */ /* 0x0004e40000000035 */
[----:B0123--:R-:W-:Y:S05]  /*3210*/  ENDCOLLECTIVE ;  /* 0x000000000000791b */ /* 0x00ffea0003800000 */
.L_x_1302:
[----:B------:R-:W-:Y:S01]  /*3220*/  IMAD R17, R17, R42, R40 ;  /* 0x0000002a11117224 */ /* 0x000fe200078e0228 */
[----:B------:R-:W-:Y:S01]  /*3230*/  LOP3.LUT R40, R47, 0x10, R37, 0xf4, !PT ;  /* 0x000000102f287812 */ /* 0x000fe200078ef425 */
[----:B------:R-:W-:-:S05]  /*3240*/  VIADD R42, R37, 0xffffffff ;  /* 0xffffffff252a7836 */ /* 0x000fca0000000000 */
[----:B------:R-:W-:Y:S01]  /*3250*/  LOP3.LUT R42, R42, 0xf, RZ, 0xc0, !PT ;  /* 0x0000000f2a2a7812 */ /* 0x000fe200078ec0ff */
[----:B------:R-:W-:Y:S02]  /*3260*/  IMAD.MOV.U32 R51, RZ, RZ, R56 ;  /* 0x000000ffff337224 */ /* 0x000fe400078e0038 */
[----:B------:R-:W-:-:S07]  /*3270*/  IMAD.MOV.U32 R5, RZ, RZ, R61 ;  /* 0x000000ffff057224 */ /* 0x000fce00078e003d */
[----:B------:R-:W-:Y:S05]  /*3280*/  WARPSYNC.COLLECTIVE R55, `(.L_x_1303) ;  /* 0x0000000037087348 */ /* 0x000fea0003c00000 */
[----:B------:R0:W1:Y:S02]  /*3290*/  SHFL.IDX P0, R61, R57, R51, R53 ;  /* 0x00000033393d7389 */ /* 0x0000640000000035 */
[----:B01----:R-:W-:Y:S05]  /*32a0*/  ENDCOLLECTIVE ;  /* 0x000000000000791b */ /* 0x003fea0003800000 */
.L_x_1303:
[----:B------:R-:W-:Y:S01]  /*32b0*/  IMAD R5, R38, R5, R17 ;  /* 0x0000000526057224 */ /* 0x000fe200078e0211 */
[----:B------:R-:W-:Y:S01]  /*32c0*/  LOP3.LUT R38, R42, 0x10, R37, 0xf4, !PT ;  /* 0x000000102a267812 */ /* 0x000fe200078ef425 */
[----:B------:R-:W-:Y:S01]  /*32d0*/  IMAD.MOV.U32 R51, RZ, RZ, R58 ;  /* 0x000000ffff337224 */ /* 0x000fe200078e003a */
[----:B------:R-:W-:-:S07]  /*32e0*/  MOV R44, R61 ;  /* 0x0000003d002c7202 */ /* 0x000fce0000000f00 */
[----:B------:R-:W-:Y:S05]  /*32f0*/  WARPSYNC.COLLECTIVE R55, `(.L_x_1304) ;  /* 0x0000000037087348 */ /* 0x000fea0003c00000 */
[----:B------:R0:W1:Y:S02]  /*3300*/  SHFL.IDX P0, R61, R57, R51, R53 ;  /* 0x00000033393d7389 */ /* 0x0000640000000035 */
[----:B01----:R-:W-:Y:S05]  /*3310*/  ENDCOLLECTIVE ;  /* 0x000000000000791b */ /* 0x003fea0003800000 */
.L_x_1304:
[----:B------:R-:W-:Y:S02]  /*3320*/  IMAD R5, R19, R44, R5 ;  /* 0x0000002c13057224 */ /* 0x000fe400078e0205 */
[----:B------:R-:W-:Y:S02]  /*3330*/  IMAD.MOV.U32 R51, RZ, RZ, R60 ;  /* 0x000000ffff337224 */ /* 0x000fe400078e003c */
[----:B------:R-:W-:-:S07]  /*3340*/  IMAD.MOV.U32 R46, RZ, RZ, R61 ;  /* 0x000000ffff2e7224 */ /* 0x000fce00078e003d */
[----:B------:R-:W-:Y:S05]  /*3350*/  WARPSYNC.COLLECTIVE R55, `(.L_x_1305) ;  /* 0x0000000037087348 */ /* 0x000fea0003c00000 */
[----:B------:R0:W1:Y:S02]  /*3360*/  SHFL.IDX P0, R61, R57, R51, R53 ;  /* 0x00000033393d7389 */ /* 0x0000640000000035 */
[----:B01----:R-:W-:Y:S05]  /*3370*/  ENDCOLLECTIVE ;  /* 0x000000000000791b */ /* 0x003fea0003800000 */
.L_x_1305:
[----:B------:R-:W-:Y:S02]  /*3380*/  IMAD R5, R11, R46, R5 ;  /* 0x0000002e0b057224 */ /* 0x000fe400078e0205 */
[----:B------:R-:W-:Y:S01]  /*3390*/  IMAD.MOV.U32 R51, RZ, RZ, R48 ;  /* 0x000000ffff337224 */ /* 0x000fe200078e0030 */
[----:B------:R-:W-:-:S07]  /*33a0*/  MOV R39, R61 ;  /* 0x0000003d00277202 */ /* 0x000fce0000000f00 */
[----:B------:R-:W-:Y:S05]  /*33b0*/  WARPSYNC.COLLECTIVE R55, `(.L_x_1306) ;  /* 0x0000000037087348 */ /* 0x000fea0003c00000 */
[----:B------:R0:W1:Y:S02]  /*33c0*/  SHFL.IDX P0, R61, R57, R51, R53 ;  /* 0x00000033393d7389 */ /* 0x0000640000000035 */
[----:B01----:R-:W-:Y:S05]  /*33d0*/  ENDCOLLECTIVE ;  /* 0x000000000000791b */ /* 0x003fea0003800000 */
.L_x_1306:
[----:B------:R-:W-:Y:S02]  /*33e0*/  IMAD R4, R4, R39, R5 ;  /* 0x0000002704047224 */ /* 0x000fe400078e0205 */
[----:B------:R-:W-:Y:S02]  /*33f0*/  IMAD.MOV.U32 R51, RZ, RZ, R50 ;  /* 0x000000ffff337224 */ /* 0x000fe400078e0032 */
[----:B------:R-:W-:-:S07]  /*3400*/  IMAD.MOV.U32 R15, RZ, RZ, R61 ;  /* 0x000000ffff0f7224 */ /* 0x000fce00078e003d */
[----:B------:R-:W-:Y:S05]  /*3410*/  WARPSYNC.COLLECTIVE R55, `(.L_x_1307) ;  /* 0x0000000037087348 */ /* 0x000fea0003c00000 */
[----:B------:R0:W1:Y:S02]  /*3420*/  SHFL.IDX P0, R61, R57, R51, R53 ;  /* 0x00000033393d7389 */ /* 0x0000640000000035 */
[----:B01----:R-:W-:Y:S05]  /*3430*/  ENDCOLLECTIVE ;  /* 0x000000000000791b */ /* 0x003fea0003800000 */
.L_x_1307:
[----:B------:R-:W-:Y:S02]  /*3440*/  IMAD R4, R18, R15, R4 ;  /* 0x0000000f12047224 */ /* 0x000fe400078e0204 */
[----:B------:R-:W-:Y:S01]  /*3450*/  IMAD.MOV.U32 R51, RZ, RZ, R40 ;  /* 0x000000ffff337224 */ /* 0x000fe200078e0028 */
[----:B------:R-:W-:-:S07]  /*3460*/  MOV R50, R61 ;  /* 0x0000003d00327202 */ /* 0x000fce0000000f00 */
[----:B------:R-:W-:Y:S05]  /*3470*/  WARPSYNC.COLLECTIVE R55, `(.L_x_1308) ;  /* 0x0000000037087348 */ /* 0x000fea0003c00000 */
[----:B------:R0:W1:Y:S02]  /*3480*/  SHFL.IDX P0, R61, R57, R51, R53 ;  /* 0x00000033393d7389 */ /* 0x0000640000000035 */
[----:B01----:R-:W-:Y:S05]  /*3490*/  ENDCOLLECTIVE ;  /* 0x000000000000791b */ /* 0x003fea0003800000 */
.L_x_1308:
[----:B------:R-:W-:Y:S02]  /*34a0*/  IMAD R13, R13, R50, R4 ;  /* 0x000000320d0d7224 */ /* 0x000fe400078e0204 */
[----:B------:R-:W-:Y:S02]  /*34b0*/  IMAD.MOV.U32 R51, RZ, RZ, R38 ;  /* 0x000000ffff337224 */ /* 0x000fe400078e0026 */
[----:B------:R-:W-:-:S07]  /*34c0*/  IMAD.MOV.U32 R40, RZ, RZ, R61 ;  /* 0x000000ffff287224 */ /* 0x000fce00078e003d */
[----:B------:R-:W-:Y:S05]  /*34d0*/  WARPSYNC.COLLECTIVE R55, `(.L_x_1309) ;  /* 0x0000000037087348 */ /* 0x000fea0003c00000 */
[----:B------:R0:W1:Y:S02]  /*34e0*/  SHFL.IDX P0, R61, R57, R51, R53 ;  /* 0x00000033393d7389 */ /* 0x0000640000000035 */
[----:B01----:R-:W-:Y:S05]  /*34f0*/  ENDCOLLECTIVE ;  /* 0x000000000000791b */ /* 0x003fea0003800000 */
.L_x_1309:
[----:B------:R-:W-:Y:S01]  /*3500*/  IMAD R13, R16, R40, R13 ;  /* 0x00000028100d7224 */ /* 0x000fe200078e020d */
[----:B------:R-:W-:Y:S06]  /*3510*/  BRA `(.L_x_1310) ;  /* 0xffffffe800907947 */ /* 0x000fec000383ffff */
.L_x_1311:
        /* <DEDUP_REMOVED lines=14> */
.L_x_2438:


//--------------------- .text._Z9cuda_gemmIiLj512ELj1ELj1ELj256ELj64ELj64ELj128ELj0ELj1EEvjjjPKT_S2_PS0_jjj --------------------------
	.section	.text._Z9cuda_gemmIiLj512ELj1ELj1ELj256ELj64ELj64ELj128ELj0ELj1EEvjjjPKT_S2_PS0_jjj,"ax",@progbits
	.align	128
        .global         _Z9cuda_gemmIiLj512ELj1ELj1ELj256ELj64ELj64ELj128ELj0ELj1EEvjjjPKT_S2_PS0_jjj
        .type           _Z9cuda_gemmIiLj512ELj1ELj1ELj256ELj64ELj64ELj128ELj0ELj1EEvjjjPKT_S2_PS0_jjj,@function
        .size           _Z9cuda_gemmIiLj512ELj1ELj1ELj256ELj64ELj64ELj128ELj0ELj1EEvjjjPKT_S2_PS0_jjj,(.L_x_2439 - _Z9cuda_gemmIiLj512ELj1ELj1ELj256ELj64ELj64ELj128ELj0ELj1EEvjjjPKT_S2_PS0_jjj)
        .other          _Z9cuda_gemmIiLj512ELj1ELj1ELj256ELj64ELj64ELj128ELj0ELj1EEvjjjPKT_S2_PS0_jjj,@"STO_CUDA_ENTRY STV_DEFAULT"
_Z9cuda_gemmIiLj512ELj1ELj1ELj256ELj64ELj64ELj128ELj0ELj1EEvjjjPKT_S2_PS0_jjj:
.text._Z9cuda_gemmIiLj512ELj1ELj1ELj256ELj64ELj64ELj128ELj0ELj1EEvjjjPKT_S2_PS0_jjj:
        /* <DEDUP_REMOVED lines=42> */
[----:B------:R-:W-:Y:S02]  /*02a0*/  MOV R3, 0x400 ;  /* 0x0000040000037802 */ /* 0x000fe40000000f00 */
[----:B------:R-:W-:-:S03]  /*02b0*/  IADD3 R2, PT, PT, R2, 0x1, RZ ;  /* 0x0000000102027810 */ /* 0x000fc60007ffe0ff */
[----:B------:R-:W-:Y:S01]  /*02c0*/  VIADD R4, R3, 0x2300 ;  /* 0x0000230003047836 */ /* 0x000fe20000000000 */
[----:B------:R-:W-:Y:S01]  /*02d0*/  LOP3.LUT R6, R2, 0x3, RZ, 0xc0, !PT ;  /* 0x0000000302067812 */ /* 0x000fe200078ec0ff */
[----:B------:R-:W-:-:S03]  /*02e0*/  IMAD.MOV.U32 R3, RZ, RZ, RZ ;  /* 0x000000ffff037224 */ /* 0x000fc600078e00ff */
[----:B0-----:R-:W-:-:S07]  /*02f0*/  LEA R5, R5, R4, 0x18 ;  /* 0x0000000405057211 */ /* 0x001fce00078ec0ff */
.L_x_1316:
[----:B------:R-:W-:Y:S02]  /*0300*/  IMAD R2, R0, 0x4, R5 ;  /* 0x0000000400027824 */ /* 0x000fe400078e0205 */
[----:B------:R-:W-:Y:S02]  /*0310*/  VIADD R3, R3, 0x1 ;  /* 0x0000000103037836 */ /* 0x000fe40000000000 */
[----:B------:R-:W-:Y:S01]  /*0320*/  IMAD.IADD R0, R33, 0x1, R0 ;  /* 0x0000000121007824 */ /* 0x000fe200078e0200 */
[----:B------:R0:W-:Y:S02]  /*0330*/  STS [R2], RZ ;  /* 0x000000ff02007388 */ /* 0x0001e40000000800 */
[----:B------:R-:W-:-:S13]  /*0340*/  ISETP.NE.AND P0, PT, R3, R6, PT ;  /* 0x000000060300720c */ /* 0x000fda0003f05270 */
[----:B0-----:R-:W-:Y:S05]  /*0350*/  @P0 BRA `(.L_x_1316) ;  /* 0xfffffffc00e80947 */ /* 0x001fea000383ffff */
.L_x_1315:
[----:B------:R-:W-:Y:S05]  /*0360*/  BSYNC.RECONVERGENT B1 ;  /* 0x0000000000017941 */ /* 0x000fea0003800200 */
.L_x_1314:
[----:B------:R-:W-:Y:S05]  /*0370*/  @!P1 BRA `(.L_x_1313) ;  /* 0x00000000003c9947 */ /* 0x000fea0003800000 */
[----:B------:R-:W0:Y:S01]  /*0380*/  S2R R3, SR_CgaCtaId ;  /* 0x0000000000037919 */ /* 0x000e220000008800 */
[----:B------:R-:W-:-:S04]  /*0390*/  MOV R2, 0x400 ;  /* 0x0000040000027802 */ /* 0x000fc80000000f00 */
[----:B------:R-:W-:-:S04]  /*03a0*/  IADD3 R2, PT, PT, R2, 0x2300, RZ ;  /* 0x0000230002027810 */ /* 0x000fc80007ffe0ff */
[----:B0-----:R-:W-:-:S07]  /*03b0*/  LEA R5, R3, R2, 0x18 ;  /* 0x0000000203057211 */ /* 0x001fce00078ec0ff */
.L_x_1317:
[----:B0-----:R-:W-:Y:S02]  /*03c0*/  IMAD R6, R0, 0x4, R5 ;  /* 0x0000000400067824 */ /* 0x001fe400078e0205 */
[C---:B------:R-:W-:Y:S02]  /*03d0*/  IMAD.IADD R0, R31.reuse, 0x1, R0 ;  /* 0x000000011f007824 */ /* 0x040fe400078e0200 */
[C---:B------:R-:W-:Y:S01]  /*03e0*/  IMAD.IADD R2, R31.reuse, 0x1, R6 ;  /* 0x000000011f027824 */ /* 0x040fe200078e0206 */
[----:B------:R0:W-:Y:S02]  /*03f0*/  STS [R6], RZ ;  /* 0x000000ff06007388 */ /* 0x0001e40000000800 */
[----:B------:R-:W-:Y:S01]  /*0400*/  ISETP.GE.U32.AND P0, PT, R0, 0x100, PT ;  /* 0x000001000000780c */ /* 0x000fe20003f06070 */
[C---:B------:R-:W-:Y:S01]  /*0410*/  IMAD.IADD R4, R31.reuse, 0x1, R2 ;  /* 0x000000011f047824 */ /* 0x040fe200078e0202 */
[----:B------:R0:W-:Y:S03]  /*0420*/  STS [R2], RZ ;  /* 0x000000ff02007388 */ /* 0x0001e60000000800 */
[----:B------:R-:W-:Y:S01]  /*0430*/  IMAD.IADD R3, R31, 0x1, R4 ;  /* 0x000000011f037824 */ /* 0x000fe200078e0204 */
[----:B------:R0:W-:Y:S04]  /*0440*/  STS [R4], RZ ;  /* 0x000000ff04007388 */ /* 0x0001e80000000800 */
[----:B------:R0:W-:Y:S03]  /*0450*/  STS [R3], RZ ;  /* 0x000000ff03007388 */ /* 0x0001e60000000800 */
[----:B------:R-:W-:Y:S05]  /*0460*/  @!P0 BRA `(.L_x_1317) ;  /* 0xfffffffc00d48947 */ /* 0x000fea000383ffff */
.L_x_1313:
[----:B------:R-:W-:Y:S05]  /*0470*/  BSYNC.RECONVERGENT B0 ;  /* 0x0000000000007941 */ /* 0x000fea0003800200 */
.L_x_1312:
[----:B0-----:R-:W0:Y:S01]  /*0480*/  I2F.U32.RP R4, R31 ;  /* 0x0000001f00047306 */ /* 0x001e220000209000 */
[--C-:B------:R-:W-:Y:S01]  /*0490*/  IMAD R0, R32, 0x4, R31.reuse ;  /* 0x0000000420007824 */ /* 0x100fe200078e021f */
[----:B------:R-:W1:Y:S01]  /*04a0*/  S2UR UR10, SR_CgaCtaId ;  /* 0x00000000000a79c3 */ /* 0x000e620000008800 */
[----:B------:R-:W-:Y:S01]  /*04b0*/  IMAD.MOV R7, RZ, RZ, -R31 ;  /* 0x000000ffff077224 */ /* 0x000fe200078e0a1f */
[----:B------:R-:W-:Y:S01]  /*04c0*/  ISETP.NE.U32.AND P2, PT, R31, RZ, PT ;  /* 0x000000ff1f00720c */ /* 0x000fe20003f45070 */
[----:B------:R-:W2:Y:S01]  /*04d0*/  LDCU UR9, c[0x0][0x388] ;  /* 0x00007100ff0977ac */ /* 0x000ea20008000800 */
[----:B------:R-:W-:Y:S01]  /*04e0*/  ISETP.GE.U32.AND P0, PT, R0, 0x80, PT ;  /* 0x000000800000780c */ /* 0x000fe20003f06070 */
[----:B------:R-:W-:Y:S01]  /*04f0*/  VIADD R6, R32, 0x4 ;  /* 0x0000000420067836 */ /* 0x000fe20000000000 */
[----:B------:R-:W-:Y:S01]  /*0500*/  VIMNMX.U32 R5, PT, PT, R0, 0x80, !PT ;  /* 0x0000008000057848 */ /* 0x000fe20007fe0000 */
[----:B------:R-:W-:Y:S01]  /*0510*/  UMOV UR6, 0x400 ;  /* 0x0000040000067882 */ /* 0x000fe20000000000 */
[----:B------:R-:W-:Y:S01]  /*0520*/  SEL R30, RZ, 0x1, P0 ;  /* 0x00000001ff1e7807 */ /* 0x000fe20000000000 */
[----:B------:R-:W3:Y:S01]  /*0530*/  S2UR UR4, SR_CTAID.Z ;  /* 0x00000000000479c3 */ /* 0x000ee20000002700 */
[----:B------:R-:W-:Y:S01]  /*0540*/  UIADD3 UR6, UPT, UPT, UR6, 0x2100, URZ ;  /* 0x0000210006067890 */ /* 0x000fe2000fffe0ff */
[C---:B------:R-:W-:Y:S01]  /*0550*/  VIADD R9, R32.reuse, 0xb ;  /* 0x0000000b20097836 */ /* 0x040fe20000000000 */
[----:B------:R-:W-:Y:S01]  /*0560*/  IADD3 R0, PT, PT, R5, -R0, -R30 ;  /* 0x8000000005007210 */ /* 0x000fe20007ffe81e */
[----:B0-----:R-:W0:Y:S01]  /*0570*/  MUFU.RCP R4, R4 ;  /* 0x0000000400047308 */ /* 0x001e220000001000 */
[C---:B------:R-:W-:Y:S01]  /*0580*/  LOP3.LUT R5, R32.reuse, 0x10, RZ, 0xc, !PT ;  /* 0x0000001020057812 */ /* 0x040fe200078e0cff */
[C---:B------:R-:W-:Y:S01]  /*0590*/  VIADD R10, R32.reuse, 0xc ;  /* 0x0000000c200a7836 */ /* 0x040fe20000000000 */
[C---:B------:R-:W-:Y:S01]  /*05a0*/  IADD3 R8, PT, PT, R32.reuse, 0x7, RZ ;  /* 0x0000000720087810 */ /* 0x040fe20007ffe0ff */
[----:B------:R-:W4:Y:S01]  /*05b0*/  S2UR UR8, SR_CTAID.X ;  /* 0x00000000000879c3 */ /* 0x000f220000002500 */
[C---:B------:R-:W-:Y:S01]  /*05c0*/  VIADD R11, R32.reuse, 0xd ;  /* 0x0000000d200b7836 */ /* 0x040fe20000000000 */
[C---:B------:R-:W-:Y:S01]  /*05d0*/  IADD3 R12, PT, PT, R32.reuse, 0xe, RZ ;  /* 0x0000000e200c7810 */ /* 0x040fe20007ffe0ff */
[----:B------:R-:W-:-:S02]  /*05e0*/  VIADD R13, R32, 0xffffffff ;  /* 0xffffffff200d7836 */ /* 0x000fc40000000000 */
[----:B------:R-:W-:Y:S01]  /*05f0*/  HFMA2 R34, -RZ, RZ, 0, 0 ;  /* 0x00000000ff227431 */ /* 0x000fe200000001ff */
[----:B-1----:R-:W-:Y:S01]  /*0600*/  ULEA UR6, UR10, UR6, 0x18 ;  /* 0x000000060a067291 */ /* 0x002fe2000f8ec0ff */
[----:B------:R-:W1:Y:S01]  /*0610*/  LDCU.64 UR10, c[0x0][0x358] ;  /* 0x00006b00ff0a77ac */ /* 0x000e620008000a00 */
[----:B0-----:R-:W-:Y:S01]  /*0620*/  IADD3 R2, PT, PT, R4, 0xffffffe, RZ ;  /* 0x0ffffffe04027810 */ /* 0x001fe20007ffe0ff */
[----:B------:R-:W-:Y:S01]  /*0630*/  VIADD R4, R32, 0x2 ;  /* 0x0000000220047836 */ /* 0x000fe20000000000 */
[----:B---3--:R-:W-:Y:S02]  /*0640*/  USHF.L.U32 UR4, UR4, 0x6, URZ ;  /* 0x0000000604047899 */ /* 0x008fe400080006ff */
[----:B------:R0:W3:Y:S02]  /*0650*/  F2I.FTZ.U32.TRUNC.NTZ R3, R2 ;  /* 0x0000000200037305 */ /* 0x0000e4000021f000 */
[----:B----4-:R-:W-:Y:S01]  /*0660*/  ULEA UR5, UR8, UR4, 0x8 ;  /* 0x0000000408057291 */ /* 0x010fe2000f8e40ff */
[----:B0-----:R-:W-:-:S03]  /*0670*/  IMAD.MOV.U32 R2, RZ, RZ, RZ ;  /* 0x000000ffff027224 */ /* 0x001fc600078e00ff */
[----:B--2---:R-:W-:Y:S01]  /*0680*/  UIMAD UR5, UR7, UR9, UR5 ;  /* 0x00000009070572a4 */ /* 0x004fe2000f8e0205 */
[----:B---3--:R-:W-:-:S04]  /*0690*/  IMAD R7, R7, R3, RZ ;  /* 0x0000000307077224 */ /* 0x008fc800078e02ff */
[----:B------:R-:W-:-:S04]  /*06a0*/  IMAD.HI.U32 R3, R3, R7, R2 ;  /* 0x0000000703037227 */ /* 0x000fc800078e0002 */
[----:B------:R-:W-:Y:S02]  /*06b0*/  VIADD R7, R32, 0x5 ;  /* 0x0000000520077836 */ /* 0x000fe40000000000 */
[----:B------:R-:W-:-:S04]  /*06c0*/  IMAD.HI.U32 R3, R3, R0, RZ ;  /* 0x0000000003037227 */ /* 0x000fc800078e00ff */
[----:B------:R-:W-:-:S04]  /*06d0*/  IMAD.MOV R2, RZ, RZ, -R3 ;  /* 0x000000ffff027224 */ /* 0x000fc800078e0a03 */
[----:B------:R-:W-:Y:S02]  /*06e0*/  IMAD R2, R31, R2, R0 ;  /* 0x000000021f027224 */ /* 0x000fe400078e0200 */
[----:B------:R-:W-:-:S03]  /*06f0*/  IMAD.SHL.U32 R0, R32, 0x20, RZ ;  /* 0x0000002020007824 */ /* 0x000fc600078e00ff */
[----:B------:R-:W-:Y:S02]  /*0700*/  ISETP.GE.U32.AND P0, PT, R2, R31, PT ;  /* 0x0000001f0200720c */ /* 0x000fe40003f06070 */
[----:B------:R-:W-:Y:S01]  /*0710*/  LOP3.LUT R15, R5, 0x60, R0, 0xf8, !PT ;  /* 0x00000060050f7812 */ /* 0x000fe200078ef800 */
[C---:B------:R-:W-:Y:S01]  /*0720*/  VIADD R5, R32.reuse, 0x3 ;  /* 0x0000000320057836 */ /* 0x040fe20000000000 */
[----:B------:R-:W-:Y:S02]  /*0730*/  LOP3.LUT R0, R32, 0xf, RZ, 0xc0, !PT ;  /* 0x0000000f20007812 */ /* 0x000fe400078ec0ff */
[C---:B------:R-:W-:Y:S02]  /*0740*/  LOP3.LUT R4, R15.reuse, 0xf, R4, 0xf8, !PT ;  /* 0x0000000f0f047812 */ /* 0x040fe400078ef804 */
[C---:B------:R-:W-:Y:S02]  /*0750*/  LOP3.LUT R0, R15.reuse, 0x8, R0, 0xf6, !PT ;  /* 0x000000080f007812 */ /* 0x040fe400078ef600 */
[----:B------:R-:W-:-:S02]  /*0760*/  LOP3.LUT R5, R15, 0xf, R5, 0xf8, !PT ;  /* 0x0000000f0f057812 */ /* 0x000fc400078ef805 */
[----:B------:R-:W-:Y:S01]  /*0770*/  LOP3.LUT R6, R15, 0xf, R6, 0xf8, !PT ;  /* 0x0000000f0f067812 */ /* 0x000fe200078ef806 */
[----:B------:R-:W-:Y:S01]  /*0780*/  @P0 VIADD R3, R3, 0x1 ;  /* 0x0000000103030836 */ /* 0x000fe20000000000 */
[----:B------:R-:W-:Y:S02]  /*0790*/  @P0 IADD3 R2, PT, PT, -R31, R2, RZ ;  /* 0x000000021f020210 */ /* 0x000fe40007ffe1ff */
[C---:B------:R-:W-:Y:S02]  /*07a0*/  LOP3.LUT R7, R15.reuse, 0xf, R7, 0xf8, !PT ;  /* 0x0000000f0f077812 */ /* 0x040fe400078ef807 */
[----:B------:R-:W-:Y:S01]  /*07b0*/  ISETP.GE.U32.AND P1, PT, R2, R31, PT ;  /* 0x0000001f0200720c */ /* 0x000fe20003f26070 */
[----:B------:R-:W-:Y:S01]  /*07c0*/  VIADD R2, R32, 0x1 ;  /* 0x0000000120027836 */ /* 0x000fe20000000000 */
[C---:B------:R-:W-:Y:S02]  /*07d0*/  LOP3.LUT R8, R15.reuse, 0xf, R8, 0xf8, !PT ;  /* 0x0000000f0f087812 */ /* 0x040fe400078ef808 */
[----:B------:R-:W-:-:S02]  /*07e0*/  LOP3.LUT R9, R15, 0xf, R9, 0xf8, !PT ;  /* 0x0000000f0f097812 */ /* 0x000fc400078ef809 */
[C---:B------:R-:W-:Y:S02]  /*07f0*/  LOP3.LUT R10, R15.reuse, 0xf, R10, 0xf8, !PT ;  /* 0x0000000f0f0a7812 */ /* 0x040fe400078ef80a */
[C---:B------:R-:W-:Y:S02]  /*0800*/  LOP3.LUT R11, R15.reuse, 0xf, R11, 0xf8, !PT ;  /* 0x0000000f0f0b7812 */ /* 0x040fe400078ef80b */
[C---:B------:R-:W-:Y:S02]  /*0810*/  LOP3.LUT R2, R15.reuse, 0xf, R2, 0xf8, !PT ;  /* 0x0000000f0f027812 */ /* 0x040fe400078ef802 */
[----:B------:R-:W-:Y:S01]  /*0820*/  LOP3.LUT R12, R15, 0xf, R12, 0xf8, !PT ;  /* 0x0000000f0f0c7812 */ /* 0x000fe200078ef80c */
[----:B------:R-:W-:Y:S01]  /*0830*/  @P1 VIADD R3, R3, 0x1 ;  /* 0x0000000103031836 */ /* 0x000fe20000000000 */
[----:B------:R-:W-:Y:S02]  /*0840*/  @!P2 LOP3.LUT R3, RZ, R31, RZ, 0x33, !PT ;  /* 0x0000001fff03a212 */ /* 0x000fe400078e33ff */
[----:B------:R-:W-:-:S02]  /*0850*/  LOP3.LUT R13, R15, 0xf, R13, 0xf8, !PT ;  /* 0x0000000f0f0d7812 */ /* 0x000fc400078ef80d */
[----:B------:R-:W-:Y:S01]  /*0860*/  LEA R24, R0, UR6, 0x2 ;  /* 0x0000000600187c11 */ /* 0x000fe2000f8e10ff */
[----:B------:R-:W-:Y:S01]  /*0870*/  IMAD.IADD R30, R30, 0x1, R3 ;  /* 0x000000011e1e7824 */ /* 0x000fe200078e0203 */
[----:B------:R-:W-:Y:S02]  /*0880*/  PLOP3.LUT P0, PT, PT, PT, PT, 0x80, 0x8 ;  /* 0x000000000008781c */ /* 0x000fe40003f0f070 */
        /* <DEDUP_REMOVED lines=11> */
[----:B-1----:R-:W-:-:S07]  /*0940*/  LEA R0, R32, UR6, 0x4 ;  /* 0x0000000620007c11 */ /* 0x002fce000f8e20ff */
.L_x_1327:
[----:B------:R-:W-:Y:S01]  /*0950*/  ISETP.GT.U32.AND P2, PT, R32, 0x1f, PT ;  /* 0x0000001f2000780c */ /* 0x000fe20003f44070 */
[----:B------:R-:W-:Y:S01]  /*0960*/  BSSY.RECONVERGENT B0, `(.L_x_1318) ;  /* 0x0000060000007945 */ /* 0x000fe20003800200 */
[----:B------:R-:W-:-:S11]  /*0970*/  PLOP3.LUT P1, PT, P0, PT, PT, 0x80, 0x8 ;  /* 0x000000000008781c */ /* 0x000fd6000072f070 */
[----:B01----:R-:W-:Y:S05]  /*0980*/  @P2 BRA `(.L_x_1319) ;  /* 0x0000000400742947 */ /* 0x003fea0003800000 */
        /* <DEDUP_REMOVED lines=14> */
[----:B------:R-:W-:Y:S02]  /*0a70*/  ISETP.NE.AND P2, PT, R10, RZ, PT ;  /* 0x000000ff0a00720c */ /* 0x000fe40003f45270 */
[----:B------:R-:W-:Y:S01]  /*0a80*/  LEA R36, R32, R31, 0x2 ;  /* 0x0000001f20247211 */ /* 0x000fe200078e10ff */
[----:B--2---:R0:W-:Y:S10]  /*0a90*/  STS.128 [R0], R4 ;  /* 0x0000000400007388 */ /* 0x0041f40000000c00 */
[----:B------:R-:W-:Y:S05]  /*0aa0*/  @!P2 BRA `(.L_x_1321) ;  /* 0x000000000050a947 */ /* 0x000fea0003800000 */
[----:B------:R-:W-:Y:S01]  /*0ab0*/  ISETP.NE.AND P2, PT, R10, 0x1, PT ;  /* 0x000000010a00780c */ /* 0x000fe20003f45270 */
[----:B------:R-:W-:Y:S01]  /*0ac0*/  IMAD.IADD R14, R31, 0x1, R36 ;  /* 0x000000011f0e7824 */ /* 0x000fe200078e0224 */
[C---:B0-----:R-:W-:Y:S01]  /*0ad0*/  LOP3.LUT R4, R36.reuse, 0x1c, RZ, 0xc0, !PT ;  /* 0x0000001c24047812 */ /* 0x041fe200078ec0ff */
[----:B------:R-:W-:-:S05]  /*0ae0*/  IMAD.SHL.U32 R5, R36, 0x2, RZ ;  /* 0x0000000224057824 */ /* 0x000fca00078e00ff */
[----:B------:R-:W-:-:S05]  /*0af0*/  LOP3.LUT R4, R4, 0xc0, R5, 0xf8, !PT ;  /* 0x000000c004047812 */ /* 0x000fca00078ef805 */
[C---:B------:R-:W-:Y:S01]  /*0b00*/  @P2 IMAD.SHL.U32 R7, R14.reuse, 0x2, RZ ;  /* 0x000000020e072824 */ /* 0x040fe200078e00ff */
[----:B------:R-:W-:Y:S01]  /*0b10*/  @P2 LOP3.LUT R6, R14, 0x1c, RZ, 0xc0, !PT ;  /* 0x0000001c0e062812 */ /* 0x000fe200078ec0ff */
[----:B------:R-:W-:-:S03]  /*0b20*/  IMAD.IADD R5, R35, 0x1, R4 ;  /* 0x0000000123057824 */ /* 0x000fc600078e0204 */
[----:B------:R-:W-:Y:S01]  /*0b30*/  @P2 LOP3.LUT R6, R6, 0xc0, R7, 0xf8, !PT ;  /* 0x000000c006062812 */ /* 0x000fe200078ef807 */
[----:B------:R-:W-:-:S03]  /*0b40*/  IMAD.WIDE.U32 R4, R5, 0x4, R8 ;  /* 0x0000000405047825 */ /* 0x000fc600078e0008 */
[----:B------:R-:W-:-:S05]  /*0b50*/  @P2 IADD3 R7, PT, PT, R35, R6, RZ ;  /* 0x0000000623072210 */ /* 0x000fca0007ffe0ff */
[----:B------:R-:W-:Y:S02]  /*0b60*/  @P2 IMAD.WIDE.U32 R8, R7, 0x4, R8 ;  /* 0x0000000407082825 */ /* 0x000fe400078e0008 */
[----:B------:R-:W2:Y:S04]  /*0b70*/  LDG.E.128.CONSTANT R4, desc[UR10][R4.64] ;  /* 0x0000000a04047981 */ /* 0x000ea8000c1e9d00 */
[----:B------:R-:W3:Y:S01]  /*0b80*/  @P2 LDG.E.128.CONSTANT R8, desc[UR10][R8.64] ;  /* 0x0000000a08082981 */ /* 0x000ee2000c1e9d00 */
[C---:B------:R-:W-:Y:S02]  /*0b90*/  IMAD R16, R33.reuse, 0x10, R0 ;  /* 0x0000001021107824 */ /* 0x040fe400078e0200 */
[----:B------:R-:W-:Y:S02]  /*0ba0*/  IMAD.MOV.U32 R36, RZ, RZ, R14 ;  /* 0x000000ffff247224 */ /* 0x000fe400078e000e */
[----:B------:R-:W-:-:S02]  /*0bb0*/  @P2 IMAD R12, R33, 0x10, R16 ;  /* 0x00000010210c2824 */ /* 0x000fc400078e0210 */
[----:B------:R-:W-:Y:S01]  /*0bc0*/  @P2 IMAD.IADD R36, R31, 0x1, R14 ;  /* 0x000000011f242824 */ /* 0x000fe200078e020e */
[----:B--2---:R1:W-:Y:S04]  /*0bd0*/  STS.128 [R16], R4 ;  /* 0x0000000410007388 */ /* 0x0043e80000000c00 */
[----:B---3--:R1:W-:Y:S02]  /*0be0*/  @P2 STS.128 [R12], R8 ;  /* 0x000000080c002388 */ /* 0x0083e40000000c00 */
.L_x_1321:
[----:B------:R-:W-:Y:S05]  /*0bf0*/  BSYNC.RECONVERGENT B1 ;  /* 0x0000000000017941 */ /* 0x000fea0003800200 */
.L_x_1320:
[----:B------:R-:W-:Y:S05]  /*0c00*/  @!P0 BRA `(.L_x_1319) ;  /* 0x0000000000d48947 */ /* 0x000fea0003800000 */
[----:B------:R-:W2:Y:S01]  /*0c10*/  S2UR UR9, SR_CgaCtaId ;  /* 0x00000000000979c3 */ /* 0x000ea20000008800 */
[----:B------:R-:W-:Y:S01]  /*0c20*/  UMOV UR6, 0x400 ;  /* 0x0000040000067882 */ /* 0x000fe20000000000 */
[----:B------:R-:W-:Y:S01]  /*0c30*/  SHF.L.U32 R52, R36, 0x1, RZ ;  /* 0x0000000124347819 */ /* 0x000fe200000006ff */
[----:B------:R-:W-:Y:S01]  /*0c40*/  UIADD3 UR6, UPT, UPT, UR6, 0x2100, URZ ;  /* 0x0000210006067890 */ /* 0x000fe2000fffe0ff */
[C-C-:B------:R-:W-:Y:S02]  /*0c50*/  IMAD R38, R33.reuse, 0xc, R36.reuse ;  /* 0x0000000c21267824 */ /* 0x140fe400078e0224 */
[--C-:B------:R-:W-:Y:S02]  /*0c60*/  IMAD R48, R33, 0x8, R36.reuse ;  /* 0x0000000821307824 */ /* 0x100fe400078e0224 */
[----:B01----:R-:W0:Y:S01]  /*0c70*/  LDC R5, c[0x0][0x360] ;  /* 0x0000d800ff057b82 */ /* 0x003e220000000800 */
[----:B------:R-:W-:Y:S02]  /*0c80*/  IMAD.IADD R50, R31, 0x1, R36 ;  /* 0x000000011f327824 */ /* 0x000fe400078e0224 */
[----:B------:R-:W-:-:S02]  /*0c90*/  IMAD R44, R33, 0x10, R52 ;  /* 0x00000010212c7824 */ /* 0x000fc400078e0234 */
[----:B------:R-:W-:Y:S01]  /*0ca0*/  IMAD R46, R33, 0x8, R52 ;  /* 0x00000008212e7824 */ /* 0x000fe200078e0234 */
[----:B--2---:R-:W-:-:S06]  /*0cb0*/  ULEA UR6, UR9, UR6, 0x18 ;  /* 0x0000000609067291 */ /* 0x004fcc000f8ec0ff */
[----:B------:R-:W-:Y:S01]  /*0cc0*/  LEA R40, R36, UR6, 0x2 ;  /* 0x0000000624287c11 */ /* 0x000fe2000f8e10ff */
[----:B0-----:R-:W-:-:S07]  /*0cd0*/  IMAD R42, R5, 0x18, R52 ;  /* 0x00000018052a7824 */ /* 0x001fce00078e0234 */
.L_x_1322:
        /* <DEDUP_REMOVED lines=40> */
.L_x_1319:
[----:B------:R-:W-:Y:S05]  /*0f60*/  BSYNC.RECONVERGENT B0 ;  /* 0x0000000000007941 */ /* 0x000fea0003800200 */
.L_x_1318:
[----:B-12---:R-:W1:Y:S01]  /*0f70*/  S2R R8, SR_CgaCtaId ;  /* 0x0000000000087919 */ /* 0x006e620000008800 */
[----:B------:R-:W-:Y:S01]  /*0f80*/  SHF.L.U32 R9, R32, 0x2, RZ ;  /* 0x0000000220097819 */ /* 0x000fe200000006ff */
[----:B------:R-:W-:Y:S01]  /*0f90*/  VIADD R17, R34, UR4 ;  /* 0x0000000422117c36 */ /* 0x000fe20008000000 */
[----:B------:R-:W-:Y:S02]  /*0fa0*/  MOV R11, 0x400 ;  /* 0x00000400000b7802 */ /* 0x000fe40000000f00 */
[----:B------:R-:W-:Y:S02]  /*0fb0*/  SHF.R.U32.HI R10, RZ, 0x4, R32 ;  /* 0x00000004ff0a7819 */ /* 0x000fe40000011620 */
[----:B------:R-:W-:Y:S02]  /*0fc0*/  LOP3.LUT R13, R9, 0x3c, RZ, 0xc0, !PT ;  /* 0x0000003c090d7812 */ /* 0x000fe400078ec0ff */
[----:B-1----:R-:W-:-:S07]  /*0fd0*/  LEA R15, R8, R11, 0x18 ;  /* 0x0000000b080f7211 */ /* 0x002fce00078ec0ff */
.L_x_1323:
[----:B01----:R-:W0:Y:S01]  /*0fe0*/  LDC.64 R4, c[0x0][0x398] ;  /* 0x0000e600ff047b82 */ /* 0x003e220000000a00 */
        /* <DEDUP_REMOVED lines=18> */
[--C-:B-1----:R-:W-:Y:S01]  /*1110*/  SHF.R.U32.HI R4, RZ, 0x2, R32.reuse ;  /* 0x00000002ff047819 */ /* 0x102fe20000011620 */
[C---:B------:R-:W-:Y:S01]  /*1120*/  VIADD R37, R32.reuse, 0xe ;  /* 0x0000000e20257836 */ /* 0x040fe20000000000 */
[C---:B------:R-:W-:Y:S01]  /*1130*/  SHF.L.U32 R19, R32.reuse, 0x5, RZ ;  /* 0x0000000520137819 */ /* 0x040fe200000006ff */
[----:B------:R-:W-:Y:S01]  /*1140*/  VIADD R45, R32, 0xa ;  /* 0x0000000a202d7836 */ /* 0x000fe20000000000 */
[----:B------:R-:W-:Y:S01]  /*1150*/  LOP3.LUT R5, R9, 0x7c, RZ, 0xc0, !PT ;  /* 0x0000007c09057812 */ /* 0x000fe200078ec0ff */
[----:B------:R-:W-:Y:S01]  /*1160*/  IMAD R4, R4, 0x84, R15 ;  /* 0x0000008404047824 */ /* 0x000fe200078e020f */
[----:B------:R-:W-:Y:S01]  /*1170*/  LOP3.LUT R19, R19, 0x60, RZ, 0xc0, !PT ;  /* 0x0000006013137812 */ /* 0x000fe200078ec0ff */
[C---:B------:R-:W-:Y:S01]  /*1180*/  VIADD R35, R32.reuse, 0xffffffff ;  /* 0xffffffff20237836 */ /* 0x040fe20000000000 */
[C---:B------:R-:W-:Y:S01]  /*1190*/  IADD3 R39, PT, PT, R32.reuse, 0xd, RZ ;  /* 0x0000000d20277810 */ /* 0x040fe20007ffe0ff */
[C---:B------:R-:W-:Y:S01]  /*11a0*/  VIADD R41, R32.reuse, 0xc ;  /* 0x0000000c20297836 */ /* 0x040fe20000000000 */
[C---:B------:R-:W-:Y:S01]  /*11b0*/  IADD3 R49, PT, PT, R32.reuse, 0x7, RZ ;  /* 0x0000000720317810 */ /* 0x040fe20007ffe0ff */
[C---:B------:R-:W-:Y:S01]  /*11c0*/  VIADD R43, R32.reuse, 0xb ;  /* 0x0000000b202b7836 */ /* 0x040fe20000000000 */
[C---:B------:R-:W-:Y:S01]  /*11d0*/  IADD3 R59, PT, PT, R32.reuse, 0x2, RZ ;  /* 0x00000002203b7810 */ /* 0x040fe20007ffe0ff */
[C---:B------:R-:W-:Y:S01]  /*11e0*/  VIADD R47, R32.reuse, 0x9 ;  /* 0x00000009202f7836 */ /* 0x040fe20000000000 */
[----:B------:R-:W-:Y:S01]  /*11f0*/  LOP3.LUT R37, R37, 0xf, RZ, 0xc0, !PT ;  /* 0x0000000f25257812 */ /* 0x000fe200078ec0ff */
[C---:B------:R-:W-:Y:S01]  /*1200*/  VIADD R51, R32.reuse, 0x6 ;  /* 0x0000000620337836 */ /* 0x040fe20000000000 */
[----:B------:R-:W-:Y:S01]  /*1210*/  LOP3.LUT R40, R19, 0x10, R32, 0xf8, !PT ;  /* 0x0000001013287812 */ /* 0x000fe200078ef820 */
[C---:B------:R-:W-:Y:S01]  /*1220*/  VIADD R53, R32.reuse, 0x5 ;  /* 0x0000000520357836 */ /* 0x040fe20000000000 */
[----:B------:R-:W-:Y:S01]  /*1230*/  LOP3.LUT R45, R45, 0xf, RZ, 0xc0, !PT ;  /* 0x0000000f2d2d7812 */ /* 0x000fe200078ec0ff */
[C---:B------:R-:W-:Y:S01]  /*1240*/  VIADD R55, R32.reuse, 0x4 ;  /* 0x0000000420377836 */ /* 0x040fe20000000000 */
[C---:B------:R-:W-:Y:S01]  /*1250*/  LOP3.LUT R17, R32.reuse, 0xf, RZ, 0xc0, !PT ;  /* 0x0000000f20117812 */ /* 0x040fe200078ec0ff */
[C---:B------:R-:W-:Y:S01]  /*1260*/  VIADD R57, R32.reuse, 0x3 ;  /* 0x0000000320397836 */ /* 0x040fe20000000000 */
[----:B------:R-:W-:Y:S01]  /*1270*/  LOP3.LUT R35, R35, 0xf, RZ, 0xc0, !PT ;  /* 0x0000000f23237812 */ /* 0x000fe200078ec0ff */
[----:B------:R-:W-:Y:S01]  /*1280*/  VIADD R61, R32, 0x1 ;  /* 0x00000001203d7836 */ /* 0x000fe20000000000 */
[----:B------:R-:W-:Y:S01]  /*1290*/  LOP3.LUT R39, R39, 0xf, RZ, 0xc0, !PT ;  /* 0x0000000f27277812 */ /* 0x000fe200078ec0ff */
[----:B------:R-:W-:Y:S01]  /*12a0*/  IMAD.IADD R18, R4, 0x1, R5 ;  /* 0x0000000104127824 */ /* 0x000fe200078e0205 */
[----:B------:R-:W-:Y:S01]  /*12b0*/  LOP3.LUT R41, R41, 0xf, RZ, 0xc0, !PT ;  /* 0x0000000f29297812 */ /* 0x000fe200078ec0ff */
[----:B------:R-:W-:Y:S01]  /*12c0*/  VIADD R5, R11, 0x2100 ;  /* 0x000021000b057836 */ /* 0x000fe20000000000 */
[----:B------:R-:W-:Y:S01]  /*12d0*/  LOP3.LUT R43, R43, 0xf, RZ, 0xc0, !PT ;  /* 0x0000000f2b2b7812 */ /* 0x000fe200078ec0ff */
[----:B------:R-:W-:Y:S01]  /*12e0*/  UMOV UR6, 0xffffffff ;  /* 0xffffffff00067882 */ /* 0x000fe20000000000 */
[----:B------:R-:W-:Y:S01]  /*12f0*/  LOP3.LUT R47, R47, 0xf, RZ, 0xc0, !PT ;  /* 0x0000000f2f2f7812 */ /* 0x000fe200078ec0ff */
[----:B------:R-:W0:Y:S01]  /*1300*/  LDS R18, [R18] ;  /* 0x0000000012127984 */ /* 0x000e220000000800 */
[----:B------:R-:W-:-:S02]  /*1310*/  LOP3.LUT R49, R49, 0xf, RZ, 0xc0, !PT ;  /* 0x0000000f31317812 */ /* 0x000fc400078ec0ff */
[----:B------:R-:W-:Y:S02]  /*1320*/  LOP3.LUT R51, R51, 0xf, RZ, 0xc0, !PT ;  /* 0x0000000f33337812 */ /* 0x000fe400078ec0ff */
[----:B------:R-:W-:Y:S02]  /*1330*/  LOP3.LUT R53, R53, 0xf, RZ, 0xc0, !PT ;  /* 0x0000000f35357812 */ /* 0x000fe400078ec0ff */
[----:B------:R-:W-:Y:S02]  /*1340*/  LOP3.LUT R55, R55, 0xf, RZ, 0xc0, !PT ;  /* 0x0000000f37377812 */ /* 0x000fe400078ec0ff */
[----:B------:R-:W-:Y:S02]  /*1350*/  LOP3.LUT R57, R57, 0xf, RZ, 0xc0, !PT ;  /* 0x0000000f39397812 */ /* 0x000fe400078ec0ff */
[----:B------:R-:W-:Y:S02]  /*1360*/  LOP3.LUT R59, R59, 0xf, RZ, 0xc0, !PT ;  /* 0x0000000f3b3b7812 */ /* 0x000fe400078ec0ff */
[----:B------:R-:W-:-:S02]  /*1370*/  LOP3.LUT R61, R61, 0xf, RZ, 0xc0, !PT ;  /* 0x0000000f3d3d7812 */ /* 0x000fc400078ec0ff */
[----:B------:R-:W-:Y:S02]  /*1380*/  LEA R16, R8, R5, 0x18 ;  /* 0x0000000508107211 */ /* 0x000fe400078ec0ff */
[C---:B------:R-:W-:Y:S02]  /*1390*/  LOP3.LUT R7, R40.reuse, R37, RZ, 0xfc, !PT ;  /* 0x0000002528077212 */ /* 0x040fe400078efcff */
[C---:B------:R-:W-:Y:S02]  /*13a0*/  LOP3.LUT R6, R40.reuse, R45, RZ, 0xfc, !PT ;  /* 0x0000002d28067212 */ /* 0x040fe400078efcff */
        /* <DEDUP_REMOVED lines=8> */
[C---:B------:R-:W-:Y:S01]  /*1430*/  LOP3.LUT R44, R40.reuse, R47, RZ, 0xfc, !PT ;  /* 0x0000002f282c7212 */ /* 0x040fe200078efcff */
[----:B------:R-:W1:Y:S01]  /*1440*/  LDS R14, [R14] ;  /* 0x000000000e0e7984 */ /* 0x000e620000000800 */
[----:B------:R-:W-:Y:S01]  /*1450*/  LOP3.LUT R5, R40, 0x8, R17, 0xf6, !PT ;  /* 0x0000000828057812 */ /* 0x000fe200078ef611 */
        /* <DEDUP_REMOVED lines=13> */
[----:B------:R-:W-:Y:S01]  /*1530*/  LOP3.LUT R46, R40, R61, RZ, 0xfc, !PT ;  /* 0x0000003d282e7212 */ /* 0x000fe200078efcff */
[----:B------:R-:W-:Y:S01]  /*1540*/  IMAD R42, R42, 0x4, R16 ;  /* 0x000000042a2a7824 */ /* 0x000fe200078e0210 */
[----:B------:R-:W-:Y:S01]  /*1550*/  LOP3.LUT R40, R40, 0xf, R32, 0xf8, !PT ;  /* 0x0000000f28287812 */ /* 0x000fe200078ef820 */
[----:B------:R-:W3:Y:S01]  /*1560*/  LDS R13, [R13] ;  /* 0x000000000d0d7984 */ /* 0x000ee20000000800 */
[-C--:B------:R-:W-:Y:S01]  /*1570*/  LEA R12, R12, R16.reuse, 0x2 ;  /* 0x000000100c0c7211 */ /* 0x080fe200078e10ff */
[--C-:B------:R-:W-:Y:S01]  /*1580*/  IMAD R46, R46, 0x4, R16.reuse ;  /* 0x000000042e2e7824 */ /* 0x100fe200078e0210 */
[-C--:B------:R-:W-:Y:S01]  /*1590*/  LEA R4, R4, R16.reuse, 0x2 ;  /* 0x0000001004047211 */ /* 0x080fe200078e10ff */
[----:B------:R-:W-:Y:S01]  /*15a0*/  IMAD R40, R40, 0x4, R16 ;  /* 0x0000000428287824 */ /* 0x000fe200078e0210 */
[----:B------:R-:W4:Y:S01]  /*15b0*/  LDS R10, [R10] ;  /* 0x000000000a0a7984 */ /* 0x000f220000000800 */
[----:B------:R-:W-:-:S02]  /*15c0*/  LEA R48, R48, R16, 0x2 ;  /* 0x0000001030307211 */ /* 0x000fc400078e10ff */
[C---:B------:R-:W-:Y:S01]  /*15d0*/  LOP3.LUT R44, R17.reuse, 0x8, RZ, 0x3c, !PT ;  /* 0x00000008112c7812 */ /* 0x040fe200078e3cff */
        /* <DEDUP_REMOVED lines=11> */
[----:B------:R5:W0:Y:S02]  /*1690*/  LDS R50, [R48] ;  /* 0x0000000030327984 */ /* 0x000a240000000800 */
[----:B-----5:R-:W-:Y:S01]  /*16a0*/  LOP3.LUT R48, R17, 0x10, R32, 0xf8, !PT ;  /* 0x0000001011307812 */ /* 0x020fe200078ef820 */
[----:B-1234-:R-:W-:Y:S06]  /*16b0*/  BRA.DIV UR6, `(.L_x_1326) ;  /* 0x0000000e06987947 */ /* 0x01efec000b800000 */
[----:B0-----:R0:W1:Y:S01]  /*16c0*/  SHFL.IDX PT, R60, R18, R48, 0x1f ;  /* 0x00001f30123c7589 */ /* 0x00106200000e0000 */
[--C-:B------:R-:W-:Y:S01]  /*16d0*/  LOP3.LUT R58, R61, 0x10, R32.reuse, 0xf8, !PT ;  /* 0x000000103d3a7812 */ /* 0x100fe200078ef820 */
[----:B------:R-:W-:Y:S01]  /*16e0*/  VIADD R40, R11, 0x2300 ;  /* 0x000023000b287836 */ /* 0x000fe20000000000 */
[----:B------:R-:W-:-:S04]  /*16f0*/  LOP3.LUT R54, R59, 0x10, R32, 0xf8, !PT ;  /* 0x000000103b367812 */ /* 0x000fc800078ef820 */
[----:B------:R-:W2:Y:S01]  /*1700*/  SHFL.IDX PT, R58, R18, R58, 0x1f ;  /* 0x00001f3a123a7589 */ /* 0x000ea200000e0000 */
[----:B------:R-:W-:Y:S02]  /*1710*/  LEA R40, R8, R40, 0x18 ;  /* 0x0000002808287211 */ /* 0x000fe400078ec0ff */
[C-C-:B0-----:R-:W-:Y:S01]  /*1720*/  LOP3.LUT R48, R53.reuse, 0x10, R32.reuse, 0xf8, !PT ;  /* 0x0000001035307812 */ /* 0x141fe200078ef820 */
[----:B------:R-:W0:Y:S01]  /*1730*/  SHFL.IDX PT, R54, R18, R54, 0x1f ;  /* 0x00001f3612367589 */ /* 0x000e2200000e0000 */
[--C-:B------:R-:W-:Y:S01]  /*1740*/  LOP3.LUT R53, R53, 0x10, R32.reuse, 0xf4, !PT ;  /* 0x0000001035357812 */ /* 0x100fe200078ef420 */
[----:B-1----:R-:W-:Y:S01]  /*1750*/  IMAD R56, R56, R60, RZ ;  /* 0x0000003c38387224 */ /* 0x002fe200078e02ff */
[----:B------:R-:W-:-:S06]  /*1760*/  LOP3.LUT R60, R57, 0x10, R32, 0xf8, !PT ;  /* 0x00000010393c7812 */ /* 0x000fcc00078ef820 */
[----:B------:R-:W1:Y:S01]  /*1770*/  SHFL.IDX PT, R60, R18, R60, 0x1f ;  /* 0x00001f3c123c7589 */ /* 0x000e6200000e0000 */
[----:B--2---:R-:W-:Y:S01]  /*1780*/  IMAD R52, R52, R58, R56 ;  /* 0x0000003a34347224 */ /* 0x004fe200078e0238 */
[----:B------:R-:W-:Y:S02]  /*1790*/  LOP3.LUT R56, R55, 0x10, R32, 0xf8, !PT ;  /* 0x0000001037387812 */ /* 0x000fe400078ef820 */
[----:B------:R2:W-:Y:S01]  /*17a0*/  SHFL.IDX PT, R58, R18, R48, 0x1f ;  /* 0x00001f30123a7589 */ /* 0x0005e200000e0000 */
[----:B0-----:R-:W-:Y:S01]  /*17b0*/  IMAD R50, R50, R54, R52 ;  /* 0x0000003632327224 */ /* 0x001fe200078e0234 */
[--C-:B------:R-:W-:Y:S02]  /*17c0*/  LOP3.LUT R52, R51, 0x10, R32.reuse, 0xf8, !PT ;  /* 0x0000001033347812 */ /* 0x100fe400078ef820 */
[----:B------:R-:W0:Y:S01]  /*17d0*/  SHFL.IDX PT, R54, R18, R56, 0x1f ;  /* 0x00001f3812367589 */ /* 0x000e2200000e0000 */
[----:B------:R-:W-:-:S03]  /*17e0*/  LOP3.LUT R55, R55, 0x10, R32, 0xf4, !PT ;  /* 0x0000001037377812 */ /* 0x000fc600078ef420 */
[----:B------:R-:W3:Y:S01]  /*17f0*/  SHFL.IDX PT, R52, R18, R52, 0x1f ;  /* 0x00001f3412347589 */ /* 0x000ee200000e0000 */
[----:B--2---:R-:W-:-:S03]  /*1800*/  LOP3.LUT R48, R17, 0x10, R32, 0xf4, !PT ;  /* 0x0000001011307812 */ /* 0x004fc600078ef420 */
[----:B------:R-:W-:Y:S01]  /*1810*/  SHFL.IDX PT, R55, R18, R55, 0x1f ;  /* 0x00001f3712377589 */ /* 0x000fe200000e0000 */
[----:B-1----:R-:W-:Y:S01]  /*1820*/  IMAD R42, R42, R60, R50 ;  /* 0x0000003c2a2a7224 */ /* 0x002fe200078e0232 */
[C-C-:B------:R-:W-:Y:S02]  /*1830*/  LOP3.LUT R50, R49.reuse, 0x10, R32.reuse, 0xf8, !PT ;  /* 0x0000001031327812 */ /* 0x140fe400078ef820 */
[----:B------:R-:W-:-:S04]  /*1840*/  LOP3.LUT R49, R49, 0x10, R32, 0xf4, !PT ;  /* 0x0000001031317812 */ /* 0x000fc800078ef420 */
[----:B------:R-:W1:Y:S01]  /*1850*/  SHFL.IDX PT, R50, R18, R50, 0x1f ;  /* 0x00001f3212327589 */ /* 0x000e6200000e0000 */
[----:B0-----:R-:W-:Y:S01]  /*1860*/  IMAD R42, R38, R54, R42 ;  /* 0x00000036262a7224 */ /* 0x001fe200078e022a */
[--C-:B------:R-:W-:Y:S02]  /*1870*/  LOP3.LUT R38, R44, 0x10, R32.reuse, 0xf8, !PT ;  /* 0x000000102c267812 */ /* 0x100fe400078ef820 */
[----:B------:R-:W-:Y:S01]  /*1880*/  LOP3.LUT R54, R47, 0x10, R32, 0xf8, !PT ;  /* 0x000000102f367812 */ /* 0x000fe200078ef820 */
[----:B------:R-:W-:Y:S01]  /*1890*/  IMAD R36, R36, R58, R42 ;  /* 0x0000003a24247224 */ /* 0x000fe200078e022a */
[C-C-:B------:R-:W-:Y:S01]  /*18a0*/  LOP3.LUT R42, R39.reuse, 0x10, R32.reuse, 0xf8, !PT ;  /* 0x00000010272a7812 */ /* 0x140fe200078ef820 */
[----:B------:R-:W-:Y:S01]  /*18b0*/  SHFL.IDX PT, R49, R18, R49, 0x1f ;  /* 0x00001f3112317589 */ /* 0x000fe200000e0000 */
[----:B------:R-:W-:Y:S01]  /*18c0*/  LOP3.LUT R39, R39, 0x10, R32, 0xf4, !PT ;  /* 0x0000001027277812 */ /* 0x000fe200078ef420 */
[----:B---3--:R-:W-:Y:S01]  /*18d0*/  IMAD R34, R34, R52, R36 ;  /* 0x0000003422227224 */ /* 0x008fe200078e0224 */
[--C-:B------:R-:W-:Y:S01]  /*18e0*/  LOP3.LUT R36, R45, 0x10, R32.reuse, 0xf8, !PT ;  /* 0x000000102d247812 */ /* 0x100fe200078ef820 */
[----:B------:R-:W0:Y:S01]  /*18f0*/  SHFL.IDX PT, R38, R18, R38, 0x1f ;  /* 0x00001f2612267589 */ /* 0x000e2200000e0000 */
[----:B------:R-:W-:-:S02]  /*1900*/  LOP3.LUT R52, R41, 0x10, R32, 0xf8, !PT ;  /* 0x0000001029347812 */ /* 0x000fc400078ef820 */
[----:B------:R-:W-:Y:S01]  /*1910*/  LOP3.LUT R41, R41, 0x10, R32, 0xf4, !PT ;  /* 0x0000001029297812 */ /* 0x000fe200078ef420 */
[----:B------:R-:W2:Y:S04]  /*1920*/  SHFL.IDX PT, R54, R18, R54, 0x1f ;  /* 0x00001f3612367589 */ /* 0x000ea800000e0000 */
[----:B------:R-:W3:Y:S04]  /*1930*/  SHFL.IDX PT, R36, R18, R36, 0x1f ;  /* 0x00001f2412247589 */ /* 0x000ee800000e0000 */
[----:B------:R-:W-:Y:S01]  /*1940*/  SHFL.IDX PT, R42, R18, R42, 0x1f ;  /* 0x00001f2a122a7589 */ /* 0x000fe200000e0000 */
[----:B-1----:R-:W-:Y:S01]  /*1950*/  IMAD R50, R4, R50, R34 ;  /* 0x0000003204327224 */ /* 0x002fe200078e0222 */
[----:B------:R-:W-:-:S02]  /*1960*/  LOP3.LUT R34, R43, 0x10, R32, 0xf8, !PT ;  /* 0x000000102b227812 */ /* 0x000fc400078ef820 */
[----:B------:R-:W-:Y:S01]  /*1970*/  LOP3.LUT R4, R9, 0x3fc, RZ, 0xc0, !PT ;  /* 0x000003fc09047812 */ /* 0x000fe200078ec0ff */
[----:B------:R-:W-:Y:S01]  /*1980*/  SHFL.IDX PT, R41, R18, R41, 0x1f ;  /* 0x00001f2912297589 */ /* 0x000fe200000e0000 */
[----:B------:R-:W-:-:S03]  /*1990*/  LOP3.LUT R43, R43, 0x10, R32, 0xf4, !PT ;  /* 0x000000102b2b7812 */ /* 0x000fc600078ef420 */
[----:B------:R-:W-:Y:S01]  /*19a0*/  IMAD.IADD R4, R40, 0x1, R4 ;  /* 0x0000000128047824 */ /* 0x000fe200078e0204 */
[----:B------:R-:W1:Y:S01]  /*19b0*/  SHFL.IDX PT, R34, R18, R34, 0x1f ;  /* 0x00001f2212227589 */ /* 0x000e6200000e0000 */
[----:B0-----:R-:W-:Y:S01]  /*19c0*/  IMAD R38, R5, R38, R50 ;  /* 0x0000002605267224 */ /* 0x001fe200078e0232 */
[C-C-:B------:R-:W-:Y:S02]  /*19d0*/  LOP3.LUT R50, R37.reuse, 0x10, R32.reuse, 0xf8, !PT ;  /* 0x0000001025327812 */ /* 0x140fe400078ef820 */
[----:B------:R-:W0:Y:S01]  /*19e0*/  SHFL.IDX PT, R5, R18, R52, 0x1f ;  /* 0x00001f3412057589 */ /* 0x000e2200000e0000 */
[----:B------:R-:W-:Y:S01]  /*19f0*/  LOP3.LUT R37, R37, 0x10, R32, 0xf4, !PT ;  /* 0x0000001025257812 */ /* 0x000fe200078ef420 */
[----:B--2---:R-:W-:Y:S01]  /*1a00*/  IMAD R38, R6, R54, R38 ;  /* 0x0000003606267224 */ /* 0x004fe200078e0226 */
[C-C-:B------:R-:W-:Y:S01]  /*1a10*/  LOP3.LUT R54, R35.reuse, 0x10, R32.reuse, 0xf8, !PT ;  /* 0x0000001023367812 */ /* 0x140fe200078ef820 */
[----:B------:R-:W-:Y:S01]  /*1a20*/  LDS R40, [R4] ;  /* 0x0000000004287984 */ /* 0x000fe20000000800 */
[----:B------:R-:W-:Y:S01]  /*1a30*/  LOP3.LUT R35, R35, 0x10, R32, 0xf4, !PT ;  /* 0x0000001023237812 */ /* 0x000fe200078ef420 */
[----:B---3--:R-:W-:Y:S01]  /*1a40*/  IMAD R7, R7, R36, R38 ;  /* 0x0000002407077224 */ /* 0x008fe200078e0226 */
[--C-:B------:R-:W-:Y:S01]  /*1a50*/  LOP3.LUT R38, R61, 0x10, R32.reuse, 0xf4, !PT ;  /* 0x000000103d267812 */ /* 0x100fe200078ef420 */
[----:B------:R2:W3:Y:S04]  /*1a60*/  SHFL.IDX PT, R6, R18, R50, 0x1f ;  /* 0x00001f3212067589 */ /* 0x0004e800000e0000 */
[----:B------:R-:W4:Y:S04]  /*1a70*/  SHFL.IDX PT, R54, R18, R54, 0x1f ;  /* 0x00001f3612367589 */ /* 0x000f2800000e0000 */
[----:B------:R-:W-:Y:S01]  /*1a80*/  SHFL.IDX PT, R43, R18, R43, 0x1f ;  /* 0x00001f2b122b7589 */ /* 0x000fe200000e0000 */
[--C-:B--2---:R-:W-:Y:S01]  /*1a90*/  LOP3.LUT R50, R44, 0x10, R32.reuse, 0xf4, !PT ;  /* 0x000000102c327812 */ /* 0x104fe200078ef420 */
[----:B-1----:R-:W-:Y:S01]  /*1aa0*/  IMAD R7, R10, R34, R7 ;  /* 0x000000220a077224 */ /* 0x002fe200078e0207 */
[--C-:B------:R-:W-:Y:S01]  /*1ab0*/  LOP3.LUT R34, R19, 0x10, R32.reuse, 0xf4, !PT ;  /* 0x0000001013227812 */ /* 0x100fe200078ef420 */
[----:B------:R-:W-:Y:S01]  /*1ac0*/  SHFL.IDX PT, R39, R18, R39, 0x1f ;  /* 0x00001f2712277589 */ /* 0x000fe200000e0000 */
[--C-:B------:R-:W-:Y:S01]  /*1ad0*/  LOP3.LUT R19, R57, 0x10, R32.reuse, 0xf4, !PT ;  /* 0x0000001039137812 */ /* 0x100fe200078ef420 */
[----:B0-----:R-:W-:Y:S01]  /*1ae0*/  IMAD R5, R12, R5, R7 ;  /* 0x000000050c057224 */ /* 0x001fe200078e0207 */
[C---:B------:R-:W-:Y:S01]  /*1af0*/  LOP3.LUT R61, R34.reuse, R47, RZ, 0xfc, !PT ;  /* 0x0000002f223d7212 */ /* 0x040fe200078efcff */
[----:B------:R-:W-:Y:S01]  /*1b00*/  SHFL.IDX PT, R37, R18, R37, 0x1f ;  /* 0x00001f2512257589 */ /* 0x000fe200000e0000 */
[C---:B------:R-:W-:Y:S01]  /*1b10*/  LOP3.LUT R57, R34.reuse, R45, RZ, 0xfc, !PT ;  /* 0x0000002d22397212 */ /* 0x040fe200078efcff */
[----:B------:R-:W-:Y:S01]  /*1b20*/  IMAD R5, R13, R42, R5 ;  /* 0x0000002a0d057224 */ /* 0x000fe200078e0205 */
[----:B------:R-:W-:Y:S01]  /*1b30*/  LOP3.LUT R13, R34, 0xf, R32, 0xf8, !PT ;  /* 0x0000000f220d7812 */ /* 0x000fe200078ef820 */
[----:B------:R-:W-:Y:S01]  /*1b40*/  SHFL.IDX PT, R42, R18, R48, 0x1f ;  /* 0x00001f30122a7589 */ /* 0x000fe200000e0000 */
[----:B------:R-:W-:Y:S01]  /*1b50*/  IMAD R61, R61, 0x4, R16 ;  /* 0x000000043d3d7824 */ /* 0x000fe200078e0210 */
[--C-:B------:R-:W-:Y:S01]  /*1b60*/  LOP3.LUT R45, R45, 0x10, R32.reuse, 0xf4, !PT ;  /* 0x000000102d2d7812 */ /* 0x100fe200078ef420 */
[----:B---3--:R-:W-:Y:S01]  /*1b70*/  IMAD R5, R14, R6, R5 ;  /* 0x000000060e057224 */ /* 0x008fe200078e0205 */
[----:B------:R-:W-:Y:S01]  /*1b80*/  LOP3.LUT R14, R59, 0x10, R32, 0xf4, !PT ;  /* 0x000000103b0e7812 */ /* 0x000fe200078ef420 */
[----:B------:R-:W-:Y:S01]  /*1b90*/  SHFL.IDX PT, R19, R18, R19, 0x1f ;  /* 0x00001f1312137589 */ /* 0x000fe200000e0000 */
[----:B------:R-:W-:-:S02]  /*1ba0*/  IMAD R57, R57, 0x4, R16 ;  /* 0x0000000439397824 */ /* 0x000fc400078e0210 */
[----:B----4-:R-:W-:Y:S01]  /*1bb0*/  IMAD R5, R15, R54, R5 ;  /* 0x000000360f057224 */ /* 0x010fe200078e0205 */
[----:B------:R-:W-:Y:S01]  /*1bc0*/  SHFL.IDX PT, R59, R18, R38, 0x1f ;  /* 0x00001f26123b7589 */ /* 0x000fe200000e0000 */
[--C-:B------:R-:W-:Y:S01]  /*1bd0*/  IMAD R15, R13, 0x4, R16.reuse ;  /* 0x000000040d0f7824 */ /* 0x100fe200078e0210 */
[----:B------:R-:W-:Y:S02]  /*1be0*/  LOP3.LUT R13, R34, R51, RZ, 0xfc, !PT ;  /* 0x00000033220d7212 */ /* 0x000fe400078efcff */
[----:B------:R-:W-:Y:S01]  /*1bf0*/  SHFL.IDX PT, R14, R18, R14, 0x1f ;  /* 0x00001f0e120e7589 */ /* 0x000fe200000e0000 */
[----:B------:R-:W-:Y:S02]  /*1c00*/  IADD3 R7, PT, PT, R5, R40, RZ ;  /* 0x0000002805077210 */ /* 0x000fe40007ffe0ff */
[----:B------:R-:W-:Y:S01]  /*1c10*/  IMAD R17, R13, 0x4, R16 ;  /* 0x000000040d117824 */ /* 0x000fe200078e0210 */
[--C-:B------:R-:W-:Y:S01]  /*1c20*/  LOP3.LUT R51, R51, 0x10, R32.reuse, 0xf4, !PT ;  /* 0x0000001033337812 */ /* 0x100fe200078ef420 */
[----:B------:R0:W-:Y:S04]  /*1c30*/  SHFL.IDX PT, R38, R18, R53, 0x1f ;  /* 0x00001f3512267589 */ /* 0x0001e800000e0000 */
[----:B------:R-:W-:Y:S04]  /*1c40*/  STS [R4], R7 ;  /* 0x0000000704007388 */ /* 0x000fe80000000800 */
[----:B------:R-:W1:Y:S01]  /*1c50*/  LDS R15, [R15] ;  /* 0x000000000f0f7984 */ /* 0x000e620000000800 */
[----:B0-----:R-:W-:-:S03]  /*1c60*/  LOP3.LUT R53, R47, 0x10, R32, 0xf4, !PT ;  /* 0x000000102f357812 */ /* 0x001fc600078ef420 */
[----:B------:R-:W0:Y:S04]  /*1c70*/  LDS R6, [R2] ;  /* 0x0000000002067984 */ /* 0x000e280000000800 */
[----:B------:R-:W2:Y:S04]  /*1c80*/  LDS R5, [R29] ;  /* 0x000000001d057984 */ /* 0x000ea80000000800 */
[----:B------:R-:W3:Y:S04]  /*1c90*/  LDS R10, [R28] ;  /* 0x000000001c0a7984 */ /* 0x000ee80000000800 */
[----:B------:R-:W4:Y:S04]  /*1ca0*/  LDS R12, [R27] ;  /* 0x000000001b0c7984 */ /* 0x000f280000000800 */
[----:B------:R-:W5:Y:S04]  /*1cb0*/  LDS R13, [R26] ;  /* 0x000000001a0d7984 */ /* 0x000f680000000800 */
[----:B------:R-:W-:Y:S04]  /*1cc0*/  LDS R17, [R17] ;  /* 0x0000000011117984 */ /* 0x000fe80000000800 */
[----:B------:R-:W-:Y:S04]  /*1cd0*/  LDS R34, [R25] ;  /* 0x0000000019227984 */ /* 0x000fe80000000800 */
[----:B------:R-:W-:Y:S04]  /*1ce0*/  LDS R36, [R24] ;  /* 0x0000000018247984 */ /* 0x000fe80000000800 */
[----:B------:R-:W5:Y:S01]  /*1cf0*/  SHFL.IDX PT, R16, R18, R51, 0x1f ;  /* 0x00001f3312107589 */ /* 0x000f6200000e0000 */
[----:B-1----:R-:W-:-:S03]  /*1d00*/  IMAD R42, R15, R42, RZ ;  /* 0x0000002a0f2a7224 */ /* 0x002fc600078e02ff */
[----:B------:R-:W1:Y:S01]  /*1d10*/  SHFL.IDX PT, R47, R18, R50, 0x1f ;  /* 0x00001f32122f7589 */ /* 0x000e6200000e0000 */
[----:B0-----:R-:W-:-:S03]  /*1d20*/  IMAD R59, R6, R59, R42 ;  /* 0x0000003b063b7224 */ /* 0x001fc600078e022a */
[----:B------:R-:W-:Y:S01]  /*1d30*/  LDS R15, [R61] ;  /* 0x000000003d0f7984 */ /* 0x000fe20000000800 */
[----:B--2---:R-:W-:-:S03]  /*1d40*/  IMAD R5, R5, R14, R59 ;  /* 0x0000000e05057224 */ /* 0x004fc600078e023b */
[----:B------:R-:W-:Y:S01]  /*1d50*/  LDS R6, [R57] ;  /* 0x0000000039067984 */ /* 0x000fe20000000800 */
[----:B---3--:R-:W-:-:S03]  /*1d60*/  IMAD R5, R10, R19, R5 ;  /* 0x000000130a057224 */ /* 0x008fc600078e0205 */
[----:B------:R-:W-:Y:S01]  /*1d70*/  LDS R42, [R23] ;  /* 0x00000000172a7984 */ /* 0x000fe20000000800 */
[----:B----4-:R-:W-:-:S03]  /*1d80*/  IMAD R12, R12, R55, R5 ;  /* 0x000000370c0c7224 */ /* 0x010fc600078e0205 */
[----:B------:R-:W-:Y:S01]  /*1d90*/  LDS R14, [R22] ;  /* 0x00000000160e7984 */ /* 0x000fe20000000800 */
[----:B-----5:R-:W-:-:S03]  /*1da0*/  IMAD R12, R13, R38, R12 ;  /* 0x000000260d0c7224 */ /* 0x020fc600078e020c */
[----:B------:R-:W0:Y:S01]  /*1db0*/  SHFL.IDX PT, R44, R18, R53, 0x1f ;  /* 0x00001f35122c7589 */ /* 0x000e2200000e0000 */
[----:B------:R-:W-:-:S03]  /*1dc0*/  IMAD R16, R17, R16, R12 ;  /* 0x0000001011107224 */ /* 0x000fc600078e020c */
[----:B------:R-:W-:Y:S01]  /*1dd0*/  LDS R10, [R21] ;  /* 0x00000000150a7984 */ /* 0x000fe20000000800 */
[----:B------:R-:W-:-:S03]  /*1de0*/  IMAD R16, R34, R49, R16 ;  /* 0x0000003122107224 */ /* 0x000fc600078e0210 */
[----:B------:R-:W2:Y:S01]  /*1df0*/  SHFL.IDX PT, R19, R18, R45, 0x1f ;  /* 0x00001f2d12137589 */ /* 0x000ea200000e0000 */
[----:B-1----:R-:W-:-:S03]  /*1e00*/  IMAD R16, R36, R47, R16 ;  /* 0x0000002f24107224 */ /* 0x002fc600078e0210 */
[----:B------:R-:W1:Y:S04]  /*1e10*/  LDS R5, [R3] ;  /* 0x0000000003057984 */ /* 0x000e680000000800 */
[----:B------:R3:W4:Y:S04]  /*1e20*/  LDS R12, [R20] ;  /* 0x00000000140c7984 */ /* 0x0007280000000800 */
[----:B------:R3:W1:Y:S01]  /*1e30*/  SHFL.IDX PT, R54, R18, R35, 0x1f ;  /* 0x00001f2312367589 */ /* 0x00066200000e0000 */
[----:B0-----:R-:W-:-:S04]  /*1e40*/  IMAD R15, R15, R44, R16 ;  /* 0x0000002c0f0f7224 */ /* 0x001fc800078e0210 */
[----:B--2---:R-:W-:-:S04]  /*1e50*/  IMAD R15, R6, R19, R15 ;  /* 0x00000013060f7224 */ /* 0x004fc800078e020f */
[----:B------:R-:W-:-:S04]  /*1e60*/  IMAD R15, R42, R43, R15 ;  /* 0x0000002b2a0f7224 */ /* 0x000fc800078e020f */
[----:B------:R-:W-:-:S04]  /*1e70*/  IMAD R15, R14, R41, R15 ;  /* 0x000000290e0f7224 */ /* 0x000fc800078e020f */
[----:B------:R-:W-:-:S04]  /*1e80*/  IMAD R10, R10, R39, R15 ;  /* 0x000000270a0a7224 */ /* 0x000fc800078e020f */
[----:B-1-3--:R-:W-:-:S07]  /*1e90*/  IMAD R5, R5, R37, R10 ;  /* 0x0000002505057224 */ /* 0x00afce00078e020a */
.L_x_1364:
[----:B----4-:R-:W-:-:S05]  /*1ea0*/  IMAD R12, R12, R54, R5 ;  /* 0x000000360c0c7224 */ /* 0x010fca00078e0205 */
[----:B------:R-:W-:-:S05]  /*1eb0*/  IADD3 R7, PT, PT, R7, R12, RZ ;  /* 0x0000000c07077210 */ /* 0x000fca0007ffe0ff */
[----:B------:R0:W-:Y:S02]  /*1ec0*/  STS [R4], R7 ;  /* 0x0000000704007388 */ /* 0x0001e40000000800 */
.L_x_1325:
[----:B------:R-:W-:Y:S05]  /*1ed0*/  BSYNC B0 ;  /* 0x0000000000007941 */ /* 0x000fea0003800000 */
.L_x_1324:
[----:B------:R-:W-:Y:S01]  /*1ee0*/  PLOP3.LUT P0, PT, PT, PT, PT, 0x8, 0x80 ;  /* 0x000000000080781c */ /* 0x000fe20003f0e170 */
[----:B------:R-:W-:Y:S01]  /*1ef0*/  IMAD.MOV.U32 R34, RZ, RZ, 0x20 ;  /* 0x00000020ff227424 */ /* 0x000fe200078e00ff */
[----:B------:R-:W-:Y:S11]  /*1f00*/  @P1 BRA `(.L_x_1327) ;  /* 0xffffffe800901947 */ /* 0x000ff6000383ffff */
[----:B------:R-:W-:Y:S05]  /*1f10*/  WARPSYNC.ALL ;  /* 0x0000000000007948 */ /* 0x000fea0003800000 */
[----:B------:R-:W-:Y:S01]  /*1f20*/  BAR.SYNC.DEFER_BLOCKING 0x0 ;  /* 0x0000000000007b1d */ /* 0x000fe20000010000 */
[----:B------:R-:W-:-:S13]  /*1f30*/  ISETP.GT.U32.AND P0, PT, R32, 0x3f, PT ;  /* 0x0000003f2000780c */ /* 0x000fda0003f04070 */
[----:B------:R-:W-:Y:S05]  /*1f40*/  @P0 EXIT ;  /* 0x000000000000094d */ /* 0x000fea0003800000 */
[----:B01----:R-:W0:Y:S01]  /*1f50*/  I2F.U32.RP R4, R31 ;  /* 0x0000001f00047306 */ /* 0x003e220000209000 */
[--C-:B------:R-:W-:Y:S01]  /*1f60*/  IMAD R6, R32, 0x4, R31.reuse ;  /* 0x0000000420067824 */ /* 0x100fe200078e021f */
[----:B------:R-:W-:Y:S01]  /*1f70*/  ISETP.NE.U32.AND P2, PT, R31, RZ, PT ;  /* 0x000000ff1f00720c */ /* 0x000fe20003f45070 */
[----:B------:R-:W-:Y:S01]  /*1f80*/  IMAD.MOV R7, RZ, RZ, -R31 ;  /* 0x000000ffff077224 */ /* 0x000fe200078e0a1f */
[----:B------:R-:W1:Y:S01]  /*1f90*/  LDCU UR5, c[0x0][0x384] ;  /* 0x00007080ff0577ac */ /* 0x000e620008000800 */
[----:B------:R-:W-:Y:S01]  /*1fa0*/  BSSY.RECONVERGENT B0, `(.L_x_1328) ;  /* 0x000002f000007945 */ /* 0x000fe20003800200 */
[C---:B------:R-:W-:Y:S01]  /*1fb0*/  ISETP.GE.U32.AND P0, PT, R6.reuse, 0x100, PT ;  /* 0x000001000600780c */ /* 0x040fe20003f06070 */
[----:B------:R-:W-:Y:S01]  /*1fc0*/  IMAD.MOV.U32 R20, RZ, RZ, R9 ;  /* 0x000000ffff147224 */ /* 0x000fe200078e0009 */
[----:B------:R-:W-:Y:S01]  /*1fd0*/  VIMNMX.U32 R0, PT, PT, R6, 0x100, !PT ;  /* 0x0000010006007848 */ /* 0x000fe20007fe0000 */
[----:B------:R-:W-:Y:S01]  /*1fe0*/  USHF.L.U32 UR4, UR8, 0x2, URZ ;  /* 0x0000000208047899 */ /* 0x000fe200080006ff */
[----:B------:R-:W-:-:S04]  /*1ff0*/  SEL R5, RZ, 0x1, P0 ;  /* 0x00000001ff057807 */ /* 0x000fc80000000000 */
[----:B------:R-:W-:Y:S01]  /*2000*/  IADD3 R0, PT, PT, R0, -R6, -R5 ;  /* 0x8000000600007210 */ /* 0x000fe20007ffe805 */
[----:B0-----:R-:W0:Y:S01]  /*2010*/  MUFU.RCP R4, R4 ;  /* 0x0000000400047308 */ /* 0x001e220000001000 */
[----:B-1----:R-:W-:Y:S01]  /*2020*/  UIMAD UR4, UR7, UR5, UR4 ;  /* 0x00000005070472a4 */ /* 0x002fe2000f8e0204 */
        /* <DEDUP_REMOVED lines=14> */
[----:B------:R-:W-:-:S04]  /*2110*/  @!P2 LOP3.LUT R2, RZ, R31, RZ, 0x33, !PT ;  /* 0x0000001fff02a212 */ /* 0x000fc800078e33ff */
[----:B------:R-:W-:-:S04]  /*2120*/  IADD3 R2, PT, PT, R5, R2, RZ ;  /* 0x0000000205027210 */ /* 0x000fc80007ffe0ff */
[C---:B------:R-:W-:Y:S02]  /*2130*/  LOP3.LUT R3, R2.reuse, 0x3, RZ, 0xc0, !PT ;  /* 0x0000000302037812 */ /* 0x040fe400078ec0ff */
[----:B------:R-:W-:Y:S02]  /*2140*/  ISETP.GE.U32.AND P1, PT, R2, 0x3, PT ;  /* 0x000000030200780c */ /* 0x000fe40003f26070 */
[----:B------:R-:W-:Y:S02]  /*2150*/  ISETP.NE.AND P0, PT, R3, 0x3, PT ;  /* 0x000000030300780c */ /* 0x000fe40003f05270 */
[----:B0-----:R-:W-:-:S11]  /*2160*/  SHF.R.U32.HI R0, RZ, 0x6, R0 ;  /* 0x00000006ff007819 */ /* 0x001fd60000011600 */
[----:B------:R-:W-:Y:S05]  /*2170*/  @!P0 BRA `(.L_x_1329) ;  /* 0x0000000000448947 */ /* 0x000fea0003800000 */
[----:B------:R-:W0:Y:S01]  /*2180*/  LDC.64 R4, c[0x0][0x3a0] ;  /* 0x0000e800ff047b82 */ /* 0x000e220000000a00 */
[----:B------:R-:W-:Y:S02]  /*2190*/  VIADD R3, R11, 0x2300 ;  /* 0x000023000b037836 */ /* 0x000fe40000000000 */
[----:B------:R-:W-:-:S03]  /*21a0*/  VIADD R2, R2, 0x1 ;  /* 0x0000000102027836 */ /* 0x000fc60000000000 */
[----:B------:R-:W-:Y:S02]  /*21b0*/  LEA R3, R8, R3, 0x18 ;  /* 0x0000000308037211 */ /* 0x000fe400078ec0ff */
[----:B------:R-:W-:-:S03]  /*21c0*/  LOP3.LUT R2, R2, 0x3, RZ, 0xc0, !PT ;  /* 0x0000000302027812 */ /* 0x000fc600078ec0ff */
[----:B------:R-:W-:Y:S01]  /*21d0*/  IMAD R32, R32, 0x10, R3 ;  /* 0x0000001020207824 */ /* 0x000fe200078e0203 */
[----:B------:R-:W-:-:S07]  /*21e0*/  IADD3 R6, PT, PT, -R2, RZ, RZ ;  /* 0x000000ff02067210 */ /* 0x000fce0007ffe1ff */
.L_x_1330:
[----:B-1----:R1:W2:Y:S01]  /*21f0*/  LDS.128 R12, [R32] ;  /* 0x00000000200c7984 */ /* 0x0022a20000000c00 */
[--C-:B------:R-:W-:Y:S01]  /*2200*/  SHF.R.U32.HI R3, RZ, 0x2, R20.reuse ;  /* 0x00000002ff037819 */ /* 0x100fe20000011614 */
        /* <DEDUP_REMOVED lines=8> */
.L_x_1329:
[----:B------:R-:W-:Y:S05]  /*2290*/  BSYNC.RECONVERGENT B0 ;  /* 0x0000000000007941 */ /* 0x000fea0003800200 */
.L_x_1328:
[----:B------:R-:W-:Y:S05]  /*22a0*/  @!P1 EXIT ;  /* 0x000000000000994d */ /* 0x000fea0003800000 */
[----:B-1----:R-:W0:Y:S01]  /*22b0*/  LDC.64 R2, c[0x0][0x3a0] ;  /* 0x0000e800ff027b82 */ /* 0x002e220000000a00 */
[----:B------:R-:W-:Y:S01]  /*22c0*/  VIADD R11, R11, 0x2300 ;  /* 0x000023000b0b7836 */ /* 0x000fe20000000000 */
[C---:B------:R-:W-:Y:S01]  /*22d0*/  LEA R32, R33.reuse, R20, 0x3 ;  /* 0x0000001421207211 */ /* 0x040fe200078e18ff */
[--C-:B------:R-:W-:Y:S02]  /*22e0*/  IMAD R30, R33, 0xc, R20.reuse ;  /* 0x0000000c211e7824 */ /* 0x100fe400078e0214 */
[----:B------:R-:W-:Y:S01]  /*22f0*/  IMAD.IADD R34, R31, 0x1, R20 ;  /* 0x000000011f227824 */ /* 0x000fe200078e0214 */
[----:B------:R-:W-:-:S05]  /*2300*/  LEA R11, R8, R11, 0x18 ;  /* 0x0000000b080b7211 */ /* 0x000fca00078ec0ff */
[----:B------:R-:W-:-:S07]  /*2310*/  IMAD R36, R20, 0x4, R11 ;  /* 0x0000000414247824 */ /* 0x000fce00078e020b */
.L_x_1331:
[C-C-:B-1----:R-:W-:Y:S01]  /*2320*/  IMAD R8, R33.reuse, 0x10, R36.reuse ;  /* 0x0000001021087824 */ /* 0x142fe200078e0224 */
[----:B------:R1:W2:Y:S01]  /*2330*/  LDS.128 R4, [R36] ;  /* 0x0000000024047984 */ /* 0x0002a20000000c00 */
[C---:B------:R-:W-:Y:S01]  /*2340*/  IMAD R12, R33.reuse, 0x20, R36 ;  /* 0x00000020210c7824 */ /* 0x040fe200078e0224 */
        /* <DEDUP_REMOVED lines=14> */
[----:B0-----:R-:W-:Y:S01]  /*2430*/  IMAD.WIDE.U32 R28, R29, 0x4, R2 ;  /* 0x000000041d1c7825 */ /* 0x001fe200078e0002 */
[----:B------:R-:W-:-:S02]  /*2440*/  LEA R30, R33, R30, 0x4 ;  /* 0x0000001e211e7211 */ /* 0x000fc400078e20ff */
[----:B------:R-:W-:Y:S01]  /*2450*/  ISETP.GE.U32.AND P0, PT, R20, 0x100, PT ;  /* 0x000001001400780c */ /* 0x000fe20003f06070 */
        /* <DEDUP_REMOVED lines=12> */
.L_x_1326:
[----:B------:R-:W-:Y:S01]  /*2520*/  IMAD.MOV.U32 R46, RZ, RZ, 0x1f ;  /* 0x0000001fff2e7424 */ /* 0x000fe200078e00ff */
[----:B------:R-:W-:Y:S02]  /*2530*/  MOV R40, 0xffffffff ;  /* 0xffffffff00287802 */ /* 0x000fe40000000f00 */
[----:B------:R-:W-:-:S07]  /*2540*/  LOP3.LUT R58, R61, 0x10, R32, 0xf8, !PT ;  /* 0x000000103d3a7812 */ /* 0x000fce00078ef820 */
[----:B0-----:R-:W-:Y:S05]  /*2550*/  WARPSYNC.COLLECTIVE R40, `(.L_x_1332) ;  /* 0x0000000028087348 */ /* 0x001fea0003c00000 */
[----:B0-----:R0:W1:Y:S02]  /*2560*/  SHFL.IDX P0, R54, R18, R48, R46 ;  /* 0x0000003012367389 */ /* 0x001064000000002e */
[----:B01----:R-:W-:Y:S05]  /*2570*/  ENDCOLLECTIVE ;  /* 0x000000000000791b */ /* 0x003fea0003800000 */
.L_x_1332:
[----:B------:R-:W-:Y:S02]  /*2580*/  IMAD.MOV.U32 R48, RZ, RZ, R58 ;  /* 0x000000ffff307224 */ /* 0x000fe400078e003a */
[----:B------:R-:W-:-:S07]  /*2590*/  IMAD.MOV.U32 R60, RZ, RZ, R54 ;  /* 0x000000ffff3c7224 */ /* 0x000fce00078e0036 */
[----:B------:R-:W-:Y:S05]  /*25a0*/  WARPSYNC.COLLECTIVE R40, `(.L_x_1333) ;  /* 0x0000000028087348 */ /* 0x000fea0003c00000 */
[----:B------:R0:W1:Y:S02]  /*25b0*/  SHFL.IDX P0, R54, R18, R48, R46 ;  /* 0x0000003012367389 */ /* 0x000064000000002e */
[----:B01----:R-:W-:Y:S05]  /*25c0*/  ENDCOLLECTIVE ;  /* 0x000000000000791b */ /* 0x003fea0003800000 */
.L_x_1333:
[----:B------:R-:W-:Y:S01]  /*25d0*/  IMAD R56, R56, R60, RZ ;  /* 0x0000003c38387224 */ /* 0x000fe200078e02ff */
[----:B------:R-:W-:Y:S01]  /*25e0*/  LOP3.LUT R60, R57, 0x10, R32, 0xf8, !PT ;  /* 0x00000010393c7812 */ /* 0x000fe200078ef820 */
[----:B------:R-:W-:Y:S01]  /*25f0*/  IMAD.MOV.U32 R58, RZ, RZ, R54 ;  /* 0x000000ffff3a7224 */ /* 0x000fe200078e0036 */
[----:B------:R-:W-:-:S03]  /*2600*/  LOP3.LUT R54, R59, 0x10, R32, 0xf8, !PT ;  /* 0x000000103b367812 */ /* 0x000fc600078ef820 */
[----:B------:R-:W-:Y:S01]  /*2610*/  IMAD R52, R52, R58, R56 ;  /* 0x0000003a34347224 */ /* 0x000fe200078e0238 */
[C---:B------:R-:W-:Y:S01]  /*2620*/  LOP3.LUT R56, R55.reuse, 0x10, R32, 0xf8, !PT ;  /* 0x0000001037387812 */ /* 0x040fe200078ef820 */
[----:B------:R-:W-:Y:S01]  /*2630*/  IMAD.MOV.U32 R48, RZ, RZ, R54 ;  /* 0x000000ffff307224 */ /* 0x000fe200078e0036 */
[----:B------:R-:W-:-:S07]  /*2640*/  LOP3.LUT R55, R55, 0x10, R32, 0xf4, !PT ;  /* 0x0000001037377812 */ /* 0x000fce00078ef420 */
[----:B------:R-:W-:Y:S05]  /*2650*/  WARPSYNC.COLLECTIVE R40, `(.L_x_1334) ;  /* 0x0000000028087348 */ /* 0x000fea0003c00000 */
[----:B------:R0:W1:Y:S02]  /*2660*/  SHFL.IDX P0, R54, R18, R48, R46 ;  /* 0x0000003012367389 */ /* 0x000064000000002e */
[----:B01----:R-:W-:Y:S05]  /*2670*/  ENDCOLLECTIVE ;  /* 0x000000000000791b */ /* 0x003fea0003800000 */
.L_x_1334:
[----:B------:R-:W-:Y:S01]  /*2680*/  MOV R48, R60 ;  /* 0x0000003c00307202 */ /* 0x000fe20000000f00 */
[----:B------:R-:W-:Y:S01]  /*2690*/  IMAD R50, R50, R54, R52 ;  /* 0x0000003632327224 */ /* 0x000fe200078e0234 */
[----:B------:R-:W-:-:S07]  /*26a0*/  LOP3.LUT R52, R51, 0x10, R32, 0xf8, !PT ;  /* 0x0000001033347812 */ /* 0x000fce00078ef820 */
[----:B------:R-:W-:Y:S05]  /*26b0*/  WARPSYNC.COLLECTIVE R40, `(.L_x_1335) ;  /* 0x0000000028087348 */ /* 0x000fea0003c00000 */
[----:B------:R0:W1:Y:S02]  /*26c0*/  SHFL.IDX P0, R54, R18, R48, R46 ;  /* 0x0000003012367389 */ /* 0x000064000000002e */
[----:B01----:R-:W-:Y:S05]  /*26d0*/  ENDCOLLECTIVE ;  /* 0x000000000000791b */ /* 0x003fea0003800000 */
.L_x_1335:
[----:B------:R-:W-:Y:S02]  /*26e0*/  IMAD.MOV.U32 R48, RZ, RZ, R56 ;  /* 0x000000ffff307224 */ /* 0x000fe400078e0038 */
[----:B------:R-:W-:-:S07]  /*26f0*/  IMAD.MOV.U32 R60, RZ, RZ, R54 ;  /* 0x000000ffff3c7224 */ /* 0x000fce00078e0036 */
[----:B------:R-:W-:Y:S05]  /*2700*/  WARPSYNC.COLLECTIVE R40, `(.L_x_1336) ;  /* 0x0000000028087348 */ /* 0x000fea0003c00000 */
[----:B------:R0:W1:Y:S02]  /*2710*/  SHFL.IDX P0, R54, R18, R48, R46 ;  /* 0x0000003012367389 */ /* 0x000064000000002e */
[----:B01----:R-:W-:Y:S05]  /*2720*/  ENDCOLLECTIVE ;  /* 0x000000000000791b */ /* 0x003fea0003800000 */
.L_x_1336:
[----:B------:R-:W-:Y:S01]  /*2730*/  IMAD R42, R42, R60, R50 ;  /* 0x0000003c2a2a7224 */ /* 0x000fe200078e0232 */
[C-C-:B------:R-:W-:Y:S02]  /*2740*/  LOP3.LUT R50, R49.reuse, 0x10, R32.reuse, 0xf8, !PT ;  /* 0x0000001031327812 */ /* 0x140fe400078ef820 */
        /* <DEDUP_REMOVED lines=8> */
.L_x_1337:
[----:B------:R-:W-:Y:S02]  /*27d0*/  IMAD.MOV.U32 R48, RZ, RZ, R52 ;  /* 0x000000ffff307224 */ /* 0x000fe400078e0034 */
[----:B------:R-:W-:-:S07]  /*27e0*/  IMAD.MOV.U32 R58, RZ, RZ, R54 ;  /* 0x000000ffff3a7224 */ /* 0x000fce00078e0036 */
[----:B------:R-:W-:Y:S05]  /*27f0*/  WARPSYNC.COLLECTIVE R40, `(.L_x_1338) ;  /* 0x0000000028087348 */ /* 0x000fea0003c00000 */
[----:B------:R0:W1:Y:S02]  /*2800*/  SHFL.IDX P0, R54, R18, R48, R46 ;  /* 0x0000003012367389 */ /* 0x000064000000002e */
[----:B01----:R-:W-:Y:S05]  /*2810*/  ENDCOLLECTIVE ;  /* 0x000000000000791b */ /* 0x003fea0003800000 */
.L_x_1338:
[----:B------:R-:W-:Y:S01]  /*2820*/  IMAD R36, R36, R58, R42 ;  /* 0x0000003a24247224 */ /* 0x000fe200078e022a */
[C-C-:B------:R-:W-:Y:S02]  /*2830*/  LOP3.LUT R42, R39.reuse, 0x10, R32.reuse, 0xf8, !PT ;  /* 0x00000010272a7812 */ /* 0x140fe400078ef820 */
[----:B------:R-:W-:Y:S01]  /*2840*/  LOP3.LUT R39, R39, 0x10, R32, 0xf4, !PT ;  /* 0x0000001027277812 */ /* 0x000fe200078ef420 */
[----:B------:R-:W-:Y:S01]  /*2850*/  IMAD.MOV.U32 R48, RZ, RZ, R50 ;  /* 0x000000ffff307224 */ /* 0x000fe200078e0032 */
[----:B------:R-:W-:-:S07]  /*2860*/  MOV R52, R54 ;  /* 0x0000003600347202 */ /* 0x000fce0000000f00 */
[----:B------:R-:W-:Y:S05]  /*2870*/  WARPSYNC.COLLECTIVE R40, `(.L_x_1339) ;  /* 0x0000000028087348 */ /* 0x000fea0003c00000 */
[----:B------:R0:W1:Y:S02]  /*2880*/  SHFL.IDX P0, R54, R18, R48, R46 ;  /* 0x0000003012367389 */ /* 0x000064000000002e */
[----:B01----:R-:W-:Y:S05]  /*2890*/  ENDCOLLECTIVE ;  /* 0x000000000000791b */ /* 0x003fea0003800000 */
.L_x_1339:
[----:B------:R-:W-:Y:S01]  /*28a0*/  IMAD R34, R34, R52, R36 ;  /* 0x0000003422227224 */ /* 0x000fe200078e0224 */
[--C-:B------:R-:W-:Y:S02]  /*28b0*/  LOP3.LUT R36, R45, 0x10, R32.reuse, 0xf8, !PT ;  /* 0x000000102d247812 */ /* 0x100fe400078ef820 */
[C-C-:B------:R-:W-:Y:S02]  /*28c0*/  LOP3.LUT R52, R41.reuse, 0x10, R32.reuse, 0xf8, !PT ;  /* 0x0000001029347812 */ /* 0x140fe400078ef820 */
[----:B------:R-:W-:Y:S01]  /*28d0*/  LOP3.LUT R41, R41, 0x10, R32, 0xf4, !PT ;  /* 0x0000001029297812 */ /* 0x000fe200078ef420 */
[----:B------:R-:W-:Y:S02]  /*28e0*/  IMAD.MOV.U32 R48, RZ, RZ, R38 ;  /* 0x000000ffff307224 */ /* 0x000fe400078e0026 */
[----:B------:R-:W-:-:S07]  /*28f0*/  IMAD.MOV.U32 R50, RZ, RZ, R54 ;  /* 0x000000ffff327224 */ /* 0x000fce00078e0036 */
[----:B------:R-:W-:Y:S05]  /*2900*/  WARPSYNC.COLLECTIVE R40, `(.L_x_1340) ;  /* 0x0000000028087348 */ /* 0x000fea0003c00000 */
[----:B------:R0:W1:Y:S02]  /*2910*/  SHFL.IDX P0, R54, R18, R48, R46 ;  /* 0x0000003012367389 */ /* 0x000064000000002e */
[----:B01----:R-:W-:Y:S05]  /*2920*/  ENDCOLLECTIVE ;  /* 0x000000000000791b */ /* 0x003fea0003800000 */
.L_x_1340:
[----:B------:R-:W-:Y:S01]  /*2930*/  IMAD R50, R4, R50, R34 ;  /* 0x0000003204327224 */ /* 0x000fe200078e0222 */
[--C-:B------:R-:W-:Y:S02]  /*2940*/  LOP3.LUT R34, R43, 0x10, R32.reuse, 0xf8, !PT ;  /* 0x000000102b227812 */ /* 0x100fe400078ef820 */
[----:B------:R-:W-:Y:S02]  /*2950*/  LOP3.LUT R4, R9, 0x3fc, RZ, 0xc0, !PT ;  /* 0x000003fc09047812 */ /* 0x000fe400078ec0ff */
[----:B------:R-:W-:Y:S01]  /*2960*/  LOP3.LUT R43, R43, 0x10, R32, 0xf4, !PT ;  /* 0x000000102b2b7812 */ /* 0x000fe200078ef420 */
[----:B------:R-:W-:Y:S01]  /*2970*/  IMAD.MOV.U32 R38, RZ, RZ, R54 ;  /* 0x000000ffff267224 */ /* 0x000fe200078e0036 */
[----:B------:R-:W-:-:S03]  /*2980*/  LOP3.LUT R54, R47, 0x10, R32, 0xf8, !PT ;  /* 0x000000102f367812 */ /* 0x000fc600078ef820 */
[----:B------:R-:W-:Y:S01]  /*2990*/  IMAD R38, R5, R38, R50 ;  /* 0x0000002605267224 */ /* 0x000fe200078e0232 */
[----:B------:R-:W-:Y:S02]  /*29a0*/  MOV R48, R54 ;  /* 0x0000003600307202 */ /* 0x000fe40000000f00 */
[C-C-:B------:R-:W-:Y:S02]  /*29b0*/  LOP3.LUT R50, R37.reuse, 0x10, R32.reuse, 0xf8, !PT ;  /* 0x0000001025327812 */ /* 0x140fe400078ef820 */
[----:B------:R-:W-:-:S07]  /*29c0*/  LOP3.LUT R37, R37, 0x10, R32, 0xf4, !PT ;  /* 0x0000001025257812 */ /* 0x000fce00078ef420 */
[----:B------:R-:W-:Y:S05]  /*29d0*/  WARPSYNC.COLLECTIVE R40, `(.L_x_1341) ;  /* 0x0000000028087348 */ /* 0x000fea0003c00000 */
[----:B------:R0:W1:Y:S02]  /*29e0*/  SHFL.IDX P0, R54, R18, R48, R46 ;  /* 0x0000003012367389 */ /* 0x000064000000002e */
[----:B01----:R-:W-:Y:S05]  /*29f0*/  ENDCOLLECTIVE ;  /* 0x000000000000791b */ /* 0x003fea0003800000 */
.L_x_1341:
[----:B------:R-:W-:Y:S02]  /*2a00*/  IMAD.MOV.U32 R48, RZ, RZ, R36 ;  /* 0x000000ffff307224 */ /* 0x000fe400078e0024 */
[----:B------:R-:W-:-:S07]  /*2a10*/  IMAD R38, R6, R54, R38 ;  /* 0x0000003606267224 */ /* 0x000fce00078e0226 */
[----:B------:R-:W-:Y:S05]  /*2a20*/  WARPSYNC.COLLECTIVE R40, `(.L_x_1342) ;  /* 0x0000000028087348 */ /* 0x000fea0003c00000 */
[----:B------:R0:W1:Y:S02]  /*2a30*/  SHFL.IDX P0, R54, R18, R48, R46 ;  /* 0x0000003012367389 */ /* 0x000064000000002e */
[----:B01----:R-:W-:Y:S05]  /*2a40*/  ENDCOLLECTIVE ;  /* 0x000000000000791b */ /* 0x003fea0003800000 */
.L_x_1342:
[----:B------:R-:W-:Y:S02]  /*2a50*/  IMAD.MOV.U32 R48, RZ, RZ, R34 ;  /* 0x000000ffff307224 */ /* 0x000fe400078e0022 */
[----:B------:R-:W-:-:S07]  /*2a60*/  IMAD.MOV.U32 R36, RZ, RZ, R54 ;  /* 0x000000ffff247224 */ /* 0x000fce00078e0036 */
[----:B------:R-:W-:Y:S05]  /*2a70*/  WARPSYNC.COLLECTIVE R40, `(.L_x_1343) ;  /* 0x0000000028087348 */ /* 0x000fea0003c00000 */
[----:B------:R0:W1:Y:S02]  /*2a80*/  SHFL.IDX P0, R54, R18, R48, R46 ;  /* 0x0000003012367389 */ /* 0x000064000000002e */
[----:B01----:R-:W-:Y:S05]  /*2a90*/  ENDCOLLECTIVE ;  /* 0x000000000000791b */ /* 0x003fea0003800000 */
.L_x_1343:
[----:B------:R-:W-:Y:S01]  /*2aa0*/  IMAD R7, R7, R36, R38 ;  /* 0x0000002407077224 */ /* 0x000fe200078e0226 */
[--C-:B------:R-:W-:Y:S02]  /*2ab0*/  LOP3.LUT R38, R61, 0x10, R32.reuse, 0xf4, !PT ;  /* 0x000000103d267812 */ /* 0x100fe400078ef420 */
[--C-:B------:R-:W-:Y:S02]  /*2ac0*/  LOP3.LUT R36, R19, 0x10, R32.reuse, 0xf4, !PT ;  /* 0x0000001013247812 */ /* 0x100fe400078ef420 */
[----:B------:R-:W-:Y:S02]  /*2ad0*/  LOP3.LUT R19, R57, 0x10, R32, 0xf4, !PT ;  /* 0x0000001039137812 */ /* 0x000fe400078ef420 */
[----:B------:R-:W-:Y:S01]  /*2ae0*/  MOV R48, R52 ;  /* 0x0000003400307202 */ /* 0x000fe20000000f00 */
[----:B------:R-:W-:-:S07]  /*2af0*/  IMAD.MOV.U32 R34, RZ, RZ, R54 ;  /* 0x000000ffff227224 */ /* 0x000fce00078e0036 */
[----:B------:R-:W-:Y:S05]  /*2b00*/  WARPSYNC.COLLECTIVE R40, `(.L_x_1344) ;  /* 0x0000000028087348 */ /* 0x000fea0003c00000 */
[----:B------:R0:W1:Y:S02]  /*2b10*/  SHFL.IDX P0, R54, R18, R48, R46 ;  /* 0x0000003012367389 */ /* 0x000064000000002e */
[----:B01----:R-:W-:Y:S05]  /*2b20*/  ENDCOLLECTIVE ;  /* 0x000000000000791b */ /* 0x003fea0003800000 */
.L_x_1344:
[----:B------:R-:W-:Y:S02]  /*2b30*/  IMAD R7, R10, R34, R7 ;  /* 0x000000220a077224 */ /* 0x000fe400078e0207 */
[----:B------:R-:W-:Y:S02]  /*2b40*/  IMAD.MOV.U32 R48, RZ, RZ, R42 ;  /* 0x000000ffff307224 */ /* 0x000fe400078e002a */
[----:B------:R-:W-:-:S07]  /*2b50*/  IMAD.MOV.U32 R5, RZ, RZ, R54 ;  /* 0x000000ffff057224 */ /* 0x000fce00078e0036 */
[----:B------:R-:W-:Y:S05]  /*2b60*/  WARPSYNC.COLLECTIVE R40, `(.L_x_1345) ;  /* 0x0000000028087348 */ /* 0x000fea0003c00000 */
[----:B------:R0:W1:Y:S02]  /*2b70*/  SHFL.IDX P0, R54, R18, R48, R46 ;  /* 0x0000003012367389 */ /* 0x000064000000002e */
[----:B01----:R-:W-:Y:S05]  /*2b80*/  ENDCOLLECTIVE ;  /* 0x000000000000791b */ /* 0x003fea0003800000 */
.L_x_1345:
[----:B------:R-:W-:Y:S02]  /*2b90*/  IMAD R5, R12, R5, R7 ;  /* 0x000000050c057224 */ /* 0x000fe400078e0207 */
[----:B------:R-:W-:-:S05]  /*2ba0*/  VIADD R7, R11, 0x2300 ;  /* 0x000023000b077836 */ /* 0x000fca0000000000 */
[----:B------:R-:W-:-:S04]  /*2bb0*/  LEA R7, R8, R7, 0x18 ;  /* 0x0000000708077211 */ /* 0x000fc800078ec0ff */
[----:B------:R-:W-:Y:S01]  /*2bc0*/  IADD3 R4, PT, PT, R7, R4, RZ ;  /* 0x0000000407047210 */ /* 0x000fe20007ffe0ff */
[----:B------:R-:W-:Y:S01]  /*2bd0*/  IMAD.MOV.U32 R48, RZ, RZ, R50 ;  /* 0x000000ffff307224 */ /* 0x000fe200078e0032 */
[----:B------:R-:W-:-:S03]  /*2be0*/  LOP3.LUT R50, R44, 0x10, R32, 0xf4, !PT ;  /* 0x000000102c327812 */ /* 0x000fc600078ef420 */
[----:B------:R0:W1:Y:S01]  /*2bf0*/  LDS R10, [R4] ;  /* 0x00000000040a7984 */ /* 0x0000620000000800 */
[----:B------:R-:W-:-:S07]  /*2c00*/  IMAD.MOV.U32 R42, RZ, RZ, R54 ;  /* 0x000000ffff2a7224 */ /* 0x000fce00078e0036 */
[----:B01----:R-:W-:Y:S05]  /*2c10*/  WARPSYNC.COLLECTIVE R40, `(.L_x_1346) ;  /* 0x0000000028087348 */ /* 0x003fea0003c00000 */
[----:B------:R2:W3:Y:S02]  /*2c20*/  SHFL.IDX P0, R54, R18, R48, R46 ;  /* 0x0000003012367389 */ /* 0x0004e4000000002e */
[----:B0123--:R-:W-:Y:S05]  /*2c30*/  ENDCOLLECTIVE ;  /* 0x000000000000791b */ /* 0x00ffea0003800000 */
.L_x_1346:
[----:B------:R-:W-:Y:S01]  /*2c40*/  IMAD R5, R13, R42, R5 ;  /* 0x0000002a0d057224 */ /* 0x000fe200078e0205 */
[----:B------:R-:W-:-:S04]  /*2c50*/  LOP3.LUT R13, R36, 0xf, R32, 0xf8, !PT ;  /* 0x0000000f240d7812 */ /* 0x000fc800078ef820 */
[----:B------:R-:W-:Y:S01]  /*2c60*/  LEA R13, R13, R16, 0x2 ;  /* 0x000000100d0d7211 */ /* 0x000fe200078e10ff */
[----:B------:R-:W-:Y:S01]  /*2c70*/  IMAD.MOV.U32 R6, RZ, RZ, R54 ;  /* 0x000000ffff067224 */ /* 0x000fe200078e0036 */
[C-C-:B------:R-:W-:Y:S02]  /*2c80*/  LOP3.LUT R54, R35.reuse, 0x10, R32.reuse, 0xf8, !PT ;  /* 0x0000001023367812 */ /* 0x140fe400078ef820 */
[--C-:B------:R-:W-:Y:S01]  /*2c90*/  LOP3.LUT R35, R35, 0x10, R32.reuse, 0xf4, !PT ;  /* 0x0000001023237812 */ /* 0x100fe200078ef420 */
[----:B------:R-:W-:Y:S01]  /*2ca0*/  IMAD R5, R14, R6, R5 ;  /* 0x000000060e057224 */ /* 0x000fe200078e0205 */
[----:B------:R-:W-:Y:S01]  /*2cb0*/  LOP3.LUT R14, R59, 0x10, R32, 0xf4, !PT ;  /* 0x000000103b0e7812 */ /* 0x000fe200078ef420 */
[----:B------:R-:W-:-:S07]  /*2cc0*/  IMAD.MOV.U32 R48, RZ, RZ, R54 ;  /* 0x000000ffff307224 */ /* 0x000fce00078e0036 */
[----:B------:R-:W-:Y:S05]  /*2cd0*/  WARPSYNC.COLLECTIVE R40, `(.L_x_1347) ;  /* 0x0000000028087348 */ /* 0x000fea0003c00000 */
[----:B------:R0:W1:Y:S02]  /*2ce0*/  SHFL.IDX P0, R54, R18, R48, R46 ;  /* 0x0000003012367389 */ /* 0x000064000000002e */
[----:B01----:R-:W-:Y:S05]  /*2cf0*/  ENDCOLLECTIVE ;  /* 0x000000000000791b */ /* 0x003fea0003800000 */
.L_x_1347:
[----:B------:R-:W-:Y:S01]  /*2d00*/  LOP3.LUT R48, R17, 0x10, R32, 0xf4, !PT ;  /* 0x0000001011307812 */ /* 0x000fe200078ef420 */
[----:B------:R-:W-:-:S07]  /*2d10*/  IMAD R5, R15, R54, R5 ;  /* 0x000000360f057224 */ /* 0x000fce00078e0205 */
[----:B------:R-:W-:Y:S05]  /*2d20*/  WARPSYNC.COLLECTIVE R40, `(.L_x_1348) ;  /* 0x0000000028087348 */ /* 0x000fea0003c00000 */
[----:B------:R0:W1:Y:S02]  /*2d30*/  SHFL.IDX P0, R54, R18, R48, R46 ;  /* 0x0000003012367389 */ /* 0x000064000000002e */
[----:B01----:R-:W-:Y:S05]  /*2d40*/  ENDCOLLECTIVE ;  /* 0x000000000000791b */ /* 0x003fea0003800000 */
.L_x_1348:
[----:B------:R-:W-:-:S05]  /*2d50*/  IMAD.IADD R7, R5, 0x1, R10 ;  /* 0x0000000105077824 */ /* 0x000fca00078e020a */
[----:B------:R0:W-:Y:S04]  /*2d60*/  STS [R4], R7 ;  /* 0x0000000704007388 */ /* 0x0001e80000000800 */
[----:B------:R0:W1:Y:S01]  /*2d70*/  LDS R15, [R13] ;  /* 0x000000000d0f7984 */ /* 0x0000620000000800 */
[----:B------:R-:W-:-:S03]  /*2d80*/  IMAD.MOV.U32 R48, RZ, RZ, R38 ;  /* 0x000000ffff307224 */ /* 0x000fc600078e0026 */
[----:B------:R0:W2:Y:S04]  /*2d90*/  LDS R6, [R2] ;  /* 0x0000000002067984 */ /* 0x0000a80000000800 */
[----:B------:R0:W3:Y:S04]  /*2da0*/  LDS R5, [R29] ;  /* 0x000000001d057984 */ /* 0x0000e80000000800 */
[----:B------:R0:W4:Y:S01]  /*2db0*/  LDS R10, [R28] ;  /* 0x000000001c0a7984 */ /* 0x0001220000000800 */
[----:B------:R-:W-:-:S07]  /*2dc0*/  IMAD.MOV.U32 R42, RZ, RZ, R54 ;  /* 0x000000ffff2a7224 */ /* 0x000fce00078e0036 */
[----:B01234-:R-:W-:Y:S05]  /*2dd0*/  WARPSYNC.COLLECTIVE R40, `(.L_x_1349) ;  /* 0x0000000028087348 */ /* 0x01ffea0003c00000 */
[----:B------:R0:W0:Y:S02]  /*2de0*/  SHFL.IDX P0, R54, R18, R48, R46 ;  /* 0x0000003012367389 */ /* 0x000024000000002e */
[----:B01234-:R-:W-:Y:S05]  /*2df0*/  ENDCOLLECTIVE ;  /* 0x000000000000791b */ /* 0x01ffea0003800000 */
.L_x_1349:
[----:B------:R0:W1:Y:S04]  /*2e00*/  LDS R12, [R27] ;  /* 0x000000001b0c7984 */ /* 0x0000680000000800 */
[----:B------:R0:W2:Y:S04]  /*2e10*/  LDS R13, [R26] ;  /* 0x000000001a0d7984 */ /* 0x0000a80000000800 */
[----:B------:R0:W3:Y:S01]  /*2e20*/  LDS R34, [R25] ;  /* 0x0000000019227984 */ /* 0x0000e20000000800 */
[----:B------:R-:W-:Y:S02]  /*2e30*/  IMAD.MOV.U32 R48, RZ, RZ, R14 ;  /* 0x000000ffff307224 */ /* 0x000fe400078e000e */
[----:B------:R-:W-:-:S07]  /*2e40*/  IMAD.MOV.U32 R59, RZ, RZ, R54 ;  /* 0x000000ffff3b7224 */ /* 0x000fce00078e0036 */
[----:B0123--:R-:W-:Y:S05]  /*2e50*/  WARPSYNC.COLLECTIVE R40, `(.L_x_1350) ;  /* 0x0000000028087348 */ /* 0x00ffea0003c00000 */
[----:B------:R4:W0:Y:S02]  /*2e60*/  SHFL.IDX P0, R54, R18, R48, R46 ;  /* 0x0000003012367389 */ /* 0x000824000000002e */
[----:B01234-:R-:W-:Y:S05]  /*2e70*/  ENDCOLLECTIVE ;  /* 0x000000000000791b */ /* 0x01ffea0003800000 */
.L_x_1350:
[----:B------:R-:W-:Y:S01]  /*2e80*/  IMAD R42, R15, R42, RZ ;  /* 0x0000002a0f2a7224 */ /* 0x000fe200078e02ff */
[----:B------:R-:W-:Y:S02]  /*2e90*/  LOP3.LUT R15, R36, R51, RZ, 0xfc, !PT ;  /* 0x00000033240f7212 */ /* 0x000fe400078efcff */
[----:B------:R-:W-:Y:S01]  /*2ea0*/  LOP3.LUT R51, R51, 0x10, R32, 0xf4, !PT ;  /* 0x0000001033337812 */ /* 0x000fe200078ef420 */
[----:B------:R-:W-:Y:S02]  /*2eb0*/  IMAD R59, R6, R59, R42 ;  /* 0x0000003b063b7224 */ /* 0x000fe400078e022a */
[----:B------:R-:W-:Y:S01]  /*2ec0*/  IMAD R17, R15, 0x4, R16 ;  /* 0x000000040f117824 */ /* 0x000fe200078e0210 */
[----:B------:R-:W-:Y:S01]  /*2ed0*/  LOP3.LUT R15, R36, R45, RZ, 0xfc, !PT ;  /* 0x0000002d240f7212 */ /* 0x000fe200078efcff */
[----:B------:R0:W1:Y:S01]  /*2ee0*/  LDS R42, [R23] ;  /* 0x00000000172a7984 */ /* 0x0000620000000800 */
[----:B------:R-:W-:-:S03]  /*2ef0*/  LOP3.LUT R45, R45, 0x10, R32, 0xf4, !PT ;  /* 0x000000102d2d7812 */ /* 0x000fc600078ef420 */
[----:B------:R-:W-:Y:S01]  /*2f00*/  IMAD R6, R15, 0x4, R16 ;  /* 0x000000040f067824 */ /* 0x000fe200078e0210 */
[----:B------:R-:W2:Y:S01]  /*2f10*/  LDS R17, [R17] ;  /* 0x0000000011117984 */ /* 0x000ea20000000800 */
[----:B------:R-:W-:-:S04]  /*2f20*/  IMAD.MOV.U32 R48, RZ, RZ, R19 ;  /* 0x000000ffff307224 */ /* 0x000fc800078e0013 */
[----:B------:R-:W3:Y:S01]  /*2f30*/  LDS R6, [R6] ;  /* 0x0000000006067984 */ /* 0x000ee20000000800 */
[----:B0-----:R-:W-:-:S07]  /*2f40*/  MOV R14, R54 ;  /* 0x00000036000e7202 */ /* 0x001fce0000000f00 */
[----:B-123--:R-:W-:Y:S05]  /*2f50*/  WARPSYNC.COLLECTIVE R40, `(.L_x_1351) ;  /* 0x0000000028087348 */ /* 0x00efea0003c00000 */
[----:B------:R0:W4:Y:S02]  /*2f60*/  SHFL.IDX P0, R54, R18, R48, R46 ;  /* 0x0000003012367389 */ /* 0x000124000000002e */
[----:B01234-:R-:W-:Y:S05]  /*2f70*/  ENDCOLLECTIVE ;  /* 0x000000000000791b */ /* 0x01ffea0003800000 */
.L_x_1351:
[----:B------:R-:W-:Y:S02]  /*2f80*/  IMAD R5, R5, R14, R59 ;  /* 0x0000000e05057224 */ /* 0x000fe400078e023b */
[----:B------:R0:W1:Y:S01]  /*2f90*/  LDS R14, [R22] ;  /* 0x00000000160e7984 */ /* 0x0000620000000800 */
[----:B------:R-:W-:Y:S02]  /*2fa0*/  IMAD.MOV.U32 R48, RZ, RZ, R55 ;  /* 0x000000ffff307224 */ /* 0x000fe400078e0037 */
[----:B------:R-:W-:-:S07]  /*2fb0*/  IMAD.MOV.U32 R19, RZ, RZ, R54 ;  /* 0x000000ffff137224 */ /* 0x000fce00078e0036 */
[----:B01----:R-:W-:Y:S05]  /*2fc0*/  WARPSYNC.COLLECTIVE R40, `(.L_x_1352) ;  /* 0x0000000028087348 */ /* 0x003fea0003c00000 */
[----:B------:R2:W3:Y:S02]  /*2fd0*/  SHFL.IDX P0, R54, R18, R48, R46 ;  /* 0x0000003012367389 */ /* 0x0004e4000000002e */
[----:B0123--:R-:W-:Y:S05]  /*2fe0*/  ENDCOLLECTIVE ;  /* 0x000000000000791b */ /* 0x00ffea0003800000 */
.L_x_1352:
[----:B------:R-:W-:Y:S01]  /*2ff0*/  IMAD R5, R10, R19, R5 ;  /* 0x000000130a057224 */ /* 0x000fe200078e0205 */
[----:B------:R-:W-:Y:S01]  /*3000*/  LOP3.LUT R19, R36, R47, RZ, 0xfc, !PT ;  /* 0x0000002f24137212 */ /* 0x000fe200078efcff */
[----:B------:R0:W1:Y:S04]  /*3010*/  LDS R10, [R21] ;  /* 0x00000000150a7984 */ /* 0x0000680000000800 */
[----:B------:R-:W-:Y:S01]  /*3020*/  IMAD R19, R19, 0x4, R16 ;  /* 0x0000000413137824 */ /* 0x000fe200078e0210 */
[----:B------:R0:W2:Y:S04]  /*3030*/  LDS R36, [R24] ;  /* 0x0000000018247984 */ /* 0x0000a80000000800 */
[----:B------:R0:W3:Y:S01]  /*3040*/  LDS R15, [R19] ;  /* 0x00000000130f7984 */ /* 0x0000e20000000800 */
[----:B------:R-:W-:Y:S01]  /*3050*/  IMAD.MOV.U32 R48, RZ, RZ, R53 ;  /* 0x000000ffff307224 */ /* 0x000fe200078e0035 */
[----:B------:R-:W-:-:S02]  /*3060*/  LOP3.LUT R53, R47, 0x10, R32, 0xf4, !PT ;  /* 0x000000102f357812 */ /* 0x000fc400078ef420 */
[----:B------:R-:W-:-:S07]  /*3070*/  MOV R55, R54 ;  /* 0x0000003600377202 */ /* 0x000fce0000000f00 */
[----:B0123--:R-:W-:Y:S05]  /*3080*/  WARPSYNC.COLLECTIVE R40, `(.L_x_1353) ;  /* 0x0000000028087348 */ /* 0x00ffea0003c00000 */
[----:B------:R4:W0:Y:S02]  /*3090*/  SHFL.IDX P0, R54, R18, R48, R46 ;  /* 0x0000003012367389 */ /* 0x000824000000002e */
[----:B01234-:R-:W-:Y:S05]  /*30a0*/  ENDCOLLECTIVE ;  /* 0x000000000000791b */ /* 0x01ffea0003800000 */
.L_x_1353:
[----:B------:R-:W-:Y:S02]  /*30b0*/  IMAD R12, R12, R55, R5 ;  /* 0x000000370c0c7224 */ /* 0x000fe400078e0205 */
[----:B------:R0:W1:Y:S01]  /*30c0*/  LDS R5, [R3] ;  /* 0x0000000003057984 */ /* 0x0000620000000800 */
[----:B------:R-:W-:Y:S01]  /*30d0*/  MOV R48, R51 ;  /* 0x0000003300307202 */ /* 0x000fe20000000f00 */
[----:B------:R-:W-:-:S07]  /*30e0*/  IMAD.MOV.U32 R38, RZ, RZ, R54 ;  /* 0x000000ffff267224 */ /* 0x000fce00078e0036 */
[----:B01----:R-:W-:Y:S05]  /*30f0*/  WARPSYNC.COLLECTIVE R40, `(.L_x_1354) ;  /* 0x0000000028087348 */ /* 0x003fea0003c00000 */
[----:B------:R2:W3:Y:S02]  /*3100*/  SHFL.IDX P0, R54, R18, R48, R46 ;  /* 0x0000003012367389 */ /* 0x0004e4000000002e */
[----:B0123--:R-:W-:Y:S05]  /*3110*/  ENDCOLLECTIVE ;  /* 0x000000000000791b */ /* 0x00ffea0003800000 */
.L_x_1354:
[----:B------:R-:W-:Y:S02]  /*3120*/  IMAD R12, R13, R38, R12 ;  /* 0x000000260d0c7224 */ /* 0x000fe400078e020c */
[----:B------:R-:W-:Y:S02]  /*3130*/  IMAD.MOV.U32 R48, RZ, RZ, R49 ;  /* 0x000000ffff307224 */ /* 0x000fe400078e0031 */
[----:B------:R-:W-:-:S07]  /*3140*/  IMAD.MOV.U32 R16, RZ, RZ, R54 ;  /* 0x000000ffff107224 */ /* 0x000fce00078e0036 */
[----:B------:R-:W-:Y:S05]  /*3150*/  WARPSYNC.COLLECTIVE R40, `(.L_x_1355) ;  /* 0x0000000028087348 */ /* 0x000fea0003c00000 */
[----:B------:R0:W1:Y:S02]  /*3160*/  SHFL.IDX P0, R54, R18, R48, R46 ;  /* 0x0000003012367389 */ /* 0x000064000000002e */
[----:B01----:R-:W-:Y:S05]  /*3170*/  ENDCOLLECTIVE ;  /* 0x000000000000791b */ /* 0x003fea0003800000 */
.L_x_1355:
[----:B------:R-:W-:Y:S02]  /*3180*/  IMAD R16, R17, R16, R12 ;  /* 0x0000001011107224 */ /* 0x000fe400078e020c */
[----:B------:R0:W1:Y:S01]  /*3190*/  LDS R12, [R20] ;  /* 0x00000000140c7984 */ /* 0x0000620000000800 */
[----:B------:R-:W-:Y:S02]  /*31a0*/  IMAD.MOV.U32 R48, RZ, RZ, R50 ;  /* 0x000000ffff307224 */ /* 0x000fe400078e0032 */
[----:B------:R-:W-:-:S07]  /*31b0*/  IMAD.MOV.U32 R49, RZ, RZ, R54 ;  /* 0x000000ffff317224 */ /* 0x000fce00078e0036 */
[----:B01----:R-:W-:Y:S05]  /*31c0*/  WARPSYNC.COLLECTIVE R40, `(.L_x_1356) ;  /* 0x0000000028087348 */ /* 0x003fea0003c00000 */
[----:B------:R2:W3:Y:S02]  /*31d0*/  SHFL.IDX P0, R54, R18, R48, R46 ;  /* 0x0000003012367389 */ /* 0x0004e4000000002e */
[----:B0123--:R-:W-:Y:S05]  /*31e0*/  ENDCOLLECTIVE ;  /* 0x000000000000791b */ /* 0x00ffea0003800000 */
.L_x_1356:
[----:B------:R-:W-:Y:S02]  /*31f0*/  IMAD R16, R34, R49, R16 ;  /* 0x0000003122107224 */ /* 0x000fe400078e0210 */
[----:B------:R-:W-:Y:S01]  /*3200*/  IMAD.MOV.U32 R48, RZ, RZ, R53 ;  /* 0x000000ffff307224 */ /* 0x000fe200078e0035 */
[----:B------:R-:W-:-:S07]  /*3210*/  MOV R47, R54 ;  /* 0x00000036002f7202 */ /* 0x000fce0000000f00 */
[----:B------:R-:W-:Y:S05]  /*3220*/  WARPSYNC.COLLECTIVE R40, `(.L_x_1357) ;  /* 0x0000000028087348 */ /* 0x000fea0003c00000 */
[----:B------:R0:W1:Y:S02]  /*3230*/  SHFL.IDX P0, R54, R18, R48, R46 ;  /* 0x0000003012367389 */ /* 0x000064000000002e */
[----:B01----:R-:W-:Y:S05]  /*3240*/  ENDCOLLECTIVE ;  /* 0x000000000000791b */ /* 0x003fea0003800000 */
.L_x_1357:
[----:B------:R-:W-:Y:S02]  /*3250*/  IMAD R16, R36, R47, R16 ;  /* 0x0000002f24107224 */ /* 0x000fe400078e0210 */
[----:B------:R-:W-:Y:S02]  /*3260*/  IMAD.MOV.U32 R48, RZ, RZ, R45 ;  /* 0x000000ffff307224 */ /* 0x000fe400078e002d */
[----:B------:R-:W-:-:S07]  /*3270*/  IMAD.MOV.U32 R44, RZ, RZ, R54 ;  /* 0x000000ffff2c7224 */ /* 0x000fce00078e0036 */
[----:B------:R-:W-:Y:S05]  /*3280*/  WARPSYNC.COLLECTIVE R40, `(.L_x_1358) ;  /* 0x0000000028087348 */ /* 0x000fea0003c00000 */
[----:B------:R0:W1:Y:S02]  /*3290*/  SHFL.IDX P0, R54, R18, R48, R46 ;  /* 0x0000003012367389 */ /* 0x000064000000002e */
[----:B01----:R-:W-:Y:S05]  /*32a0*/  ENDCOLLECTIVE ;  /* 0x000000000000791b */ /* 0x003fea0003800000 */
.L_x_1358:
[----:B------:R-:W-:Y:S01]  /*32b0*/  IMAD R15, R15, R44, R16 ;  /* 0x0000002c0f0f7224 */ /* 0x000fe200078e0210 */
[----:B------:R-:W-:Y:S01]  /*32c0*/  MOV R48, R43 ;  /* 0x0000002b00307202 */ /* 0x000fe20000000f00 */
[----:B------:R-:W-:-:S07]  /*32d0*/  IMAD.MOV.U32 R19, RZ, RZ, R54 ;  /* 0x000000ffff137224 */ /* 0x000fce00078e0036 */
[----:B------:R-:W-:Y:S05]  /*32e0*/  WARPSYNC.COLLECTIVE R40, `(.L_x_1359) ;  /* 0x0000000028087348 */ /* 0x000fea0003c00000 */
[----:B------:R0:W1:Y:S02]  /*32f0*/  SHFL.IDX P0, R54, R18, R48, R46 ;  /* 0x0000003012367389 */ /* 0x000064000000002e */
[----:B01----:R-:W-:Y:S05]  /*3300*/  ENDCOLLECTIVE ;  /* 0x000000000000791b */ /* 0x003fea0003800000 */
.L_x_1359:
[----:B------:R-:W-:Y:S02]  /*3310*/  IMAD R15, R6, R19, R15 ;  /* 0x00000013060f7224 */ /* 0x000fe400078e020f */
[----:B------:R-:W-:Y:S02]  /*3320*/  IMAD.MOV.U32 R48, RZ, RZ, R41 ;  /* 0x000000ffff307224 */ /* 0x000fe400078e0029 */
[----:B------:R-:W-:-:S07]  /*3330*/  IMAD.MOV.U32 R43, RZ, RZ, R54 ;  /* 0x000000ffff2b7224 */ /* 0x000fce00078e0036 */
[----:B------:R-:W-:Y:S05]  /*3340*/  WARPSYNC.COLLECTIVE R40, `(.L_x_1360) ;  /* 0x0000000028087348 */ /* 0x000fea0003c00000 */
[----:B------:R0:W1:Y:S02]  /*3350*/  SHFL.IDX P0, R54, R18, R48, R46 ;  /* 0x0000003012367389 */ /* 0x000064000000002e */
[----:B01----:R-:W-:Y:S05]  /*3360*/  ENDCOLLECTIVE ;  /* 0x000000000000791b */ /* 0x003fea0003800000 */
.L_x_1360:
[----:B------:R-:W-:Y:S02]  /*3370*/  IMAD R15, R42, R43, R15 ;  /* 0x0000002b2a0f7224 */ /* 0x000fe400078e020f */
[----:B------:R-:W-:Y:S02]  /*3380*/  IMAD.MOV.U32 R48, RZ, RZ, R39 ;  /* 0x000000ffff307224 */ /* 0x000fe400078e0027 */
[----:B------:R-:W-:-:S07]  /*3390*/  IMAD.MOV.U32 R41, RZ, RZ, R54 ;  /* 0x000000ffff297224 */ /* 0x000fce00078e0036 */
[----:B------:R-:W-:Y:S05]  /*33a0*/  WARPSYNC.COLLECTIVE R40, `(.L_x_1361) ;  /* 0x0000000028087348 */ /* 0x000fea0003c00000 */
[----:B------:R0:W1:Y:S02]  /*33b0*/  SHFL.IDX P0, R54, R18, R48, R46 ;  /* 0x0000003012367389 */ /* 0x000064000000002e */
[----:B01----:R-:W-:Y:S05]  /*33c0*/  ENDCOLLECTIVE ;  /* 0x000000000000791b */ /* 0x003fea0003800000 */
.L_x_1361:
[----:B------:R-:W-:Y:S02]  /*33d0*/  IMAD R15, R14, R41, R15 ;  /* 0x000000290e0f7224 */ /* 0x000fe400078e020f */
[----:B------:R-:W-:Y:S01]  /*33e0*/  IMAD.MOV.U32 R48, RZ, RZ, R37 ;  /* 0x000000ffff307224 */ /* 0x000fe200078e0025 */
[----:B------:R-:W-:-:S07]  /*33f0*/  MOV R39, R54 ;  /* 0x0000003600277202 */ /* 0x000fce0000000f00 */
[----:B------:R-:W-:Y:S05]  /*3400*/  WARPSYNC.COLLECTIVE R40, `(.L_x_1362) ;  /* 0x0000000028087348 */ /* 0x000fea0003c00000 */
[----:B------:R0:W1:Y:S02]  /*3410*/  SHFL.IDX P0, R54, R18, R48, R46 ;  /* 0x0000003012367389 */ /* 0x000064000000002e */
[----:B01----:R-:W-:Y:S05]  /*3420*/  ENDCOLLECTIVE ;  /* 0x000000000000791b */ /* 0x003fea0003800000 */
.L_x_1362:
[----:B------:R-:W-:Y:S02]  /*3430*/  IMAD R10, R10, R39, R15 ;  /* 0x000000270a0a7224 */ /* 0x000fe400078e020f */
[----:B------:R-:W-:Y:S02]  /*3440*/  IMAD.MOV.U32 R48, RZ, RZ, R35 ;  /* 0x000000ffff307224 */ /* 0x000fe400078e0023 */
[----:B------:R-:W-:-:S07]  /*3450*/  IMAD.MOV.U32 R37, RZ, RZ, R54 ;  /* 0x000000ffff257224 */ /* 0x000fce00078e0036 */
[----:B------:R-:W-:Y:S05]  /*3460*/  WARPSYNC.COLLECTIVE R40, `(.L_x_1363) ;  /* 0x0000000028087348 */ /* 0x000fea0003c00000 */
[----:B------:R0:W1:Y:S02]  /*3470*/  SHFL.IDX P0, R54, R18, R48, R46 ;  /* 0x0000003012367389 */ /* 0x000064000000002e */
[----:B01----:R-:W-:Y:S05]  /*3480*/  ENDCOLLECTIVE ;  /* 0x000000000000791b */ /* 0x003fea0003800000 */
.L_x_1363:
[----:B------:R-:W-:Y:S01]  /*3490*/  IMAD R5, R5, R37, R10 ;  /* 0x0000002505057224 */ /* 0x000fe200078e020a */
[----:B------:R-:W-:Y:S06]  /*34a0*/  BRA `(.L_x_1364) ;  /* 0xffffffe8007c7947 */ /* 0x000fec000383ffff */
.L_x_1365:
        /* <DEDUP_REMOVED lines=13> */
.L_x_2439:


//--------------------- .text._Z9cuda_gemmIiLj512ELj1ELj1ELj256ELj32ELj32ELj128ELj1ELj1EEvjjjPKT_S2_PS0_jjj --------------------------
	.section	.text._Z9cuda_gemmIiLj512ELj1ELj1ELj256ELj32ELj32ELj128ELj1ELj1EEvjjjPKT_S2_PS0_jjj,"ax",@progbits
	.align	128
        .global         _Z9cuda_gemmIiLj512ELj1ELj1ELj256ELj32ELj32ELj128ELj1ELj1EEvjjjPKT_S2_PS0_jjj
        .type           _Z9cuda_gemmIiLj512ELj1ELj1ELj256ELj32ELj32ELj128ELj1ELj1EEvjjjPKT_S2_PS0_jjj,@function
        .size           _Z9cuda_gemmIiLj512ELj1ELj1ELj256ELj32ELj32ELj128ELj1ELj1EEvjjjPKT_S2_PS0_jjj,(.L_x_2440 - _Z9cuda_gemmIiLj512ELj1ELj1ELj256ELj32ELj32ELj128ELj1ELj1EEvjjjPKT_S2_PS0_jjj)
        .other          _Z9cuda_gemmIiLj512ELj1ELj1ELj256ELj32ELj32ELj128ELj1ELj1EEvjjjPKT_S2_PS0_jjj,@"STO_CUDA_ENTRY STV_DEFAULT"
_Z9cuda_gemmIiLj512ELj1ELj1ELj256ELj32ELj32ELj128ELj1ELj1EEvjjjPKT_S2_PS0_jjj:
.text._Z9cuda_gemmIiLj512ELj1ELj1ELj256ELj32ELj32ELj128ELj1ELj1EEvjjjPKT_S2_PS0_jjj:
        /* <DEDUP_REMOVED lines=48> */
.L_x_1371:
        /* <DEDUP_REMOVED lines=34> */
.L_x_1370:
[----:B0-----:R-:W-:-:S07]  /*0520*/  IMAD.IADD R5, R8, 0x1, R15 ;  /* 0x0000000108057824 */ /* 0x001fce00078e020f */
.L_x_1369:
[----:B------:R-:W-:Y:S05]  /*0530*/  BSYNC.RECONVERGENT B1 ;  /* 0x0000000000017941 */ /* 0x000fea0003800200 */
.L_x_1368:
[----:B------:R-:W-:-:S13]  /*0540*/  ISETP.GE.U32.AND P1, PT, R9, 0x3, PT ;  /* 0x000000030900780c */ /* 0x000fda0003f26070 */
[----:B------:R-:W-:Y:S05]  /*0550*/  @!P1 BRA `(.L_x_1367) ;  /* 0x00000008000c9947 */ /* 0x000fea0003800000 */
[----:B------:R-:W0:Y:S01]  /*0560*/  LDC.64 R2, c[0x0][0x398] ;  /* 0x0000e600ff027b82 */ /* 0x000e220000000a00 */
[--C-:B------:R-:W-:Y:S01]  /*0570*/  IMAD.IADD R25, R8, 0x1, R5.reuse ;  /* 0x0000000108197824 */ /* 0x100fe200078e0205 */
[----:B------:R-:W-:Y:S01]  /*0580*/  IADD3 R29, PT, PT, R5, 0x1, RZ ;  /* 0x00000001051d7810 */ /* 0x000fe20007ffe0ff */
[C-C-:B------:R-:W-:Y:S02]  /*0590*/  IMAD R15, R0.reuse, 0x8, R5.reuse ;  /* 0x00000008000f7824 */ /* 0x140fe400078e0205 */
[----:B------:R-:W-:-:S07]  /*05a0*/  IMAD R27, R0, 0xc, R5 ;  /* 0x0000000c001b7824 */ /* 0x000fce00078e0205 */
.L_x_1372:
[----:B--2---:R-:W-:-:S04]  /*05b0*/  VIADD R31, R29, 0xffffffff ;  /* 0xffffffff1d1f7836 */ /* 0x004fc80000000000 */
        /* <DEDUP_REMOVED lines=10> */
[----:B------:R-:W-:Y:S01]  /*0660*/  LOP3.LUT R35, R29, 0x1f, RZ, 0xc0, !PT ;  /* 0x0000001f1d237812 */ /* 0x000fe200078ec0ff */
[----:B------:R-:W0:Y:S01]  /*0670*/  S2R R33, SR_CgaCtaId ;  /* 0x0000000000217919 */ /* 0x000e220000008800 */
[----:B------:R-:W-:-:S02]  /*0680*/  SHF.R.U32.HI R24, RZ, 0x3, R31 ;  /* 0x00000003ff187819 */ /* 0x000fc4000001161f */
        /* <DEDUP_REMOVED lines=8> */
[----:B------:R-:W-:Y:S02]  /*0710*/  SHF.R.U32.HI R28, RZ, 0x3, R28 ;  /* 0x00000003ff1c7819 */ /* 0x000fe4000001161c */
[----:B------:R-:W-:Y:S01]  /*0720*/  IADD3 R31, PT, PT, R31, R24, RZ ;  /* 0x000000181f1f7210 */ /* 0x000fe20007ffe0ff */
[----:B------:R-:W-:Y:S01]  /*0730*/  IMAD.IADD R24, R35, 0x1, R26 ;  /* 0x0000000123187824 */ /* 0x000fe200078e021a */
[----:B------:R-:W-:Y:S01]  /*0740*/  IADD3 R26, PT, PT, R29, 0x2, RZ ;  /* 0x000000021d1a7810 */ /* 0x000fe20007ffe0ff */
[----:B------:R-:W-:Y:S01]  /*0750*/  IMAD R33, R33, 0x84, R12 ;  /* 0x0000008421217824 */ /* 0x000fe200078e020c */
[----:B------:R-:W-:-:S02]  /*0760*/  LOP3.LUT R28, R28, 0x1ffffffc, RZ, 0xc0, !PT ;  /* 0x1ffffffc1c1c7812 */ /* 0x000fc400078ec0ff */
[----:B------:R-:W-:Y:S02]  /*0770*/  LOP3.LUT R35, R26, 0x1f, RZ, 0xc0, !PT ;  /* 0x0000001f1a237812 */ /* 0x000fe400078ec0ff */
[----:B------:R-:W-:Y:S01]  /*0780*/  SHF.R.U32.HI R30, RZ, 0x3, R26 ;  /* 0x00000003ff1e7819 */ /* 0x000fe2000001161a */
[----:B------:R-:W-:Y:S01]  /*0790*/  IMAD.IADD R33, R33, 0x1, R28 ;  /* 0x0000000121217824 */ /* 0x000fe200078e021c */
[----:B------:R-:W-:Y:S01]  /*07a0*/  SHF.R.U32.HI R28, RZ, 0x3, R25 ;  /* 0x00000003ff1c7819 */ /* 0x000fe20000011619 */
[----:B------:R-:W-:Y:S01]  /*07b0*/  IMAD R26, R35, 0x84, R12 ;  /* 0x00000084231a7824 */ /* 0x000fe200078e020c */
[----:B------:R-:W-:Y:S02]  /*07c0*/  LOP3.LUT R35, R30, 0x1ffffffc, RZ, 0xc0, !PT ;  /* 0x1ffffffc1e237812 */ /* 0x000fe400078ec0ff */
[----:B------:R-:W-:Y:S02]  /*07d0*/  LOP3.LUT R28, R28, 0x1ffffffc, RZ, 0xc0, !PT ;  /* 0x1ffffffc1c1c7812 */ /* 0x000fe400078ec0ff */
[C---:B------:R-:W-:Y:S01]  /*07e0*/  IADD3 R30, PT, PT, R25.reuse, 0x1, RZ ;  /* 0x00000001191e7810 */ /* 0x040fe20007ffe0ff */
[----:B------:R-:W-:Y:S01]  /*07f0*/  IMAD.IADD R26, R26, 0x1, R35 ;  /* 0x000000011a1a7824 */ /* 0x000fe200078e0223 */
[----:B------:R-:W-:-:S02]  /*0800*/  LOP3.LUT R35, R25, 0x1f, RZ, 0xc0, !PT ;  /* 0x0000001f19237812 */ /* 0x000fc400078ec0ff */
[----:B------:R-:W-:Y:S02]  /*0810*/  LOP3.LUT R37, R30, 0x1f, RZ, 0xc0, !PT ;  /* 0x0000001f1e257812 */ /* 0x000fe400078ec0ff */
[----:B------:R-:W-:Y:S01]  /*0820*/  SHF.R.U32.HI R30, RZ, 0x3, R30 ;  /* 0x00000003ff1e7819 */ /* 0x000fe2000001161e */
[--C-:B------:R-:W-:Y:S01]  /*0830*/  IMAD R35, R35, 0x84, R12.reuse ;  /* 0x0000008423237824 */ /* 0x100fe200078e020c */
[----:B------:R-:W-:Y:S01]  /*0840*/  LEA R29, R0, R29, 0x4 ;  /* 0x0000001d001d7211 */ /* 0x000fe200078e20ff */
[----:B------:R-:W-:Y:S01]  /*0850*/  IMAD R37, R37, 0x84, R12 ;  /* 0x0000008425257824 */ /* 0x000fe200078e020c */
[----:B------:R-:W-:Y:S01]  /*0860*/  LOP3.LUT R30, R30, 0x1ffffffc, RZ, 0xc0, !PT ;  /* 0x1ffffffc1e1e7812 */ /* 0x000fe200078ec0ff */
[----:B------:R-:W-:Y:S02]  /*0870*/  IMAD.IADD R35, R35, 0x1, R28 ;  /* 0x0000000123237824 */ /* 0x000fe400078e021c */
[C---:B------:R-:W-:Y:S01]  /*0880*/  VIADD R28, R25.reuse, 0x3 ;  /* 0x00000003191c7836 */ /* 0x040fe20000000000 */
[----:B--2---:R0:W-:Y:S04]  /*0890*/  STS [R31], R4 ;  /* 0x000000041f007388 */ /* 0x0041e80000000800 */
[----:B------:R1:W-:Y:S04]  /*08a0*/  STS [R24], R5 ;  /* 0x0000000518007388 */ /* 0x0003e80000000800 */
[----:B------:R2:W-:Y:S01]  /*08b0*/  STS [R33], R6 ;  /* 0x0000000621007388 */ /* 0x0005e20000000800 */
[----:B0-----:R-:W-:Y:S01]  /*08c0*/  VIADD R4, R25, 0x2 ;  /* 0x0000000219047836 */ /* 0x001fe20000000000 */
[----:B------:R-:W-:-:S02]  /*08d0*/  LOP3.LUT R31, R28, 0x1f, RZ, 0xc0, !PT ;  /* 0x0000001f1c1f7812 */ /* 0x000fc400078ec0ff */
[----:B------:R-:W-:Y:S01]  /*08e0*/  STS [R26], R7 ;  /* 0x000000071a007388 */ /* 0x000fe20000000800 */
[----:B------:R-:W-:Y:S01]  /*08f0*/  SHF.R.U32.HI R28, RZ, 0x3, R28 ;  /* 0x00000003ff1c7819 */ /* 0x000fe2000001161c */
[----:B------:R-:W-:Y:S01]  /*0900*/  IMAD R25, R0, 0x10, R25 ;  /* 0x0000001000197824 */ /* 0x000fe200078e0219 */
[----:B-1----:R-:W-:Y:S01]  /*0910*/  LOP3.LUT R5, R4, 0x1f, RZ, 0xc0, !PT ;  /* 0x0000001f04057812 */ /* 0x002fe200078ec0ff */
[----:B------:R-:W-:Y:S01]  /*0920*/  IMAD R31, R31, 0x84, R12 ;  /* 0x000000841f1f7824 */ /* 0x000fe200078e020c */
[----:B------:R-:W-:Y:S01]  /*0930*/  SHF.R.U32.HI R4, RZ, 0x3, R4 ;  /* 0x00000003ff047819 */ /* 0x000fe20000011604 */
[----:B---3--:R-:W-:Y:S01]  /*0940*/  STS [R35], R8 ;  /* 0x0000000823007388 */ /* 0x008fe20000000800 */
[----:B------:R-:W-:Y:S01]  /*0950*/  LOP3.LUT R28, R28, 0x1ffffffc, RZ, 0xc0, !PT ;  /* 0x1ffffffc1c1c7812 */ /* 0x000fe200078ec0ff */
[----:B------:R-:W-:Y:S01]  /*0960*/  IMAD R5, R5, 0x84, R12 ;  /* 0x0000008405057824 */ /* 0x000fe200078e020c */
[----:B------:R-:W-:Y:S02]  /*0970*/  LOP3.LUT R4, R4, 0x1ffffffc, RZ, 0xc0, !PT ;  /* 0x1ffffffc04047812 */ /* 0x000fe400078ec0ff */
[----:B------:R-:W-:Y:S01]  /*0980*/  IADD3 R24, PT, PT, R37, R30, RZ ;  /* 0x0000001e25187210 */ /* 0x000fe20007ffe0ff */
[----:B--2---:R-:W-:Y:S01]  /*0990*/  IMAD.IADD R6, R31, 0x1, R28 ;  /* 0x000000011f067824 */ /* 0x004fe200078e021c */
[----:B------:R-:W-:Y:S01]  /*09a0*/  IADD3 R30, PT, PT, R15, 0x1, RZ ;  /* 0x000000010f1e7810 */ /* 0x000fe20007ffe0ff */
[----:B------:R-:W-:Y:S01]  /*09b0*/  IMAD.IADD R5, R5, 0x1, R4 ;  /* 0x0000000105057824 */ /* 0x000fe200078e0204 */
[C---:B------:R-:W-:Y:S01]  /*09c0*/  LOP3.LUT R31, R15.reuse, 0x1f, RZ, 0xc0, !PT ;  /* 0x0000001f0f1f7812 */ /* 0x040fe200078ec0ff */
[----:B------:R0:W-:Y:S01]  /*09d0*/  STS [R24], R9 ;  /* 0x0000000918007388 */ /* 0x0001e20000000800 */
[----:B------:R-:W-:Y:S01]  /*09e0*/  SHF.R.U32.HI R4, RZ, 0x3, R15 ;  /* 0x00000003ff047819 */ /* 0x000fe2000001160f */
[----:B------:R-:W-:Y:S01]  /*09f0*/  VIADD R28, R15, 0x2 ;  /* 0x000000020f1c7836 */ /* 0x000fe20000000000 */
[----:B------:R-:W-:Y:S01]  /*0a00*/  LOP3.LUT R33, R30, 0x1f, RZ, 0xc0, !PT ;  /* 0x0000001f1e217812 */ /* 0x000fe200078ec0ff */
[----:B------:R-:W-:Y:S01]  /*0a10*/  IMAD R31, R31, 0x84, R12 ;  /* 0x000000841f1f7824 */ /* 0x000fe200078e020c */
[----:B------:R-:W-:Y:S01]  /*0a20*/  SHF.R.U32.HI R30, RZ, 0x3, R30 ;  /* 0x00000003ff1e7819 */ /* 0x000fe2000001161e */
[----:B------:R1:W-:Y:S01]  /*0a30*/  STS [R5], R10 ;  /* 0x0000000a05007388 */ /* 0x0003e20000000800 */
[----:B------:R-:W-:Y:S01]  /*0a40*/  LOP3.LUT R4, R4, 0x1ffffffc, RZ, 0xc0, !PT ;  /* 0x1ffffffc04047812 */ /* 0x000fe200078ec0ff */
[----:B------:R-:W-:Y:S01]  /*0a50*/  IMAD R33, R33, 0x84, R12 ;  /* 0x0000008421217824 */ /* 0x000fe200078e020c */
[----:B------:R-:W-:Y:S01]  /*0a60*/  LOP3.LUT R30, R30, 0x1ffffffc, RZ, 0xc0, !PT ;  /* 0x1ffffffc1e1e7812 */ /* 0x000fe200078ec0ff */
[----:B0-----:R-:W-:Y:S01]  /*0a70*/  VIADD R24, R27, 0x1 ;  /* 0x000000011b187836 */ /* 0x001fe20000000000 */
[----:B------:R-:W-:Y:S01]  /*0a80*/  SHF.R.U32.HI R26, RZ, 0x3, R27 ;  /* 0x00000003ff1a7819 */ /* 0x000fe2000001161b */
[----:B------:R-:W-:Y:S01]  /*0a90*/  IMAD.IADD R31, R31, 0x1, R4 ;  /* 0x000000011f1f7824 */ /* 0x000fe200078e0204 */
[----:B------:R-:W-:Y:S01]  /*0aa0*/  IADD3 R4, PT, PT, R33, R30, RZ ;  /* 0x0000001e21047210 */ /* 0x000fe20007ffe0ff */
[----:B------:R-:W-:Y:S01]  /*0ab0*/  VIADD R30, R15, 0x3 ;  /* 0x000000030f1e7836 */ /* 0x000fe20000000000 */
[----:B------:R-:W-:Y:S01]  /*0ac0*/  LOP3.LUT R33, R27, 0x1f, RZ, 0xc0, !PT ;  /* 0x0000001f1b217812 */ /* 0x000fe200078ec0ff */
[----:B------:R2:W-:Y:S01]  /*0ad0*/  STS [R6], R11 ;  /* 0x0000000b06007388 */ /* 0x0005e20000000800 */
[----:B------:R-:W-:Y:S01]  /*0ae0*/  LOP3.LUT R26, R26, 0x1ffffffc, RZ, 0xc0, !PT ;  /* 0x1ffffffc1a1a7812 */ /* 0x000fe200078ec0ff */
[----:B-1----:R-:W-:Y:S01]  /*0af0*/  VIADD R5, R29, 0xffffffff ;  /* 0xffffffff1d057836 */ /* 0x002fe20000000000 */
[----:B------:R-:W-:Y:S01]  /*0b00*/  LOP3.LUT R32, R30, 0x1f, RZ, 0xc0, !PT ;  /* 0x0000001f1e207812 */ /* 0x000fe200078ec0ff */
[----:B------:R-:W-:Y:S01]  /*0b10*/  IMAD R9, R33, 0x84, R12 ;  /* 0x0000008421097824 */ /* 0x000fe200078e020c */
[----:B------:R-:W-:Y:S01]  /*0b20*/  LOP3.LUT R33, R24, 0x1f, RZ, 0xc0, !PT ;  /* 0x0000001f18217812 */ /* 0x000fe200078ec0ff */
[----:B----4-:R2:W-:Y:S01]  /*0b30*/  STS [R31], R16 ;  /* 0x000000101f007388 */ /* 0x0105e20000000800 */
[----:B------:R-:W-:Y:S01]  /*0b40*/  SHF.R.U32.HI R30, RZ, 0x3, R30 ;  /* 0x00000003ff1e7819 */ /* 0x000fe2000001161e */
[----:B------:R-:W-:Y:S01]  /*0b50*/  IMAD R32, R32, 0x84, R12 ;  /* 0x0000008420207824 */ /* 0x000fe200078e020c */
[----:B------:R-:W-:Y:S01]  /*0b60*/  SHF.R.U32.HI R24, RZ, 0x3, R24 ;  /* 0x00000003ff187819 */ /* 0x000fe20000011618 */
[----:B------:R2:W-:Y:S01]  /*0b70*/  STS [R4], R17 ;  /* 0x0000001104007388 */ /* 0x0005e20000000800 */
[----:B------:R-:W-:Y:S01]  /*0b80*/  IADD3 R9, PT, PT, R9, R26, RZ ;  /* 0x0000001a09097210 */ /* 0x000fe20007ffe0ff */
[----:B------:R-:W-:Y:S01]  /*0b90*/  IMAD R26, R33, 0x84, R12 ;  /* 0x00000084211a7824 */ /* 0x000fe200078e020c */
[----:B------:R-:W-:-:S02]  /*0ba0*/  LOP3.LUT R37, R28, 0x1f, RZ, 0xc0, !PT ;  /* 0x0000001f1c257812 */ /* 0x000fc400078ec0ff */
[----:B------:R-:W-:Y:S01]  /*0bb0*/  LOP3.LUT R35, R30, 0x1ffffffc, RZ, 0xc0, !PT ;  /* 0x1ffffffc1e237812 */ /* 0x000fe200078ec0ff */
[C---:B------:R-:W-:Y:S01]  /*0bc0*/  VIADD R30, R27.reuse, 0x2 ;  /* 0x000000021b1e7836 */ /* 0x040fe20000000000 */
[----:B------:R-:W-:Y:S01]  /*0bd0*/  LOP3.LUT R33, R24, 0x1ffffffc, RZ, 0xc0, !PT ;  /* 0x1ffffffc18217812 */ /* 0x000fe200078ec0ff */
[----:B------:R-:W-:Y:S01]  /*0be0*/  VIADD R24, R27, 0x3 ;  /* 0x000000031b187836 */ /* 0x000fe20000000000 */
[----:B------:R-:W-:Y:S01]  /*0bf0*/  SHF.R.U32.HI R28, RZ, 0x3, R28 ;  /* 0x00000003ff1c7819 */ /* 0x000fe2000001161c */
[----:B------:R-:W-:Y:S01]  /*0c00*/  IMAD R37, R37, 0x84, R12 ;  /* 0x0000008425257824 */ /* 0x000fe200078e020c */
[----:B------:R-:W-:Y:S01]  /*0c10*/  IADD3 R26, PT, PT, R26, R33, RZ ;  /* 0x000000211a1a7210 */ /* 0x000fe20007ffe0ff */
[----:B------:R-:W-:Y:S01]  /*0c20*/  IMAD.IADD R8, R32, 0x1, R35 ;  /* 0x0000000120087824 */ /* 0x000fe200078e0223 */
[----:B------:R-:W-:Y:S01]  /*0c30*/  LOP3.LUT R28, R28, 0x1ffffffc, RZ, 0xc0, !PT ;  /* 0x1ffffffc1c1c7812 */ /* 0x000fe200078ec0ff */
[----:B------:R-:W-:Y:S01]  /*0c40*/  IMAD R27, R0, 0x10, R27 ;  /* 0x00000010001b7824 */ /* 0x000fe200078e021b */
[----:B------:R-:W-:-:S02]  /*0c50*/  LOP3.LUT R33, R30, 0x1f, RZ, 0xc0, !PT ;  /* 0x0000001f1e217812 */ /* 0x000fc400078ec0ff */
[----:B------:R-:W-:Y:S02]  /*0c60*/  LOP3.LUT R35, R24, 0x1f, RZ, 0xc0, !PT ;  /* 0x0000001f18237812 */ /* 0x000fe400078ec0ff */
[----:B------:R-:W-:Y:S02]  /*0c70*/  SHF.R.U32.HI R30, RZ, 0x3, R30 ;  /* 0x00000003ff1e7819 */ /* 0x000fe4000001161e */
[----:B------:R-:W-:Y:S01]  /*0c80*/  SHF.R.U32.HI R24, RZ, 0x3, R24 ;  /* 0x00000003ff187819 */ /* 0x000fe20000011618 */
[--C-:B------:R-:W-:Y:S01]  /*0c90*/  IMAD R35, R35, 0x84, R12.reuse ;  /* 0x0000008423237824 */ /* 0x100fe200078e020c */
[----:B------:R-:W-:Y:S01]  /*0ca0*/  IADD3 R7, PT, PT, R37, R28, RZ ;  /* 0x0000001c25077210 */ /* 0x000fe20007ffe0ff */
[----:B------:R-:W-:Y:S01]  /*0cb0*/  IMAD R28, R33, 0x84, R12 ;  /* 0x00000084211c7824 */ /* 0x000fe200078e020c */
[----:B------:R-:W-:Y:S02]  /*0cc0*/  LOP3.LUT R33, R30, 0x1ffffffc, RZ, 0xc0, !PT ;  /* 0x1ffffffc1e217812 */ /* 0x000fe400078ec0ff */
[----:B------:R-:W-:Y:S01]  /*0cd0*/  LOP3.LUT R24, R24, 0x1ffffffc, RZ, 0xc0, !PT ;  /* 0x1ffffffc18187812 */ /* 0x000fe200078ec0ff */
[----:B------:R2:W-:Y:S01]  /*0ce0*/  STS [R7], R18 ;  /* 0x0000001207007388 */ /* 0x0005e20000000800 */
[----:B------:R-:W-:Y:S01]  /*0cf0*/  ISETP.GE.U32.AND P1, PT, R5, 0x400, PT ;  /* 0x000004000500780c */ /* 0x000fe20003f26070 */
[----:B------:R-:W-:Y:S01]  /*0d00*/  IMAD.IADD R33, R28, 0x1, R33 ;  /* 0x000000011c217824 */ /* 0x000fe200078e0221 */
[----:B------:R-:W-:Y:S01]  /*0d10*/  LEA R15, R0, R15, 0x4 ;  /* 0x0000000f000f7211 */ /* 0x000fe200078e20ff */
[----:B------:R-:W-:Y:S01]  /*0d20*/  IMAD.IADD R24, R35, 0x1, R24 ;  /* 0x0000000123187824 */ /* 0x000fe200078e0218 */
[----:B------:R2:W-:Y:S04]  /*0d30*/  STS [R8], R19 ;  /* 0x0000001308007388 */ /* 0x0005e80000000800 */
[----:B-----5:R2:W-:Y:S04]  /*0d40*/  STS [R9], R20 ;  /* 0x0000001409007388 */ /* 0x0205e80000000800 */
[----:B------:R2:W-:Y:S04]  /*0d50*/  STS [R26], R21 ;  /* 0x000000151a007388 */ /* 0x0005e80000000800 */
[----:B------:R2:W-:Y:S04]  /*0d60*/  STS [R33], R22 ;  /* 0x0000001621007388 */ /* 0x0005e80000000800 */
[----:B------:R2:W-:Y:S01]  /*0d70*/  STS [R24], R23 ;  /* 0x0000001718007388 */ /* 0x0005e20000000800 */
[----:B------:R-:W-:Y:S05]  /*0d80*/  @!P1 BRA `(.L_x_1372) ;  /* 0xfffffff800089947 */ /* 0x000fea000383ffff */
.L_x_1367:
[----:B------:R-:W-:Y:S05]  /*0d90*/  BSYNC.RECONVERGENT B0 ;  /* 0x0000000000007941 */ /* 0x000fea0003800200 */
.L_x_1366:
[----:B------:R-:W0:Y:S01]  /*0da0*/  S2R R0, SR_CTAID.Y ;  /* 0x0000000000007919 */ /* 0x000e220000002600 */
[----:B------:R-:W0:Y:S02]  /*0db0*/  LDCU UR4, c[0x0][0x374] ;  /* 0x00006e80ff0477ac */ /* 0x000e240008000800 */
[----:B0-----:R-:W-:-:S13]  /*0dc0*/  ISETP.GE.U32.AND P1, PT, R0, UR4, PT ;  /* 0x0000000400007c0c */ /* 0x001fda000bf26070 */
[----:B------:R-:W-:Y:S05]  /*0dd0*/  @P1 EXIT ;  /* 0x000000000000194d */ /* 0x000fea0003800000 */
[----:B------:R-:W0:Y:S01]  /*0de0*/  LDC R12, c[0x0][0x360] ;  /* 0x0000d800ff0c7b82 */ /* 0x000e220000000800 */
[----:B------:R-:W-:Y:S01]  /*0df0*/  IMAD.SHL.U32 R15, R14, 0x20, RZ ;  /* 0x000000200e0f7824 */ /* 0x000fe200078e00ff */
[----:B------:R-:W-:Y:S04]  /*0e00*/  BSSY.RECONVERGENT B0, `(.L_x_1373) ;  /* 0x0000042000007945 */ /* 0x000fe80003800200 */
[----:B------:R-:W-:Y:S02]  /*0e10*/  LOP3.LUT R15, R15, 0xe0, RZ, 0xc0, !PT ;  /* 0x000000e00f0f7812 */ /* 0x000fe400078ec0ff */
[----:B0-----:R-:W-:Y:S01]  /*0e20*/  SHF.L.U32 R25, R12, 0x2, RZ ;  /* 0x000000020c197819 */ /* 0x001fe200000006ff */
[----:B------:R-:W-:Y:S06]  /*0e30*/  @P0 BRA `(.L_x_1374) ;  /* 0x0000000000f80947 */ /* 0x000fec0003800000 */
[----:B--2---:R-:W0:Y:S01]  /*0e40*/  I2F.U32.RP R6, R12 ;  /* 0x0000000c00067306 */ /* 0x004e220000209000 */
        /* <DEDUP_REMOVED lines=38> */
.L_x_1377:
[----:B------:R-:W-:Y:S01]  /*10b0*/  VIADD R3, R3, 0x1 ;  /* 0x0000000103037836 */ /* 0x000fe20000000000 */
[----:B------:R0:W-:Y:S04]  /*10c0*/  STS [R2], RZ ;  /* 0x000000ff02007388 */ /* 0x0001e80000000800 */
[----:B------:R-:W-:Y:S02]  /*10d0*/  ISETP.NE.AND P1, PT, R3, RZ, PT ;  /* 0x000000ff0300720c */ /* 0x000fe40003f25270 */
[----:B0-----:R-:W-:-:S11]  /*10e0*/  IADD3 R2, PT, PT, R25, R2, RZ ;  /* 0x0000000219027210 */ /* 0x001fd60007ffe0ff */
[----:B------:R-:W-:Y:S05]  /*10f0*/  @P1 BRA `(.L_x_1377) ;  /* 0xfffffffc00ec1947 */ /* 0x000fea000383ffff */
.L_x_1376:
[----:B------:R-:W-:Y:S05]  /*1100*/  BSYNC.RECONVERGENT B1 ;  /* 0x0000000000017941 */ /* 0x000fea0003800200 */
.L_x_1375:
[----:B------:R-:W-:Y:S05]  /*1110*/  @!P2 BRA `(.L_x_1374) ;  /* 0x000000000040a947 */ /* 0x000fea0003800000 */
[----:B------:R-:W0:Y:S01]  /*1120*/  S2UR UR5, SR_CgaCtaId ;  /* 0x00000000000579c3 */ /* 0x000e220000008800 */
[----:B------:R-:W-:Y:S02]  /*1130*/  UMOV UR4, 0x400 ;  /* 0x0000040000047882 */ /* 0x000fe40000000000 */
[----:B------:R-:W-:-:S04]  /*1140*/  UIADD3 UR4, UPT, UPT, UR4, 0x1480, URZ ;  /* 0x0000148004047890 */ /* 0x000fc8000fffe0ff */
[----:B0-----:R-:W-:-:S06]  /*1150*/  ULEA UR4, UR5, UR4, 0x18 ;  /* 0x0000000405047291 */ /* 0x001fcc000f8ec0ff */
[----:B------:R-:W-:-:S07]  /*1160*/  LEA R3, R0, UR4, 0x2 ;  /* 0x0000000400037c11 */ /* 0x000fce000f8e10ff */
.L_x_1378:
        /* <DEDUP_REMOVED lines=11> */
.L_x_1374:
[----:B------:R-:W-:Y:S05]  /*1220*/  BSYNC.RECONVERGENT B0 ;  /* 0x0000000000007941 */ /* 0x000fea0003800200 */
.L_x_1373:
[----:B------:R-:W-:Y:S01]  /*1230*/  ISETP.GT.U32.AND P1, PT, R14, 0x3f, PT ;  /* 0x0000003f0e00780c */ /* 0x000fe20003f24070 */
[----:B------:R-:W-:-:S12]  /*1240*/  BSSY.RECONVERGENT B0, `(.L_x_1379) ;  /* 0x000005a000007945 */ /* 0x000fd80003800200 */
[----:B------:R-:W-:Y:S05]  /*1250*/  @P1 BRA `(.L_x_1380) ;  /* 0x0000000400601947 */ /* 0x000fea0003800000 */
[----:B--2---:R-:W0:Y:S01]  /*1260*/  I2F.U32.RP R6, R25 ;  /* 0x0000001900067306 */ /* 0x004e220000209000 */
[----:B------:R-:W-:Y:S01]  /*1270*/  IMAD.IADD R0, R13, 0x1, R25 ;  /* 0x000000010d007824 */ /* 0x000fe200078e0219 */
[----:B------:R-:W-:Y:S01]  /*1280*/  IADD3 R7, PT, PT, RZ, -R25, RZ ;  /* 0x80000019ff077210 */ /* 0x000fe20007ffe0ff */
[----:B------:R-:W-:Y:S01]  /*1290*/  BSSY.RECONVERGENT B1, `(.L_x_1381) ;  /* 0x0000030000017945 */ /* 0x000fe20003800200 */
[----:B------:R-:W-:Y:S02]  /*12a0*/  ISETP.NE.U32.AND P3, PT, R25, RZ, PT ;  /* 0x000000ff1900720c */ /* 0x000fe40003f65070 */
        /* <DEDUP_REMOVED lines=25> */
[----:B------:R-:W0:Y:S01]  /*1440*/  S2R R8, SR_CTAID.Y ;  /* 0x0000000000087919 */ /* 0x000e220000002600 */
[----:B------:R-:W1:Y:S01]  /*1450*/  S2UR UR5, SR_CgaCtaId ;  /* 0x00000000000579c3 */ /* 0x000e620000008800 */
[----:B------:R-:W-:Y:S01]  /*1460*/  UMOV UR4, 0x400 ;  /* 0x0000040000047882 */ /* 0x000fe20000000000 */
[----:B------:R-:W-:Y:S01]  /*1470*/  IADD3 R0, PT, PT, R4, 0x1, RZ ;  /* 0x0000000104007810 */ /* 0x000fe20007ffe0ff */
[----:B------:R-:W-:-:S03]  /*1480*/  UIADD3 UR4, UPT, UPT, UR4, 0x1080, URZ ;  /* 0x0000108004047890 */ /* 0x000fc6000fffe0ff */
[----:B------:R-:W-:Y:S01]  /*1490*/  LOP3.LUT R4, R0, 0x3, RZ, 0xc0, !PT ;  /* 0x0000000300047812 */ /* 0x000fe200078ec0ff */
[----:B------:R-:W-:Y:S01]  /*14a0*/  IMAD.MOV.U32 R0, RZ, RZ, R13 ;  /* 0x000000ffff007224 */ /* 0x000fe200078e000d */
[----:B------:R-:W2:Y:S01]  /*14b0*/  LDC.64 R2, c[0x0][0x390] ;  /* 0x0000e400ff027b82 */ /* 0x000ea20000000a00 */
[----:B-1----:R-:W-:-:S06]  /*14c0*/  ULEA UR4, UR5, UR4, 0x18 ;  /* 0x0000000405047291 */ /* 0x002fcc000f8ec0ff */
[----:B------:R-:W-:Y:S01]  /*14d0*/  LEA R9, R14, UR4, 0x4 ;  /* 0x000000040e097c11 */ /* 0x000fe2000f8e20ff */
[----:B0-----:R-:W-:Y:S01]  /*14e0*/  IMAD R5, R8, 0x100, R13 ;  /* 0x0000010008057824 */ /* 0x001fe200078e020d */
[----:B------:R-:W-:-:S03]  /*14f0*/  IADD3 R8, PT, PT, -R4, RZ, RZ ;  /* 0x000000ff04087210 */ /* 0x000fc60007ffe1ff */
[----:B--2---:R-:W-:-:S07]  /*1500*/  IMAD.WIDE.U32 R2, R5, 0x4, R2 ;  /* 0x0000000405027825 */ /* 0x004fce00078e0002 */
.L_x_1383:
        /* <DEDUP_REMOVED lines=8> */
.L_x_1382:
[----:B------:R-:W-:Y:S05]  /*1590*/  BSYNC.RECONVERGENT B1 ;  /* 0x0000000000017941 */ /* 0x000fea0003800200 */
.L_x_1381:
[----:B------:R-:W-:Y:S05]  /*15a0*/  @!P2 BRA `(.L_x_1380) ;  /* 0x00000000008ca947 */ /* 0x000fea0003800000 */
[----:B------:R-:W0:Y:S01]  /*15b0*/  S2R R4, SR_CTAID.Y ;  /* 0x0000000000047919 */ /* 0x000e220000002600 */
[----:B------:R-:W1:Y:S01]  /*15c0*/  S2UR UR5, SR_CgaCtaId ;  /* 0x00000000000579c3 */ /* 0x000e620000008800 */
[----:B------:R-:W-:Y:S02]  /*15d0*/  UMOV UR4, 0x400 ;  /* 0x0000040000047882 */ /* 0x000fe40000000000 */
[----:B------:R-:W-:-:S05]  /*15e0*/  UIADD3 UR4, UPT, UPT, UR4, 0x1080, URZ ;  /* 0x0000108004047890 */ /* 0x000fca000fffe0ff */
[----:B------:R-:W2:Y:S01]  /*15f0*/  LDC.64 R2, c[0x0][0x390] ;  /* 0x0000e400ff027b82 */ /* 0x000ea20000000a00 */
[----:B-1----:R-:W-:-:S06]  /*1600*/  ULEA UR4, UR5, UR4, 0x18 ;  /* 0x0000000405047291 */ /* 0x002fcc000f8ec0ff */
[----:B------:R-:W-:Y:S01]  /*1610*/  LEA R29, R0, UR4, 0x2 ;  /* 0x00000004001d7c11 */ /* 0x000fe2000f8e10ff */
[----:B0-----:R-:W-:-:S04]  /*1620*/  IMAD R35, R4, 0x100, R0 ;  /* 0x0000010004237824 */ /* 0x001fc800078e0200 */
[C-C-:B------:R-:W-:Y:S01]  /*1630*/  IMAD R27, R12.reuse, 0xc, R35.reuse ;  /* 0x0000000c0c1b7824 */ /* 0x140fe200078e0223 */
[----:B------:R-:W-:Y:S01]  /*1640*/  IADD3 R33, PT, PT, R25, R35, RZ ;  /* 0x0000002319217210 */ /* 0x000fe20007ffe0ff */
[----:B------:R-:W-:-:S07]  /*1650*/  IMAD R31, R12, 0x8, R35 ;  /* 0x000000080c1f7824 */ /* 0x000fce00078e0223 */
.L_x_1384:
        /* <DEDUP_REMOVED lines=24> */
.L_x_1380:
[----:B------:R-:W-:Y:S05]  /*17e0*/  BSYNC.RECONVERGENT B0 ;  /* 0x0000000000007941 */ /* 0x000fea0003800200 */
.L_x_1379:
[----:B------:R-:W0:Y:S01]  /*17f0*/  S2R R34, SR_CgaCtaId ;  /* 0x0000000000227919 */ /* 0x000e220000008800 */
[----:B--23--:R-:W-:Y:S01]  /*1800*/  MOV R17, 0x400 ;  /* 0x0000040000117802 */ /* 0x00cfe20000000f00 */
[C---:B------:R-:W-:Y:S01]  /*1810*/  VIADD R9, R14.reuse, 0x2 ;  /* 0x000000020e097836 */ /* 0x040fe20000000000 */
[----:B------:R-:W-:Y:S01]  /*1820*/  SHF.R.U32.HI R0, RZ, 0x3, R14 ;  /* 0x00000003ff007819 */ /* 0x000fe2000001160e */
[C---:B------:R-:W-:Y:S01]  /*1830*/  VIADD R8, R14.reuse, 0x3 ;  /* 0x000000030e087836 */ /* 0x040fe20000000000 */
[C---:B------:R-:W-:Y:S01]  /*1840*/  ISETP.GE.U32.AND P1, PT, R14.reuse, 0x100, PT ;  /* 0x000001000e00780c */ /* 0x040fe20003f26070 */
[C---:B------:R-:W-:Y:S01]  /*1850*/  VIADD R6, R14.reuse, 0x5 ;  /* 0x000000050e067836 */ /* 0x040fe20000000000 */
[----:B------:R-:W-:Y:S01]  /*1860*/  LOP3.LUT R33, R13, 0x7c, RZ, 0xc0, !PT ;  /* 0x0000007c0d217812 */ /* 0x000fe200078ec0ff */
[C---:B-1----:R-:W-:Y:S01]  /*1870*/  VIADD R5, R14.reuse, 0x6 ;  /* 0x000000060e057836 */ /* 0x042fe20000000000 */
[C---:B------:R-:W-:Y:S01]  /*1880*/  IADD3 R10, PT, PT, R14.reuse, 0x1, RZ ;  /* 0x000000010e0a7810 */ /* 0x040fe20007ffe0ff */
[----:B------:R-:W-:Y:S01]  /*1890*/  VIADD R19, R17, 0x1480 ;  /* 0x0000148011137836 */ /* 0x000fe20000000000 */
[C---:B------:R-:W-:Y:S01]  /*18a0*/  IADD3 R7, PT, PT, R14.reuse, 0x4, RZ ;  /* 0x000000040e077810 */ /* 0x040fe20007ffe0ff */
[----:B------:R-:W-:Y:S01]  /*18b0*/  BAR.SYNC.DEFER_BLOCKING 0x0 ;  /* 0x0000000000007b1d */ /* 0x000fe20000010000 */
[----:B------:R-:W-:-:S02]  /*18c0*/  IADD3 R4, PT, PT, R14, 0x7, RZ ;  /* 0x000000070e047810 */ /* 0x000fc40007ffe0ff */
[C---:B------:R-:W-:Y:S02]  /*18d0*/  IADD3 R2, PT, PT, R14.reuse, -0x1, RZ ;  /* 0xffffffff0e027810 */ /* 0x040fe40007ffe0ff */
[----:B------:R-:W-:Y:S01]  /*18e0*/  LOP3.LUT R11, R14, 0xf, RZ, 0xc0, !PT ;  /* 0x0000000f0e0b7812 */ /* 0x000fe200078ec0ff */
[----:B------:R-:W-:Y:S01]  /*18f0*/  BSSY B0, `(.L_x_1385) ;  /* 0x0000090000007945 */ /* 0x000fe20003800000 */
[----:B------:R-:W-:Y:S02]  /*1900*/  LOP3.LUT R10, R10, 0xf, RZ, 0xc0, !PT ;  /* 0x0000000f0a0a7812 */ /* 0x000fe400078ec0ff */
[----:B------:R-:W-:Y:S02]  /*1910*/  LOP3.LUT R9, R9, 0xf, RZ, 0xc0, !PT ;  /* 0x0000000f09097812 */ /* 0x000fe400078ec0ff */
[----:B------:R-:W-:Y:S02]  /*1920*/  LOP3.LUT R8, R8, 0xf, RZ, 0xc0, !PT ;  /* 0x0000000f08087812 */ /* 0x000fe400078ec0ff */
[----:B------:R-:W-:-:S02]  /*1930*/  LOP3.LUT R7, R7, 0xf, RZ, 0xc0, !PT ;  /* 0x0000000f07077812 */ /* 0x000fc400078ec0ff */
[----:B------:R-:W-:Y:S02]  /*1940*/  LOP3.LUT R6, R6, 0xf, RZ, 0xc0, !PT ;  /* 0x0000000f06067812 */ /* 0x000fe400078ec0ff */
[----:B------:R-:W-:Y:S02]  /*1950*/  LOP3.LUT R5, R5, 0xf, RZ, 0xc0, !PT ;  /* 0x0000000f05057812 */ /* 0x000fe400078ec0ff */
[----:B------:R-:W-:Y:S02]  /*1960*/  LOP3.LUT R4, R4, 0xf, RZ, 0xc0, !PT ;  /* 0x0000000f04047812 */ /* 0x000fe400078ec0ff */
[----:B0-----:R-:W-:Y:S02]  /*1970*/  LEA R3, R34, R17, 0x18 ;  /* 0x0000001122037211 */ /* 0x001fe400078ec0ff */
[----:B------:R-:W-:-:S03]  /*1980*/  LOP3.LUT R2, R2, 0xf, RZ, 0xc0, !PT ;  /* 0x0000000f02027812 */ /* 0x000fc600078ec0ff */
[----:B------:R-:W-:Y:S02]  /*1990*/  IMAD R0, R0, 0x84, R3 ;  /* 0x0000008400007824 */ /* 0x000fe400078e0203 */
[----:B------:R-:W-:Y:S02]  /*19a0*/  VIADD R3, R14, 0xe ;  /* 0x0000000e0e037836 */ /* 0x000fe40000000000 */
[----:B------:R-:W-:Y:S02]  /*19b0*/  IMAD.IADD R33, R0, 0x1, R33 ;  /* 0x0000000100217824 */ /* 0x000fe400078e0221 */
[----:B------:R-:W-:Y:S01]  /*19c0*/  VIADD R0, R14, 0xd ;  /* 0x0000000d0e007836 */ /* 0x000fe20000000000 */
[----:B------:R-:W-:-:S04]  /*19d0*/  LOP3.LUT R3, R3, 0xf, RZ, 0xc0, !PT ;  /* 0x0000000f03037812 */ /* 0x000fc800078ec0ff */
[----:B------:R-:W-:Y:S02]  /*19e0*/  LOP3.LUT R16, R0, 0xf, RZ, 0xc0, !PT ;  /* 0x0000000f00107812 */ /* 0x000fe400078ec0ff */
[----:B------:R-:W-:Y:S01]  /*19f0*/  LEA R0, R34, R19, 0x18 ;  /* 0x0000001322007211 */ /* 0x000fe200078ec0ff */
[----:B------:R-:W-:Y:S06]  /*1a00*/  @P1 BRA `(.L_x_1386) ;  /* 0x0000000400f81947 */ /* 0x000fec0003800000 */
[----:B------:R-:W-:Y:S01]  /*1a10*/  VIADD R19, R17, 0x1080 ;  /* 0x0000108011137836 */ /* 0x000fe20000000000 */
[C---:B------:R-:W-:Y:S01]  /*1a20*/  LOP3.LUT R18, R14.reuse, 0x10, RZ, 0xc0, !PT ;  /* 0x000000100e127812 */ /* 0x040fe200078ec0ff */
[C---:B------:R-:W-:Y:S01]  /*1a30*/  VIADD R36, R14.reuse, 0x9 ;  /* 0x000000090e247836 */ /* 0x040fe20000000000 */
[----:B------:R-:W-:Y:S01]  /*1a40*/  IADD3 R20, PT, PT, R14, 0xa, RZ ;  /* 0x0000000a0e147810 */ /* 0x000fe20007ffe0ff */
[----:B------:R-:W-:Y:S01]  /*1a50*/  UMOV UR4, 0xffffffff ;  /* 0xffffffff00047882 */ /* 0x000fe20000000000 */
[----:B------:R-:W-:Y:S01]  /*1a60*/  LEA R34, R34, R19, 0x18 ;  /* 0x0000001322227211 */ /* 0x000fe200078ec0ff */
[C---:B------:R-:W-:Y:S01]  /*1a70*/  VIADD R19, R14.reuse, 0xb ;  /* 0x0000000b0e137836 */ /* 0x040fe20000000000 */
[----:B------:R-:W-:Y:S01]  /*1a80*/  IADD3 R17, PT, PT, R14, 0xc, RZ ;  /* 0x0000000c0e117810 */ /* 0x000fe20007ffe0ff */
[----:B------:R-:W-:Y:S01]  /*1a90*/  IMAD.IADD R15, R15, 0x1, R18 ;  /* 0x000000010f0f7824 */ /* 0x000fe200078e0212 */
[----:B------:R-:W-:Y:S02]  /*1aa0*/  LOP3.LUT R20, R20, 0xf, RZ, 0xc0, !PT ;  /* 0x0000000f14147812 */ /* 0x000fe400078ec0ff */
[----:B------:R-:W-:Y:S01]  /*1ab0*/  LOP3.LUT R28, R19, 0xf, RZ, 0xc0, !PT ;  /* 0x0000000f131c7812 */ /* 0x000fe200078ec0ff */
[--C-:B------:R-:W-:Y:S01]  /*1ac0*/  IMAD.IADD R31, R16, 0x1, R15.reuse ;  /* 0x00000001101f7824 */ /* 0x100fe200078e020f */
[----:B------:R-:W-:Y:S01]  /*1ad0*/  LOP3.LUT R36, R36, 0xf, RZ, 0xc0, !PT ;  /* 0x0000000f24247812 */ /* 0x000fe200078ec0ff */
[----:B------:R-:W-:Y:S01]  /*1ae0*/  IMAD.IADD R27, R15, 0x1, R20 ;  /* 0x000000010f1b7824 */ /* 0x000fe200078e0214 */
[----:B------:R-:W-:Y:S01]  /*1af0*/  LOP3.LUT R35, R11, 0x8, RZ, 0x3c, !PT ;  /* 0x000000080b237812 */ /* 0x000fe200078e3cff */
[----:B------:R-:W-:Y:S01]  /*1b00*/  IMAD.IADD R28, R15, 0x1, R28 ;  /* 0x000000010f1c7824 */ /* 0x000fe200078e021c */
[----:B------:R-:W-:Y:S01]  /*1b10*/  LOP3.LUT R18, R17, 0xf, RZ, 0xc0, !PT ;  /* 0x0000000f11127812 */ /* 0x000fe200078ec0ff */
[--C-:B------:R-:W-:Y:S01]  /*1b20*/  IMAD.IADD R30, R3, 0x1, R15.reuse ;  /* 0x00000001031e7824 */ /* 0x100fe200078e020f */
[----:B------:R-:W-:Y:S01]  /*1b30*/  IADD3 R16, PT, PT, R2, R15, RZ ;  /* 0x0000000f02107210 */ /* 0x000fe20007ffe0ff */
[C---:B------:R-:W-:Y:S01]  /*1b40*/  IMAD.IADD R26, R15.reuse, 0x1, R36 ;  /* 0x000000010f1a7824 */ /* 0x040fe200078e0224 */
[C---:B------:R-:W-:Y:S01]  /*1b50*/  IADD3 R29, PT, PT, R15.reuse, R18, RZ ;  /* 0x000000120f1d7210 */ /* 0x040fe20007ffe0ff */
[--C-:B------:R-:W-:Y:S01]  /*1b60*/  IMAD.IADD R24, R4, 0x1, R15.reuse ;  /* 0x0000000104187824 */ /* 0x100fe200078e020f */
[----:B------:R-:W-:Y:S01]  /*1b70*/  IADD3 R25, PT, PT, R15, R35, RZ ;  /* 0x000000230f197210 */ /* 0x000fe20007ffe0ff */
[--C-:B------:R-:W-:Y:S01]  /*1b80*/  IMAD.IADD R23, R5, 0x1, R15.reuse ;  /* 0x0000000105177824 */ /* 0x100fe200078e020f */
[-C--:B------:R-:W-:Y:S01]  /*1b90*/  IADD3 R22, PT, PT, R6, R15.reuse, RZ ;  /* 0x0000000f06167210 */ /* 0x080fe20007ffe0ff */
[--C-:B------:R-:W-:Y:S01]  /*1ba0*/  IMAD.IADD R21, R7, 0x1, R15.reuse ;  /* 0x0000000107157824 */ /* 0x100fe200078e020f */
[----:B------:R-:W-:Y:S01]  /*1bb0*/  IADD3 R19, PT, PT, R9, R15, RZ ;  /* 0x0000000f09137210 */ /* 0x000fe20007ffe0ff */
[--C-:B------:R-:W-:Y:S01]  /*1bc0*/  IMAD.IADD R37, R8, 0x1, R15.reuse ;  /* 0x0000000108257824 */ /* 0x100fe200078e020f */
[-C--:B------:R-:W-:Y:S01]  /*1bd0*/  LEA R32, R31, R34.reuse, 0x2 ;  /* 0x000000221f207211 */ /* 0x080fe200078e10ff */
[--C-:B------:R-:W-:Y:S01]  /*1be0*/  IMAD.IADD R17, R10, 0x1, R15.reuse ;  /* 0x000000010a117824 */ /* 0x100fe200078e020f */
[-C--:B------:R-:W-:Y:S01]  /*1bf0*/  LEA R29, R29, R34.reuse, 0x2 ;  /* 0x000000221d1d7211 */ /* 0x080fe200078e10ff */
[----:B------:R-:W-:Y:S01]  /*1c00*/  IMAD.IADD R15, R11, 0x1, R15 ;  /* 0x000000010b0f7824 */ /* 0x000fe200078e020f */
[-C--:B------:R-:W-:Y:S01]  /*1c10*/  LEA R26, R26, R34.reuse, 0x2 ;  /* 0x000000221a1a7211 */ /* 0x080fe200078e10ff */
[--C-:B------:R-:W-:Y:S01]  /*1c20*/  IMAD R31, R16, 0x4, R34.reuse ;  /* 0x00000004101f7824 */ /* 0x100fe200078e0222 */
[-C--:B------:R-:W-:Y:S01]  /*1c30*/  LEA R23, R23, R34.reuse, 0x2 ;  /* 0x0000002217177211 */ /* 0x080fe200078e10ff */
[--C-:B------:R-:W-:Y:S01]  /*1c40*/  IMAD R30, R30, 0x4, R34.reuse ;  /* 0x000000041e1e7824 */ /* 0x100fe200078e0222 */
[----:B------:R-:W-:Y:S01]  /*1c50*/  LEA R20, R37, R34, 0x2 ;  /* 0x0000002225147211 */ /* 0x000fe200078e10ff */
[--C-:B------:R-:W-:Y:S01]  /*1c60*/  IMAD R28, R28, 0x4, R34.reuse ;  /* 0x000000041c1c7824 */ /* 0x100fe200078e0222 */
[----:B------:R-:W0:Y:S01]  /*1c70*/  LDS R32, [R32] ;  /* 0x0000000020207984 */ /* 0x000e220000000800 */
[----:B------:R-:W-:-:S02]  /*1c80*/  IMAD R27, R27, 0x4, R34 ;  /* 0x000000041b1b7824 */ /* 0x000fc400078e0222 */
[--C-:B------:R-:W-:Y:S01]  /*1c90*/  IMAD R25, R25, 0x4, R34.reuse ;  /* 0x0000000419197824 */ /* 0x100fe200078e0222 */
[----:B------:R-:W1:Y:S01]  /*1ca0*/  LDS R31, [R31] ;  /* 0x000000001f1f7984 */ /* 0x000e620000000800 */
[--C-:B------:R-:W-:Y:S02]  /*1cb0*/  IMAD R24, R24, 0x4, R34.reuse ;  /* 0x0000000418187824 */ /* 0x100fe400078e0222 */
[--C-:B------:R-:W-:Y:S01]  /*1cc0*/  IMAD R22, R22, 0x4, R34.reuse ;  /* 0x0000000416167824 */ /* 0x100fe200078e0222 */
[----:B------:R-:W2:Y:S01]  /*1cd0*/  LDS R30, [R30] ;  /* 0x000000001e1e7984 */ /* 0x000ea20000000800 */
[--C-:B------:R-:W-:Y:S02]  /*1ce0*/  IMAD R21, R21, 0x4, R34.reuse ;  /* 0x0000000415157824 */ /* 0x100fe400078e0222 */
[--C-:B------:R-:W-:Y:S01]  /*1cf0*/  IMAD R19, R19, 0x4, R34.reuse ;  /* 0x0000000413137824 */ /* 0x100fe200078e0222 */
[----:B------:R-:W3:Y:S01]  /*1d00*/  LDS R29, [R29] ;  /* 0x000000001d1d7984 */ /* 0x000ee20000000800 */
[----:B------:R-:W-:Y:S01]  /*1d10*/  IMAD R18, R17, 0x4, R34 ;  /* 0x0000000411127824 */ /* 0x000fe200078e0222 */
[----:B------:R-:W-:-:S02]  /*1d20*/  LEA R34, R15, R34, 0x2 ;  /* 0x000000220f227211 */ /* 0x000fc400078e10ff */
        /* <DEDUP_REMOVED lines=13> */
[----:B------:R0:W0:Y:S01]  /*1e00*/  LDS R37, [R33] ;  /* 0x0000000021257984 */ /* 0x0000220000000800 */
[----:B-1234-:R-:W-:Y:S05]  /*1e10*/  BRA.DIV UR4, `(.L_x_1387) ;  /* 0x00000012045c7947 */ /* 0x01efea000b800000 */
[----:B0-----:R0:W1:Y:S01]  /*1e20*/  SHFL.IDX PT, R16, R37, R15, 0x1f ;  /* 0x00001f0f25107589 */ /* 0x00106200000e0000 */
[----:B------:R-:W-:Y:S01]  /*1e30*/  VIADD R17, R14, 0xa ;  /* 0x0000000a0e117836 */ /* 0x000fe20000000000 */
[--C-:B------:R-:W-:Y:S02]  /*1e40*/  LOP3.LUT R36, R36, 0x10, R14.reuse, 0xf8, !PT ;  /* 0x0000001024247812 */ /* 0x100fe400078ef80e */
[--C-:B0-----:R-:W-:Y:S01]  /*1e50*/  LOP3.LUT R15, R5, 0x10, R14.reuse, 0xf8, !PT ;  /* 0x00000010050f7812 */ /* 0x101fe200078ef80e */
[----:B-1----:R-:W-:Y:S01]  /*1e60*/  IMAD R34, R34, R16, RZ ;  /* 0x0000001022227224 */ /* 0x002fe200078e02ff */
[----:B------:R-:W-:-:S06]  /*1e70*/  LOP3.LUT R16, R10, 0x10, R14, 0xf8, !PT ;  /* 0x000000100a107812 */ /* 0x000fcc00078ef80e */
[----:B------:R-:W0:Y:S02]  /*1e80*/  SHFL.IDX PT, R16, R37, R16, 0x1f ;  /* 0x00001f1025107589 */ /* 0x000e2400000e0000 */
[----:B0-----:R-:W-:Y:S01]  /*1e90*/  IMAD R18, R18, R16, R34 ;  /* 0x0000001012127224 */ /* 0x001fe200078e0222 */
[----:B------:R-:W-:Y:S01]  /*1ea0*/  LOP3.LUT R34, R9, 0x10, R14, 0xf8, !PT ;  /* 0x0000001009227812 */ /* 0x000fe200078ef80e */
[----:B------:R-:W-:-:S05]  /*1eb0*/  VIADD R16, R14, 0xb ;  /* 0x0000000b0e107836 */ /* 0x000fca0000000000 */
[----:B------:R-:W0:Y:S02]  /*1ec0*/  SHFL.IDX PT, R34, R37, R34, 0x1f ;  /* 0x00001f2225227589 */ /* 0x000e2400000e0000 */
[----:B0-----:R-:W-:Y:S01]  /*1ed0*/  IMAD R18, R19, R34, R18 ;  /* 0x0000002213127224 */ /* 0x001fe200078e0212 */
[----:B------:R-:W-:-:S05]  /*1ee0*/  LOP3.LUT R34, R8, 0x10, R14, 0xf8, !PT ;  /* 0x0000001008227812 */ /* 0x000fca00078ef80e */
[----:B------:R0:W1:Y:S02]  /*1ef0*/  SHFL.IDX PT, R19, R37, R34, 0x1f ;  /* 0x00001f2225137589 */ /* 0x00006400000e0000 */
[--C-:B0-----:R-:W-:Y:S02]  /*1f00*/  LOP3.LUT R34, R35, 0x10, R14.reuse, 0xf8, !PT ;  /* 0x0000001023227812 */ /* 0x101fe400078ef80e */
[----:B------:R0:W-:Y:S02]  /*1f10*/  SHFL.IDX PT, R35, R37, R36, 0x1f ;  /* 0x00001f2425237589 */ /* 0x0001e400000e0000 */
[----:B0-----:R-:W-:Y:S01]  /*1f20*/  LOP3.LUT R36, R3, 0x10, R14, 0xf8, !PT ;  /* 0x0000001003247812 */ /* 0x001fe200078ef80e */
[----:B-1----:R-:W-:Y:S01]  /*1f30*/  IMAD R18, R20, R19, R18 ;  /* 0x0000001314127224 */ /* 0x002fe200078e0212 */
[--C-:B------:R-:W-:Y:S02]  /*1f40*/  LOP3.LUT R20, R7, 0x10, R14.reuse, 0xf8, !PT ;  /* 0x0000001007147812 */ /* 0x100fe400078ef80e */
[----:B------:R-:W-:-:S04]  /*1f50*/  LOP3.LUT R19, R4, 0x10, R14, 0xf8, !PT ;  /* 0x0000001004137812 */ /* 0x000fc800078ef80e */
[----:B------:R-:W0:Y:S04]  /*1f60*/  SHFL.IDX PT, R20, R37, R20, 0x1f ;  /* 0x00001f1425147589 */ /* 0x000e2800000e0000 */
[----:B------:R-:W-:Y:S01]  /*1f70*/  SHFL.IDX PT, R19, R37, R19, 0x1f ;  /* 0x00001f1325137589 */ /* 0x000fe200000e0000 */
[----:B0-----:R-:W-:Y:S01]  /*1f80*/  IMAD R21, R21, R20, R18 ;  /* 0x0000001415157224 */ /* 0x001fe200078e0212 */
[----:B------:R-:W-:Y:S02]  /*1f90*/  LOP3.LUT R18, R6, 0x10, R14, 0xf8, !PT ;  /* 0x0000001006127812 */ /* 0x000fe400078ef80e */
[----:B------:R0:W-:Y:S04]  /*1fa0*/  SHFL.IDX PT, R20, R37, R15, 0x1f ;  /* 0x00001f0f25147589 */ /* 0x0001e800000e0000 */
[----:B------:R-:W1:Y:S01]  /*1fb0*/  SHFL.IDX PT, R18, R37, R18, 0x1f ;  /* 0x00001f1225127589 */ /* 0x000e6200000e0000 */
[----:B0-----:R-:W-:Y:S01]  /*1fc0*/  IADD3 R15, PT, PT, R14, 0xc, RZ ;  /* 0x0000000c0e0f7810 */ /* 0x001fe20007ffe0ff */
[----:B-1----:R-:W-:-:S02]  /*1fd0*/  IMAD R22, R22, R18, R21 ;  /* 0x0000001216167224 */ /* 0x002fc400078e0215 */
[----:B------:R0:W1:Y:S02]  /*1fe0*/  SHFL.IDX PT, R21, R37, R34, 0x1f ;  /* 0x00001f2225157589 */ /* 0x00006400000e0000 */
[----:B------:R-:W-:Y:S01]  /*1ff0*/  IMAD R22, R23, R20, R22 ;  /* 0x0000001417167224 */ /* 0x000fe200078e0216 */
[----:B------:R-:W-:Y:S02]  /*2000*/  LOP3.LUT R23, R17, 0xf, RZ, 0xc0, !PT ;  /* 0x0000000f11177812 */ /* 0x000fe400078ec0ff */
[----:B------:R-:W-:Y:S01]  /*2010*/  LOP3.LUT R20, R15, 0xf, RZ, 0xc0, !PT ;  /* 0x0000000f0f147812 */ /* 0x000fe200078ec0ff */
[----:B------:R-:W-:Y:S01]  /*2020*/  IMAD R24, R24, R19, R22 ;  /* 0x0000001318187224 */ /* 0x000fe200078e0216 */
[--C-:B------:R-:W-:Y:S01]  /*2030*/  LOP3.LUT R18, R23, 0x10, R14.reuse, 0xf8, !PT ;  /* 0x0000001017127812 */ /* 0x100fe200078ef80e */
[----:B------:R-:W-:Y:S01]  /*2040*/  VIADD R15, R14, 0xd ;  /* 0x0000000d0e0f7836 */ /* 0x000fe20000000000 */
[----:B------:R-:W-:Y:S02]  /*2050*/  LOP3.LUT R19, R16, 0xf, RZ, 0xc0, !PT ;  /* 0x0000000f10137812 */ /* 0x000fe400078ec0ff */
[----:B------:R-:W-:-:S02]  /*2060*/  LOP3.LUT R20, R20, 0x10, R14, 0xf8, !PT ;  /* 0x0000001014147812 */ /* 0x000fc400078ef80e */
[--C-:B0-----:R-:W-:Y:S01]  /*2070*/  LOP3.LUT R34, R19, 0x10, R14.reuse, 0xf8, !PT ;  /* 0x0000001013227812 */ /* 0x101fe200078ef80e */
[----:B------:R-:W0:Y:S01]  /*2080*/  SHFL.IDX PT, R18, R37, R18, 0x1f ;  /* 0x00001f1225127589 */ /* 0x000e2200000e0000 */
[----:B------:R-:W-:Y:S02]  /*2090*/  LOP3.LUT R19, R15, 0xf, RZ, 0xc0, !PT ;  /* 0x0000000f0f137812 */ /* 0x000fe400078ec0ff */
[----:B------:R-:W-:Y:S01]  /*20a0*/  LOP3.LUT R15, R14, 0xf8, RZ, 0xc0, !PT ;  /* 0x000000f80e0f7812 */ /* 0x000fe200078ec0ff */
[----:B------:R-:W2:Y:S01]  /*20b0*/  SHFL.IDX PT, R23, R37, R34, 0x1f ;  /* 0x00001f2225177589 */ /* 0x000ea200000e0000 */
[--C-:B------:R-:W-:Y:S02]  /*20c0*/  LOP3.LUT R22, R19, 0x10, R14.reuse, 0xf8, !PT ;  /* 0x0000001013167812 */ /* 0x100fe400078ef80e */
[----:B------:R-:W-:Y:S01]  /*20d0*/  LOP3.LUT R15, R15, 0x7, R14, 0xf8, !PT ;  /* 0x000000070f0f7812 */ /* 0x000fe200078ef80e */
[----:B------:R-:W3:Y:S01]  /*20e0*/  SHFL.IDX PT, R20, R37, R20, 0x1f ;  /* 0x00001f1425147589 */ /* 0x000ee200000e0000 */
[----:B-1----:R-:W-:Y:S01]  /*20f0*/  IMAD R25, R25, R21, R24 ;  /* 0x0000001519197224 */ /* 0x002fe200078e0218 */
[----:B------:R-:W-:-:S02]  /*2100*/  LOP3.LUT R24, R2, 0x10, R14, 0xf8, !PT ;  /* 0x0000001002187812 */ /* 0x000fc400078ef80e */
[----:B------:R-:W1:Y:S01]  /*2110*/  SHFL.IDX PT, R19, R37, R22, 0x1f ;  /* 0x00001f1625137589 */ /* 0x000e6200000e0000 */
[----:B------:R-:W-:-:S03]  /*2120*/  IMAD R25, R26, R35, R25 ;  /* 0x000000231a197224 */ /* 0x000fc600078e0219 */
[----:B------:R-:W4:Y:S04]  /*2130*/  SHFL.IDX PT, R21, R37, R36, 0x1f ;  /* 0x00001f2425157589 */ /* 0x000f2800000e0000 */
[----:B------:R1:W4:Y:S01]  /*2140*/  SHFL.IDX PT, R24, R37, R24, 0x1f ;  /* 0x00001f1825187589 */ /* 0x00032200000e0000 */
[----:B0-----:R-:W-:-:S04]  /*2150*/  IMAD R18, R27, R18, R25 ;  /* 0x000000121b127224 */ /* 0x001fc800078e0219 */
[----:B--2---:R-:W-:-:S04]  /*2160*/  IMAD R23, R28, R23, R18 ;  /* 0x000000171c177224 */ /* 0x004fc800078e0212 */
[----:B---3--:R-:W-:Y:S02]  /*2170*/  IMAD R20, R29, R20, R23 ;  /* 0x000000141d147224 */ /* 0x008fe400078e0217 */
[----:B------:R-:W-:Y:S02]  /*2180*/  IMAD R23, R15, 0x4, R0 ;  /* 0x000000040f177824 */ /* 0x000fe400078e0200 */
[----:B-1----:R-:W-:-:S04]  /*2190*/  IMAD R19, R32, R19, R20 ;  /* 0x0000001320137224 */ /* 0x002fc800078e0214 */
[----:B----4-:R-:W-:-:S07]  /*21a0*/  IMAD R19, R30, R21, R19 ;  /* 0x000000151e137224 */ /* 0x010fce00078e0213 */
.L_x_1410:
[----:B------:R-:W0:Y:S01]  /*21b0*/  LDS R16, [R23] ;  /* 0x0000000017107984 */ /* 0x000e220000000800 */
[----:B------:R-:W-:-:S05]  /*21c0*/  IMAD R19, R31, R24, R19 ;  /* 0x000000181f137224 */ /* 0x000fca00078e0213 */
[----:B0-----:R-:W-:-:S05]  /*21d0*/  IADD3 R16, PT, PT, R19, R16, RZ ;  /* 0x0000001013107210 */ /* 0x001fca0007ffe0ff */
[----:B------:R0:W-:Y:S02]  /*21e0*/  STS [R23], R16 ;  /* 0x0000001017007388 */ /* 0x0001e40000000800 */
.L_x_1386:
[----:B------:R-:W-:Y:S05]  /*21f0*/  BSYNC B0 ;  /* 0x0000000000007941 */ /* 0x000fea0003800000 */
.L_x_1385:
[----:B------:R-:W-:Y:S05]  /*2200*/  @P0 BRA `(.L_x_1388) ;  /* 0x0000000800100947 */ /* 0x000fea0003800000 */
[----:B------:R-:W1:Y:S01]  /*2210*/  S2UR UR5, SR_CgaCtaId ;  /* 0x00000000000579c3 */ /* 0x000e620000008800 */
[C---:B0-----:R-:W-:Y:S01]  /*2220*/  IMAD.SHL.U32 R16, R14.reuse, 0x20, RZ ;  /* 0x000000200e107824 */ /* 0x041fe200078e00ff */
[C---:B------:R-:W-:Y:S01]  /*2230*/  IADD3 R15, PT, PT, R14.reuse, 0xc, RZ ;  /* 0x0000000c0e0f7810 */ /* 0x040fe20007ffe0ff */
[C---:B------:R-:W-:Y:S01]  /*2240*/  VIADD R19, R14.reuse, 0xd ;  /* 0x0000000d0e137836 */ /* 0x040fe20000000000 */
[C---:B------:R-:W-:Y:S01]  /*2250*/  IADD3 R21, PT, PT, R14.reuse, 0x9, RZ ;  /* 0x000000090e157810 */ /* 0x040fe20007ffe0ff */
[----:B------:R-:W-:Y:S01]  /*2260*/  VIADD R17, R14, 0xb ;  /* 0x0000000b0e117836 */ /* 0x000fe20000000000 */
[----:B------:R-:W-:Y:S01]  /*2270*/  LOP3.LUT R35, R16, 0xe0, RZ, 0xc0, !PT ;  /* 0x000000e010237812 */ /* 0x000fe200078ec0ff */
[----:B------:R-:W-:Y:S01]  /*2280*/  VIADD R20, R14, 0xa ;  /* 0x0000000a0e147836 */ /* 0x000fe20000000000 */
[----:B------:R-:W-:Y:S01]  /*2290*/  UMOV UR4, 0x400 ;  /* 0x0000040000047882 */ /* 0x000fe20000000000 */
[----:B------:R-:W-:Y:S01]  /*22a0*/  LOP3.LUT R18, R11, 0x8, RZ, 0x3c, !PT ;  /* 0x000000080b127812 */ /* 0x000fe200078e3cff */
[----:B------:R-:W-:Y:S01]  /*22b0*/  UIADD3 UR4, UPT, UPT, UR4, 0x1080, URZ ;  /* 0x0000108004047890 */ /* 0x000fe2000fffe0ff */
[----:B------:R-:W-:Y:S01]  /*22c0*/  LOP3.LUT R19, R19, 0xf, RZ, 0xc0, !PT ;  /* 0x0000000f13137812 */ /* 0x000fe200078ec0ff */
[----:B------:R0:W2:Y:S01]  /*22d0*/  LDS R37, [R33] ;  /* 0x0000000021257984 */ /* 0x0000a20000000800 */
[----:B------:R-:W-:-:S02]  /*22e0*/  LOP3.LUT R16, R15, 0xf, RZ, 0xc0, !PT ;  /* 0x0000000f0f107812 */ /* 0x000fc400078ec0ff */
[----:B------:R-:W-:Y:S02]  /*22f0*/  LOP3.LUT R24, R17, 0xf, RZ, 0xc0, !PT ;  /* 0x0000000f11187812 */ /* 0x000fe400078ec0ff */
[----:B------:R-:W-:Y:S02]  /*2300*/  LOP3.LUT R35, R35, 0x10, R14, 0xf4, !PT ;  /* 0x0000001023237812 */ /* 0x000fe400078ef40e */
[----:B------:R-:W-:Y:S02]  /*2310*/  LOP3.LUT R20, R20, 0xf, RZ, 0xc0, !PT ;  /* 0x0000000f14147812 */ /* 0x000fe400078ec0ff */
[----:B------:R-:W-:Y:S01]  /*2320*/  LOP3.LUT R26, R21, 0xf, RZ, 0xc0, !PT ;  /* 0x0000000f151a7812 */ /* 0x000fe200078ec0ff */
[--C-:B------:R-:W-:Y:S01]  /*2330*/  IMAD.IADD R23, R16, 0x1, R35.reuse ;  /* 0x0000000110177824 */ /* 0x100fe200078e0223 */
[-C--:B------:R-:W-:Y:S01]  /*2340*/  IADD3 R25, PT, PT, R20, R35.reuse, RZ ;  /* 0x0000002314197210 */ /* 0x080fe20007ffe0ff */
[----:B-1----:R-:W-:Y:S01]  /*2350*/  ULEA UR4, UR5, UR4, 0x18 ;  /* 0x0000000405047291 */ /* 0x002fe2000f8ec0ff */
[--C-:B------:R-:W-:Y:S01]  /*2360*/  IMAD.IADD R24, R24, 0x1, R35.reuse ;  /* 0x0000000118187824 */ /* 0x100fe200078e0223 */
[-C--:B------:R-:W-:Y:S01]  /*2370*/  IADD3 R21, PT, PT, R3, R35.reuse, RZ ;  /* 0x0000002303157210 */ /* 0x080fe20007ffe0ff */
[--C-:B------:R-:W-:Y:S01]  /*2380*/  IMAD.IADD R26, R26, 0x1, R35.reuse ;  /* 0x000000011a1a7824 */ /* 0x100fe200078e0223 */
[-C--:B------:R-:W-:Y:S01]  /*2390*/  IADD3 R28, PT, PT, R4, R35.reuse, RZ ;  /* 0x00000023041c7210 */ /* 0x080fe20007ffe0ff */
[--C-:B------:R-:W-:Y:S01]  /*23a0*/  IMAD.IADD R20, R2, 0x1, R35.reuse ;  /* 0x0000000102147824 */ /* 0x100fe200078e0223 */
[-C--:B------:R-:W-:Y:S01]  /*23b0*/  IADD3 R31, PT, PT, R7, R35.reuse, RZ ;  /* 0x00000023071f7210 */ /* 0x080fe20007ffe0ff */
[--C-:B------:R-:W-:Y:S01]  /*23c0*/  IMAD.IADD R22, R19, 0x1, R35.reuse ;  /* 0x0000000113167824 */ /* 0x100fe200078e0223 */
[----:B------:R-:W-:Y:S01]  /*23d0*/  IADD3 R34, PT, PT, R10, R35, RZ ;  /* 0x000000230a227210 */ /* 0x000fe20007ffe0ff */
[--C-:B------:R-:W-:Y:S01]  /*23e0*/  IMAD.IADD R27, R18, 0x1, R35.reuse ;  /* 0x00000001121b7824 */ /* 0x100fe200078e0223 */
[----:B------:R-:W-:Y:S01]  /*23f0*/  LEA R20, R20, UR4, 0x2 ;  /* 0x0000000414147c11 */ /* 0x000fe2000f8e10ff */
[--C-:B------:R-:W-:Y:S01]  /*2400*/  IMAD.IADD R29, R5, 0x1, R35.reuse ;  /* 0x00000001051d7824 */ /* 0x100fe200078e0223 */
[----:B------:R-:W-:Y:S01]  /*2410*/  LEA R21, R21, UR4, 0x2 ;  /* 0x0000000415157c11 */ /* 0x000fe2000f8e10ff */
[--C-:B------:R-:W-:Y:S01]  /*2420*/  IMAD.IADD R30, R6, 0x1, R35.reuse ;  /* 0x00000001061e7824 */ /* 0x100fe200078e0223 */
[----:B------:R-:W-:Y:S01]  /*2430*/  LEA R22, R22, UR4, 0x2 ;  /* 0x0000000416167c11 */ /* 0x000fe2000f8e10ff */
[--C-:B------:R-:W-:Y:S01]  /*2440*/  IMAD.IADD R32, R8, 0x1, R35.reuse ;  /* 0x0000000108207824 */ /* 0x100fe200078e0223 */
[----:B------:R-:W-:Y:S01]  /*2450*/  LEA R23, R23, UR4, 0x2 ;  /* 0x0000000417177c11 */ /* 0x000fe2000f8e10ff */
[--C-:B0-----:R-:W-:Y:S01]  /*2460*/  IMAD.IADD R33, R9, 0x1, R35.reuse ;  /* 0x0000000109217824 */ /* 0x101fe200078e0223 */
[----:B------:R-:W-:Y:S01]  /*2470*/  LEA R24, R24, UR4, 0x2 ;  /* 0x0000000418187c11 */ /* 0x000fe2000f8e10ff */
[----:B------:R-:W-:Y:S01]  /*2480*/  IMAD.IADD R35, R11, 0x1, R35 ;  /* 0x000000010b237824 */ /* 0x000fe200078e0223 */
[----:B------:R-:W-:Y:S01]  /*2490*/  LEA R25, R25, UR4, 0x2 ;  /* 0x0000000419197c11 */ /* 0x000fe2000f8e10ff */
[----:B------:R-:W0:Y:S01]  /*24a0*/  LDS R20, [R20] ;  /* 0x0000000014147984 */ /* 0x000e220000000800 */
[----:B------:R-:W-:-:S02]  /*24b0*/  LEA R26, R26, UR4, 0x2 ;  /* 0x000000041a1a7c11 */ /* 0x000fc4000f8e10ff */
[----:B------:R-:W-:Y:S01]  /*24c0*/  LEA R27, R27, UR4, 0x2 ;  /* 0x000000041b1b7c11 */ /* 0x000fe2000f8e10ff */
[----:B------:R-:W1:Y:S01]  /*24d0*/  LDS R21, [R21] ;  /* 0x0000000015157984 */ /* 0x000e620000000800 */
[----:B------:R-:W-:Y:S02]  /*24e0*/  LEA R28, R28, UR4, 0x2 ;  /* 0x000000041c1c7c11 */ /* 0x000fe4000f8e10ff */
[----:B------:R-:W-:Y:S01]  /*24f0*/  LEA R29, R29, UR4, 0x2 ;  /* 0x000000041d1d7c11 */ /* 0x000fe2000f8e10ff */
[----:B------:R-:W3:Y:S01]  /*2500*/  LDS R22, [R22] ;  /* 0x0000000016167984 */ /* 0x000ee20000000800 */
[----:B------:R-:W-:Y:S02]  /*2510*/  LEA R30, R30, UR4, 0x2 ;  /* 0x000000041e1e7c11 */ /* 0x000fe4000f8e10ff */
[----:B------:R-:W-:Y:S01]  /*2520*/  LEA R31, R31, UR4, 0x2 ;  /* 0x000000041f1f7c11 */ /* 0x000fe2000f8e10ff */
[----:B------:R-:W4:Y:S01]  /*2530*/  LDS R23, [R23] ;  /* 0x0000000017177984 */ /* 0x000f220000000800 */
[----:B------:R-:W-:-:S02]  /*2540*/  LEA R32, R32, UR4, 0x2 ;  /* 0x0000000420207c11 */ /* 0x000fc4000f8e10ff */
[----:B------:R-:W-:Y:S01]  /*2550*/  LEA R33, R33, UR4, 0x2 ;  /* 0x0000000421217c11 */ /* 0x000fe2000f8e10ff */
[----:B------:R-:W0:Y:S01]  /*2560*/  LDS R24, [R24] ;  /* 0x0000000018187984 */ /* 0x000e220000000800 */
[----:B------:R-:W-:Y:S02]  /*2570*/  LEA R34, R34, UR4, 0x2 ;  /* 0x0000000422227c11 */ /* 0x000fe4000f8e10ff */
[----:B------:R-:W-:Y:S01]  /*2580*/  LEA R35, R35, UR4, 0x2 ;  /* 0x0000000423237c11 */ /* 0x000fe2000f8e10ff */
[----:B------:R-:W0:Y:S01]  /*2590*/  LDS R25, [R25] ;  /* 0x0000000019197984 */ /* 0x000e220000000800 */
[----:B------:R-:W-:Y:S01]  /*25a0*/  LOP3.LUT R36, R14, 0x10, RZ, 0xc, !PT ;  /* 0x000000100e247812 */ /* 0x000fe200078e0cff */
[----:B------:R-:W-:Y:S02]  /*25b0*/  UMOV UR4, 0xffffffff ;  /* 0xffffffff00047882 */ /* 0x000fe40000000000 */
[----:B------:R-:W0:Y:S02]  /*25c0*/  LDS R26, [R26] ;  /* 0x000000001a1a7984 */ /* 0x000e240000000800 */
[----:B------:R-:W-:-:S02]  /*25d0*/  IMAD.IADD R15, R11, 0x1, R36 ;  /* 0x000000010b0f7824 */ /* 0x000fc400078e0224 */
        /* <DEDUP_REMOVED lines=11> */
[--C-:B------:R-:W-:Y:S01]  /*2690*/  IMAD.IADD R9, R9, 0x1, R36.reuse ;  /* 0x0000000109097824 */ /* 0x100fe200078e0224 */
[-C--:B------:R-:W-:Y:S01]  /*26a0*/  IADD3 R7, PT, PT, R7, R36.reuse, RZ ;  /* 0x0000002407077210 */ /* 0x080fe20007ffe0ff */
[--C-:B------:R-:W-:Y:S01]  /*26b0*/  IMAD.IADD R8, R8, 0x1, R36.reuse ;  /* 0x0000000108087824 */ /* 0x100fe200078e0224 */
[----:B------:R-:W-:Y:S01]  /*26c0*/  IADD3 R2, PT, PT, R2, R36, RZ ;  /* 0x0000002402027210 */ /* 0x000fe20007ffe0ff */
[--C-:B------:R-:W-:Y:S02]  /*26d0*/  IMAD.IADD R11, R6, 0x1, R36.reuse ;  /* 0x00000001060b7824 */ /* 0x100fe400078e0224 */
[----:B------:R-:W-:Y:S01]  /*26e0*/  SHFL.IDX PT, R9, R37, R9, 0x1f ;  /* 0x00001f0925097589 */ /* 0x000fe200000e0000 */
[----:B------:R-:W-:Y:S02]  /*26f0*/  IMAD.IADD R6, R18, 0x1, R36 ;  /* 0x0000000112067824 */ /* 0x000fe400078e0224 */
[----:B-1----:R-:W-:Y:S01]  /*2700*/  VIADD R15, R14, 0xb ;  /* 0x0000000b0e0f7836 */ /* 0x002fe20000000000 */
[----:B------:R-:W-:Y:S04]  /*2710*/  SHFL.IDX PT, R8, R37, R8, 0x1f ;  /* 0x00001f0825087589 */ /* 0x000fe800000e0000 */
[----:B------:R-:W-:Y:S04]  /*2720*/  SHFL.IDX PT, R7, R37, R7, 0x1f ;  /* 0x00001f0725077589 */ /* 0x000fe800000e0000 */
[----:B------:R-:W-:Y:S04]  /*2730*/  SHFL.IDX PT, R6, R37, R6, 0x1f ;  /* 0x00001f0625067589 */ /* 0x000fe800000e0000 */
[----:B------:R-:W-:Y:S01]  /*2740*/  SHFL.IDX PT, R2, R37, R2, 0x1f ;  /* 0x00001f0225027589 */ /* 0x000fe200000e0000 */
[----:B0-----:R-:W-:Y:S01]  /*2750*/  IMAD R35, R35, R16, RZ ;  /* 0x0000001023237224 */ /* 0x001fe200078e02ff */
[----:B------:R-:W-:-:S05]  /*2760*/  IADD3 R16, PT, PT, R10, R36, RZ ;  /* 0x000000240a107210 */ /* 0x000fca0007ffe0ff */
[----:B------:R0:W1:Y:S02]  /*2770*/  SHFL.IDX PT, R10, R37, R16, 0x1f ;  /* 0x00001f10250a7589 */ /* 0x00006400000e0000 */
[----:B0-----:R-:W-:Y:S01]  /*2780*/  IADD3 R16, PT, PT, R14, 0xa, RZ ;  /* 0x0000000a0e107810 */ /* 0x001fe20007ffe0ff */
[----:B-1----:R-:W-:Y:S02]  /*2790*/  IMAD R34, R34, R10, R35 ;  /* 0x0000000a22227224 */ /* 0x002fe400078e0223 */
[----:B------:R-:W-:Y:S02]  /*27a0*/  IMAD.IADD R10, R5, 0x1, R36 ;  /* 0x00000001050a7824 */ /* 0x000fe400078e0224 */
[----:B------:R-:W-:Y:S01]  /*27b0*/  IMAD R33, R33, R9, R34 ;  /* 0x0000000921217224 */ /* 0x000fe200078e0222 */
[----:B------:R0:W1:Y:S01]  /*27c0*/  SHFL.IDX PT, R5, R37, R11, 0x1f ;  /* 0x00001f0b25057589 */ /* 0x00006200000e0000 */
[----:B------:R-:W-:Y:S02]  /*27d0*/  IADD3 R34, PT, PT, R4, R36, RZ ;  /* 0x0000002404227210 */ /* 0x000fe40007ffe0ff */
[----:B------:R-:W-:Y:S01]  /*27e0*/  IMAD R32, R32, R8, R33 ;  /* 0x0000000820207224 */ /* 0x000fe200078e0221 */
[----:B------:R2:W3:Y:S01]  /*27f0*/  SHFL.IDX PT, R4, R37, R10, 0x1f ;  /* 0x00001f0a25047589 */ /* 0x0004e200000e0000 */
[----:B------:R-:W-:-:S02]  /*2800*/  VIADD R8, R14, 0x9 ;  /* 0x000000090e087836 */ /* 0x000fc40000000000 */
[----:B------:R-:W-:Y:S01]  /*2810*/  IMAD R7, R31, R7, R32 ;  /* 0x000000071f077224 */ /* 0x000fe200078e0220 */
[----:B------:R-:W4:Y:S01]  /*2820*/  SHFL.IDX PT, R9, R37, R34, 0x1f ;  /* 0x00001f2225097589 */ /* 0x000f2200000e0000 */
[----:B------:R-:W-:Y:S01]  /*2830*/  LOP3.LUT R31, R15, 0xf, RZ, 0xc0, !PT ;  /* 0x0000000f0f1f7812 */ /* 0x000fe200078ec0ff */
[--C-:B------:R-:W-:Y:S01]  /*2840*/  IMAD.IADD R32, R19, 0x1, R36.reuse ;  /* 0x0000000113207824 */ /* 0x100fe200078e0224 */
[----:B------:R-:W-:Y:S02]  /*2850*/  LOP3.LUT R33, R8, 0xf, RZ, 0xc0, !PT ;  /* 0x0000000f08217812 */ /* 0x000fe400078ec0ff */
[----:B0-----:R-:W-:Y:S01]  /*2860*/  LOP3.LUT R11, R16, 0xf, RZ, 0xc0, !PT ;  /* 0x0000000f100b7812 */ /* 0x001fe200078ec0ff */
[--C-:B------:R-:W-:Y:S02]  /*2870*/  IMAD.IADD R18, R31, 0x1, R36.reuse ;  /* 0x000000011f127824 */ /* 0x100fe400078e0224 */
[--C-:B------:R-:W-:Y:S01]  /*2880*/  IMAD.IADD R8, R33, 0x1, R36.reuse ;  /* 0x0000000121087824 */ /* 0x100fe200078e0224 */
[----:B------:R-:W-:Y:S01]  /*2890*/  IADD3 R33, PT, PT, R14, 0xc, RZ ;  /* 0x0000000c0e217810 */ /* 0x000fe20007ffe0ff */
[----:B--2---:R-:W-:-:S03]  /*28a0*/  IMAD.IADD R10, R11, 0x1, R36 ;  /* 0x000000010b0a7824 */ /* 0x004fc600078e0224 */
[----:B------:R0:W2:Y:S01]  /*28b0*/  SHFL.IDX PT, R11, R37, R8, 0x1f ;  /* 0x00001f08250b7589 */ /* 0x0000a200000e0000 */
[----:B------:R-:W-:Y:S01]  /*28c0*/  LOP3.LUT R33, R33, 0xf, RZ, 0xc0, !PT ;  /* 0x0000000f21217812 */ /* 0x000fe200078ec0ff */
[----:B-1----:R-:W-:Y:S02]  /*28d0*/  IMAD R7, R30, R5, R7 ;  /* 0x000000051e077224 */ /* 0x002fe400078e0207 */
[----:B------:R-:W1:Y:S01]  /*28e0*/  SHFL.IDX PT, R10, R37, R10, 0x1f ;  /* 0x00001f0a250a7589 */ /* 0x000e6200000e0000 */
[----:B------:R-:W-:Y:S01]  /*28f0*/  IADD3 R30, PT, PT, R33, R36, RZ ;  /* 0x00000024211e7210 */ /* 0x000fe20007ffe0ff */
[----:B---3--:R-:W-:Y:S02]  /*2900*/  IMAD R7, R29, R4, R7 ;  /* 0x000000041d077224 */ /* 0x008fe400078e0207 */
[----:B------:R-:W3:Y:S01]  /*2910*/  SHFL.IDX PT, R5, R37, R18, 0x1f ;  /* 0x00001f1225057589 */ /* 0x000ee200000e0000 */
[----:B0-----:R-:W-:-:S03]  /*2920*/  IMAD.IADD R8, R3, 0x1, R36 ;  /* 0x0000000103087824 */ /* 0x001fc600078e0224 */
[----:B------:R-:W0:Y:S01]  /*2930*/  SHFL.IDX PT, R4, R37, R30, 0x1f ;  /* 0x00001f1e25047589 */ /* 0x000e2200000e0000 */
[----:B----4-:R-:W-:Y:S01]  /*2940*/  IMAD R9, R28, R9, R7 ;  /* 0x000000091c097224 */ /* 0x010fe200078e0207 */
[----:B------:R-:W-:Y:S02]  /*2950*/  LOP3.LUT R7, R14, 0xf8, RZ, 0xc0, !PT ;  /* 0x000000f80e077812 */ /* 0x000fe400078ec0ff */
[----:B------:R-:W4:Y:S01]  /*2960*/  SHFL.IDX PT, R3, R37, R32, 0x1f ;  /* 0x00001f2025037589 */ /* 0x000f2200000e0000 */
[----:B------:R-:W-:Y:S01]  /*2970*/  IMAD R9, R27, R6, R9 ;  /* 0x000000061b097224 */ /* 0x000fe200078e0209 */
[----:B------:R-:W-:Y:S02]  /*2980*/  LOP3.LUT R7, R7, 0x7, R14, 0xf8, !PT ;  /* 0x0000000707077812 */ /* 0x000fe400078ef80e */
[----:B------:R-:W5:Y:S03]  /*2990*/  SHFL.IDX PT, R6, R37, R8, 0x1f ;  /* 0x00001f0825067589 */ /* 0x000f6600000e0000 */
[----:B------:R-:W-:-:S02]  /*29a0*/  IMAD R7, R7, 0x4, R0 ;  /* 0x0000000407077824 */ /* 0x000fc400078e0200 */
[----:B--2---:R-:W-:-:S04]  /*29b0*/  IMAD R9, R26, R11, R9 ;  /* 0x0000000b1a097224 */ /* 0x004fc800078e0209 */
[----:B-1----:R-:W-:-:S04]  /*29c0*/  IMAD R9, R25, R10, R9 ;  /* 0x0000000a19097224 */ /* 0x002fc800078e0209 */
[----:B---3--:R-:W-:-:S04]  /*29d0*/  IMAD R5, R24, R5, R9 ;  /* 0x0000000518057224 */ /* 0x008fc800078e0209 */
[----:B0-----:R-:W-:-:S04]  /*29e0*/  IMAD R4, R23, R4, R5 ;  /* 0x0000000417047224 */ /* 0x001fc800078e0205 */
[----:B----4-:R-:W-:-:S04]  /*29f0*/  IMAD R3, R22, R3, R4 ;  /* 0x0000000316037224 */ /* 0x010fc800078e0204 */
[----:B-----5:R-:W-:-:S07]  /*2a00*/  IMAD R3, R21, R6, R3 ;  /* 0x0000000615037224 */ /* 0x020fce00078e0203 */
.L_x_1428:
[----:B------:R-:W0:Y:S01]  /*2a10*/  LDS R5, [R7] ;  /* 0x0000000007057984 */ /* 0x000e220000000800 */
[----:B------:R-:W-:-:S04]  /*2a20*/  IMAD R2, R20, R2, R3 ;  /* 0x0000000214027224 */ /* 0x000fc800078e0203 */
[----:B0-----:R-:W-:-:S05]  /*2a30*/  IMAD.IADD R2, R2, 0x1, R5 ;  /* 0x0000000102027824 */ /* 0x001fca00078e0205 */
[----:B------:R1:W-:Y:S02]  /*2a40*/  STS [R7], R2 ;  /* 0x0000000207007388 */ /* 0x0003e40000000800 */
.L_x_1388:
[----:B------:R-:W-:Y:S05]  /*2a50*/  WARPSYNC.ALL ;  /* 0x0000000000007948 */ /* 0x000fea0003800000 */
[----:B------:R-:W-:Y:S01]  /*2a60*/  BAR.SYNC.DEFER_BLOCKING 0x0 ;  /* 0x0000000000007b1d */ /* 0x000fe20000010000 */
[----:B------:R-:W-:-:S13]  /*2a70*/  ISETP.GE.U32.AND P0, PT, R14, 0x40, PT ;  /* 0x000000400e00780c */ /* 0x000fda0003f06070 */
[----:B------:R-:W-:Y:S05]  /*2a80*/  @P0 EXIT ;  /* 0x000000000000094d */ /* 0x000fea0003800000 */
[----:B------:R-:W-:Y:S01]  /*2a90*/  SHF.L.U32 R24, R12, 0x2, RZ ;  /* 0x000000020c187819 */ /* 0x000fe200000006ff */
[----:B------:R-:W-:Y:S03]  /*2aa0*/  BSSY.RECONVERGENT B0, `(.L_x_1390) ;  /* 0x000002d000007945 */ /* 0x000fe60003800200 */
[----:B-1----:R-:W1:Y:S01]  /*2ab0*/  I2F.U32.RP R7, R24 ;  /* 0x0000001800077306 */ /* 0x002e620000209000 */
[----:B------:R-:W-:Y:S01]  /*2ac0*/  IADD3 R4, PT, PT, R13, R24, RZ ;  /* 0x000000180d047210 */ /* 0x000fe20007ffe0ff */
[----:B------:R-:W-:Y:S01]  /*2ad0*/  IMAD.MOV R9, RZ, RZ, -R24 ;  /* 0x000000ffff097224 */ /* 0x000fe200078e0a18 */
[----:B------:R-:W-:Y:S02]  /*2ae0*/  ISETP.NE.U32.AND P2, PT, R24, RZ, PT ;  /* 0x000000ff1800720c */ /* 0x000fe40003f45070 */
[C---:B------:R-:W-:Y:S02]  /*2af0*/  ISETP.GE.U32.AND P0, PT, R4.reuse, 0x100, PT ;  /* 0x000001000400780c */ /* 0x040fe40003f06070 */
[----:B------:R-:W-:-:S02]  /*2b00*/  VIMNMX.U32 R5, PT, PT, R4, 0x100, !PT ;  /* 0x0000010004057848 */ /* 0x000fc40007fe0000 */
        /* <DEDUP_REMOVED lines=22> */
[----:B------:R-:W1:Y:S01]  /*2c70*/  S2R R10, SR_CTAID.Y ;  /* 0x00000000000a7919 */ /* 0x000e620000002600 */
[----:B------:R-:W2:Y:S01]  /*2c80*/  LDC.64 R2, c[0x0][0x3a0] ;  /* 0x0000e800ff027b82 */ /* 0x000ea20000000a00 */
[----:B------:R-:W-:Y:S01]  /*2c90*/  VIADD R4, R4, 0x1 ;  /* 0x0000000104047836 */ /* 0x000fe20000000000 */
[----:B------:R-:W-:-:S04]  /*2ca0*/  LEA R9, R14, R0, 0x4 ;  /* 0x000000000e097211 */ /* 0x000fc800078e20ff */
[----:B------:R-:W-:-:S05]  /*2cb0*/  LOP3.LUT R4, R4, 0x3, RZ, 0xc0, !PT ;  /* 0x0000000304047812 */ /* 0x000fca00078ec0ff */
[----:B------:R-:W-:Y:S02]  /*2cc0*/  IMAD.MOV R8, RZ, RZ, -R4 ;  /* 0x000000ffff087224 */ /* 0x000fe400078e0a04 */
[----:B-1----:R-:W-:-:S04]  /*2cd0*/  IMAD R5, R10, 0x100, R13 ;  /* 0x000001000a057824 */ /* 0x002fc800078e020d */
[----:B--2---:R-:W-:-:S07]  /*2ce0*/  IMAD.WIDE.U32 R2, R5, 0x4, R2 ;  /* 0x0000000405027825 */ /* 0x004fce00078e0002 */
.L_x_1392:
[----:B------:R1:W2:Y:S01]  /*2cf0*/  LDS.128 R4, [R9] ;  /* 0x0000000009047984 */ /* 0x0002a20000000c00 */
[----:B------:R-:W-:Y:S01]  /*2d00*/  VIADD R8, R8, 0x1 ;  /* 0x0000000108087836 */ /* 0x000fe20000000000 */
[----:B------:R-:W-:-:S04]  /*2d10*/  IADD3 R13, PT, PT, R24, R13, RZ ;  /* 0x0000000d180d7210 */ /* 0x000fc80007ffe0ff */
[----:B------:R-:W-:Y:S01]  /*2d20*/  ISETP.NE.AND P0, PT, R8, RZ, PT ;  /* 0x000000ff0800720c */ /* 0x000fe20003f05270 */
[C---:B-1----:R-:W-:Y:S01]  /*2d30*/  IMAD R9, R12.reuse, 0x10, R9 ;  /* 0x000000100c097824 */ /* 0x042fe200078e0209 */
[----:B--2---:R1:W-:Y:S02]  /*2d40*/  STG.E.128 desc[UR6][R2.64], R4 ;  /* 0x0000000402007986 */ /* 0x0043e4000c101d06 */
[----:B-1----:R-:W-:-:S09]  /*2d50*/  IMAD.WIDE.U32 R2, R12, 0x10, R2 ;  /* 0x000000100c027825 */ /* 0x002fd200078e0002 */
[----:B------:R-:W-:Y:S05]  /*2d60*/  @P0 BRA `(.L_x_1392) ;  /* 0xfffffffc00e00947 */ /* 0x000fea000383ffff */
.L_x_1391:
[----:B------:R-:W-:Y:S05]  /*2d70*/  BSYNC.RECONVERGENT B0 ;  /* 0x0000000000007941 */ /* 0x000fea0003800200 */
.L_x_1390:
[----:B------:R-:W-:Y:S05]  /*2d80*/  @!P1 EXIT ;  /* 0x000000000000994d */ /* 0x000fea0003800000 */
[----:B------:R-:W1:Y:S01]  /*2d90*/  S2R R4, SR_CTAID.Y ;  /* 0x0000000000047919 */ /* 0x000e620000002600 */
[----:B------:R-:W2:Y:S01]  /*2da0*/  LDC.64 R2, c[0x0][0x3a0] ;  /* 0x0000e800ff027b82 */ /* 0x000ea20000000a00 */
[----:B------:R-:W-:Y:S01]  /*2db0*/  LEA R27, R13, R0, 0x2 ;  /* 0x000000000d1b7211 */ /* 0x000fe200078e10ff */
[----:B-1----:R-:W-:-:S04]  /*2dc0*/  IMAD R15, R4, 0x100, R13 ;  /* 0x00000100040f7824 */ /* 0x002fc800078e020d */
[C-C-:B------:R-:W-:Y:S02]  /*2dd0*/  IMAD R25, R12.reuse, 0xc, R15.reuse ;  /* 0x0000000c0c197824 */ /* 0x140fe400078e020f */
[--C-:B------:R-:W-:Y:S02]  /*2de0*/  IMAD R29, R12, 0x8, R15.reuse ;  /* 0x000000080c1d7824 */ /* 0x100fe400078e020f */
[----:B------:R-:W-:-:S07]  /*2df0*/  IMAD.IADD R31, R24, 0x1, R15 ;  /* 0x00000001181f7824 */ /* 0x000fce00078e020f */
.L_x_1393:
[C---:B----4-:R-:W-:Y:S01]  /*2e00*/  LEA R8, R12.reuse, R27, 0x4 ;  /* 0x0000001b0c087211 */ /* 0x050fe200078e20ff */
[C-C-:B0-----:R-:W-:Y:S01]  /*2e10*/  IMAD R16, R12.reuse, 0x20, R27.reuse ;  /* 0x000000200c107824 */ /* 0x141fe200078e021b */
[----:B------:R0:W1:Y:S01]  /*2e20*/  LDS.128 R4, [R27] ;  /* 0x000000001b047984 */ /* 0x0000620000000c00 */
[----:B------:R-:W-:Y:S01]  /*2e30*/  IMAD R20, R12, 0x30, R27 ;  /* 0x000000300c147824 */ /* 0x000fe200078e021b */
[C---:B------:R-:W-:Y:S01]  /*2e40*/  IADD3 R13, PT, PT, R24.reuse, R13, R24 ;  /* 0x0000000d180d7210 */ /* 0x040fe20007ffe018 */
[----:B--2---:R-:W-:Y:S01]  /*2e50*/  IMAD.WIDE.U32 R32, R15, 0x4, R2 ;  /* 0x000000040f207825 */ /* 0x004fe200078e0002 */
[----:B------:R-:W2:Y:S02]  /*2e60*/  LDS.128 R8, [R8] ;  /* 0x0000000008087984 */ /* 0x000ea40000000c00 */
[----:B------:R-:W-:Y:S01]  /*2e70*/  IADD3 R13, PT, PT, R24, R13, R24 ;  /* 0x0000000d180d7210 */ /* 0x000fe20007ffe018 */
[----:B------:R-:W-:Y:S01]  /*2e80*/  IMAD.WIDE.U32 R34, R31, 0x4, R2 ;  /* 0x000000041f227825 */ /* 0x000fe200078e0002 */
[----:B------:R-:W3:Y:S01]  /*2e90*/  LDS.128 R16, [R16] ;  /* 0x0000000010107984 */ /* 0x000ee20000000c00 */
[----:B0-----:R-:W-:-:S02]  /*2ea0*/  LEA R27, R12, R27, 0x6 ;  /* 0x0000001b0c1b7211 */ /* 0x001fc400078e30ff */
[----:B------:R-:W-:Y:S01]  /*2eb0*/  IMAD.WIDE.U32 R36, R29, 0x4, R2 ;  /* 0x000000041d247825 */ /* 0x000fe200078e0002 */
[----:B------:R-:W0:Y:S01]  /*2ec0*/  LDS.128 R20, [R20] ;  /* 0x0000000014147984 */ /* 0x000e220000000c00 */
[----:B------:R-:W-:Y:S02]  /*2ed0*/  ISETP.GE.U32.AND P0, PT, R13, 0x100, PT ;  /* 0x000001000d00780c */ /* 0x000fe40003f06070 */
[C---:B------:R-:W-:Y:S01]  /*2ee0*/  LEA R29, R12.reuse, R29, 0x4 ;  /* 0x0000001d0c1d7211 */ /* 0x040fe200078e20ff */
[C---:B------:R-:W-:Y:S02]  /*2ef0*/  IMAD R31, R12.reuse, 0x10, R31 ;  /* 0x000000100c1f7824 */ /* 0x040fe400078e021f */
[----:B------:R-:W-:Y:S01]  /*2f00*/  IMAD R15, R12, 0x10, R15 ;  /* 0x000000100c0f7824 */ /* 0x000fe200078e020f */
[----:B-1----:R1:W-:Y:S04]  /*2f10*/  STG.E.128 desc[UR6][R32.64], R4 ;  /* 0x0000000420007986 */ /* 0x0023e8000c101d06 */
[----:B--2---:R4:W-:Y:S04]  /*2f20*/  STG.E.128 desc[UR6][R34.64], R8 ;  /* 0x0000000822007986 */ /* 0x0049e8000c101d06 */
[----:B---3--:R4:W-:Y:S01]  /*2f30*/  STG.E.128 desc[UR6][R36.64], R16 ;  /* 0x0000001024007986 */ /* 0x0089e2000c101d06 */
[----:B-1----:R-:W-:-:S04]  /*2f40*/  IMAD.WIDE.U32 R32, R25, 0x4, R2 ;  /* 0x0000000419207825 */ /* 0x002fc800078e0002 */
[----:B------:R-:W-:Y:S01]  /*2f50*/  IMAD R25, R12, 0x10, R25 ;  /* 0x000000100c197824 */ /* 0x000fe200078e0219 */
[----:B0-----:R4:W-:Y:S01]  /*2f60*/  STG.E.128 desc[UR6][R32.64], R20 ;  /* 0x0000001420007986 */ /* 0x0019e2000c101d06 */
[----:B------:R-:W-:Y:S05]  /*2f70*/  @!P0 BRA `(.L_x_1393) ;  /* 0xfffffffc00a08947 */ /* 0x000fea000383ffff */
[----:B------:R-:W-:Y:S05]  /*2f80*/  EXIT ;  /* 0x000000000000794d */ /* 0x000fea0003800000 */
.L_x_1387:
[----:B------:R-:W-:Y:S01]  /*2f90*/  IMAD.MOV.U32 R16, RZ, RZ, 0x1f ;  /* 0x0000001fff107424 */ /* 0x000fe200078e00ff */
[----:B------:R-:W-:Y:S01]  /*2fa0*/  LOP3.LUT R36, R36, 0x10, R14, 0xf8, !PT ;  /* 0x0000001024247812 */ /* 0x000fe200078ef80e */
[----:B------:R-:W-:-:S07]  /*2fb0*/  IMAD.MOV.U32 R17, RZ, RZ, -0x1 ;  /* 0xffffffffff117424 */ /* 0x000fce00078e00ff */
[----:B0-----:R-:W-:Y:S05]  /*2fc0*/  WARPSYNC.COLLECTIVE R17, `(.L_x_1394) ;  /* 0x0000000011087348 */ /* 0x001fea0003c00000 */
[----:B0-----:R0:W1:Y:S02]  /*2fd0*/  SHFL.IDX P1, R16, R37, R15, R16 ;  /* 0x0000000f25107389 */ /* 0x0010640000020010 */
[----:B01----:R-:W-:Y:S05]  /*2fe0*/  ENDCOLLECTIVE ;  /* 0x000000000000791b */ /* 0x003fea0003800000 */
.L_x_1394:
[----:B------:R-:W-:Y:S01]  /*2ff0*/  IMAD R34, R34, R16, RZ ;  /* 0x0000001022227224 */ /* 0x000fe200078e02ff */
[----:B------:R-:W-:-:S04]  /*3000*/  LOP3.LUT R16, R10, 0x10, R14, 0xf8, !PT ;  /* 0x000000100a107812 */ /* 0x000fc800078ef80e */
[----:B------:R-:W-:Y:S01]  /*3010*/  MOV R15, R16 ;  /* 0x00000010000f7202 */ /* 0x000fe20000000f00 */
[----:B------:R-:W-:-:S07]  /*3020*/  IMAD.MOV.U32 R16, RZ, RZ, 0x1f ;  /* 0x0000001fff107424 */ /* 0x000fce00078e00ff */
[----:B------:R-:W-:Y:S05]  /*3030*/  WARPSYNC.COLLECTIVE R17, `(.L_x_1395) ;  /* 0x0000000011087348 */ /* 0x000fea0003c00000 */
[----:B------:R0:W1:Y:S02]  /*3040*/  SHFL.IDX P1, R16, R37, R15, R16 ;  /* 0x0000000f25107389 */ /* 0x0000640000020010 */
[----:B01----:R-:W-:Y:S05]  /*3050*/  ENDCOLLECTIVE ;  /* 0x000000000000791b */ /* 0x003fea0003800000 */
.L_x_1395:
[----:B------:R-:W-:Y:S01]  /*3060*/  IMAD R18, R18, R16, R34 ;  /* 0x0000001012127224 */ /* 0x000fe200078e0222 */
[----:B------:R-:W-:Y:S01]  /*3070*/  LOP3.LUT R34, R9, 0x10, R14, 0xf8, !PT ;  /* 0x0000001009227812 */ /* 0x000fe200078ef80e */
[----:B------:R-:W-:-:S04]  /*3080*/  HFMA2 R16, -RZ, RZ, 0, 1.847743988037109375e-06 ;  /* 0x0000001fff107431 */ /* 0x000fc800000001ff */
[----:B------:R-:W-:-:S07]  /*3090*/  IMAD.MOV.U32 R15, RZ, RZ, R34 ;  /* 0x000000ffff0f7224 */ /* 0x000fce00078e0022 */
[----:B------:R-:W-:Y:S05]  /*30a0*/  WARPSYNC.COLLECTIVE R17, `(.L_x_1396) ;  /* 0x0000000011087348 */ /* 0x000fea0003c00000 */
[----:B------:R0:W1:Y:S02]  /*30b0*/  SHFL.IDX P1, R16, R37, R15, R16 ;  /* 0x0000000f25107389 */ /* 0x0000640000020010 */
[----:B01----:R-:W-:Y:S05]  /*30c0*/  ENDCOLLECTIVE ;  /* 0x000000000000791b */ /* 0x003fea0003800000 */
.L_x_1396:
[----:B------:R-:W-:Y:S01]  /*30d0*/  IMAD.MOV.U32 R34, RZ, RZ, R16 ;  /* 0x000000ffff227224 */ /* 0x000fe200078e0010 */
[----:B------:R-:W-:-:S03]  /*30e0*/  MOV R16, 0x1f ;  /* 0x0000001f00107802 */ /* 0x000fc60000000f00 */
[----:B------:R-:W-:Y:S01]  /*30f0*/  IMAD R18, R19, R34, R18 ;  /* 0x0000002213127224 */ /* 0x000fe200078e0212 */
[----:B------:R-:W-:-:S05]  /*3100*/  LOP3.LUT R34, R8, 0x10, R14, 0xf8, !PT ;  /* 0x0000001008227812 */ /* 0x000fca00078ef80e */
[----:B------:R-:W-:Y:S01]  /*3110*/  IMAD.MOV.U32 R15, RZ, RZ, R34 ;  /* 0x000000ffff0f7224 */ /* 0x000fe200078e0022 */
[----:B------:R-:W-:-:S07]  /*3120*/  LOP3.LUT R34, R35, 0x10, R14, 0xf8, !PT ;  /* 0x0000001023227812 */ /* 0x000fce00078ef80e */
[----:B------:R-:W-:Y:S05]  /*3130*/  WARPSYNC.COLLECTIVE R17, `(.L_x_1397) ;  /* 0x0000000011087348 */ /* 0x000fea0003c00000 */
[----:B------:R0:W1:Y:S02]  /*3140*/  SHFL.IDX P1, R16, R37, R15, R16 ;  /* 0x0000000f25107389 */ /* 0x0000640000020010 */
[----:B01----:R-:W-:Y:S05]  /*3150*/  ENDCOLLECTIVE ;  /* 0x000000000000791b */ /* 0x003fea0003800000 */
.L_x_1397:
[----:B------:R-:W-:Y:S02]  /*3160*/  IMAD.MOV.U32 R19, RZ, RZ, R16 ;  /* 0x000000ffff137224 */ /* 0x000fe400078e0010 */
[----:B------:R-:W-:Y:S02]  /*3170*/  HFMA2 R16, -RZ, RZ, 0, 1.847743988037109375e-06 ;  /* 0x0000001fff107431 */ /* 0x000fe400000001ff */
[----:B------:R-:W-:Y:S01]  /*3180*/  IMAD R18, R20, R19, R18 ;  /* 0x0000001314127224 */ /* 0x000fe200078e0212 */
[--C-:B------:R-:W-:Y:S02]  /*3190*/  LOP3.LUT R20, R7, 0x10, R14.reuse, 0xf8, !PT ;  /* 0x0000001007147812 */ /* 0x100fe400078ef80e */
[----:B------:R-:W-:-:S03]  /*31a0*/  LOP3.LUT R19, R4, 0x10, R14, 0xf8, !PT ;  /* 0x0000001004137812 */ /* 0x000fc600078ef80e */
[----:B------:R-:W-:-:S07]  /*31b0*/  IMAD.MOV.U32 R15, RZ, RZ, R20 ;  /* 0x000000ffff0f7224 */ /* 0x000fce00078e0014 */
[----:B------:R-:W-:Y:S05]  /*31c0*/  WARPSYNC.COLLECTIVE R17, `(.L_x_1398) ;  /* 0x0000000011087348 */ /* 0x000fea0003c00000 */
[----:B------:R0:W1:Y:S02]  /*31d0*/  SHFL.IDX P1, R16, R37, R15, R16 ;  /* 0x0000000f25107389 */ /* 0x0000640000020010 */
[----:B01----:R-:W-:Y:S05]  /*31e0*/  ENDCOLLECTIVE ;  /* 0x000000000000791b */ /* 0x003fea0003800000 */
.L_x_1398:
[----:B------:R-:W-:Y:S01]  /*31f0*/  IMAD.MOV.U32 R20, RZ, RZ, R16 ;  /* 0x000000ffff147224 */ /* 0x000fe200078e0010 */
[----:B------:R-:W-:-:S03]  /*3200*/  MOV R16, 0x1f ;  /* 0x0000001f00107802 */ /* 0x000fc60000000f00 */
[----:B------:R-:W-:Y:S01]  /*3210*/  IMAD R21, R21, R20, R18 ;  /* 0x0000001415157224 */ /* 0x000fe200078e0212 */
[----:B------:R-:W-:-:S05]  /*3220*/  LOP3.LUT R18, R6, 0x10, R14, 0xf8, !PT ;  /* 0x0000001006127812 */ /* 0x000fca00078ef80e */
[----:B------:R-:W-:-:S07]  /*3230*/  IMAD.MOV.U32 R15, RZ, RZ, R18 ;  /* 0x000000ffff0f7224 */ /* 0x000fce00078e0012 */
[----:B------:R-:W-:Y:S05]  /*3240*/  WARPSYNC.COLLECTIVE R17, `(.L_x_1399) ;  /* 0x0000000011087348 */ /* 0x000fea0003c00000 */
[----:B------:R0:W1:Y:S02]  /*3250*/  SHFL.IDX P1, R16, R37, R15, R16 ;  /* 0x0000000f25107389 */ /* 0x0000640000020010 */
[----:B01----:R-:W-:Y:S05]  /*3260*/  ENDCOLLECTIVE ;  /* 0x000000000000791b */ /* 0x003fea0003800000 */
.L_x_1399:
[----:B------:R-:W-:Y:S01]  /*3270*/  LOP3.LUT R15, R5, 0x10, R14, 0xf8, !PT ;  /* 0x00000010050f7812 */ /* 0x000fe200078ef80e */
[----:B------:R-:W-:Y:S02]  /*3280*/  IMAD.MOV.U32 R18, RZ, RZ, R16 ;  /* 0x000000ffff127224 */ /* 0x000fe400078e0010 */
[----:B------:R-:W-:Y:S02]  /*3290*/  IMAD.MOV.U32 R16, RZ, RZ, 0x1f ;  /* 0x0000001fff107424 */ /* 0x000fe400078e00ff */
[----:B------:R-:W-:-:S07]  /*32a0*/  IMAD R22, R22, R18, R21 ;  /* 0x0000001216167224 */ /* 0x000fce00078e0215 */
[----:B------:R-:W-:Y:S05]  /*32b0*/  WARPSYNC.COLLECTIVE R17, `(.L_x_1400) ;  /* 0x0000000011087348 */ /* 0x000fea0003c00000 */
[----:B------:R0:W1:Y:S02]  /*32c0*/  SHFL.IDX P1, R16, R37, R15, R16 ;  /* 0x0000000f25107389 */ /* 0x0000640000020010 */
[----:B01----:R-:W-:Y:S05]  /*32d0*/  ENDCOLLECTIVE ;  /* 0x000000000000791b */ /* 0x003fea0003800000 */
.L_x_1400:
[----:B------:R-:W-:Y:S01]  /*32e0*/  IMAD.MOV.U32 R15, RZ, RZ, R19 ;  /* 0x000000ffff0f7224 */ /* 0x000fe200078e0013 */
[----:B------:R-:W-:Y:S01]  /*32f0*/  MOV R20, R16 ;  /* 0x0000001000147202 */ /* 0x000fe20000000f00 */
[----:B------:R-:W-:-:S04]  /*3300*/  IMAD.MOV.U32 R16, RZ, RZ, 0x1f ;  /* 0x0000001fff107424 */ /* 0x000fc800078e00ff */
[----:B------:R-:W-:Y:S01]  /*3310*/  IMAD R22, R23, R20, R22 ;  /* 0x0000001417167224 */ /* 0x000fe200078e0216 */
[----:B------:R-:W-:-:S07]  /*3320*/  IADD3 R20, PT, PT, R14, 0xc, RZ ;  /* 0x0000000c0e147810 */ /* 0x000fce0007ffe0ff */
[----:B------:R-:W-:Y:S05]  /*3330*/  WARPSYNC.COLLECTIVE R17, `(.L_x_1401) ;  /* 0x0000000011087348 */ /* 0x000fea0003c00000 */
[----:B------:R0:W1:Y:S02]  /*3340*/  SHFL.IDX P1, R16, R37, R15, R16 ;  /* 0x0000000f25107389 */ /* 0x0000640000020010 */
[----:B01----:R-:W-:Y:S05]  /*3350*/  ENDCOLLECTIVE ;  /* 0x000000000000791b */ /* 0x003fea0003800000 */
.L_x_1401:
[----:B------:R-:W-:Y:S01]  /*3360*/  VIADD R23, R14, 0xa ;  /* 0x0000000a0e177836 */ /* 0x000fe20000000000 */
[----:B------:R-:W-:-:S04]  /*3370*/  LOP3.LUT R20, R20, 0xf, RZ, 0xc0, !PT ;  /* 0x0000000f14147812 */ /* 0x000fc800078ec0ff */
[----:B------:R-:W-:Y:S02]  /*3380*/  LOP3.LUT R23, R23, 0xf, RZ, 0xc0, !PT ;  /* 0x0000000f17177812 */ /* 0x000fe400078ec0ff */
[--C-:B------:R-:W-:Y:S02]  /*3390*/  LOP3.LUT R20, R20, 0x10, R14.reuse, 0xf8, !PT ;  /* 0x0000001014147812 */ /* 0x100fe400078ef80e */
[----:B------:R-:W-:Y:S01]  /*33a0*/  LOP3.LUT R18, R23, 0x10, R14, 0xf8, !PT ;  /* 0x0000001017127812 */ /* 0x000fe200078ef80e */
[----:B------:R-:W-:Y:S01]  /*33b0*/  IMAD.MOV.U32 R15, RZ, RZ, R34 ;  /* 0x000000ffff0f7224 */ /* 0x000fe200078e0022 */
[----:B------:R-:W-:Y:S01]  /*33c0*/  MOV R19, R16 ;  /* 0x0000001000137202 */ /* 0x000fe20000000f00 */
[----:B------:R-:W-:-:S04]  /*33d0*/  IMAD.MOV.U32 R16, RZ, RZ, 0x1f ;  /* 0x0000001fff107424 */ /* 0x000fc800078e00ff */
[----:B------:R-:W-:-:S07]  /*33e0*/  IMAD R24, R24, R19, R22 ;  /* 0x0000001318187224 */ /* 0x000fce00078e0216 */
[----:B------:R-:W-:Y:S05]  /*33f0*/  WARPSYNC.COLLECTIVE R17, `(.L_x_1402) ;  /* 0x0000000011087348 */ /* 0x000fea0003c00000 */
[----:B------:R0:W1:Y:S02]  /*3400*/  SHFL.IDX P1, R16, R37, R15, R16 ;  /* 0x0000000f25107389 */ /* 0x0000640000020010 */
[----:B01----:R-:W-:Y:S05]  /*3410*/  ENDCOLLECTIVE ;  /* 0x000000000000791b */ /* 0x003fea0003800000 */
.L_x_1402:
[----:B------:R-:W-:-:S05]  /*3420*/  VIADD R19, R14, 0xb ;  /* 0x0000000b0e137836 */ /* 0x000fca0000000000 */
[----:B------:R-:W-:-:S04]  /*3430*/  LOP3.LUT R19, R19, 0xf, RZ, 0xc0, !PT ;  /* 0x0000000f13137812 */ /* 0x000fc800078ec0ff */
[----:B------:R-:W-:Y:S01]  /*3440*/  LOP3.LUT R34, R19, 0x10, R14, 0xf8, !PT ;  /* 0x0000001013227812 */ /* 0x000fe200078ef80e */
[----:B------:R-:W-:Y:S02]  /*3450*/  VIADD R19, R14, 0xd ;  /* 0x0000000d0e137836 */ /* 0x000fe40000000000 */
[----:B------:R-:W-:Y:S01]  /*3460*/  IMAD.MOV.U32 R15, RZ, RZ, R36 ;  /* 0x000000ffff0f7224 */ /* 0x000fe200078e0024 */
[----:B------:R-:W-:Y:S02]  /*3470*/  LOP3.LUT R36, R3, 0x10, R14, 0xf8, !PT ;  /* 0x0000001003247812 */ /* 0x000fe400078ef80e */
[----:B------:R-:W-:-:S04]  /*3480*/  LOP3.LUT R19, R19, 0xf, RZ, 0xc0, !PT ;  /* 0x0000000f13137812 */ /* 0x000fc800078ec0ff */
[----:B------:R-:W-:Y:S02]  /*3490*/  LOP3.LUT R22, R19, 0x10, R14, 0xf8, !PT ;  /* 0x0000001013167812 */ /* 0x000fe400078ef80e */
[----:B------:R-:W-:Y:S01]  /*34a0*/  MOV R21, R16 ;  /* 0x0000001000157202 */ /* 0x000fe20000000f00 */
[----:B------:R-:W-:-:S04]  /*34b0*/  IMAD.MOV.U32 R16, RZ, RZ, 0x1f ;  /* 0x0000001fff107424 */ /* 0x000fc800078e00ff */
[----:B------:R-:W-:Y:S01]  /*34c0*/  IMAD R25, R25, R21, R24 ;  /* 0x0000001519197224 */ /* 0x000fe200078e0218 */
[----:B------:R-:W-:-:S07]  /*34d0*/  LOP3.LUT R24, R2, 0x10, R14, 0xf8, !PT ;  /* 0x0000001002187812 */ /* 0x000fce00078ef80e */
[----:B------:R-:W-:Y:S05]  /*34e0*/  WARPSYNC.COLLECTIVE R17, `(.L_x_1403) ;  /* 0x0000000011087348 */ /* 0x000fea0003c00000 */
[----:B------:R0:W1:Y:S02]  /*34f0*/  SHFL.IDX P1, R16, R37, R15, R16 ;  /* 0x0000000f25107389 */ /* 0x0000640000020010 */
[----:B01----:R-:W-:Y:S05]  /*3500*/  ENDCOLLECTIVE ;  /* 0x000000000000791b */ /* 0x003fea0003800000 */
.L_x_1403:
[----:B------:R-:W-:Y:S02]  /*3510*/  MOV R15, R18 ;  /* 0x00000012000f7202 */ /* 0x000fe40000000f00 */
[----:B------:R-:W-:Y:S01]  /*3520*/  MOV R35, R16 ;  /* 0x0000001000237202 */ /* 0x000fe20000000f00 */
[----:B------:R-:W-:-:S04]  /*3530*/  IMAD.MOV.U32 R16, RZ, RZ, 0x1f ;  /* 0x0000001fff107424 */ /* 0x000fc800078e00ff */
[----:B------:R-:W-:-:S07]  /*3540*/  IMAD R25, R26, R35, R25 ;  /* 0x000000231a197224 */ /* 0x000fce00078e0219 */
[----:B------:R-:W-:Y:S05]  /*3550*/  WARPSYNC.COLLECTIVE R17, `(.L_x_1404) ;  /* 0x0000000011087348 */ /* 0x000fea0003c00000 */
[----:B------:R0:W1:Y:S02]  /*3560*/  SHFL.IDX P1, R16, R37, R15, R16 ;  /* 0x0000000f25107389 */ /* 0x0000640000020010 */
[----:B01----:R-:W-:Y:S05]  /*3570*/  ENDCOLLECTIVE ;  /* 0x000000000000791b */ /* 0x003fea0003800000 */
.L_x_1404:
[----:B------:R-:W-:Y:S01]  /*3580*/  MOV R15, R34 ;  /* 0x00000022000f7202 */ /* 0x000fe20000000f00 */
[----:B------:R-:W-:Y:S02]  /*3590*/  IMAD.MOV.U32 R18, RZ, RZ, R16 ;  /* 0x000000ffff127224 */ /* 0x000fe400078e0010 */
[----:B------:R-:W-:Y:S02]  /*35a0*/  IMAD.MOV.U32 R16, RZ, RZ, 0x1f ;  /* 0x0000001fff107424 */ /* 0x000fe400078e00ff */
[----:B------:R-:W-:-:S07]  /*35b0*/  IMAD R18, R27, R18, R25 ;  /* 0x000000121b127224 */ /* 0x000fce00078e0219 */
[----:B------:R-:W-:Y:S05]  /*35c0*/  WARPSYNC.COLLECTIVE R17, `(.L_x_1405) ;  /* 0x0000000011087348 */ /* 0x000fea0003c00000 */
[----:B------:R0:W1:Y:S02]  /*35d0*/  SHFL.IDX P1, R16, R37, R15, R16 ;  /* 0x0000000f25107389 */ /* 0x0000640000020010 */
[----:B01----:R-:W-:Y:S05]  /*35e0*/  ENDCOLLECTIVE ;  /* 0x000000000000791b */ /* 0x003fea0003800000 */
.L_x_1405:
[----:B------:R-:W-:Y:S02]  /*35f0*/  IMAD.MOV.U32 R15, RZ, RZ, R20 ;  /* 0x000000ffff0f7224 */ /* 0x000fe400078e0014 */
[----:B------:R-:W-:Y:S02]  /*3600*/  IMAD.MOV.U32 R23, RZ, RZ, R16 ;  /* 0x000000ffff177224 */ /* 0x000fe400078e0010 */
[----:B------:R-:W-:Y:S02]  /*3610*/  HFMA2 R16, -RZ, RZ, 0, 1.847743988037109375e-06 ;  /* 0x0000001fff107431 */ /* 0x000fe400000001ff */
[----:B------:R-:W-:-:S07]  /*3620*/  IMAD R23, R28, R23, R18 ;  /* 0x000000171c177224 */ /* 0x000fce00078e0212 */
[----:B------:R-:W-:Y:S05]  /*3630*/  WARPSYNC.COLLECTIVE R17, `(.L_x_1406) ;  /* 0x0000000011087348 */ /* 0x000fea0003c00000 */
[----:B------:R0:W1:Y:S02]  /*3640*/  SHFL.IDX P1, R16, R37, R15, R16 ;  /* 0x0000000f25107389 */ /* 0x0000640000020010 */
[----:B01----:R-:W-:Y:S05]  /*3650*/  ENDCOLLECTIVE ;  /* 0x000000000000791b */ /* 0x003fea0003800000 */
.L_x_1406:
[----:B------:R-:W-:Y:S02]  /*3660*/  IMAD.MOV.U32 R15, RZ, RZ, R22 ;  /* 0x000000ffff0f7224 */ /* 0x000fe400078e0016 */
[----:B------:R-:W-:Y:S01]  /*3670*/  IMAD.MOV.U32 R20, RZ, RZ, R16 ;  /* 0x000000ffff147224 */ /* 0x000fe200078e0010 */
[----:B------:R-:W-:-:S03]  /*3680*/  MOV R16, 0x1f ;  /* 0x0000001f00107802 */ /* 0x000fc60000000f00 */
[----:B------:R-:W-:Y:S01]  /*3690*/  IMAD R20, R29, R20, R23 ;  /* 0x000000141d147224 */ /* 0x000fe200078e0217 */
[----:B------:R-:W-:-:S07]  /*36a0*/  LOP3.LUT R23, R14, 0xf8, RZ, 0xc0, !PT ;  /* 0x000000f80e177812 */ /* 0x000fce00078ec0ff */
[----:B------:R-:W-:Y:S05]  /*36b0*/  WARPSYNC.COLLECTIVE R17, `(.L_x_1407) ;  /* 0x0000000011087348 */ /* 0x000fea0003c00000 */
[----:B------:R0:W1:Y:S02]  /*36c0*/  SHFL.IDX P1, R16, R37, R15, R16 ;  /* 0x0000000f25107389 */ /* 0x0000640000020010 */
[----:B01----:R-:W-:Y:S05]  /*36d0*/  ENDCOLLECTIVE ;  /* 0x000000000000791b */ /* 0x003fea0003800000 */
.L_x_1407:
[----:B------:R-:W-:-:S05]  /*36e0*/  LOP3.LUT R23, R23, 0x7, R14, 0xf8, !PT ;  /* 0x0000000717177812 */ /* 0x000fca00078ef80e */
[----:B------:R-:W-:Y:S02]  /*36f0*/  IMAD R23, R23, 0x4, R0 ;  /* 0x0000000417177824 */ /* 0x000fe400078e0200 */
[----:B------:R-:W-:Y:S02]  /*3700*/  IMAD.MOV.U32 R15, RZ, RZ, R36 ;  /* 0x000000ffff0f7224 */ /* 0x000fe400078e0024 */
[----:B------:R-:W-:Y:S02]  /*3710*/  IMAD.MOV.U32 R19, RZ, RZ, R16 ;  /* 0x000000ffff137224 */ /* 0x000fe400078e0010 */
[----:B------:R-:W-:Y:S02]  /*3720*/  HFMA2 R16, -RZ, RZ, 0, 1.847743988037109375e-06 ;  /* 0x0000001fff107431 */ /* 0x000fe400000001ff */
[----:B------:R-:W-:-:S07]  /*3730*/  IMAD R19, R32, R19, R20 ;  /* 0x0000001320137224 */ /* 0x000fce00078e0214 */
[----:B------:R-:W-:Y:S05]  /*3740*/  WARPSYNC.COLLECTIVE R17, `(.L_x_1408) ;  /* 0x0000000011087348 */ /* 0x000fea0003c00000 */
[----:B------:R0:W1:Y:S02]  /*3750*/  SHFL.IDX P1, R16, R37, R15, R16 ;  /* 0x0000000f25107389 */ /* 0x0000640000020010 */
[----:B01----:R-:W-:Y:S05]  /*3760*/  ENDCOLLECTIVE ;  /* 0x000000000000791b */ /* 0x003fea0003800000 */
.L_x_1408:
[----:B------:R-:W-:Y:S02]  /*3770*/  IMAD.MOV.U32 R15, RZ, RZ, R24 ;  /* 0x000000ffff0f7224 */ /* 0x000fe400078e0018 */
[----:B------:R-:W-:Y:S01]  /*3780*/  IMAD.MOV.U32 R21, RZ, RZ, R16 ;  /* 0x000000ffff157224 */ /* 0x000fe200078e0010 */
[----:B------:R-:W-:-:S03]  /*3790*/  MOV R16, 0x1f ;  /* 0x0000001f00107802 */ /* 0x000fc60000000f00 */
[----:B------:R-:W-:-:S07]  /*37a0*/  IMAD R19, R30, R21, R19 ;  /* 0x000000151e137224 */ /* 0x000fce00078e0213 */
[----:B------:R-:W-:Y:S05]  /*37b0*/  WARPSYNC.COLLECTIVE R17, `(.L_x_1409) ;  /* 0x0000000011087348 */ /* 0x000fea0003c00000 */
[----:B------:R0:W1:Y:S02]  /*37c0*/  SHFL.IDX P1, R16, R37, R15, R16 ;  /* 0x0000000f25107389 */ /* 0x0000640000020010 */
[----:B01----:R-:W-:Y:S05]  /*37d0*/  ENDCOLLECTIVE ;  /* 0x000000000000791b */ /* 0x003fea0003800000 */
.L_x_1409:
[----:B------:R-:W-:Y:S01]  /*37e0*/  IMAD.MOV.U32 R24, RZ, RZ, R16 ;  /* 0x000000ffff187224 */ /* 0x000fe200078e0010 */
[----:B------:R-:W-:Y:S06]  /*37f0*/  BRA `(.L_x_1410) ;  /* 0xffffffe8006c7947 */ /* 0x000fec000383ffff */
.L_x_1389:
[----:B------:R-:W-:Y:S01]  /*3800*/  HFMA2 R16, -RZ, RZ, 0, 1.847743988037109375e-06 ;  /* 0x0000001fff107431 */ /* 0x000fe200000001ff */
[----:B------:R-:W-:Y:S01]  /*3810*/  BSSY B0, `(.L_x_1411) ;  /* 0x0000005000007945 */ /* 0x000fe20003800000 */
[----:B------:R-:W-:-:S07]  /*3820*/  IMAD.MOV.U32 R17, RZ, RZ, -0x1 ;  /* 0xffffffffff117424 */ /* 0x000fce00078e00ff */
[----:B0-----:R-:W-:Y:S05]  /*3830*/  WARPSYNC.COLLECTIVE R17, `(.L_x_1412) ;  /* 0x0000000011087348 */ /* 0x001fea0003c00000 */
[----:B------:R1:W2:Y:S02]  /*3840*/  SHFL.IDX P1, R16, R37, R15, R16 ;  /* 0x0000000f25107389 */ /* 0x0002a40000020010 */
[----:B012---:R-:W-:Y:S05]  /*3850*/  ENDCOLLECTIVE ;  /* 0x000000000000791b */ /* 0x007fea0003800000 */
.L_x_1412:
[----:B------:R-:W-:Y:S05]  /*3860*/  BSYNC B0 ;  /* 0x0000000000007941 */ /* 0x000fea0003800000 */
.L_x_1411:
[----:B------:R-:W-:Y:S01]  /*3870*/  IMAD R35, R35, R16, RZ ;  /* 0x0000001023237224 */ /* 0x000fe200078e02ff */
[-C--:B------:R-:W-:Y:S01]  /*3880*/  IADD3 R7, PT, PT, R7, R36.reuse, RZ ;  /* 0x0000002407077210 */ /* 0x080fe20007ffe0ff */
[--C-:B------:R-:W-:Y:S01]  /*3890*/  IMAD.IADD R16, R10, 0x1, R36.reuse ;  /* 0x000000010a107824 */ /* 0x100fe200078e0224 */
[----:B------:R-:W-:Y:S01]  /*38a0*/  IADD3 R2, PT, PT, R2, R36, RZ ;  /* 0x0000002402027210 */ /* 0x000fe20007ffe0ff */
[----:B------:R-:W-:Y:S02]  /*38b0*/  IMAD.MOV.U32 R17, RZ, RZ, -0x1 ;  /* 0xffffffffff117424 */ /* 0x000fe400078e00ff */
[--C-:B------:R-:W-:Y:S01]  /*38c0*/  IMAD.IADD R9, R9, 0x1, R36.reuse ;  /* 0x0000000109097824 */ /* 0x100fe200078e0224 */
[----:B------:R-:W-:Y:S01]  /*38d0*/  MOV R15, R16 ;  /* 0x00000010000f7202 */ /* 0x000fe20000000f00 */
[----:B------:R-:W-:Y:S02]  /*38e0*/  IMAD.MOV.U32 R16, RZ, RZ, 0x1f ;  /* 0x0000001fff107424 */ /* 0x000fe400078e00ff */
[----:B------:R-:W-:-:S02]  /*38f0*/  IMAD.IADD R8, R8, 0x1, R36 ;  /* 0x0000000108087824 */ /* 0x000fc400078e0224 */
[----:B------:R-:W-:-:S07]  /*3900*/  IMAD.IADD R11, R6, 0x1, R36 ;  /* 0x00000001060b7824 */ /* 0x000fce00078e0224 */
[----:B------:R-:W-:Y:S05]  /*3910*/  WARPSYNC.COLLECTIVE R17, `(.L_x_1413) ;  /* 0x0000000011087348 */ /* 0x000fea0003c00000 */
[----:B------:R0:W1:Y:S02]  /*3920*/  SHFL.IDX P1, R16, R37, R15, R16 ;  /* 0x0000000f25107389 */ /* 0x0000640000020010 */
[----:B01----:R-:W-:Y:S05]  /*3930*/  ENDCOLLECTIVE ;  /* 0x000000000000791b */ /* 0x003fea0003800000 */
.L_x_1413:
[----:B------:R-:W-:Y:S02]  /*3940*/  IMAD.IADD R6, R18, 0x1, R36 ;  /* 0x0000000112067824 */ /* 0x000fe400078e0224 */
[----:B------:R-:W-:Y:S01]  /*3950*/  IMAD.MOV.U32 R15, RZ, RZ, R9 ;  /* 0x000000ffff0f7224 */ /* 0x000fe200078e0009 */
[----:B------:R-:W-:Y:S01]  /*3960*/  MOV R10, R16 ;  /* 0x00000010000a7202 */ /* 0x000fe20000000f00 */
[----:B------:R-:W-:-:S04]  /*3970*/  HFMA2 R16, -RZ, RZ, 0, 1.847743988037109375e-06 ;  /* 0x0000001fff107431 */ /* 0x000fc800000001ff */
[----:B------:R-:W-:Y:S02]  /*3980*/  IMAD R34, R34, R10, R35 ;  /* 0x0000000a22227224 */ /* 0x000fe400078e0223 */
[----:B------:R-:W-:-:S07]  /*3990*/  IMAD.IADD R10, R5, 0x1, R36 ;  /* 0x00000001050a7824 */ /* 0x000fce00078e0224 */
[----:B------:R-:W-:Y:S05]  /*39a0*/  WARPSYNC.COLLECTIVE R17, `(.L_x_1414) ;  /* 0x0000000011087348 */ /* 0x000fea0003c00000 */
[----:B------:R0:W1:Y:S02]  /*39b0*/  SHFL.IDX P1, R16, R37, R15, R16 ;  /* 0x0000000f25107389 */ /* 0x0000640000020010 */
[----:B01----:R-:W-:Y:S05]  /*39c0*/  ENDCOLLECTIVE ;  /* 0x000000000000791b */ /* 0x003fea0003800000 */
.L_x_1414:
[----:B------:R-:W-:Y:S01]  /*39d0*/  MOV R15, R8 ;  /* 0x00000008000f7202 */ /* 0x000fe20000000f00 */
[----:B------:R-:W-:Y:S02]  /*39e0*/  IMAD.MOV.U32 R9, RZ, RZ, R16 ;  /* 0x000000ffff097224 */ /* 0x000fe400078e0010 */
[----:B------:R-:W-:Y:S02]  /*39f0*/  IMAD.MOV.U32 R16, RZ, RZ, 0x1f ;  /* 0x0000001fff107424 */ /* 0x000fe400078e00ff */
[----:B------:R-:W-:Y:S01]  /*3a00*/  IMAD R33, R33, R9, R34 ;  /* 0x0000000921217224 */ /* 0x000fe200078e0222 */
[----:B------:R-:W-:-:S07]  /*3a10*/  IADD3 R34, PT, PT, R4, R36, RZ ;  /* 0x0000002404227210 */ /* 0x000fce0007ffe0ff */
[----:B------:R-:W-:Y:S05]  /*3a20*/  WARPSYNC.COLLECTIVE R17, `(.L_x_1415) ;  /* 0x0000000011087348 */ /* 0x000fea0003c00000 */
[----:B------:R0:W1:Y:S02]  /*3a30*/  SHFL.IDX P1, R16, R37, R15, R16 ;  /* 0x0000000f25107389 */ /* 0x0000640000020010 */
[----:B01----:R-:W-:Y:S05]  /*3a40*/  ENDCOLLECTIVE ;  /* 0x000000000000791b */ /* 0x003fea0003800000 */
.L_x_1415:
[----:B------:R-:W-:Y:S02]  /*3a50*/  IMAD.MOV.U32 R15, RZ, RZ, R7 ;  /* 0x000000ffff0f7224 */ /* 0x000fe400078e0007 */
[----:B------:R-:W-:Y:S02]  /*3a60*/  IMAD.MOV.U32 R8, RZ, RZ, R16 ;  /* 0x000000ffff087224 */ /* 0x000fe400078e0010 */
[----:B------:R-:W-:Y:S02]  /*3a70*/  IMAD.MOV.U32 R16, RZ, RZ, 0x1f ;  /* 0x0000001fff107424 */ /* 0x000fe400078e00ff */
[----:B------:R-:W-:Y:S02]  /*3a80*/  IMAD R32, R32, R8, R33 ;  /* 0x0000000820207224 */ /* 0x000fe400078e0221 */
[----:B------:R-:W-:-:S07]  /*3a90*/  VIADD R33, R14, 0x9 ;  /* 0x000000090e217836 */ /* 0x000fce0000000000 */
[----:B------:R-:W-:Y:S05]  /*3aa0*/  WARPSYNC.COLLECTIVE R17, `(.L_x_1416) ;  /* 0x0000000011087348 */ /* 0x000fea0003c00000 */
[----:B------:R0:W1:Y:S02]  /*3ab0*/  SHFL.IDX P1, R16, R37, R15, R16 ;  /* 0x0000000f25107389 */ /* 0x0000640000020010 */
[----:B01----:R-:W-:Y:S05]  /*3ac0*/  ENDCOLLECTIVE ;  /* 0x000000000000791b */ /* 0x003fea0003800000 */
.L_x_1416:
[----:B------:R-:W-:-:S05]  /*3ad0*/  LOP3.LUT R33, R33, 0xf, RZ, 0xc0, !PT ;  /* 0x0000000f21217812 */ /* 0x000fca00078ec0ff */
[----:B------:R-:W-:Y:S01]  /*3ae0*/  IMAD.IADD R8, R33, 0x1, R36 ;  /* 0x0000000121087824 */ /* 0x000fe200078e0224 */
[----:B------:R-:W-:-:S04]  /*3af0*/  IADD3 R33, PT, PT, R14, 0xc, RZ ;  /* 0x0000000c0e217810 */ /* 0x000fc80007ffe0ff */
[----:B------:R-:W-:Y:S02]  /*3b00*/  LOP3.LUT R33, R33, 0xf, RZ, 0xc0, !PT ;  /* 0x0000000f21217812 */ /* 0x000fe400078ec0ff */
[----:B------:R-:W-:Y:S02]  /*3b10*/  MOV R15, R11 ;  /* 0x0000000b000f7202 */ /* 0x000fe40000000f00 */
[----:B------:R-:W-:-:S04]  /*3b20*/  IADD3 R11, PT, PT, R14, 0xa, RZ ;  /* 0x0000000a0e0b7810 */ /* 0x000fc80007ffe0ff */
[----:B------:R-:W-:Y:S02]  /*3b30*/  LOP3.LUT R11, R11, 0xf, RZ, 0xc0, !PT ;  /* 0x0000000f0b0b7812 */ /* 0x000fe400078ec0ff */
[----:B------:R-:W-:Y:S01]  /*3b40*/  MOV R7, R16 ;  /* 0x0000001000077202 */ /* 0x000fe20000000f00 */
[----:B------:R-:W-:-:S04]  /*3b50*/  IMAD.MOV.U32 R16, RZ, RZ, 0x1f ;  /* 0x0000001fff107424 */ /* 0x000fc800078e00ff */
[----:B------:R-:W-:-:S07]  /*3b60*/  IMAD R7, R31, R7, R32 ;  /* 0x000000071f077224 */ /* 0x000fce00078e0220 */
[----:B------:R-:W-:Y:S05]  /*3b70*/  WARPSYNC.COLLECTIVE R17, `(.L_x_1417) ;  /* 0x0000000011087348 */ /* 0x000fea0003c00000 */
[----:B------:R0:W1:Y:S02]  /*3b80*/  SHFL.IDX P1, R16, R37, R15, R16 ;  /* 0x0000000f25107389 */ /* 0x0000640000020010 */
[----:B01----:R-:W-:Y:S05]  /*3b90*/  ENDCOLLECTIVE ;  /* 0x000000000000791b */ /* 0x003fea0003800000 */
.L_x_1417:
[----:B------:R-:W-:Y:S02]  /*3ba0*/  VIADD R31, R14, 0xb ;  /* 0x0000000b0e1f7836 */ /* 0x000fe40000000000 */
[----:B------:R-:W-:-:S03]  /*3bb0*/  IMAD.IADD R32, R19, 0x1, R36 ;  /* 0x0000000113207824 */ /* 0x000fc600078e0224 */
[----:B------:R-:W-:-:S05]  /*3bc0*/  LOP3.LUT R31, R31, 0xf, RZ, 0xc0, !PT ;  /* 0x0000000f1f1f7812 */ /* 0x000fca00078ec0ff */
[----:B------:R-:W-:Y:S02]  /*3bd0*/  IMAD.IADD R18, R31, 0x1, R36 ;  /* 0x000000011f127824 */ /* 0x000fe400078e0224 */
[----:B------:R-:W-:Y:S02]  /*3be0*/  IMAD.MOV.U32 R15, RZ, RZ, R10 ;  /* 0x000000ffff0f7224 */ /* 0x000fe400078e000a */
[----:B------:R-:W-:Y:S02]  /*3bf0*/  IMAD.IADD R10, R11, 0x1, R36 ;  /* 0x000000010b0a7824 */ /* 0x000fe400078e0224 */
[----:B------:R-:W-:Y:S02]  /*3c00*/  IMAD.MOV.U32 R5, RZ, RZ, R16 ;  /* 0x000000ffff057224 */ /* 0x000fe400078e0010 */
[----:B------:R-:W-:Y:S02]  /*3c10*/  IMAD.MOV.U32 R16, RZ, RZ, 0x1f ;  /* 0x0000001fff107424 */ /* 0x000fe400078e00ff */
[----:B------:R-:W-:-:S02]  /*3c20*/  IMAD R7, R30, R5, R7 ;  /* 0x000000051e077224 */ /* 0x000fc400078e0207 */
[----:B------:R-:W-:-:S07]  /*3c30*/  IMAD.IADD R30, R33, 0x1, R36 ;  /* 0x00000001211e7824 */ /* 0x000fce00078e0224 */
[----:B------:R-:W-:Y:S05]  /*3c40*/  WARPSYNC.COLLECTIVE R17, `(.L_x_1418) ;  /* 0x0000000011087348 */ /* 0x000fea0003c00000 */
[----:B------:R0:W1:Y:S02]  /*3c50*/  SHFL.IDX P1, R16, R37, R15, R16 ;  /* 0x0000000f25107389 */ /* 0x0000640000020010 */
[----:B01----:R-:W-:Y:S05]  /*3c60*/  ENDCOLLECTIVE ;  /* 0x000000000000791b */ /* 0x003fea0003800000 */
.L_x_1418:
[----:B------:R-:W-:Y:S01]  /*3c70*/  IMAD.MOV.U32 R15, RZ, RZ, R34 ;  /* 0x000000ffff0f7224 */ /* 0x000fe200078e0022 */
[----:B------:R-:W-:Y:S01]  /*3c80*/  MOV R4, R16 ;  /* 0x0000001000047202 */ /* 0x000fe20000000f00 */
[----:B------:R-:W-:-:S04]  /*3c90*/  IMAD.MOV.U32 R16, RZ, RZ, 0x1f ;  /* 0x0000001fff107424 */ /* 0x000fc800078e00ff */
[----:B------:R-:W-:-:S07]  /*3ca0*/  IMAD R7, R29, R4, R7 ;  /* 0x000000041d077224 */ /* 0x000fce00078e0207 */
[----:B------:R-:W-:Y:S05]  /*3cb0*/  WARPSYNC.COLLECTIVE R17, `(.L_x_1419) ;  /* 0x0000000011087348 */ /* 0x000fea0003c00000 */
[----:B------:R0:W1:Y:S02]  /*3cc0*/  SHFL.IDX P1, R16, R37, R15, R16 ;  /* 0x0000000f25107389 */ /* 0x0000640000020010 */
[----:B01----:R-:W-:Y:S05]  /*3cd0*/  ENDCOLLECTIVE ;  /* 0x000000000000791b */ /* 0x003fea0003800000 */
.L_x_1419:
[----:B------:R-:W-:Y:S02]  /*3ce0*/  MOV R15, R6 ;  /* 0x00000006000f7202 */ /* 0x000fe40000000f00 */
[----:B------:R-:W-:Y:S01]  /*3cf0*/  MOV R9, R16 ;  /* 0x0000001000097202 */ /* 0x000fe20000000f00 */
[----:B------:R-:W-:-:S04]  /*3d00*/  IMAD.MOV.U32 R16, RZ, RZ, 0x1f ;  /* 0x0000001fff107424 */ /* 0x000fc800078e00ff */
[----:B------:R-:W-:Y:S01]  /*3d10*/  IMAD R9, R28, R9, R7 ;  /* 0x000000091c097224 */ /* 0x000fe200078e0207 */
[----:B------:R-:W-:-:S07]  /*3d20*/  LOP3.LUT R7, R14, 0xf8, RZ, 0xc0, !PT ;  /* 0x000000f80e077812 */ /* 0x000fce00078ec0ff */
[----:B------:R-:W-:Y:S05]  /*3d30*/  WARPSYNC.COLLECTIVE R17, `(.L_x_1420) ;  /* 0x0000000011087348 */ /* 0x000fea0003c00000 */
[----:B------:R0:W1:Y:S02]  /*3d40*/  SHFL.IDX P1, R16, R37, R15, R16 ;  /* 0x0000000f25107389 */ /* 0x0000640000020010 */
[----:B01----:R-:W-:Y:S05]  /*3d50*/  ENDCOLLECTIVE ;  /* 0x000000000000791b */ /* 0x003fea0003800000 */
.L_x_1420:
[----:B------:R-:W-:-:S04]  /*3d60*/  LOP3.LUT R7, R7, 0x7, R14, 0xf8, !PT ;  /* 0x0000000707077812 */ /* 0x000fc800078ef80e */
[----:B------:R-:W-:Y:S02]  /*3d70*/  LEA R7, R7, R0, 0x2 ;  /* 0x0000000007077211 */ /* 0x000fe400078e10ff */
[----:B------:R-:W-:Y:S01]  /*3d80*/  MOV R15, R8 ;  /* 0x00000008000f7202 */ /* 0x000fe20000000f00 */
[----:B------:R-:W-:Y:S02]  /*3d90*/  IMAD.IADD R8, R3, 0x1, R36 ;  /* 0x0000000103087824 */ /* 0x000fe400078e0224 */
[----:B------:R-:W-:Y:S02]  /*3da0*/  IMAD.MOV.U32 R6, RZ, RZ, R16 ;  /* 0x000000ffff067224 */ /* 0x000fe400078e0010 */
[----:B------:R-:W-:Y:S02]  /*3db0*/  IMAD.MOV.U32 R16, RZ, RZ, 0x1f ;  /* 0x0000001fff107424 */ /* 0x000fe400078e00ff */
[----:B------:R-:W-:-:S07]  /*3dc0*/  IMAD R9, R27, R6, R9 ;  /* 0x000000061b097224 */ /* 0x000fce00078e0209 */
[----:B------:R-:W-:Y:S05]  /*3dd0*/  WARPSYNC.COLLECTIVE R17, `(.L_x_1421) ;  /* 0x0000000011087348 */ /* 0x000fea0003c00000 */
[----:B------:R0:W1:Y:S02]  /*3de0*/  SHFL.IDX P1, R16, R37, R15, R16 ;  /* 0x0000000f25107389 */ /* 0x0000640000020010 */
[----:B01----:R-:W-:Y:S05]  /*3df0*/  ENDCOLLECTIVE ;  /* 0x000000000000791b */ /* 0x003fea0003800000 */
.L_x_1421:
[----:B------:R-:W-:Y:S02]  /*3e00*/  MOV R15, R10 ;  /* 0x0000000a000f7202 */ /* 0x000fe40000000f00 */
[----:B------:R-:W-:Y:S01]  /*3e10*/  MOV R11, R16 ;  /* 0x00000010000b7202 */ /* 0x000fe20000000f00 */
[----:B------:R-:W-:-:S04]  /*3e20*/  IMAD.MOV.U32 R16, RZ, RZ, 0x1f ;  /* 0x0000001fff107424 */ /* 0x000fc800078e00ff */
[----:B------:R-:W-:-:S07]  /*3e30*/  IMAD R9, R26, R11, R9 ;  /* 0x0000000b1a097224 */ /* 0x000fce00078e0209 */
[----:B------:R-:W-:Y:S05]  /*3e40*/  WARPSYNC.COLLECTIVE R17, `(.L_x_1422) ;  /* 0x0000000011087348 */ /* 0x000fea0003c00000 */
[----:B------:R0:W1:Y:S02]  /*3e50*/  SHFL.IDX P1, R16, R37, R15, R16 ;  /* 0x0000000f25107389 */ /* 0x0000640000020010 */
[----:B01----:R-:W-:Y:S05]  /*3e60*/  ENDCOLLECTIVE ;  /* 0x000000000000791b */ /* 0x003fea0003800000 */
.L_x_1422:
[----:B------:R-:W-:Y:S02]  /*3e70*/  MOV R15, R18 ;  /* 0x00000012000f7202 */ /* 0x000fe40000000f00 */
[----:B------:R-:W-:Y:S01]  /*3e80*/  MOV R10, R16 ;  /* 0x00000010000a7202 */ /* 0x000fe20000000f00 */
[----:B------:R-:W-:-:S04]  /*3e90*/  IMAD.MOV.U32 R16, RZ, RZ, 0x1f ;  /* 0x0000001fff107424 */ /* 0x000fc800078e00ff */
[----:B------:R-:W-:-:S07]  /*3ea0*/  IMAD R9, R25, R10, R9 ;  /* 0x0000000a19097224 */ /* 0x000fce00078e0209 */
[----:B------:R-:W-:Y:S05]  /*3eb0*/  WARPSYNC.COLLECTIVE R17, `(.L_x_1423) ;  /* 0x0000000011087348 */ /* 0x000fea0003c00000 */
[----:B------:R0:W1:Y:S02]  /*3ec0*/  SHFL.IDX P1, R16, R37, R15, R16 ;  /* 0x0000000f25107389 */ /* 0x0000640000020010 */
[----:B01----:R-:W-:Y:S05]  /*3ed0*/  ENDCOLLECTIVE ;  /* 0x000000000000791b */ /* 0x003fea0003800000 */
.L_x_1423:
[----:B------:R-:W-:Y:S02]  /*3ee0*/  MOV R15, R30 ;  /* 0x0000001e000f7202 */ /* 0x000fe40000000f00 */
[----:B------:R-:W-:Y:S01]  /*3ef0*/  MOV R5, R16 ;  /* 0x0000001000057202 */ /* 0x000fe20000000f00 */
[----:B------:R-:W-:-:S04]  /*3f00*/  IMAD.MOV.U32 R16, RZ, RZ, 0x1f ;  /* 0x0000001fff107424 */ /* 0x000fc800078e00ff */
[----:B------:R-:W-:-:S07]  /*3f10*/  IMAD R5, R24, R5, R9 ;  /* 0x0000000518057224 */ /* 0x000fce00078e0209 */
[----:B------:R-:W-:Y:S05]  /*3f20*/  WARPSYNC.COLLECTIVE R17, `(.L_x_1424) ;  /* 0x0000000011087348 */ /* 0x000fea0003c00000 */
[----:B------:R0:W1:Y:S02]  /*3f30*/  SHFL.IDX P1, R16, R37, R15, R16 ;  /* 0x0000000f25107389 */ /* 0x0000640000020010 */
[----:B01----:R-:W-:Y:S05]  /*3f40*/  ENDCOLLECTIVE ;  /* 0x000000000000791b */ /* 0x003fea0003800000 */
.L_x_1424:
[----:B------:R-:W-:Y:S02]  /*3f50*/  MOV R15, R32 ;  /* 0x00000020000f7202 */ /* 0x000fe40000000f00 */
[----:B------:R-:W-:Y:S01]  /*3f60*/  MOV R4, R16 ;  /* 0x0000001000047202 */ /* 0x000fe20000000f00 */
[----:B------:R-:W-:-:S04]  /*3f70*/  IMAD.MOV.U32 R16, RZ, RZ, 0x1f ;  /* 0x0000001fff107424 */ /* 0x000fc800078e00ff */
[----:B------:R-:W-:-:S07]  /*3f80*/  IMAD R4, R23, R4, R5 ;  /* 0x0000000417047224 */ /* 0x000fce00078e0205 */
[----:B------:R-:W-:Y:S05]  /*3f90*/  WARPSYNC.COLLECTIVE R17, `(.L_x_1425) ;  /* 0x0000000011087348 */ /* 0x000fea0003c00000 */
[----:B------:R0:W1:Y:S02]  /*3fa0*/  SHFL.IDX P1, R16, R37, R15, R16 ;  /* 0x0000000f25107389 */ /* 0x0000640000020010 */
[----:B01----:R-:W-:Y:S05]  /*3fb0*/  ENDCOLLECTIVE ;  /* 0x000000000000791b */ /* 0x003fea0003800000 */
.L_x_1425:
[----:B------:R-:W-:Y:S01]  /*3fc0*/  IMAD.MOV.U32 R15, RZ, RZ, R8 ;  /* 0x000000ffff0f7224 */ /* 0x000fe200078e0008 */
[----:B------:R-:W-:Y:S01]  /*3fd0*/  MOV R3, R16 ;  /* 0x0000001000037202 */ /* 0x000fe20000000f00 */
[----:B------:R-:W-:-:S04]  /*3fe0*/  HFMA2 R16, -RZ, RZ, 0, 1.847743988037109375e-06 ;  /* 0x0000001fff107431 */ /* 0x000fc800000001ff */
[----:B------:R-:W-:-:S07]  /*3ff0*/  IMAD R3, R22, R3, R4 ;  /* 0x0000000316037224 */ /* 0x000fce00078e0204 */
[----:B------:R-:W-:Y:S05]  /*4000*/  WARPSYNC.COLLECTIVE R17, `(.L_x_1426) ;  /* 0x0000000011087348 */ /* 0x000fea0003c00000 */
[----:B------:R0:W1:Y:S02]  /*4010*/  SHFL.IDX P1, R16, R37, R15, R16 ;  /* 0x0000000f25107389 */ /* 0x0000640000020010 */
[----:B01----:R-:W-:Y:S05]  /*4020*/  ENDCOLLECTIVE ;  /* 0x000000000000791b */ /* 0x003fea0003800000 */
.L_x_1426:
[----:B------:R-:W-:Y:S02]  /*4030*/  IMAD.MOV.U32 R15, RZ, RZ, R2 ;  /* 0x000000ffff0f7224 */ /* 0x000fe400078e0002 */
[----:B------:R-:W-:Y:S01]  /*4040*/  IMAD.MOV.U32 R6, RZ, RZ, R16 ;  /* 0x000000ffff067224 */ /* 0x000fe200078e0010 */
[----:B------:R-:W-:-:S03]  /*4050*/  MOV R16, 0x1f ;  /* 0x0000001f00107802 */ /* 0x000fc60000000f00 */
[----:B------:R-:W-:-:S07]  /*4060*/  IMAD R3, R21, R6, R3 ;  /* 0x0000000615037224 */ /* 0x000fce00078e0203 */
[----:B------:R-:W-:Y:S05]  /*4070*/  WARPSYNC.COLLECTIVE R17, `(.L_x_1427) ;  /* 0x0000000011087348 */ /* 0x000fea0003c00000 */
[----:B------:R0:W1:Y:S02]  /*4080*/  SHFL.IDX P1, R16, R37, R15, R16 ;  /* 0x0000000f25107389 */ /* 0x0000640000020010 */
[----:B01----:R-:W-:Y:S05]  /*4090*/  ENDCOLLECTIVE ;  /* 0x000000000000791b */ /* 0x003fea0003800000 */
.L_x_1427:
[----:B------:R-:W-:Y:S01]  /*40a0*/  IMAD.MOV.U32 R2, RZ, RZ, R16 ;  /* 0x000000ffff027224 */ /* 0x000fe200078e0010 */
[----:B------:R-:W-:Y:S06]  /*40b0*/  BRA `(.L_x_1428) ;  /* 0xffffffe800547947 */ /* 0x000fec000383ffff */
.L_x_1429:
        /* <DEDUP_REMOVED lines=12> */
.L_x_2440:


//--------------------- .text._Z9cuda_gemmIiLj512ELj1ELj1ELj256ELj32ELj32ELj128ELj0ELj1EEvjjjPKT_S2_PS0_jjj --------------------------
	.section	.text._Z9cuda_gemmIiLj512ELj1ELj1ELj256ELj32ELj32ELj128ELj0ELj1EEvjjjPKT_S2_PS0_jjj,"ax",@progbits
	.align	128
        .global         _Z9cuda_gemmIiLj512ELj1ELj1ELj256ELj32ELj32ELj128ELj0ELj1EEvjjjPKT_S2_PS0_jjj
        .type           _Z9cuda_gemmIiLj512ELj1ELj1ELj256ELj32ELj32ELj128ELj0ELj1EEvjjjPKT_S2_PS0_jjj,@function
        .size           _Z9cuda_gemmIiLj512ELj1ELj1ELj256ELj32ELj32ELj128ELj0ELj1EEvjjjPKT_S2_PS0_jjj,(.L_x_2441 - _Z9cuda_gemmIiLj512ELj1ELj1ELj256ELj32ELj32ELj128ELj0ELj1EEvjjjPKT_S2_PS0_jjj)
        .other          _Z9cuda_gemmIiLj512ELj1ELj1ELj256ELj32ELj32ELj128ELj0ELj1EEvjjjPKT_S2_PS0_jjj,@"STO_CUDA_ENTRY STV_DEFAULT"
_Z9cuda_gemmIiLj512ELj1ELj1ELj256ELj32ELj32ELj128ELj0ELj1EEvjjjPKT_S2_PS0_jjj:
.text._Z9cuda_gemmIiLj512ELj1ELj1ELj256ELj32ELj32ELj128ELj0ELj1EEvjjjPKT_S2_PS0_jjj:
        /* <DEDUP_REMOVED lines=43> */
[----:B------:R-:W-:Y:S02]  /*02b0*/  IADD3 R10, PT, PT, R30, 0x1, RZ ;  /* 0x000000011e0a7810 */ /* 0x000fe40007ffe0ff */
[----:B------:R-:W-:-:S05]  /*02c0*/  LOP3.LUT R4, R4, 0x3, RZ, 0xc0, !PT ;  /* 0x0000000304047812 */ /* 0x000fca00078ec0ff */
[----:B------:R-:W-:Y:S02]  /*02d0*/  IMAD.MOV R11, RZ, RZ, -R4 ;  /* 0x000000ffff0b7224 */ /* 0x000fe400078e0a04 */
[----:B-1----:R-:W-:Y:S01]  /*02e0*/  IMAD.WIDE.U32 R2, R32, 0x10, R2 ;  /* 0x0000001020027825 */ /* 0x002fe200078e0002 */
[----:B0-----:R-:W-:-:S07]  /*02f0*/  LEA R9, R6, R9, 0x18 ;  /* 0x0000000906097211 */ /* 0x001fce00078ec0ff */
.L_x_1435:
[----:B0-----:R0:W2:Y:S01]  /*0300*/  LDG.E.128.CONSTANT R4, desc[UR10][R2.64] ;  /* 0x0000000a02047981 */ /* 0x0010a2000c1e9d00 */
[C---:B------:R-:W-:Y:S01]  /*0310*/  LOP3.LUT R14, R10.reuse, 0x1d, RZ, 0xc0, !PT ;  /* 0x0000001d0a0e7812 */ /* 0x040fe200078ec0ff */
[C---:B------:R-:W-:Y:S01]  /*0320*/  VIADD R12, R10.reuse, 0xffffffff ;  /* 0xffffffff0a0c7836 */ /* 0x040fe20000000000 */
[--C-:B------:R-:W-:Y:S01]  /*0330*/  SHF.R.U32.HI R13, RZ, 0x3, R10.reuse ;  /* 0x00000003ff0d7819 */ /* 0x100fe2000001160a */
[C---:B------:R-:W-:Y:S01]  /*0340*/  VIADD R15, R10.reuse, 0x2 ;  /* 0x000000020a0f7836 */ /* 0x040fe20000000000 */
[----:B------:R-:W-:Y:S01]  /*0350*/  IADD3 R18, PT, PT, R10, 0x1, RZ ;  /* 0x000000010a127810 */ /* 0x000fe20007ffe0ff */
[----:B------:R-:W-:Y:S01]  /*0360*/  IMAD R16, R14, 0x84, R9 ;  /* 0x000000840e107824 */ /* 0x000fe200078e0209 */
[----:B------:R-:W-:Y:S01]  /*0370*/  LOP3.LUT R17, R13, 0x1ffffffc, RZ, 0xc0, !PT ;  /* 0x1ffffffc0d117812 */ /* 0x000fe200078ec0ff */
[----:B------:R-:W-:Y:S01]  /*0380*/  IMAD.IADD R10, R23, 0x1, R10 ;  /* 0x00000001170a7824 */ /* 0x000fe200078e020a */
        /* <DEDUP_REMOVED lines=16> */
[----:B------:R-:W-:Y:S01]  /*0490*/  IADD3 R11, PT, PT, R11, 0x1, RZ ;  /* 0x000000010b0b7810 */ /* 0x000fe20007ffe0ff */
[----:B------:R-:W-:-:S03]  /*04a0*/  IMAD.IADD R22, R22, 0x1, R19 ;  /* 0x0000000116167824 */ /* 0x000fc600078e0213 */
[----:B------:R-:W-:Y:S01]  /*04b0*/  ISETP.NE.AND P1, PT, R11, RZ, PT ;  /* 0x000000ff0b00720c */ /* 0x000fe20003f25270 */
[----:B--2---:R0:W-:Y:S04]  /*04c0*/  STS [R13], R4 ;  /* 0x000000040d007388 */ /* 0x0041e80000000800 */
[----:B------:R0:W-:Y:S04]  /*04d0*/  STS [R16], R5 ;  /* 0x0000000510007388 */ /* 0x0001e80000000800 */
[----:B------:R0:W-:Y:S04]  /*04e0*/  STS [R15], R6 ;  /* 0x000000060f007388 */ /* 0x0001e80000000800 */
[----:B------:R0:W-:Y:S01]  /*04f0*/  STS [R22], R7 ;  /* 0x0000000716007388 */ /* 0x0001e20000000800 */
[----:B------:R-:W-:Y:S05]  /*0500*/  @P1 BRA `(.L_x_1435) ;  /* 0xfffffffc007c1947 */ /* 0x000fea000383ffff */
[----:B------:R-:W-:Y:S05]  /*0510*/  BSYNC.RECONVERGENT B2 ;  /* 0x0000000000027941 */ /* 0x000fea0003800200 */
.L_x_1434:
[----:B0-----:R-:W-:-:S07]  /*0520*/  IMAD.IADD R5, R23, 0x1, R12 ;  /* 0x0000000117057824 */ /* 0x001fce00078e020c */
.L_x_1433:
[----:B------:R-:W-:Y:S05]  /*0530*/  BSYNC.RECONVERGENT B1 ;  /* 0x0000000000017941 */ /* 0x000fea0003800200 */
.L_x_1432:
[----:B------:R-:W-:-:S13]  /*0540*/  ISETP.GE.U32.AND P1, PT, R8, 0x3, PT ;  /* 0x000000030800780c */ /* 0x000fda0003f26070 */
[----:B------:R-:W-:Y:S05]  /*0550*/  @!P1 BRA `(.L_x_1431) ;  /* 0x00000008000c9947 */ /* 0x000fea0003800000 */
[----:B------:R-:W0:Y:S01]  /*0560*/  LDC.64 R2, c[0x0][0x398] ;  /* 0x0000e600ff027b82 */ /* 0x000e220000000a00 */
[----:B------:R-:W-:Y:S01]  /*0570*/  IADD3 R23, PT, PT, R23, R5, RZ ;  /* 0x0000000517177210 */ /* 0x000fe20007ffe0ff */
[----:B------:R-:W-:Y:S02]  /*0580*/  VIADD R27, R5, 0x1 ;  /* 0x00000001051b7836 */ /* 0x000fe40000000000 */
[C-C-:B------:R-:W-:Y:S02]  /*0590*/  IMAD R21, R0.reuse, 0x8, R5.reuse ;  /* 0x0000000800157824 */ /* 0x140fe400078e0205 */
[----:B------:R-:W-:-:S07]  /*05a0*/  IMAD R25, R0, 0xc, R5 ;  /* 0x0000000c00197824 */ /* 0x000fce00078e0205 */
.L_x_1436:
[----:B--2---:R-:W-:-:S05]  /*05b0*/  IADD3 R29, PT, PT, R27, -0x1, RZ ;  /* 0xffffffff1b1d7810 */ /* 0x004fca0007ffe0ff */
        /* <DEDUP_REMOVED lines=22> */
[----:B------:R-:W-:Y:S01]  /*0720*/  IMAD.IADD R29, R29, 0x1, R22 ;  /* 0x000000011d1d7824 */ /* 0x000fe200078e0216 */
[----:B------:R-:W-:Y:S01]  /*0730*/  IADD3 R22, PT, PT, R33, R24, RZ ;  /* 0x0000001821167210 */ /* 0x000fe20007ffe0ff */
[----:B------:R-:W-:Y:S01]  /*0740*/  VIADD R24, R27, 0x2 ;  /* 0x000000021b187836 */ /* 0x000fe20000000000 */
[----:B------:R-:W-:Y:S01]  /*0750*/  LOP3.LUT R26, R26, 0x1ffffffc, RZ, 0xc0, !PT ;  /* 0x1ffffffc1a1a7812 */ /* 0x000fe200078ec0ff */
[----:B------:R-:W-:-:S02]  /*0760*/  IMAD R31, R31, 0x84, R20 ;  /* 0x000000841f1f7824 */ /* 0x000fc400078e0214 */
        /* <DEDUP_REMOVED lines=8> */
[----:B------:R-:W-:Y:S02]  /*07f0*/  LOP3.LUT R26, R26, 0x1ffffffc, RZ, 0xc0, !PT ;  /* 0x1ffffffc1a1a7812 */ /* 0x000fe400078ec0ff */
[----:B------:R-:W-:-:S02]  /*0800*/  IADD3 R24, PT, PT, R24, R33, RZ ;  /* 0x0000002118187210 */ /* 0x000fc40007ffe0ff */
[----:B------:R-:W-:Y:S02]  /*0810*/  LOP3.LUT R33, R23, 0x1f, RZ, 0xc0, !PT ;  /* 0x0000001f17217812 */ /* 0x000fe400078ec0ff */
[----:B------:R-:W-:Y:S02]  /*0820*/  LOP3.LUT R35, R28, 0x1f, RZ, 0xc0, !PT ;  /* 0x0000001f1c237812 */ /* 0x000fe400078ec0ff */
[----:B------:R-:W-:Y:S01]  /*0830*/  SHF.R.U32.HI R28, RZ, 0x3, R28 ;  /* 0x00000003ff1c7819 */ /* 0x000fe2000001161c */
[--C-:B------:R-:W-:Y:S02]  /*0840*/  IMAD R33, R33, 0x84, R20.reuse ;  /* 0x0000008421217824 */ /* 0x100fe400078e0214 */
[----:B------:R-:W-:Y:S01]  /*0850*/  IMAD R35, R35, 0x84, R20 ;  /* 0x0000008423237824 */ /* 0x000fe200078e0214 */
[----:B------:R-:W-:Y:S01]  /*0860*/  LOP3.LUT R28, R28, 0x1ffffffc, RZ, 0xc0, !PT ;  /* 0x1ffffffc1c1c7812 */ /* 0x000fe200078ec0ff */
[----:B------:R-:W-:Y:S02]  /*0870*/  IMAD.IADD R33, R33, 0x1, R26 ;  /* 0x0000000121217824 */ /* 0x000fe400078e021a */
[C---:B------:R-:W-:Y:S01]  /*0880*/  VIADD R26, R23.reuse, 0x3 ;  /* 0x00000003171a7836 */ /* 0x040fe20000000000 */
[----:B--2---:R0:W-:Y:S04]  /*0890*/  STS [R29], R4 ;  /* 0x000000041d007388 */ /* 0x0041e80000000800 */
[----:B------:R1:W-:Y:S04]  /*08a0*/  STS [R22], R5 ;  /* 0x0000000516007388 */ /* 0x0003e80000000800 */
[----:B------:R2:W-:Y:S01]  /*08b0*/  STS [R31], R6 ;  /* 0x000000061f007388 */ /* 0x0005e20000000800 */
[----:B0-----:R-:W-:-:S02]  /*08c0*/  IADD3 R4, PT, PT, R23, 0x2, RZ ;  /* 0x0000000217047810 */ /* 0x001fc40007ffe0ff */
[----:B------:R-:W-:Y:S01]  /*08d0*/  LOP3.LUT R29, R26, 0x1f, RZ, 0xc0, !PT ;  /* 0x0000001f1a1d7812 */ /* 0x000fe200078ec0ff */
[----:B------:R-:W-:Y:S01]  /*08e0*/  STS [R24], R7 ;  /* 0x0000000718007388 */ /* 0x000fe20000000800 */
        /* <DEDUP_REMOVED lines=13> */
[----:B------:R0:W-:Y:S01]  /*09c0*/  STS [R22], R9 ;  /* 0x0000000916007388 */ /* 0x0001e20000000800 */
[----:B------:R-:W-:Y:S01]  /*09d0*/  IADD3 R5, PT, PT, R5, R4, RZ ;  /* 0x0000000405057210 */ /* 0x000fe20007ffe0ff */
[--C-:B------:R-:W-:Y:S01]  /*09e0*/  IMAD R31, R31, 0x84, R20.reuse ;  /* 0x000000841f1f7824 */ /* 0x100fe200078e0214 */
[----:B------:R-:W-:Y:S01]  /*09f0*/  SHF.R.U32.HI R4, RZ, 0x3, R21 ;  /* 0x00000003ff047819 */ /* 0x000fe20000011615 */
[----:B------:R-:W-:Y:S01]  /*0a00*/  IMAD R29, R29, 0x84, R20 ;  /* 0x000000841d1d7824 */ /* 0x000fe200078e0214 */
[----:B------:R-:W-:Y:S01]  /*0a10*/  SHF.R.U32.HI R28, RZ, 0x3, R28 ;  /* 0x00000003ff1c7819 */ /* 0x000fe2000001161c */
[----:B------:R-:W-:Y:S01]  /*0a20*/  VIADD R26, R21, 0x2 ;  /* 0x00000002151a7836 */ /* 0x000fe20000000000 */
[----:B------:R-:W-:Y:S01]  /*0a30*/  LOP3.LUT R4, R4, 0x1ffffffc, RZ, 0xc0, !PT ;  /* 0x1ffffffc04047812 */ /* 0x000fe200078ec0ff */
[----:B------:R1:W-:Y:S01]  /*0a40*/  STS [R5], R10 ;  /* 0x0000000a05007388 */ /* 0x0003e20000000800 */
[----:B------:R-:W-:Y:S01]  /*0a50*/  LOP3.LUT R28, R28, 0x1ffffffc, RZ, 0xc0, !PT ;  /* 0x1ffffffc1c1c7812 */ /* 0x000fe200078ec0ff */
[----:B0-----:R-:W-:Y:S01]  /*0a60*/  VIADD R22, R25, 0x1 ;  /* 0x0000000119167836 */ /* 0x001fe20000000000 */
[----:B------:R-:W-:Y:S01]  /*0a70*/  IADD3 R29, PT, PT, R29, R4, RZ ;  /* 0x000000041d1d7210 */ /* 0x000fe20007ffe0ff */
[----:B------:R2:W-:Y:S01]  /*0a80*/  STS [R6], R11 ;  /* 0x0000000b06007388 */ /* 0x0005e20000000800 */
[----:B------:R-:W-:Y:S01]  /*0a90*/  SHF.R.U32.HI R24, RZ, 0x3, R25 ;  /* 0x00000003ff187819 */ /* 0x000fe20000011619 */
[----:B------:R-:W-:Y:S01]  /*0aa0*/  IMAD.IADD R4, R31, 0x1, R28 ;  /* 0x000000011f047824 */ /* 0x000fe200078e021c */
[----:B------:R-:W-:Y:S01]  /*0ab0*/  LOP3.LUT R31, R25, 0x1f, RZ, 0xc0, !PT ;  /* 0x0000001f191f7812 */ /* 0x000fe200078ec0ff */
[----:B----4-:R2:W-:Y:S01]  /*0ac0*/  STS [R29], R12 ;  /* 0x0000000c1d007388 */ /* 0x0105e20000000800 */
[----:B------:R-:W-:Y:S01]  /*0ad0*/  IADD3 R28, PT, PT, R21, 0x3, RZ ;  /* 0x00000003151c7810 */ /* 0x000fe20007ffe0ff */
        /* <DEDUP_REMOVED lines=10> */
[--C-:B------:R-:W-:Y:S01]  /*0b80*/  IMAD R37, R37, 0x84, R20.reuse ;  /* 0x0000008425257824 */ /* 0x100fe200078e0214 */
[----:B------:R-:W-:Y:S01]  /*0b90*/  LOP3.LUT R35, R26, 0x1f, RZ, 0xc0, !PT ;  /* 0x0000001f1a237812 */ /* 0x000fe200078ec0ff */
[----:B------:R-:W-:Y:S01]  /*0ba0*/  IMAD R21, R0, 0x10, R21 ;  /* 0x0000001000157824 */ /* 0x000fe200078e0215 */
[----:B------:R-:W-:Y:S01]  /*0bb0*/  LOP3.LUT R8, R28, 0x1ffffffc, RZ, 0xc0, !PT ;  /* 0x1ffffffc1c087812 */ /* 0x000fe200078ec0ff */
[----:B------:R-:W-:Y:S01]  /*0bc0*/  VIADD R28, R25, 0x2 ;  /* 0x00000002191c7836 */ /* 0x000fe20000000000 */
[----:B------:R-:W-:Y:S01]  /*0bd0*/  LOP3.LUT R31, R22, 0x1ffffffc, RZ, 0xc0, !PT ;  /* 0x1ffffffc161f7812 */ /* 0x000fe200078ec0ff */
[----:B------:R-:W-:Y:S01]  /*0be0*/  IMAD R35, R35, 0x84, R20 ;  /* 0x0000008423237824 */ /* 0x000fe200078e0214 */
[----:B------:R-:W-:-:S02]  /*0bf0*/  SHF.R.U32.HI R26, RZ, 0x3, R26 ;  /* 0x00000003ff1a7819 */ /* 0x000fc4000001161a */
[----:B------:R-:W-:Y:S01]  /*0c00*/  IADD3 R22, PT, PT, R25, 0x3, RZ ;  /* 0x0000000319167810 */ /* 0x000fe20007ffe0ff */
[----:B------:R-:W-:Y:S01]  /*0c10*/  IMAD.IADD R24, R24, 0x1, R31 ;  /* 0x0000000118187824 */ /* 0x000fe200078e021f */
[----:B------:R-:W-:Y:S01]  /*0c20*/  LOP3.LUT R26, R26, 0x1ffffffc, RZ, 0xc0, !PT ;  /* 0x1ffffffc1a1a7812 */ /* 0x000fe200078ec0ff */
[----:B------:R-:W-:Y:S01]  /*0c30*/  IMAD R25, R0, 0x10, R25 ;  /* 0x0000001000197824 */ /* 0x000fe200078e0219 */
[----:B------:R-:W-:Y:S02]  /*0c40*/  LOP3.LUT R31, R28, 0x1f, RZ, 0xc0, !PT ;  /* 0x0000001f1c1f7812 */ /* 0x000fe400078ec0ff */
        /* <DEDUP_REMOVED lines=8> */
[----:B------:R-:W-:-:S02]  /*0cd0*/  IADD3 R8, PT, PT, R37, R8, RZ ;  /* 0x0000000825087210 */ /* 0x000fc40007ffe0ff */
[----:B------:R-:W-:Y:S01]  /*0ce0*/  LOP3.LUT R22, R22, 0x1ffffffc, RZ, 0xc0, !PT ;  /* 0x1ffffffc16167812 */ /* 0x000fe200078ec0ff */
[----:B------:R-:W-:Y:S01]  /*0cf0*/  IMAD.IADD R31, R26, 0x1, R31 ;  /* 0x000000011a1f7824 */ /* 0x000fe200078e021f */
[----:B------:R-:W-:Y:S01]  /*0d00*/  ISETP.GE.U32.AND P1, PT, R5, 0x400, PT ;  /* 0x000004000500780c */ /* 0x000fe20003f26070 */
[----:B------:R2:W-:Y:S01]  /*0d10*/  STS [R8], R15 ;  /* 0x0000000f08007388 */ /* 0x0005e20000000800 */
[----:B------:R-:W-:Y:S02]  /*0d20*/  IADD3 R22, PT, PT, R33, R22, RZ ;  /* 0x0000001621167210 */ /* 0x000fe40007ffe0ff */
[----:B------:R-:W-:Y:S01]  /*0d30*/  LEA R23, R0, R23, 0x4 ;  /* 0x0000001700177211 */ /* 0x000fe200078e20ff */
[----:B-----5:R2:W-:Y:S04]  /*0d40*/  STS [R9], R16 ;  /* 0x0000001009007388 */ /* 0x0205e80000000800 */
[----:B------:R2:W-:Y:S04]  /*0d50*/  STS [R24], R17 ;  /* 0x0000001118007388 */ /* 0x0005e80000000800 */
[----:B------:R2:W-:Y:S04]  /*0d60*/  STS [R31], R18 ;  /* 0x000000121f007388 */ /* 0x0005e80000000800 */
[----:B------:R2:W-:Y:S01]  /*0d70*/  STS [R22], R19 ;  /* 0x0000001316007388 */ /* 0x0005e20000000800 */
[----:B------:R-:W-:Y:S05]  /*0d80*/  @!P1 BRA `(.L_x_1436) ;  /* 0xfffffff800089947 */ /* 0x000fea000383ffff */
.L_x_1431:
[----:B------:R-:W-:Y:S05]  /*0d90*/  BSYNC.RECONVERGENT B0 ;  /* 0x0000000000007941 */ /* 0x000fea0003800200 */
.L_x_1430:
[----:B------:R-:W0:Y:S08]  /*0da0*/  S2UR UR6, SR_CTAID.Y ;  /* 0x00000000000679c3 */ /* 0x000e300000002600 */
[----:B------:R-:W0:Y:S02]  /*0db0*/  LDC R0, c[0x0][0x374] ;  /* 0x0000dd00ff007b82 */ /* 0x000e240000000800 */
[----:B0-----:R-:W-:-:S13]  /*0dc0*/  ISETP.LE.U32.AND P1, PT, R0, UR6, PT ;  /* 0x0000000600007c0c */ /* 0x001fda000bf23070 */
[----:B------:R-:W-:Y:S05]  /*0dd0*/  @P1 EXIT ;  /* 0x000000000000194d */ /* 0x000fea0003800000 */
[----:B------:R-:W0:Y:S01]  /*0de0*/  S2UR UR7, SR_CTAID.X ;  /* 0x00000000000779c3 */ /* 0x000e220000002500 */
[----:B------:R-:W-:Y:S01]  /*0df0*/  SHF.L.U32 R0, R32, 0x5, RZ ;  /* 0x0000000520007819 */ /* 0x000fe200000006ff */
[----:B------:R-:W-:Y:S03]  /*0e00*/  BSSY.RECONVERGENT B0, `(.L_x_1437) ;  /* 0x0000044000007945 */ /* 0x000fe60003800200 */
[----:B------:R-:W-:-:S03]  /*0e10*/  LOP3.LUT R0, R0, 0xe0, RZ, 0xc0, !PT ;  /* 0x000000e000007812 */ /* 0x000fc600078ec0ff */
[----:B--2---:R-:W1:Y:S01]  /*0e20*/  LDC R29, c[0x0][0x360] ;  /* 0x0000d800ff1d7b82 */ /* 0x004e620000000800 */
[----:B0-----:R-:W-:Y:S01]  /*0e30*/  USHF.L.U32 UR9, UR7, 0x8, URZ ;  /* 0x0000000807097899 */ /* 0x001fe200080006ff */
[----:B-1----:R-:W-:Y:S01]  /*0e40*/  IMAD.SHL.U32 R21, R29, 0x4, RZ ;  /* 0x000000041d157824 */ /* 0x002fe200078e00ff */
[----:B------:R-:W-:Y:S10]  /*0e50*/  @P0 BRA `(.L_x_1438) ;  /* 0x0000000000f80947 */ /* 0x000ff40003800000 */
        /* <DEDUP_REMOVED lines=33> */
[----:B------:R-:W-:-:S03]  /*1070*/  UIADD3 UR4, UPT, UPT, UR4, 0x1480, URZ ;  /* 0x0000148004047890 */ /* 0x000fc6000fffe0ff */
[----:B------:R-:W-:-:S05]  /*1080*/  LOP3.LUT R3, R3, 0x3, RZ, 0xc0, !PT ;  /* 0x0000000303037812 */ /* 0x000fca00078ec0ff */
[----:B------:R-:W-:Y:S02]  /*1090*/  IMAD R2, R3, R29, R32 ;  /* 0x0000001d03027224 */ /* 0x000fe400078e0220 */
[----:B------:R-:W-:Y:S01]  /*10a0*/  IMAD.MOV R3, RZ, RZ, -R3 ;  /* 0x000000ffff037224 */ /* 0x000fe200078e0a03 */
[----:B0-----:R-:W-:-:S06]  /*10b0*/  ULEA UR4, UR5, UR4, 0x18 ;  /* 0x0000000405047291 */ /* 0x001fcc000f8ec0ff */
[----:B------:R-:W-:-:S07]  /*10c0*/  VIADD R4, R30, UR4 ;  /* 0x000000041e047c36 */ /* 0x000fce0008000000 */
.L_x_1441:
[----:B------:R-:W-:Y:S01]  /*10d0*/  IADD3 R3, PT, PT, R3, 0x1, RZ ;  /* 0x0000000103037810 */ /* 0x000fe20007ffe0ff */
[----:B------:R0:W-:Y:S03]  /*10e0*/  STS [R4], RZ ;  /* 0x000000ff04007388 */ /* 0x0001e60000000800 */
[----:B------:R-:W-:Y:S01]  /*10f0*/  ISETP.NE.AND P1, PT, R3, RZ, PT ;  /* 0x000000ff0300720c */ /* 0x000fe20003f25270 */
[----:B0-----:R-:W-:-:S12]  /*1100*/  IMAD.IADD R4, R21, 0x1, R4 ;  /* 0x0000000115047824 */ /* 0x001fd800078e0204 */
[----:B------:R-:W-:Y:S05]  /*1110*/  @P1 BRA `(.L_x_1441) ;  /* 0xfffffffc00ec1947 */ /* 0x000fea000383ffff */
.L_x_1440:
[----:B------:R-:W-:Y:S05]  /*1120*/  BSYNC.RECONVERGENT B1 ;  /* 0x0000000000017941 */ /* 0x000fea0003800200 */
.L_x_1439:
[----:B------:R-:W-:Y:S05]  /*1130*/  @!P2 BRA `(.L_x_1438) ;  /* 0x000000000040a947 */ /* 0x000fea0003800000 */
[----:B------:R-:W0:Y:S01]  /*1140*/  S2UR UR5, SR_CgaCtaId ;  /* 0x00000000000579c3 */ /* 0x000e220000008800 */
[----:B------:R-:W-:Y:S02]  /*1150*/  UMOV UR4, 0x400 ;  /* 0x0000040000047882 */ /* 0x000fe40000000000 */
[----:B------:R-:W-:-:S04]  /*1160*/  UIADD3 UR4, UPT, UPT, UR4, 0x1480, URZ ;  /* 0x0000148004047890 */ /* 0x000fc8000fffe0ff */
[----:B0-----:R-:W-:-:S06]  /*1170*/  ULEA UR4, UR5, UR4, 0x18 ;  /* 0x0000000405047291 */ /* 0x001fcc000f8ec0ff */
[----:B------:R-:W-:-:S07]  /*1180*/  LEA R4, R2, UR4, 0x2 ;  /* 0x0000000402047c11 */ /* 0x000fce000f8e10ff */
.L_x_1442:
        /* <DEDUP_REMOVED lines=11> */
.L_x_1438:
[----:B------:R-:W-:Y:S05]  /*1240*/  BSYNC.RECONVERGENT B0 ;  /* 0x0000000000007941 */ /* 0x000fea0003800200 */
.L_x_1437:
[----:B------:R-:W-:Y:S01]  /*1250*/  ISETP.GT.U32.AND P1, PT, R32, 0x3f, PT ;  /* 0x0000003f2000780c */ /* 0x000fe20003f24070 */
[----:B------:R-:W-:-:S12]  /*1260*/  BSSY.RECONVERGENT B0, `(.L_x_1443) ;  /* 0x000005c000007945 */ /* 0x000fd80003800200 */
[----:B------:R-:W-:Y:S05]  /*1270*/  @P1 BRA `(.L_x_1444) ;  /* 0x0000000400681947 */ /* 0x000fea0003800000 */
[----:B------:R-:W0:Y:S01]  /*1280*/  I2F.U32.RP R7, R21 ;  /* 0x0000001500077306 */ /* 0x000e220000209000 */
[--C-:B------:R-:W-:Y:S01]  /*1290*/  IMAD.IADD R4, R30, 0x1, R21.reuse ;  /* 0x000000011e047824 */ /* 0x100fe200078e0215 */
[----:B------:R-:W-:Y:S01]  /*12a0*/  ISETP.NE.U32.AND P3, PT, R21, RZ, PT ;  /* 0x000000ff1500720c */ /* 0x000fe20003f65070 */
[----:B------:R-:W-:Y:S01]  /*12b0*/  IMAD.MOV R9, RZ, RZ, -R21 ;  /* 0x000000ffff097224 */ /* 0x000fe200078e0a15 */
[----:B------:R-:W-:Y:S01]  /*12c0*/  BSSY.RECONVERGENT B1, `(.L_x_1445) ;  /* 0x0000030000017945 */ /* 0x000fe20003800200 */
[----:B------:R-:W-:Y:S02]  /*12d0*/  MOV R20, R30 ;  /* 0x0000001e00147202 */ /* 0x000fe40000000f00 */
[C---:B------:R-:W-:Y:S02]  /*12e0*/  ISETP.GE.U32.AND P1, PT, R4.reuse, 0x100, PT ;  /* 0x000001000400780c */ /* 0x040fe40003f26070 */
[----:B-1----:R-:W-:Y:S02]  /*12f0*/  VIMNMX.U32 R5, PT, PT, R4, 0x100, !PT ;  /* 0x0000010004057848 */ /* 0x002fe40007fe0000 */
[----:B------:R-:W-:Y:S01]  /*1300*/  SEL R6, RZ, 0x1, P1 ;  /* 0x00000001ff067807 */ /* 0x000fe20000800000 */
[----:B0-----:R-:W0:Y:S03]  /*1310*/  MUFU.RCP R7, R7 ;  /* 0x0000000700077308 */ /* 0x001e260000001000 */
[----:B------:R-:W-:-:S02]  /*1320*/  IADD3 R4, PT, PT, R5, -R4, -R6 ;  /* 0x8000000405047210 */ /* 0x000fc40007ffe806 */
[----:B0-----:R-:W-:-:S04]  /*1330*/  IADD3 R2, PT, PT, R7, 0xffffffe, RZ ;  /* 0x0ffffffe07027810 */ /* 0x001fc80007ffe0ff */
        /* <DEDUP_REMOVED lines=31> */
.L_x_1447:
        /* <DEDUP_REMOVED lines=9> */
.L_x_1446:
[----:B------:R-:W-:Y:S05]  /*15c0*/  BSYNC.RECONVERGENT B1 ;  /* 0x0000000000017941 */ /* 0x000fea0003800200 */
.L_x_1445:
        /* <DEDUP_REMOVED lines=13> */
.L_x_1448:
        /* <DEDUP_REMOVED lines=24> */
.L_x_1444:
[----:B------:R-:W-:Y:S05]  /*1820*/  BSYNC.RECONVERGENT B0 ;  /* 0x0000000000007941 */ /* 0x000fea0003800200 */
.L_x_1443:
[----:B-1----:R-:W0:Y:S01]  /*1830*/  S2R R5, SR_CgaCtaId ;  /* 0x0000000000057919 */ /* 0x002e220000008800 */
[----:B------:R-:W-:Y:S01]  /*1840*/  MOV R4, 0x400 ;  /* 0x0000040000047802 */ /* 0x000fe20000000f00 */
[C---:B------:R-:W-:Y:S01]  /*1850*/  VIADD R26, R32.reuse, 0x4 ;  /* 0x00000004201a7836 */ /* 0x040fe20000000000 */
[C---:B------:R-:W-:Y:S01]  /*1860*/  ISETP.GE.U32.AND P1, PT, R32.reuse, 0x100, PT ;  /* 0x000001002000780c */ /* 0x040fe20003f26070 */
[C---:B------:R-:W-:Y:S01]  /*1870*/  VIADD R24, R32.reuse, 0x6 ;  /* 0x0000000620187836 */ /* 0x040fe20000000000 */
[----:B------:R-:W-:Y:S01]  /*1880*/  SHF.R.U32.HI R2, RZ, 0x3, R32 ;  /* 0x00000003ff027819 */ /* 0x000fe20000011620 */
[C---:B------:R-:W-:Y:S01]  /*1890*/  VIADD R23, R32.reuse, 0x7 ;  /* 0x0000000720177836 */ /* 0x040fe20000000000 */
[C---:B------:R-:W-:Y:S01]  /*18a0*/  IADD3 R25, PT, PT, R32.reuse, 0x5, RZ ;  /* 0x0000000520197810 */ /* 0x040fe20007ffe0ff */
[C---:B------:R-:W-:Y:S01]  /*18b0*/  VIADD R22, R32.reuse, 0xa ;  /* 0x0000000a20167836 */ /* 0x040fe20000000000 */
[C---:B---3--:R-:W-:Y:S01]  /*18c0*/  IADD3 R15, PT, PT, R32.reuse, 0x9, RZ ;  /* 0x00000009200f7810 */ /* 0x048fe20007ffe0ff */
[----:B------:R-:W-:Y:S01]  /*18d0*/  VIADD R21, R32, 0xb ;  /* 0x0000000b20157836 */ /* 0x000fe20000000000 */
[----:B------:R-:W-:Y:S01]  /*18e0*/  IADD3 R20, PT, PT, R4, 0x1480, RZ ;  /* 0x0000148004147810 */ /* 0x000fe20007ffe0ff */
[----:B------:R-:W-:Y:S01]  /*18f0*/  BAR.SYNC.DEFER_BLOCKING 0x0 ;  /* 0x0000000000007b1d */ /* 0x000fe20000010000 */
[----:B------:R-:W-:-:S02]  /*1900*/  LOP3.LUT R27, R32, 0xf, RZ, 0xc0, !PT ;  /* 0x0000000f201b7812 */ /* 0x000fc400078ec0ff */
[----:B------:R-:W-:Y:S02]  /*1910*/  LOP3.LUT R26, R26, 0xf, RZ, 0xc0, !PT ;  /* 0x0000000f1a1a7812 */ /* 0x000fe400078ec0ff */
[----:B------:R-:W-:Y:S01]  /*1920*/  LOP3.LUT R25, R25, 0xf, RZ, 0xc0, !PT ;  /* 0x0000000f19197812 */ /* 0x000fe200078ec0ff */
[----:B------:R-:W-:Y:S01]  /*1930*/  BSSY B0, `(.L_x_1449) ;  /* 0x0000092000007945 */ /* 0x000fe20003800000 */
[----:B------:R-:W-:Y:S02]  /*1940*/  LOP3.LUT R24, R24, 0xf, RZ, 0xc0, !PT ;  /* 0x0000000f18187812 */ /* 0x000fe400078ec0ff */
[----:B------:R-:W-:Y:S02]  /*1950*/  LOP3.LUT R23, R23, 0xf, RZ, 0xc0, !PT ;  /* 0x0000000f17177812 */ /* 0x000fe400078ec0ff */
[----:B------:R-:W-:Y:S02]  /*1960*/  LOP3.LUT R15, R15, 0xf, RZ, 0xc0, !PT ;  /* 0x0000000f0f0f7812 */ /* 0x000fe400078ec0ff */
[----:B------:R-:W-:-:S02]  /*1970*/  LOP3.LUT R22, R22, 0xf, RZ, 0xc0, !PT ;  /* 0x0000000f16167812 */ /* 0x000fc400078ec0ff */
[----:B------:R-:W-:Y:S02]  /*1980*/  LOP3.LUT R21, R21, 0xf, RZ, 0xc0, !PT ;  /* 0x0000000f15157812 */ /* 0x000fe400078ec0ff */
[C---:B0-----:R-:W-:Y:S02]  /*1990*/  LEA R3, R5.reuse, R4, 0x18 ;  /* 0x0000000405037211 */ /* 0x041fe400078ec0ff */
[----:B------:R-:W-:-:S03]  /*19a0*/  LEA R20, R5, R20, 0x18 ;  /* 0x0000001405147211 */ /* 0x000fc600078ec0ff */
[----:B------:R-:W-:Y:S01]  /*19b0*/  IMAD R2, R2, 0x84, R3 ;  /* 0x0000008402027824 */ /* 0x000fe200078e0203 */
[----:B------:R-:W-:-:S05]  /*19c0*/  LOP3.LUT R3, R30, 0x7c, RZ, 0xc0, !PT ;  /* 0x0000007c1e037812 */ /* 0x000fca00078ec0ff */
[----:B------:R-:W-:Y:S01]  /*19d0*/  IMAD.IADD R28, R2, 0x1, R3 ;  /* 0x00000001021c7824 */ /* 0x000fe200078e0203 */
[----:B------:R-:W-:Y:S06]  /*19e0*/  @P1 BRA `(.L_x_1450) ;  /* 0x0000000800181947 */ /* 0x000fec0003800000 */
[----:B------:R-:W-:Y:S01]  /*19f0*/  LOP3.LUT R3, R32, 0x10, RZ, 0xc0, !PT ;  /* 0x0000001020037812 */ /* 0x000fe200078ec0ff */
[----:B------:R-:W-:Y:S01]  /*1a00*/  VIADD R36, R4, 0x1080 ;  /* 0x0000108004247836 */ /* 0x000fe20000000000 */
[C---:B------:R-:W-:Y:S01]  /*1a10*/  IADD3 R6, PT, PT, R32.reuse, 0xc, RZ ;  /* 0x0000000c20067810 */ /* 0x040fe20007ffe0ff */
[----:B------:R-:W-:Y:S01]  /*1a20*/  VIADD R2, R32, 0xffffffff ;  /* 0xffffffff20027836 */ /* 0x000fe20000000000 */
[----:B------:R-:W-:Y:S01]  /*1a30*/  IADD3 R0, PT, PT, R0, R3, RZ ;  /* 0x0000000300007210 */ /* 0x000fe20007ffe0ff */
[C---:B------:R-:W-:Y:S01]  /*1a40*/  VIADD R4, R32.reuse, 0xd ;  /* 0x0000000d20047836 */ /* 0x040fe20000000000 */
[C---:B------:R-:W-:Y:S01]  /*1a50*/  IADD3 R16, PT, PT, R32.reuse, 0x1, RZ ;  /* 0x0000000120107810 */ /* 0x040fe20007ffe0ff */
[C---:B------:R-:W-:Y:S01]  /*1a60*/  VIADD R3, R32.reuse, 0xe ;  /* 0x0000000e20037836 */ /* 0x040fe20000000000 */
[----:B------:R-:W-:Y:S01]  /*1a70*/  LEA R36, R5, R36, 0x18 ;  /* 0x0000002405247211 */ /* 0x000fe200078ec0ff */
[----:B------:R-:W-:Y:S01]  /*1a80*/  VIADD R17, R32, 0x2 ;  /* 0x0000000220117836 */ /* 0x000fe20000000000 */
[----:B------:R-:W-:Y:S01]  /*1a90*/  LOP3.LUT R13, R2, 0xf, RZ, 0xc0, !PT ;  /* 0x0000000f020d7812 */ /* 0x000fe200078ec0ff */
[----:B------:R-:W-:Y:S01]  /*1aa0*/  VIADD R18, R32, 0x3 ;  /* 0x0000000320127836 */ /* 0x000fe20000000000 */
[----:B------:R-:W-:Y:S01]  /*1ab0*/  LOP3.LUT R5, R4, 0xf, RZ, 0xc0, !PT ;  /* 0x0000000f04057812 */ /* 0x000fe200078ec0ff */
[--C-:B------:R-:W-:Y:S01]  /*1ac0*/  IMAD.IADD R15, R15, 0x1, R0.reuse ;  /* 0x000000010f0f7824 */ /* 0x100fe200078e0200 */
[----:B------:R-:W-:Y:S01]  /*1ad0*/  LOP3.LUT R19, R27, 0x8, RZ, 0x3c, !PT ;  /* 0x000000081b137812 */ /* 0x000fe200078e3cff */
[C---:B------:R-:W-:Y:S01]  /*1ae0*/  IMAD.IADD R13, R0.reuse, 0x1, R13 ;  /* 0x00000001000d7824 */ /* 0x040fe200078e020d */
[----:B------:R-:W-:Y:S01]  /*1af0*/  LOP3.LUT R3, R3, 0xf, RZ, 0xc0, !PT ;  /* 0x0000000f03037812 */ /* 0x000fe200078ec0ff */
[----:B------:R-:W-:Y:S01]  /*1b00*/  IMAD.IADD R12, R0, 0x1, R5 ;  /* 0x00000001000c7824 */ /* 0x000fe200078e0205 */
[----:B------:R-:W-:Y:S01]  /*1b10*/  LOP3.LUT R11, R6, 0xf, RZ, 0xc0, !PT ;  /* 0x0000000f060b7812 */ /* 0x000fe200078ec0ff */
[----:B------:R-:W-:Y:S01]  /*1b20*/  IMAD.IADD R8, R0, 0x1, R19 ;  /* 0x0000000100087824 */ /* 0x000fe200078e0213 */
[----:B------:R-:W-:Y:S01]  /*1b30*/  LOP3.LUT R17, R17, 0xf, RZ, 0xc0, !PT ;  /* 0x0000000f11117812 */ /* 0x000fe200078ec0ff */
[--C-:B------:R-:W-:Y:S01]  /*1b40*/  IMAD.IADD R5, R25, 0x1, R0.reuse ;  /* 0x0000000119057824 */ /* 0x100fe200078e0200 */
[----:B------:R-:W-:Y:S01]  /*1b50*/  LOP3.LUT R18, R18, 0xf, RZ, 0xc0, !PT ;  /* 0x0000000f12127812 */ /* 0x000fe200078ec0ff */
[----:B------:R-:W-:Y:S01]  /*1b60*/  IMAD.IADD R11, R0, 0x1, R11 ;  /* 0x00000001000b7824 */ /* 0x000fe200078e020b */
[----:B------:R-:W-:Y:S01]  /*1b70*/  LOP3.LUT R16, R16, 0xf, RZ, 0xc0, !PT ;  /* 0x0000000f10107812 */ /* 0x000fe200078ec0ff */
[C---:B------:R-:W-:Y:S01]  /*1b80*/  IMAD.IADD R35, R0.reuse, 0x1, R17 ;  /* 0x0000000100237824 */ /* 0x040fe200078e0211 */
[----:B------:R-:W-:Y:S01]  /*1b90*/  IADD3 R2, PT, PT, R0, R3, RZ ;  /* 0x0000000300027210 */ /* 0x000fe20007ffe0ff */
[--C-:B------:R-:W-:Y:S01]  /*1ba0*/  IMAD.IADD R9, R22, 0x1, R0.reuse ;  /* 0x0000000116097824 */ /* 0x100fe200078e0200 */
[-C--:B------:R-:W-:Y:S01]  /*1bb0*/  IADD3 R10, PT, PT, R21, R0.reuse, RZ ;  /* 0x00000000150a7210 */ /* 0x080fe20007ffe0ff */
[----:B------:R-:W-:Y:S01]  /*1bc0*/  IMAD.IADD R6, R24, 0x1, R0 ;  /* 0x0000000118067824 */ /* 0x000fe200078e0200 */
[-C--:B------:R-:W-:Y:S01]  /*1bd0*/  IADD3 R7, PT, PT, R23, R0.reuse, RZ ;  /* 0x0000000017077210 */ /* 0x080fe20007ffe0ff */
[----:B------:R-:W-:Y:S01]  /*1be0*/  IMAD.IADD R3, R0, 0x1, R18 ;  /* 0x0000000100037824 */ /* 0x000fe200078e0212 */
[----:B------:R-:W-:Y:S01]  /*1bf0*/  IADD3 R37, PT, PT, R26, R0, RZ ;  /* 0x000000001a257210 */ /* 0x000fe20007ffe0ff */
[----:B------:R-:W-:Y:S01]  /*1c00*/  IMAD.IADD R31, R27, 0x1, R0 ;  /* 0x000000011b1f7824 */ /* 0x000fe200078e0200 */
[----:B------:R-:W-:Y:S01]  /*1c10*/  IADD3 R33, PT, PT, R0, R16, RZ ;  /* 0x0000001000217210 */ /* 0x000fe20007ffe0ff */
[--C-:B------:R-:W-:Y:S01]  /*1c20*/  IMAD R15, R15, 0x4, R36.reuse ;  /* 0x000000040f0f7824 */ /* 0x100fe200078e0224 */
[-C--:B------:R-:W-:Y:S01]  /*1c30*/  LEA R14, R13, R36.reuse, 0x2 ;  /* 0x000000240d0e7211 */ /* 0x080fe200078e10ff */
[--C-:B------:R-:W-:Y:S01]  /*1c40*/  IMAD R13, R2, 0x4, R36.reuse ;  /* 0x00000004020d7824 */ /* 0x100fe200078e0224 */
[-C--:B------:R-:W-:Y:S01]  /*1c50*/  LEA R11, R11, R36.reuse, 0x2 ;  /* 0x000000240b0b7211 */ /* 0x080fe200078e10ff */
[--C-:B------:R-:W-:Y:S01]  /*1c60*/  IMAD R12, R12, 0x4, R36.reuse ;  /* 0x000000040c0c7824 */ /* 0x100fe200078e0224 */
[-C--:B------:R-:W-:Y:S01]  /*1c70*/  LEA R8, R8, R36.reuse, 0x2 ;  /* 0x0000002408087211 */ /* 0x080fe200078e10ff */
[--C-:B------:R-:W-:Y:S01]  /*1c80*/  IMAD R10, R10, 0x4, R36.reuse ;  /* 0x000000040a0a7824 */ /* 0x100fe200078e0224 */
[-C--:B------:R-:W-:Y:S01]  /*1c90*/  LEA R5, R5, R36.reuse, 0x2 ;  /* 0x0000002405057211 */ /* 0x080fe200078e10ff */
[--C-:B------:R-:W-:Y:S01]  /*1ca0*/  IMAD R9, R9, 0x4, R36.reuse ;  /* 0x0000000409097824 */ /* 0x100fe200078e0224 */
[----:B------:R-:W-:Y:S01]  /*1cb0*/  LEA R2, R35, R36, 0x2 ;  /* 0x0000002423027211 */ /* 0x000fe200078e10ff */
[--C-:B------:R-:W-:Y:S01]  /*1cc0*/  IMAD R7, R7, 0x4, R36.reuse ;  /* 0x0000000407077824 */ /* 0x100fe200078e0224 */
[----:B------:R-:W0:Y:S01]  /*1cd0*/  LDS R15, [R15] ;  /* 0x000000000f0f7984 */ /* 0x000e220000000800 */
[--C-:B------:R-:W-:Y:S01]  /*1ce0*/  IMAD R6, R6, 0x4, R36.reuse ;  /* 0x0000000406067824 */ /* 0x100fe200078e0224 */
[----:B------:R-:W-:Y:S01]  /*1cf0*/  UMOV UR4, 0xffffffff ;  /* 0xffffffff00047882 */ /* 0x000fe20000000000 */
[--C-:B------:R-:W-:Y:S01]  /*1d00*/  IMAD R4, R37, 0x4, R36.reuse ;  /* 0x0000000425047824 */ /* 0x100fe200078e0224 */
[----:B------:R-:W1:Y:S01]  /*1d10*/  LDS R14, [R14] ;  /* 0x000000000e0e7984 */ /* 0x000e620000000800 */
[----:B------:R-:W-:-:S02]  /*1d20*/  IMAD R3, R3, 0x4, R36 ;  /* 0x0000000403037824 */ /* 0x000fc400078e0224 */
[--C-:B------:R-:W-:Y:S01]  /*1d30*/  IMAD R0, R33, 0x4, R36.reuse ;  /* 0x0000000421007824 */ /* 0x100fe200078e0224 */
[----:B------:R-:W2:Y:S01]  /*1d40*/  LDS R13, [R13] ;  /* 0x000000000d0d7984 */ /* 0x000ea20000000800 */
[----:B------:R-:W-:Y:S01]  /*1d50*/  IMAD R36, R31, 0x4, R36 ;  /* 0x000000041f247824 */ /* 0x000fe200078e0224 */
[----:B------:R-:W-:Y:S02]  /*1d60*/  LOP3.LUT R31, R27, 0x10, R32, 0xf8, !PT ;  /* 0x000000101b1f7812 */ /* 0x000fe400078ef820 */
[----:B------:R-:W3:Y:S04]  /*1d70*/  LDS R12, [R12] ;  /* 0x000000000c0c7984 */ /* 0x000ee80000000800 */
        /* <DEDUP_REMOVED lines=14> */
[--C-:B------:R-:W-:Y:S01]  /*1e60*/  LOP3.LUT R16, R16, 0x10, R32.reuse, 0xf8, !PT ;  /* 0x0000001010107812 */ /* 0x100fe200078ef820 */
[----:B0-----:R-:W0:Y:S05]  /*1e70*/  SHFL.IDX PT, R37, R35, R31, 0x1f ;  /* 0x00001f1f23257589 */ /* 0x001e2a00000e0000 */
[----:B------:R-:W1:Y:S01]  /*1e80*/  SHFL.IDX PT, R16, R35, R16, 0x1f ;  /* 0x00001f1023107589 */ /* 0x000e6200000e0000 */
[----:B0-----:R-:W-:Y:S01]  /*1e90*/  IMAD R37, R36, R37, RZ ;  /* 0x0000002524257224 */ /* 0x001fe200078e02ff */
[--C-:B------:R-:W-:Y:S02]  /*1ea0*/  LOP3.LUT R36, R18, 0x10, R32.reuse, 0xf8, !PT ;  /* 0x0000001012247812 */ /* 0x100fe400078ef820 */
[--C-:B------:R-:W-:Y:S01]  /*1eb0*/  LOP3.LUT R18, R26, 0x10, R32.reuse, 0xf8, !PT ;  /* 0x000000101a127812 */ /* 0x100fe200078ef820 */
[----:B-1----:R-:W-:Y:S01]  /*1ec0*/  IMAD R37, R0, R16, R37 ;  /* 0x0000001000257224 */ /* 0x002fe200078e0225 */
[----:B------:R-:W-:-:S02]  /*1ed0*/  LOP3.LUT R16, R17, 0x10, R32, 0xf8, !PT ;  /* 0x0000001011107812 */ /* 0x000fc400078ef820 */
[----:B------:R-:W-:Y:S01]  /*1ee0*/  SHFL.IDX PT, R36, R35, R36, 0x1f ;  /* 0x00001f2423247589 */ /* 0x000fe200000e0000 */
[--C-:B------:R-:W-:Y:S02]  /*1ef0*/  LOP3.LUT R0, R25, 0x10, R32.reuse, 0xf8, !PT ;  /* 0x0000001019007812 */ /* 0x100fe400078ef820 */
[--C-:B------:R-:W-:Y:S01]  /*1f00*/  LOP3.LUT R17, R24, 0x10, R32.reuse, 0xf8, !PT ;  /* 0x0000001018117812 */ /* 0x100fe200078ef820 */
[----:B------:R-:W-:Y:S04]  /*1f10*/  SHFL.IDX PT, R18, R35, R18, 0x1f ;  /* 0x00001f1223127589 */ /* 0x000fe800000e0000 */
[----:B------:R-:W0:Y:S04]  /*1f20*/  SHFL.IDX PT, R16, R35, R16, 0x1f ;  /* 0x00001f1023107589 */ /* 0x000e2800000e0000 */
[----:B------:R-:W1:Y:S04]  /*1f30*/  SHFL.IDX PT, R0, R35, R0, 0x1f ;  /* 0x00001f0023007589 */ /* 0x000e6800000e0000 */
[----:B------:R-:W2:Y:S01]  /*1f40*/  SHFL.IDX PT, R17, R35, R17, 0x1f ;  /* 0x00001f1123117589 */ /* 0x000ea200000e0000 */
[----:B0-----:R-:W-:Y:S01]  /*1f50*/  IMAD R2, R2, R16, R37 ;  /* 0x0000001002027224 */ /* 0x001fe200078e0225 */
[----:B------:R-:W-:Y:S01]  /*1f60*/  LOP3.LUT R16, R19, 0x10, R32, 0xf8, !PT ;  /* 0x0000001013107812 */ /* 0x000fe200078ef820 */
[----:B------:R-:W-:-:S02]  /*1f70*/  VIADD R19, R32, 0xd ;  /* 0x0000000d20137836 */ /* 0x000fc40000000000 */
[----:B------:R-:W-:Y:S01]  /*1f80*/  IMAD R3, R3, R36, R2 ;  /* 0x0000002403037224 */ /* 0x000fe200078e0202 */
[--C-:B------:R-:W-:Y:S02]  /*1f90*/  LOP3.LUT R2, R23, 0x10, R32.reuse, 0xf8, !PT ;  /* 0x0000001017027812 */ /* 0x100fe400078ef820 */
[----:B------:R-:W-:Y:S01]  /*1fa0*/  LOP3.LUT R36, R21, 0x10, R32, 0xf8, !PT ;  /* 0x0000001015247812 */ /* 0x000fe200078ef820 */
[----:B------:R-:W-:Y:S01]  /*1fb0*/  IMAD R18, R4, R18, R3 ;  /* 0x0000001204127224 */ /* 0x000fe200078e0203 */
[----:B------:R-:W-:Y:S01]  /*1fc0*/  IADD3 R3, PT, PT, R32, 0x9, RZ ;  /* 0x0000000920037810 */ /* 0x000fe20007ffe0ff */
[----:B------:R0:W3:Y:S01]  /*1fd0*/  SHFL.IDX PT, R4, R35, R2, 0x1f ;  /* 0x00001f0223047589 */ /* 0x0000e200000e0000 */
[----:B------:R-:W-:Y:S01]  /*1fe0*/  LOP3.LUT R19, R19, 0xf, RZ, 0xc0, !PT ;  /* 0x0000000f13137812 */ /* 0x000fe200078ec0ff */
[----:B-1----:R-:W-:Y:S01]  /*1ff0*/  IMAD R5, R5, R0, R18 ;  /* 0x0000000005057224 */ /* 0x002fe200078e0212 */
[----:B------:R-:W-:Y:S02]  /*2000*/  LOP3.LUT R37, R3, 0xf, RZ, 0xc0, !PT ;  /* 0x0000000f03257812 */ /* 0x000fe400078ec0ff */
[----:B------:R1:W4:Y:S01]  /*2010*/  SHFL.IDX PT, R3, R35, R16, 0x1f ;  /* 0x00001f1023037589 */ /* 0x00032200000e0000 */
[----:B--2---:R-:W-:Y:S01]  /*2020*/  IMAD R6, R6, R17, R5 ;  /* 0x0000001106067224 */ /* 0x004fe200078e0205 */
[--C-:B------:R-:W-:Y:S01]  /*2030*/  LOP3.LUT R0, R37, 0x10, R32.reuse, 0xf8, !PT ;  /* 0x0000001025007812 */ /* 0x100fe200078ef820 */
[----:B------:R-:W-:Y:S01]  /*2040*/  VIADD R5, R32, 0xc ;  /* 0x0000000c20057836 */ /* 0x000fe20000000000 */
[----:B------:R-:W-:-:S02]  /*2050*/  LOP3.LUT R18, R22, 0x10, R32, 0xf8, !PT ;  /* 0x0000001016127812 */ /* 0x000fc400078ef820 */
[C---:B------:R-:W-:Y:S02]  /*2060*/  IADD3 R17, PT, PT, R32.reuse, 0xe, RZ ;  /* 0x0000000e20117810 */ /* 0x040fe40007ffe0ff */
[----:B------:R-:W2:Y:S01]  /*2070*/  SHFL.IDX PT, R0, R35, R0, 0x1f ;  /* 0x00001f0023007589 */ /* 0x000ea200000e0000 */
[----:B------:R-:W-:Y:S02]  /*2080*/  LOP3.LUT R5, R5, 0xf, RZ, 0xc0, !PT ;  /* 0x0000000f05057812 */ /* 0x000fe400078ec0ff */
[--C-:B0-----:R-:W-:Y:S01]  /*2090*/  LOP3.LUT R2, R19, 0x10, R32.reuse, 0xf8, !PT ;  /* 0x0000001013027812 */ /* 0x101fe200078ef820 */
[----:B------:R-:W0:Y:S01]  /*20a0*/  SHFL.IDX PT, R18, R35, R18, 0x1f ;  /* 0x00001f1223127589 */ /* 0x000e2200000e0000 */
[----:B-1----:R-:W-:Y:S01]  /*20b0*/  LOP3.LUT R16, R5, 0x10, R32, 0xf8, !PT ;  /* 0x0000001005107812 */ /* 0x002fe200078ef820 */
[----:B------:R-:W-:Y:S01]  /*20c0*/  VIADD R19, R32, 0xffffffff ;  /* 0xffffffff20137836 */ /* 0x000fe20000000000 */
[----:B------:R-:W-:Y:S01]  /*20d0*/  LOP3.LUT R17, R17, 0xf, RZ, 0xc0, !PT ;  /* 0x0000000f11117812 */ /* 0x000fe200078ec0ff */
[----:B------:R-:W1:Y:S01]  /*20e0*/  SHFL.IDX PT, R5, R35, R36, 0x1f ;  /* 0x00001f2423057589 */ /* 0x000e6200000e0000 */
[----:B---3--:R-:W-:-:S03]  /*20f0*/  IMAD R4, R7, R4, R6 ;  /* 0x0000000407047224 */ /* 0x008fc600078e0206 */
[----:B------:R-:W3:Y:S01]  /*2100*/  SHFL.IDX PT, R16, R35, R16, 0x1f ;  /* 0x00001f1023107589 */ /* 0x000ee200000e0000 */
[----:B------:R-:W-:Y:S02]  /*2110*/  LOP3.LUT R6, R17, 0x10, R32, 0xf8, !PT ;  /* 0x0000001011067812 */ /* 0x000fe400078ef820 */
[----:B------:R-:W-:Y:S01]  /*2120*/  LOP3.LUT R17, R19, 0xf, RZ, 0xc0, !PT ;  /* 0x0000000f13117812 */ /* 0x000fe200078ec0ff */
[----:B------:R-:W5:Y:S01]  /*2130*/  SHFL.IDX PT, R7, R35, R2, 0x1f ;  /* 0x00001f0223077589 */ /* 0x000f6200000e0000 */
[----:B----4-:R-:W-:Y:S02]  /*2140*/  IMAD R3, R8, R3, R4 ;  /* 0x0000000308037224 */ /* 0x010fe400078e0204 */
[----:B------:R-:W-:Y:S01]  /*2150*/  LOP3.LUT R4, R17, 0x10, R32, 0xf8, !PT ;  /* 0x0000001011047812 */ /* 0x000fe200078ef820 */
[----:B------:R-:W4:Y:S01]  /*2160*/  SHFL.IDX PT, R6, R35, R6, 0x1f ;  /* 0x00001f0623067589 */ /* 0x000f2200000e0000 */
[----:B--2---:R-:W-:-:S04]  /*2170*/  IMAD R0, R15, R0, R3 ;  /* 0x000000000f007224 */ /* 0x004fc800078e0203 */
[----:B------:R2:W2:Y:S01]  /*2180*/  SHFL.IDX PT, R4, R35, R4, 0x1f ;  /* 0x00001f0423047589 */ /* 0x0004a200000e0000 */
[----:B------:R-:W-:Y:S01]  /*2190*/  LOP3.LUT R3, R32, 0xf8, RZ, 0xc0, !PT ;  /* 0x000000f820037812 */ /* 0x000fe200078ec0ff */
[----:B0-----:R-:W-:-:S03]  /*21a0*/  IMAD R9, R9, R18, R0 ;  /* 0x0000001209097224 */ /* 0x001fc600078e0200 */
[----:B------:R-:W-:Y:S01]  /*21b0*/  LOP3.LUT R3, R3, 0x7, R32, 0xf8, !PT ;  /* 0x0000000703037812 */ /* 0x000fe200078ef820 */
[----:B-1----:R-:W-:-:S04]  /*21c0*/  IMAD R5, R10, R5, R9 ;  /* 0x000000050a057224 */ /* 0x002fc800078e0209 */
[----:B------:R-:W-:Y:S02]  /*21d0*/  IMAD R0, R3, 0x4, R20 ;  /* 0x0000000403007824 */ /* 0x000fe400078e0214 */
[----:B---3--:R-:W-:-:S04]  /*21e0*/  IMAD R5, R11, R16, R5 ;  /* 0x000000100b057224 */ /* 0x008fc800078e0205 */
[----:B-----5:R-:W-:-:S04]  /*21f0*/  IMAD R5, R12, R7, R5 ;  /* 0x000000070c057224 */ /* 0x020fc800078e0205 */
[----:B----4-:R-:W-:-:S07]  /*2200*/  IMAD R5, R13, R6, R5 ;  /* 0x000000060d057224 */ /* 0x010fce00078e0205 */
.L_x_1474:
[----:B------:R-:W0:Y:S01]  /*2210*/  LDS R3, [R0] ;  /* 0x0000000000037984 */ /* 0x000e220000000800 */
[----:B--2---:R-:W-:-:S05]  /*2220*/  IMAD R4, R14, R4, R5 ;  /* 0x000000040e047224 */ /* 0x004fca00078e0205 */
[----:B0-----:R-:W-:-:S05]  /*2230*/  IADD3 R3, PT, PT, R4, R3, RZ ;  /* 0x0000000304037210 */ /* 0x001fca0007ffe0ff */
[----:B------:R0:W-:Y:S02]  /*2240*/  STS [R0], R3 ;  /* 0x0000000300007388 */ /* 0x0001e40000000800 */
.L_x_1450:
[----:B------:R-:W-:Y:S05]  /*2250*/  BSYNC B0 ;  /* 0x0000000000007941 */ /* 0x000fea0003800000 */
.L_x_1449:
[----:B------:R-:W-:Y:S05]  /*2260*/  @P0 BRA `(.L_x_1452) ;  /* 0x0000000800300947 */ /* 0x000fea0003800000 */
[----:B------:R-:W1:Y:S01]  /*2270*/  S2UR UR5, SR_CgaCtaId ;  /* 0x00000000000579c3 */ /* 0x000e620000008800 */
[C---:B------:R-:W-:Y:S01]  /*2280*/  IMAD.SHL.U32 R6, R32.reuse, 0x20, RZ ;  /* 0x0000002020067824 */ /* 0x040fe200078e00ff */
[C---:B------:R-:W-:Y:S01]  /*2290*/  IADD3 R2, PT, PT, R32.reuse, 0xe, RZ ;  /* 0x0000000e20027810 */ /* 0x040fe20007ffe0ff */
[C---:B------:R-:W-:Y:S01]  /*22a0*/  VIADD R5, R32.reuse, 0x3 ;  /* 0x0000000320057836 */ /* 0x040fe20000000000 */
[----:B------:R-:W-:Y:S01]  /*22b0*/  UMOV UR4, 0x400 ;  /* 0x0000040000047882 */ /* 0x000fe20000000000 */
[----:B0-----:R-:W-:Y:S01]  /*22c0*/  VIADD R0, R32, 0xffffffff ;  /* 0xffffffff20007836 */ /* 0x001fe20000000000 */
[----:B------:R-:W-:Y:S01]  /*22d0*/  LOP3.LUT R11, R6, 0xe0, RZ, 0xc0, !PT ;  /* 0x000000e0060b7812 */ /* 0x000fe200078ec0ff */
[----:B------:R-:W-:Y:S01]  /*22e0*/  VIADD R4, R32, 0xc ;  /* 0x0000000c20047836 */ /* 0x000fe20000000000 */
[----:B------:R-:W-:Y:S01]  /*22f0*/  LOP3.LUT R8, R2, 0xf, RZ, 0xc0, !PT ;  /* 0x0000000f02087812 */ /* 0x000fe200078ec0ff */
[C---:B------:R-:W-:Y:S01]  /*2300*/  VIADD R3, R32.reuse, 0xd ;  /* 0x0000000d20037836 */ /* 0x040fe20000000000 */
[----:B------:R-:W-:Y:S01]  /*2310*/  LOP3.LUT R2, R5, 0xf, RZ, 0xc0, !PT ;  /* 0x0000000f05027812 */ /* 0x000fe200078ec0ff */
[C---:B------:R-:W-:Y:S01]  /*2320*/  VIADD R7, R32.reuse, 0x2 ;  /* 0x0000000220077836 */ /* 0x040fe20000000000 */
[----:B------:R-:W-:Y:S01]  /*2330*/  IADD3 R13, PT, PT, R32, 0x9, RZ ;  /* 0x00000009200d7810 */ /* 0x000fe20007ffe0ff */
[----:B------:R-:W-:Y:S01]  /*2340*/  UIADD3 UR4, UPT, UPT, UR4, 0x1080, URZ ;  /* 0x0000108004047890 */ /* 0x000fe2000fffe0ff */
[----:B------:R-:W-:Y:S01]  /*2350*/  LOP3.LUT R6, R0, 0xf, RZ, 0xc0, !PT ;  /* 0x0000000f00067812 */ /* 0x000fe200078ec0ff */
[----:B------:R0:W2:Y:S01]  /*2360*/  LDS R35, [R28] ;  /* 0x000000001c237984 */ /* 0x0000a20000000800 */
[----:B------:R-:W-:-:S02]  /*2370*/  LOP3.LUT R5, R11, 0x10, R32, 0xf4, !PT ;  /* 0x000000100b057812 */ /* 0x000fc400078ef420 */
[----:B------:R-:W-:Y:S02]  /*2380*/  IADD3 R9, PT, PT, R32, 0x1, RZ ;  /* 0x0000000120097810 */ /* 0x000fe40007ffe0ff */
[----:B------:R-:W-:Y:S01]  /*2390*/  LOP3.LUT R12, R4, 0xf, RZ, 0xc0, !PT ;  /* 0x0000000f040c7812 */ /* 0x000fe200078ec0ff */
[--C-:B------:R-:W-:Y:S01]  /*23a0*/  IMAD.IADD R6, R6, 0x1, R5.reuse ;  /* 0x0000000106067824 */ /* 0x100fe200078e0205 */
[----:B------:R-:W-:Y:S01]  /*23b0*/  LOP3.LUT R14, R27, 0x8, RZ, 0x3c, !PT ;  /* 0x000000081b0e7812 */ /* 0x000fe200078e3cff */
[--C-:B------:R-:W-:Y:S01]  /*23c0*/  IMAD.IADD R15, R25, 0x1, R5.reuse ;  /* 0x00000001190f7824 */ /* 0x100fe200078e0205 */
[----:B------:R-:W-:Y:S01]  /*23d0*/  LOP3.LUT R10, R3, 0xf, RZ, 0xc0, !PT ;  /* 0x0000000f030a7812 */ /* 0x000fe200078ec0ff */
[----:B-1----:R-:W-:Y:S01]  /*23e0*/  ULEA UR4, UR5, UR4, 0x18 ;  /* 0x0000000405047291 */ /* 0x002fe2000f8ec0ff */
[----:B------:R-:W-:Y:S01]  /*23f0*/  LOP3.LUT R0, R13, 0xf, RZ, 0xc0, !PT ;  /* 0x0000000f0d007812 */ /* 0x000fe200078ec0ff */
[--C-:B------:R-:W-:Y:S01]  /*2400*/  IMAD.IADD R17, R2, 0x1, R5.reuse ;  /* 0x0000000102117824 */ /* 0x100fe200078e0205 */
[----:B------:R-:W-:Y:S01]  /*2410*/  LOP3.LUT R3, R7, 0xf, RZ, 0xc0, !PT ;  /* 0x0000000f07037812 */ /* 0x000fe200078ec0ff */
[--C-:B------:R-:W-:Y:S01]  /*2420*/  IMAD.IADD R7, R8, 0x1, R5.reuse ;  /* 0x0000000108077824 */ /* 0x100fe200078e0205 */
[----:B------:R-:W-:Y:S01]  /*2430*/  LOP3.LUT R4, R9, 0xf, RZ, 0xc0, !PT ;  /* 0x0000000f09047812 */ /* 0x000fe200078ec0ff */
[--C-:B------:R-:W-:Y:S01]  /*2440*/  IMAD.IADD R9, R12, 0x1, R5.reuse ;  /* 0x000000010c097824 */ /* 0x100fe200078e0205 */
[-C--:B------:R-:W-:Y:S01]  /*2450*/  IADD3 R8, PT, PT, R10, R5.reuse, RZ ;  /* 0x000000050a087210 */ /* 0x080fe20007ffe0ff */
        /* <DEDUP_REMOVED lines=10> */
[----:B0-----:R-:W-:Y:S01]  /*2500*/  IMAD.IADD R28, R27, 0x1, R5 ;  /* 0x000000011b1c7824 */ /* 0x001fe200078e0205 */
[----:B------:R-:W-:-:S02]  /*2510*/  LEA R5, R6, UR4, 0x2 ;  /* 0x0000000406057c11 */ /* 0x000fc4000f8e10ff */
[----:B------:R-:W-:Y:S02]  /*2520*/  LEA R6, R7, UR4, 0x2 ;  /* 0x0000000407067c11 */ /* 0x000fe4000f8e10ff */
[----:B------:R-:W-:Y:S01]  /*2530*/  LEA R7, R8, UR4, 0x2 ;  /* 0x0000000408077c11 */ /* 0x000fe2000f8e10ff */
[----:B------:R-:W0:Y:S01]  /*2540*/  LDS R10, [R10] ;  /* 0x000000000a0a7984 */ /* 0x000e220000000800 */
[----:B------:R-:W-:Y:S02]  /*2550*/  LEA R8, R9, UR4, 0x2 ;  /* 0x0000000409087c11 */ /* 0x000fe4000f8e10ff */
[----:B------:R-:W-:Y:S01]  /*2560*/  LEA R9, R31, UR4, 0x2 ;  /* 0x000000041f097c11 */ /* 0x000fe2000f8e10ff */
[----:B------:R-:W1:Y:S01]  /*2570*/  LDS R5, [R5] ;  /* 0x0000000005057984 */ /* 0x000e620000000800 */
[----:B------:R-:W-:Y:S02]  /*2580*/  LEA R11, R11, UR4, 0x2 ;  /* 0x000000040b0b7c11 */ /* 0x000fe4000f8e10ff */
[----:B------:R-:W-:Y:S01]  /*2590*/  LEA R12, R12, UR4, 0x2 ;  /* 0x000000040c0c7c11 */ /* 0x000fe2000f8e10ff */
[----:B------:R-:W3:Y:S01]  /*25a0*/  LDS R6, [R6] ;  /* 0x0000000006067984 */ /* 0x000ee20000000800 */
[----:B------:R-:W-:-:S02]  /*25b0*/  LEA R13, R13, UR4, 0x2 ;  /* 0x000000040d0d7c11 */ /* 0x000fc4000f8e10ff */
[----:B------:R-:W-:Y:S01]  /*25c0*/  LEA R14, R14, UR4, 0x2 ;  /* 0x000000040e0e7c11 */ /* 0x000fe2000f8e10ff */
[----:B------:R-:W4:Y:S01]  /*25d0*/  LDS R7, [R7] ;  /* 0x0000000007077984 */ /* 0x000f220000000800 */
[----:B------:R-:W-:Y:S02]  /*25e0*/  LEA R15, R15, UR4, 0x2 ;  /* 0x000000040f0f7c11 */ /* 0x000fe4000f8e10ff */
[----:B------:R-:W-:Y:S01]  /*25f0*/  LEA R16, R16, UR4, 0x2 ;  /* 0x0000000410107c11 */ /* 0x000fe2000f8e10ff */
[----:B------:R-:W0:Y:S01]  /*2600*/  LDS R8, [R8] ;  /* 0x0000000008087984 */ /* 0x000e220000000800 */
[----:B------:R-:W-:Y:S02]  /*2610*/  LEA R17, R17, UR4, 0x2 ;  /* 0x0000000411117c11 */ /* 0x000fe4000f8e10ff */
[----:B------:R-:W-:Y:S01]  /*2620*/  LEA R18, R18, UR4, 0x2 ;  /* 0x0000000412127c11 */ /* 0x000fe2000f8e10ff */
[----:B------:R-:W0:Y:S01]  /*2630*/  LDS R9, [R9] ;  /* 0x0000000009097984 */ /* 0x000e220000000800 */
[----:B------:R-:W-:-:S02]  /*2640*/  LEA R19, R19, UR4, 0x2 ;  /* 0x0000000413137c11 */ /* 0x000fc4000f8e10ff */
[----:B------:R-:W-:Y:S01]  /*2650*/  LEA R28, R28, UR4, 0x2 ;  /* 0x000000041c1c7c11 */ /* 0x000fe2000f8e10ff */
[----:B------:R-:W0:Y:S01]  /*2660*/  LDS R11, [R11] ;  /* 0x000000000b0b7984 */ /* 0x000e220000000800 */
[----:B------:R-:W-:Y:S01]  /*2670*/  LOP3.LUT R37, R32, 0x10, RZ, 0xc, !PT ;  /* 0x0000001020257812 */ /* 0x000fe200078e0cff */
[----:B------:R-:W-:Y:S02]  /*2680*/  UMOV UR4, 0xffffffff ;  /* 0xffffffff00047882 */ /* 0x000fe40000000000 */
[----:B------:R-:W0:Y:S02]  /*2690*/  LDS R12, [R12] ;  /* 0x000000000c0c7984 */ /* 0x000e240000000800 */
[----:B------:R-:W-:Y:S02]  /*26a0*/  IMAD.IADD R31, R27, 0x1, R37 ;  /* 0x000000011b1f7824 */ /* 0x000fe400078e0225 */
        /* <DEDUP_REMOVED lines=9> */
[-C--:B------:R-:W-:Y:S01]  /*2740*/  IADD3 R34, PT, PT, R4, R37.reuse, RZ ;  /* 0x0000002504227210 */ /* 0x080fe20007ffe0ff */
[----:B------:R-:W0:Y:S01]  /*2750*/  SHFL.IDX PT, R33, R35, R31, 0x1f ;  /* 0x00001f1f23217589 */ /* 0x000e2200000e0000 */
[--C-:B------:R-:W-:Y:S01]  /*2760*/  IMAD.IADD R36, R3, 0x1, R37.reuse ;  /* 0x0000000103247824 */ /* 0x100fe200078e0225 */
[-C--:B------:R-:W-:Y:S01]  /*2770*/  IADD3 R26, PT, PT, R26, R37.reuse, RZ ;  /* 0x000000251a1a7210 */ /* 0x080fe20007ffe0ff */
[--C-:B------:R-:W-:Y:S01]  /*2780*/  IMAD.IADD R4, R2, 0x1, R37.reuse ;  /* 0x0000000102047824 */ /* 0x100fe200078e0225 */
[----:B------:R-:W1:Y:S01]  /*2790*/  SHFL.IDX PT, R27, R35, R34, 0x1f ;  /* 0x00001f22231b7589 */ /* 0x000e6200000e0000 */
[--C-:B------:R-:W-:Y:S01]  /*27a0*/  IMAD.IADD R2, R25, 0x1, R37.reuse ;  /* 0x0000000119027824 */ /* 0x100fe200078e0225 */
[----:B------:R-:W-:Y:S01]  /*27b0*/  LOP3.LUT R25, R32, 0xf, RZ, 0xc0, !PT ;  /* 0x0000000f20197812 */ /* 0x000fe200078ec0ff */
[----:B------:R-:W-:Y:S01]  /*27c0*/  IMAD.IADD R0, R0, 0x1, R37 ;  /* 0x0000000100007824 */ /* 0x000fe200078e0225 */
[----:B------:R-:W2:Y:S01]  /*27d0*/  SHFL.IDX PT, R36, R35, R36, 0x1f ;  /* 0x00001f2423247589 */ /* 0x000ea200000e0000 */
[----:B------:R-:W-:-:S03]  /*27e0*/  IADD3 R22, PT, PT, R22, R37, RZ ;  /* 0x0000002516167210 */ /* 0x000fc60007ffe0ff */
[----:B------:R-:W3:Y:S04]  /*27f0*/  SHFL.IDX PT, R4, R35, R4, 0x1f ;  /* 0x00001f0423047589 */ /* 0x000ee800000e0000 */
[----:B------:R-:W4:Y:S04]  /*2800*/  SHFL.IDX PT, R3, R35, R26, 0x1f ;  /* 0x00001f1a23037589 */ /* 0x000f2800000e0000 */
[----:B------:R-:W5:Y:S01]  /*2810*/  SHFL.IDX PT, R2, R35, R2, 0x1f ;  /* 0x00001f0223027589 */ /* 0x000f6200000e0000 */
[----:B0-----:R-:W-:-:S03]  /*2820*/  IMAD R28, R28, R33, RZ ;  /* 0x000000211c1c7224 */ /* 0x001fc600078e02ff */
[----:B------:R-:W-:Y:S01]  /*2830*/  SHFL.IDX PT, R0, R35, R0, 0x1f ;  /* 0x00001f0023007589 */ /* 0x000fe200000e0000 */
[----:B-1----:R-:W-:Y:S02]  /*2840*/  IMAD R19, R19, R27, R28 ;  /* 0x0000001b13137224 */ /* 0x002fe400078e021c */
[----:B------:R-:W-:Y:S01]  /*2850*/  IMAD.IADD R28, R24, 0x1, R37 ;  /* 0x00000001181c7824 */ /* 0x000fe200078e0225 */
[----:B------:R-:W-:Y:S01]  /*2860*/  IADD3 R24, PT, PT, R23, R37, RZ ;  /* 0x0000002517187210 */ /* 0x000fe20007ffe0ff */
[----:B--2---:R-:W-:Y:S01]  /*2870*/  IMAD R18, R18, R36, R19 ;  /* 0x0000002412127224 */ /* 0x004fe200078e0213 */
[----:B------:R-:W-:Y:S02]  /*2880*/  LOP3.LUT R36, R25, 0x8, RZ, 0x3c, !PT ;  /* 0x0000000819247812 */ /* 0x000fe400078e3cff */
[----:B------:R-:W0:Y:S01]  /*2890*/  SHFL.IDX PT, R19, R35, R28, 0x1f ;  /* 0x00001f1c23137589 */ /* 0x000e2200000e0000 */
[----:B---3--:R-:W-:Y:S02]  /*28a0*/  IMAD R17, R17, R4, R18 ;  /* 0x0000000411117224 */ /* 0x008fe400078e0212 */
[----:B------:R-:W-:Y:S01]  /*28b0*/  IMAD.IADD R18, R36, 0x1, R37 ;  /* 0x0000000124127824 */ /* 0x000fe200078e0225 */
[----:B------:R1:W2:Y:S01]  /*28c0*/  SHFL.IDX PT, R4, R35, R24, 0x1f ;  /* 0x00001f1823047589 */ /* 0x0002a200000e0000 */
[----:B----4-:R-:W-:-:S02]  /*28d0*/  IMAD R16, R16, R3, R17 ;  /* 0x0000000310107224 */ /* 0x010fc400078e0211 */
[C---:B------:R-:W-:Y:S01]  /*28e0*/  VIADD R17, R32.reuse, 0xe ;  /* 0x0000000e20117836 */ /* 0x040fe20000000000 */
[----:B------:R3:W4:Y:S01]  /*28f0*/  SHFL.IDX PT, R3, R35, R18, 0x1f ;  /* 0x00001f1223037589 */ /* 0x00072200000e0000 */
[----:B-----5:R-:W-:Y:S02]  /*2900*/  IMAD R16, R15, R2, R16 ;  /* 0x000000020f107224 */ /* 0x020fe400078e0210 */
[C---:B------:R-:W-:Y:S02]  /*2910*/  VIADD R15, R32.reuse, 0xc ;  /* 0x0000000c200f7836 */ /* 0x040fe40000000000 */
[----:B------:R-:W-:Y:S01]  /*2920*/  IMAD.IADD R2, R21, 0x1, R37 ;  /* 0x0000000115027824 */ /* 0x000fe200078e0225 */
[----:B------:R-:W-:Y:S02]  /*2930*/  IADD3 R21, PT, PT, R32, 0xd, RZ ;  /* 0x0000000d20157810 */ /* 0x000fe40007ffe0ff */
[----:B-1----:R-:W-:Y:S02]  /*2940*/  LOP3.LUT R24, R15, 0xf, RZ, 0xc0, !PT ;  /* 0x0000000f0f187812 */ /* 0x002fe400078ec0ff */
[----:B------:R1:W5:Y:S01]  /*2950*/  SHFL.IDX PT, R15, R35, R22, 0x1f ;  /* 0x00001f16230f7589 */ /* 0x00036200000e0000 */
[----:B------:R-:W-:-:S02]  /*2960*/  LOP3.LUT R26, R21, 0xf, RZ, 0xc0, !PT ;  /* 0x0000000f151a7812 */ /* 0x000fc400078ec0ff */
[--C-:B---3--:R-:W-:Y:S01]  /*2970*/  IMAD.IADD R18, R24, 0x1, R37.reuse ;  /* 0x0000000118127824 */ /* 0x108fe200078e0225 */
[----:B------:R-:W3:Y:S01]  /*2980*/  SHFL.IDX PT, R2, R35, R2, 0x1f ;  /* 0x00001f0223027589 */ /* 0x000ee200000e0000 */
[----:B------:R-:W-:Y:S01]  /*2990*/  LOP3.LUT R24, R17, 0xf, RZ, 0xc0, !PT ;  /* 0x0000000f11187812 */ /* 0x000fe200078ec0ff */
[----:B0-----:R-:W-:Y:S01]  /*29a0*/  IMAD R14, R14, R19, R16 ;  /* 0x000000130e0e7224 */ /* 0x001fe200078e0210 */
[----:B------:R-:W-:Y:S01]  /*29b0*/  IADD3 R16, PT, PT, R26, R37, RZ ;  /* 0x000000251a107210 */ /* 0x000fe20007ffe0ff */
[----:B------:R-:W-:Y:S01]  /*29c0*/  VIADD R19, R32, 0xffffffff ;  /* 0xffffffff20137836 */ /* 0x000fe20000000000 */
[----:B------:R-:W0:Y:S01]  /*29d0*/  SHFL.IDX PT, R17, R35, R18, 0x1f ;  /* 0x00001f1223117589 */ /* 0x000e2200000e0000 */
[----:B--2---:R-:W-:Y:S02]  /*29e0*/  IMAD R13, R13, R4, R14 ;  /* 0x000000040d0d7224 */ /* 0x004fe400078e020e */
[----:B------:R-:W-:Y:S01]  /*29f0*/  IMAD.IADD R14, R24, 0x1, R37 ;  /* 0x00000001180e7824 */ /* 0x000fe200078e0225 */
[----:B-1----:R-:W-:Y:S01]  /*2a00*/  LOP3.LUT R22, R19, 0xf, RZ, 0xc0, !PT ;  /* 0x0000000f13167812 */ /* 0x002fe200078ec0ff */
[----:B------:R-:W1:Y:S01]  /*2a10*/  SHFL.IDX PT, R4, R35, R16, 0x1f ;  /* 0x00001f1023047589 */ /* 0x000e6200000e0000 */
[----:B----4-:R-:W-:-:S02]  /*2a20*/  IMAD R12, R12, R3, R13 ;  /* 0x000000030c0c7224 */ /* 0x010fc400078e020d */
[----:B------:R-:W-:Y:S01]  /*2a30*/  IADD3 R22, PT, PT, R22, R37, RZ ;  /* 0x0000002516167210 */ /* 0x000fe20007ffe0ff */
[----:B------:R-:W2:Y:S01]  /*2a40*/  SHFL.IDX PT, R3, R35, R14, 0x1f ;  /* 0x00001f0e23037589 */ /* 0x000ea200000e0000 */
[----:B------:R-:W-:-:S04]  /*2a50*/  IMAD R0, R11, R0, R12 ;  /* 0x000000000b007224 */ /* 0x000fc800078e020c */
[----:B------:R4:W4:Y:S01]  /*2a60*/  SHFL.IDX PT, R22, R35, R22, 0x1f ;  /* 0x00001f1623167589 */ /* 0x00092200000e0000 */
[----:B-----5:R-:W-:-:S04]  /*2a70*/  IMAD R0, R10, R15, R0 ;  /* 0x0000000f0a007224 */ /* 0x020fc800078e0200 */
[----:B---3--:R-:W-:Y:S01]  /*2a80*/  IMAD R0, R9, R2, R0 ;  /* 0x0000000209007224 */ /* 0x008fe200078e0200 */
[----:B------:R-:W-:-:S03]  /*2a90*/  LOP3.LUT R9, R32, 0xf8, RZ, 0xc0, !PT ;  /* 0x000000f820097812 */ /* 0x000fc600078ec0ff */
[----:B0-----:R-:W-:Y:S01]  /*2aa0*/  IMAD R0, R8, R17, R0 ;  /* 0x0000001108007224 */ /* 0x001fe200078e0200 */
[----:B------:R-:W-:-:S03]  /*2ab0*/  LOP3.LUT R9, R9, 0x7, R32, 0xf8, !PT ;  /* 0x0000000709097812 */ /* 0x000fc600078ef820 */
[----:B-1----:R-:W-:Y:S02]  /*2ac0*/  IMAD R0, R7, R4, R0 ;  /* 0x0000000407007224 */ /* 0x002fe400078e0200 */
[----:B------:R-:W-:Y:S02]  /*2ad0*/  IMAD R9, R9, 0x4, R20 ;  /* 0x0000000409097824 */ /* 0x000fe400078e0214 */
[----:B--2---:R-:W-:-:S07]  /*2ae0*/  IMAD R0, R6, R3, R0 ;  /* 0x0000000306007224 */ /* 0x004fce00078e0200 */
.L_x_1492:
[----:B------:R-:W0:Y:S01]  /*2af0*/  LDS R3, [R9] ;  /* 0x0000000009037984 */ /* 0x000e220000000800 */
[----:B----4-:R-:W-:-:S04]  /*2b00*/  IMAD R0, R5, R22, R0 ;  /* 0x0000001605007224 */ /* 0x010fc800078e0200 */
[----:B0-----:R-:W-:-:S05]  /*2b10*/  IMAD.IADD R0, R0, 0x1, R3 ;  /* 0x0000000100007824 */ /* 0x001fca00078e0203 */
[----:B------:R1:W-:Y:S02]  /*2b20*/  STS [R9], R0 ;  /* 0x0000000009007388 */ /* 0x0003e40000000800 */
.L_x_1452:
[----:B------:R-:W-:Y:S05]  /*2b30*/  WARPSYNC.ALL ;  /* 0x0000000000007948 */ /* 0x000fea0003800000 */
[----:B------:R-:W-:Y:S01]  /*2b40*/  BAR.SYNC.DEFER_BLOCKING 0x0 ;  /* 0x0000000000007b1d */ /* 0x000fe20000010000 */
[----:B------:R-:W-:-:S13]  /*2b50*/  ISETP.GE.U32.AND P0, PT, R32, 0x40, PT ;  /* 0x000000402000780c */ /* 0x000fda0003f06070 */
[----:B------:R-:W-:Y:S05]  /*2b60*/  @P0 EXIT ;  /* 0x000000000000094d */ /* 0x000fea0003800000 */
[----:B------:R-:W-:Y:S01]  /*2b70*/  SHF.L.U32 R21, R29, 0x2, RZ ;  /* 0x000000021d157819 */ /* 0x000fe200000006ff */
[----:B------:R-:W2:Y:S01]  /*2b80*/  LDCU UR5, c[0x0][0x384] ;  /* 0x00007080ff0577ac */ /* 0x000ea20008000800 */
[----:B------:R-:W-:Y:S02]  /*2b90*/  BSSY.RECONVERGENT B0, `(.L_x_1454) ;  /* 0x0000032000007945 */ /* 0x000fe40003800200 */
[----:B------:R-:W3:Y:S01]  /*2ba0*/  I2F.U32.RP R6, R21 ;  /* 0x0000001500067306 */ /* 0x000ee20000209000 */
[----:B01----:R-:W-:Y:S01]  /*2bb0*/  IADD3 R0, PT, PT, R30, R21, RZ ;  /* 0x000000151e007210 */ /* 0x003fe20007ffe0ff */
[----:B------:R-:W-:Y:S01]  /*2bc0*/  IMAD.MOV R7, RZ, RZ, -R21 ;  /* 0x000000ffff077224 */ /* 0x000fe200078e0a15 */
[----:B------:R-:W-:Y:S01]  /*2bd0*/  ISETP.NE.U32.AND P2, PT, R21, RZ, PT ;  /* 0x000000ff1500720c */ /* 0x000fe20003f45070 */
[----:B------:R-:W0:Y:S01]  /*2be0*/  LDCU UR8, c[0x0][0x388] ;  /* 0x00007100ff0877ac */ /* 0x000e220008000800 */
[C---:B------:R-:W-:Y:S02]  /*2bf0*/  ISETP.GE.U32.AND P0, PT, R0.reuse, 0x100, PT ;  /* 0x000001000000780c */ /* 0x040fe40003f06070 */
[----:B------:R-:W-:Y:S01]  /*2c00*/  VIMNMX.U32 R5, PT, PT, R0, 0x100, !PT ;  /* 0x0000010000057848 */ /* 0x000fe20007fe0000 */
[----:B------:R-:W-:Y:S01]  /*2c10*/  USHF.L.U32 UR4, UR7, 0x3, URZ ;  /* 0x0000000307047899 */ /* 0x000fe200080006ff */
[----:B------:R-:W-:-:S04]  /*2c20*/  SEL R4, RZ, 0x1, P0 ;  /* 0x00000001ff047807 */ /* 0x000fc80000000000 */
[----:B------:R-:W-:Y:S01]  /*2c30*/  IADD3 R0, PT, PT, R5, -R0, -R4 ;  /* 0x8000000005007210 */ /* 0x000fe20007ffe804 */
[----:B---3--:R-:W1:Y:S01]  /*2c40*/  MUFU.RCP R6, R6 ;  /* 0x0000000600067308 */ /* 0x008e620000001000 */
[----:B--2---:R-:W-:Y:S02]  /*2c50*/  UIMAD UR4, UR6, UR5, UR4 ;  /* 0x00000005060472a4 */ /* 0x004fe4000f8e0204 */
[----:B0-----:R-:W-:Y:S01]  /*2c60*/  USHF.R.U32.HI UR5, URZ, 0x5, UR8 ;  /* 0x00000005ff057899 */ /* 0x001fe20008011608 */
[----:B-1----:R-:W-:-:S04]  /*2c70*/  VIADD R2, R6, 0xffffffe ;  /* 0x0ffffffe06027836 */ /* 0x002fc80000000000 */
        /* <DEDUP_REMOVED lines=19> */
[----:B------:R-:W-:Y:S02]  /*2db0*/  VIADD R0, R0, 0x1 ;  /* 0x0000000100007836 */ /* 0x000fe40000000000 */
[----:B------:R-:W-:-:S03]  /*2dc0*/  IMAD R32, R32, 0x10, R20 ;  /* 0x0000001020207824 */ /* 0x000fc600078e0214 */
[----:B------:R-:W-:-:S04]  /*2dd0*/  LOP3.LUT R0, R0, 0x3, RZ, 0xc0, !PT ;  /* 0x0000000300007812 */ /* 0x000fc800078ec0ff */
[----:B------:R-:W-:-:S07]  /*2de0*/  IADD3 R0, PT, PT, -R0, RZ, RZ ;  /* 0x000000ff00007210 */ /* 0x000fce0007ffe1ff */
.L_x_1456:
        /* <DEDUP_REMOVED lines=12> */
.L_x_1455:
[----:B------:R-:W-:Y:S05]  /*2eb0*/  BSYNC.RECONVERGENT B0 ;  /* 0x0000000000007941 */ /* 0x000fea0003800200 */
.L_x_1454:
[----:B------:R-:W-:Y:S05]  /*2ec0*/  @!P1 EXIT ;  /* 0x000000000000994d */ /* 0x000fea0003800000 */
[----:B-1----:R-:W0:Y:S01]  /*2ed0*/  LDC.64 R2, c[0x0][0x3a0] ;  /* 0x0000e800ff027b82 */ /* 0x002e220000000a00 */
[C---:B------:R-:W-:Y:S01]  /*2ee0*/  IMAD R20, R30.reuse, 0x4, R20 ;  /* 0x000000041e147824 */ /* 0x040fe200078e0214 */
[C---:B------:R-:W-:Y:S01]  /*2ef0*/  LEA R22, R29.reuse, R30, 0x3 ;  /* 0x0000001e1d167211 */ /* 0x040fe200078e18ff */
[----:B------:R-:W-:Y:S02]  /*2f00*/  IMAD R0, R29, 0xc, R30 ;  /* 0x0000000c1d007824 */ /* 0x000fe400078e021e */
[----:B------:R-:W-:-:S07]  /*2f10*/  IMAD.IADD R24, R30, 0x1, R21 ;  /* 0x000000011e187824 */ /* 0x000fce00078e0215 */
.L_x_1457:
[C-C-:B-1----:R-:W-:Y:S01]  /*2f20*/  IMAD R8, R29.reuse, 0x10, R20.reuse ;  /* 0x000000101d087824 */ /* 0x142fe200078e0214 */
[C---:B------:R-:W-:Y:S01]  /*2f30*/  LEA R12, R29.reuse, R20, 0x5 ;  /* 0x000000141d0c7211 */ /* 0x040fe200078e28ff */
[----:B------:R-:W-:Y:S01]  /*2f40*/  IMAD R16, R29, 0x30, R20 ;  /* 0x000000301d107824 */ /* 0x000fe200078e0214 */
[----:B------:R1:W2:Y:S01]  /*2f50*/  LDS.128 R4, [R20] ;  /* 0x0000000014047984 */ /* 0x0002a20000000c00 */
[----:B------:R-:W-:Y:S02]  /*2f60*/  LOP3.LUT R26, R30, 0x4, RZ, 0xc0, !PT ;  /* 0x000000041e1a7812 */ /* 0x000fe400078ec0ff */
[----:B------:R-:W-:Y:S01]  /*2f70*/  LOP3.LUT R25, R24, 0x4, RZ, 0xc0, !PT ;  /* 0x0000000418197812 */ /* 0x000fe200078ec0ff */
[----:B------:R-:W3:Y:S01]  /*2f80*/  LDS.128 R8, [R8] ;  /* 0x0000000008087984 */ /* 0x000ee20000000c00 */
[----:B------:R-:W-:Y:S01]  /*2f90*/  SHF.R.U32.HI R23, RZ, 0x3, R24 ;  /* 0x00000003ff177819 */ /* 0x000fe20000011618 */
[----:B------:R-:W-:Y:S01]  /*2fa0*/  VIADD R28, R26, UR4 ;  /* 0x000000041a1c7c36 */ /* 0x000fe20008000000 */
[----:B------:R-:W-:Y:S01]  /*2fb0*/  SHF.R.U32.HI R27, RZ, 0x3, R30 ;  /* 0x00000003ff1b7819 */ /* 0x000fe2000001161e */
[----:B------:R-:W4:Y:S01]  /*2fc0*/  LDS.128 R12, [R12] ;  /* 0x000000000c0c7984 */ /* 0x000f220000000c00 */
[----:B------:R-:W-:Y:S01]  /*2fd0*/  VIADD R26, R25, UR4 ;  /* 0x00000004191a7c36 */ /* 0x000fe20008000000 */
[----:B------:R-:W-:Y:S01]  /*2fe0*/  SHF.R.U32.HI R25, RZ, 0x3, R22 ;  /* 0x00000003ff197819 */ /* 0x000fe20000011616 */
[----:B------:R-:W-:Y:S01]  /*2ff0*/  IMAD R24, R29, 0x10, R24 ;  /* 0x000000101d187824 */ /* 0x000fe200078e0218 */
[----:B------:R-:W5:Y:S01]  /*3000*/  LDS.128 R16, [R16] ;  /* 0x0000000010107984 */ /* 0x000f620000000c00 */
[----:B------:R-:W-:Y:S01]  /*3010*/  IMAD R23, R23, UR5, R26 ;  /* 0x0000000517177c24 */ /* 0x000fe2000f8e021a */
[----:B------:R-:W-:Y:S01]  /*3020*/  LOP3.LUT R26, R22, 0x4, RZ, 0xc0, !PT ;  /* 0x00000004161a7812 */ /* 0x000fe200078ec0ff */
[----:B------:R-:W-:Y:S01]  /*3030*/  IMAD R33, R27, UR5, R28 ;  /* 0x000000051b217c24 */ /* 0x000fe2000f8e021c */
[----:B------:R-:W-:Y:S01]  /*3040*/  LOP3.LUT R27, R0, 0x4, RZ, 0xc0, !PT ;  /* 0x00000004001b7812 */ /* 0x000fe200078ec0ff */
[----:B-1----:R-:W-:Y:S01]  /*3050*/  IMAD R20, R29, 0x40, R20 ;  /* 0x000000401d147824 */ /* 0x002fe200078e0214 */
[----:B------:R-:W-:-:S02]  /*3060*/  IADD3 R28, PT, PT, R26, UR4, RZ ;  /* 0x000000041a1c7c10 */ /* 0x000fc4000fffe0ff */
[----:B------:R-:W-:Y:S01]  /*3070*/  SHF.R.U32.HI R31, RZ, 0x3, R0 ;  /* 0x00000003ff1f7819 */ /* 0x000fe20000011600 */
[----:B------:R-:W-:Y:S01]  /*3080*/  VIADD R32, R27, UR4 ;  /* 0x000000041b207c36 */ /* 0x000fe20008000000 */
[--C-:B------:R-:W-:Y:S01]  /*3090*/  IADD3 R30, PT, PT, R21, R30, R21.reuse ;  /* 0x0000001e151e7210 */ /* 0x100fe20007ffe015 */
        /* <DEDUP_REMOVED lines=16> */
.L_x_1451:
[----:B------:R-:W-:Y:S02]  /*31a0*/  HFMA2 R34, -RZ, RZ, 0, 1.847743988037109375e-06 ;  /* 0x0000001fff227431 */ /* 0x000fe400000001ff */
[----:B------:R-:W-:Y:S01]  /*31b0*/  IMAD.MOV.U32 R33, RZ, RZ, -0x1 ;  /* 0xffffffffff217424 */ /* 0x000fe200078e00ff */
[----:B------:R-:W-:-:S07]  /*31c0*/  LOP3.LUT R16, R16, 0x10, R32, 0xf8, !PT ;  /* 0x0000001010107812 */ /* 0x000fce00078ef820 */
[----:B0-----:R-:W-:Y:S05]  /*31d0*/  WARPSYNC.COLLECTIVE R33, `(.L_x_1458) ;  /* 0x0000000021087348 */ /* 0x001fea0003c00000 */
[----:B0-----:R0:W1:Y:S02]  /*31e0*/  SHFL.IDX P1, R33, R35, R31, R34 ;  /* 0x0000001f23217389 */ /* 0x0010640000020022 */
[----:B01----:R-:W-:Y:S05]  /*31f0*/  ENDCOLLECTIVE ;  /* 0x000000000000791b */ /* 0x003fea0003800000 */
.L_x_1458:
[----:B------:R-:W-:Y:S01]  /*3200*/  MOV R31, R16 ;  /* 0x00000010001f7202 */ /* 0x000fe20000000f00 */
[----:B------:R-:W-:Y:S02]  /*3210*/  IMAD.MOV.U32 R37, RZ, RZ, R33 ;  /* 0x000000ffff257224 */ /* 0x000fe400078e0021 */
[----:B------:R-:W-:Y:S02]  /*3220*/  IMAD.MOV.U32 R33, RZ, RZ, -0x1 ;  /* 0xffffffffff217424 */ /* 0x000fe400078e00ff */
[----:B------:R-:W-:Y:S01]  /*3230*/  IMAD R37, R36, R37, RZ ;  /* 0x0000002524257224 */ /* 0x000fe200078e02ff */
[--C-:B------:R-:W-:Y:S02]  /*3240*/  LOP3.LUT R36, R18, 0x10, R32.reuse, 0xf8, !PT ;  /* 0x0000001012247812 */ /* 0x100fe400078ef820 */
[----:B------:R-:W-:-:S07]  /*3250*/  LOP3.LUT R18, R26, 0x10, R32, 0xf8, !PT ;  /* 0x000000101a127812 */ /* 0x000fce00078ef820 */
[----:B------:R-:W-:Y:S05]  /*3260*/  WARPSYNC.COLLECTIVE R33, `(.L_x_1459) ;  /* 0x0000000021087348 */ /* 0x000fea0003c00000 */
[----:B------:R0:W1:Y:S02]  /*3270*/  SHFL.IDX P1, R33, R35, R31, R34 ;  /* 0x0000001f23217389 */ /* 0x0000640000020022 */
[----:B01----:R-:W-:Y:S05]  /*3280*/  ENDCOLLECTIVE ;  /* 0x000000000000791b */ /* 0x003fea0003800000 */
.L_x_1459:
        /* <DEDUP_REMOVED lines=10> */
.L_x_1460:
[----:B------:R-:W-:Y:S01]  /*3330*/  MOV R31, R36 ;  /* 0x00000024001f7202 */ /* 0x000fe20000000f00 */
[----:B------:R-:W-:Y:S02]  /*3340*/  IMAD.MOV.U32 R16, RZ, RZ, R33 ;  /* 0x000000ffff107224 */ /* 0x000fe400078e0021 */
[----:B------:R-:W-:Y:S02]  /*3350*/  IMAD.MOV.U32 R33, RZ, RZ, -0x1 ;  /* 0xffffffffff217424 */ /* 0x000fe400078e00ff */
[----:B------:R-:W-:Y:S01]  /*3360*/  IMAD R2, R2, R16, R37 ;  /* 0x0000001002027224 */ /* 0x000fe200078e0225 */
[----:B------:R-:W-:Y:S01]  /*3370*/  LOP3.LUT R16, R19, 0x10, R32, 0xf8, !PT ;  /* 0x0000001013107812 */ /* 0x000fe200078ef820 */
[C---:B------:R-:W-:Y:S01]  /*3380*/  VIADD R19, R32.reuse, 0xd ;  /* 0x0000000d20137836 */ /* 0x040fe20000000000 */
[----:B------:R-:W-:-:S07]  /*3390*/  IADD3 R37, PT, PT, R32, 0x9, RZ ;  /* 0x0000000920257810 */ /* 0x000fce0007ffe0ff */
[----:B------:R-:W-:Y:S05]  /*33a0*/  WARPSYNC.COLLECTIVE R33, `(.L_x_1461) ;  /* 0x0000000021087348 */ /* 0x000fea0003c00000 */
[----:B------:R0:W1:Y:S02]  /*33b0*/  SHFL.IDX P1, R33, R35, R31, R34 ;  /* 0x0000001f23217389 */ /* 0x0000640000020022 */
[----:B01----:R-:W-:Y:S05]  /*33c0*/  ENDCOLLECTIVE ;  /* 0x000000000000791b */ /* 0x003fea0003800000 */
.L_x_1461:
[----:B------:R-:W-:Y:S02]  /*33d0*/  LOP3.LUT R37, R37, 0xf, RZ, 0xc0, !PT ;  /* 0x0000000f25257812 */ /* 0x000fe400078ec0ff */
[----:B------:R-:W-:Y:S02]  /*33e0*/  LOP3.LUT R19, R19, 0xf, RZ, 0xc0, !PT ;  /* 0x0000000f13137812 */ /* 0x000fe400078ec0ff */
[----:B------:R-:W-:Y:S01]  /*33f0*/  MOV R31, R18 ;  /* 0x00000012001f7202 */ /* 0x000fe20000000f00 */
[----:B------:R-:W-:Y:S02]  /*3400*/  IMAD.MOV.U32 R36, RZ, RZ, R33 ;  /* 0x000000ffff247224 */ /* 0x000fe400078e0021 */
[----:B------:R-:W-:Y:S02]  /*3410*/  IMAD.MOV.U32 R33, RZ, RZ, -0x1 ;  /* 0xffffffffff217424 */ /* 0x000fe400078e00ff */
[----:B------:R-:W-:Y:S01]  /*3420*/  IMAD R3, R3, R36, R2 ;  /* 0x0000002403037224 */ /* 0x000fe200078e0202 */
[----:B------:R-:W-:-:S02]  /*3430*/  LOP3.LUT R2, R23, 0x10, R32, 0xf8, !PT ;  /* 0x0000001017027812 */ /* 0x000fc400078ef820 */
[----:B------:R-:W-:-:S07]  /*3440*/  LOP3.LUT R36, R21, 0x10, R32, 0xf8, !PT ;  /* 0x0000001015247812 */ /* 0x000fce00078ef820 */
[----:B------:R-:W-:Y:S05]  /*3450*/  WARPSYNC.COLLECTIVE R33, `(.L_x_1462) ;  /* 0x0000000021087348 */ /* 0x000fea0003c00000 */
[----:B------:R0:W1:Y:S02]  /*3460*/  SHFL.IDX P1, R33, R35, R31, R34 ;  /* 0x0000001f23217389 */ /* 0x0000640000020022 */
[----:B01----:R-:W-:Y:S05]  /*3470*/  ENDCOLLECTIVE ;  /* 0x000000000000791b */ /* 0x003fea0003800000 */
.L_x_1462:
[----:B------:R-:W-:Y:S01]  /*3480*/  MOV R31, R0 ;  /* 0x00000000001f7202 */ /* 0x000fe20000000f00 */
[----:B------:R-:W-:Y:S02]  /*3490*/  IMAD.MOV.U32 R18, RZ, RZ, R33 ;  /* 0x000000ffff127224 */ /* 0x000fe400078e0021 */
[----:B------:R-:W-:Y:S02]  /*34a0*/  IMAD.MOV.U32 R33, RZ, RZ, -0x1 ;  /* 0xffffffffff217424 */ /* 0x000fe400078e00ff */
[----:B------:R-:W-:-:S07]  /*34b0*/  IMAD R18, R4, R18, R3 ;  /* 0x0000001204127224 */ /* 0x000fce00078e0203 */
[----:B------:R-:W-:Y:S05]  /*34c0*/  WARPSYNC.COLLECTIVE R33, `(.L_x_1463) ;  /* 0x0000000021087348 */ /* 0x000fea0003c00000 */
[----:B------:R0:W1:Y:S02]  /*34d0*/  SHFL.IDX P1, R33, R35, R31, R34 ;  /* 0x0000001f23217389 */ /* 0x0000640000020022 */
[----:B01----:R-:W-:Y:S05]  /*34e0*/  ENDCOLLECTIVE ;  /* 0x000000000000791b */ /* 0x003fea0003800000 */
.L_x_1463:
[----:B------:R-:W-:Y:S01]  /*34f0*/  MOV R31, R17 ;  /* 0x00000011001f7202 */ /* 0x000fe20000000f00 */
[----:B------:R-:W-:Y:S02]  /*3500*/  IMAD.MOV.U32 R0, RZ, RZ, R33 ;  /* 0x000000ffff007224 */ /* 0x000fe400078e0021 */
[----:B------:R-:W-:Y:S02]  /*3510*/  IMAD.MOV.U32 R33, RZ, RZ, -0x1 ;  /* 0xffffffffff217424 */ /* 0x000fe400078e00ff */
[----:B------:R-:W-:Y:S01]  /*3520*/  IMAD R5, R5, R0, R18 ;  /* 0x0000000005057224 */ /* 0x000fe200078e0212 */
[--C-:B------:R-:W-:Y:S02]  /*3530*/  LOP3.LUT R0, R37, 0x10, R32.reuse, 0xf8, !PT ;  /* 0x0000001025007812 */ /* 0x100fe400078ef820 */
[----:B------:R-:W-:-:S07]  /*3540*/  LOP3.LUT R18, R22, 0x10, R32, 0xf8, !PT ;  /* 0x0000001016127812 */ /* 0x000fce00078ef820 */
[----:B------:R-:W-:Y:S05]  /*3550*/  WARPSYNC.COLLECTIVE R33, `(.L_x_1464) ;  /* 0x0000000021087348 */ /* 0x000fea0003c00000 */
[----:B------:R0:W1:Y:S02]  /*3560*/  SHFL.IDX P1, R33, R35, R31, R34 ;  /* 0x0000001f23217389 */ /* 0x0000640000020022 */
[----:B01----:R-:W-:Y:S05]  /*3570*/  ENDCOLLECTIVE ;  /* 0x000000000000791b */ /* 0x003fea0003800000 */
.L_x_1464:
[----:B------:R-:W-:Y:S02]  /*3580*/  MOV R31, R2 ;  /* 0x00000002001f7202 */ /* 0x000fe40000000f00 */
[----:B------:R-:W-:Y:S01]  /*3590*/  LOP3.LUT R2, R19, 0x10, R32, 0xf8, !PT ;  /* 0x0000001013027812 */ /* 0x000fe200078ef820 */
[----:B------:R-:W-:Y:S02]  /*35a0*/  IMAD.MOV.U32 R17, RZ, RZ, R33 ;  /* 0x000000ffff117224 */ /* 0x000fe400078e0021 */
[----:B------:R-:W-:Y:S02]  /*35b0*/  IMAD.MOV.U32 R33, RZ, RZ, -0x1 ;  /* 0xffffffffff217424 */ /* 0x000fe400078e00ff */
[----:B------:R-:W-:Y:S01]  /*35c0*/  IMAD R6, R6, R17, R5 ;  /* 0x0000001106067224 */ /* 0x000fe200078e0205 */
[C---:B------:R-:W-:Y:S01]  /*35d0*/  IADD3 R17, PT, PT, R32.reuse, 0xe, RZ ;  /* 0x0000000e20117810 */ /* 0x040fe20007ffe0ff */
[----:B------:R-:W-:-:S07]  /*35e0*/  VIADD R5, R32, 0xc ;  /* 0x0000000c20057836 */ /* 0x000fce0000000000 */
[----:B------:R-:W-:Y:S05]  /*35f0*/  WARPSYNC.COLLECTIVE R33, `(.L_x_1465) ;  /* 0x0000000021087348 */ /* 0x000fea0003c00000 */
[----:B------:R0:W1:Y:S02]  /*3600*/  SHFL.IDX P1, R33, R35, R31, R34 ;  /* 0x0000001f23217389 */ /* 0x0000640000020022 */
[----:B01----:R-:W-:Y:S05]  /*3610*/  ENDCOLLECTIVE ;  /* 0x000000000000791b */ /* 0x003fea0003800000 */
.L_x_1465:
[----:B------:R-:W-:Y:S02]  /*3620*/  LOP3.LUT R17, R17, 0xf, RZ, 0xc0, !PT ;  /* 0x0000000f11117812 */ /* 0x000fe400078ec0ff */
[----:B------:R-:W-:Y:S01]  /*3630*/  LOP3.LUT R5, R5, 0xf, RZ, 0xc0, !PT ;  /* 0x0000000f05057812 */ /* 0x000fe200078ec0ff */
[----:B------:R-:W-:-:S03]  /*3640*/  IMAD.MOV.U32 R31, RZ, RZ, R16 ;  /* 0x000000ffff1f7224 */ /* 0x000fc600078e0010 */
[----:B------:R-:W-:Y:S01]  /*3650*/  LOP3.LUT R16, R5, 0x10, R32, 0xf8, !PT ;  /* 0x0000001005107812 */ /* 0x000fe200078ef820 */
[----:B------:R-:W-:Y:S02]  /*3660*/  IMAD.MOV.U32 R4, RZ, RZ, R33 ;  /* 0x000000ffff047224 */ /* 0x000fe400078e0021 */
[----:B------:R-:W-:Y:S02]  /*3670*/  IMAD.MOV.U32 R33, RZ, RZ, -0x1 ;  /* 0xffffffffff217424 */ /* 0x000fe400078e00ff */
[----:B------:R-:W-:Y:S01]  /*3680*/  IMAD R4, R7, R4, R6 ;  /* 0x0000000407047224 */ /* 0x000fe200078e0206 */
[----:B------:R-:W-:-:S07]  /*3690*/  LOP3.LUT R6, R17, 0x10, R32, 0xf8, !PT ;  /* 0x0000001011067812 */ /* 0x000fce00078ef820 */
[----:B------:R-:W-:Y:S05]  /*36a0*/  WARPSYNC.COLLECTIVE R33, `(.L_x_1466) ;  /* 0x0000000021087348 */ /* 0x000fea0003c00000 */
[----:B------:R0:W1:Y:S02]  /*36b0*/  SHFL.IDX P1, R33, R35, R31, R34 ;  /* 0x0000001f23217389 */ /* 0x0000640000020022 */
[----:B01----:R-:W-:Y:S05]  /*36c0*/  ENDCOLLECTIVE ;  /* 0x000000000000791b */ /* 0x003fea0003800000 */
.L_x_1466:
[----:B------:R-:W-:Y:S01]  /*36d0*/  IMAD.MOV.U32 R31, RZ, RZ, R0 ;  /* 0x000000ffff1f7224 */ /* 0x000fe200078e0000 */
[----:B------:R-:W-:Y:S01]  /*36e0*/  MOV R3, R33 ;  /* 0x0000002100037202 */ /* 0x000fe20000000f00 */
[----:B------:R-:W-:-:S04]  /*36f0*/  IMAD.MOV.U32 R33, RZ, RZ, -0x1 ;  /* 0xffffffffff217424 */ /* 0x000fc800078e00ff */
[----:B------:R-:W-:-:S07]  /*3700*/  IMAD R3, R8, R3, R4 ;  /* 0x0000000308037224 */ /* 0x000fce00078e0204 */
[----:B------:R-:W-:Y:S05]  /*3710*/  WARPSYNC.COLLECTIVE R33, `(.L_x_1467) ;  /* 0x0000000021087348 */ /* 0x000fea0003c00000 */
[----:B------:R0:W1:Y:S02]  /*3720*/  SHFL.IDX P1, R33, R35, R31, R34 ;  /* 0x0000001f23217389 */ /* 0x0000640000020022 */
[----:B01----:R-:W-:Y:S05]  /*3730*/  ENDCOLLECTIVE ;  /* 0x000000000000791b */ /* 0x003fea0003800000 */
.L_x_1467:
[----:B------:R-:W-:Y:S01]  /*3740*/  IMAD.MOV.U32 R31, RZ, RZ, R18 ;  /* 0x000000ffff1f7224 */ /* 0x000fe200078e0012 */
[----:B------:R-:W-:Y:S01]  /*3750*/  MOV R0, R33 ;  /* 0x0000002100007202 */ /* 0x000fe20000000f00 */
[----:B------:R-:W-:-:S04]  /*3760*/  IMAD.MOV.U32 R33, RZ, RZ, -0x1 ;  /* 0xffffffffff217424 */ /* 0x000fc800078e00ff */
[----:B------:R-:W-:Y:S01]  /*3770*/  IMAD R0, R15, R0, R3 ;  /* 0x000000000f007224 */ /* 0x000fe200078e0203 */
[----:B------:R-:W-:-:S07]  /*3780*/  LOP3.LUT R3, R32, 0xf8, RZ, 0xc0, !PT ;  /* 0x000000f820037812 */ /* 0x000fce00078ec0ff */
[----:B------:R-:W-:Y:S05]  /*3790*/  WARPSYNC.COLLECTIVE R33, `(.L_x_1468) ;  /* 0x0000000021087348 */ /* 0x000fea0003c00000 */
[----:B------:R0:W1:Y:S02]  /*37a0*/  SHFL.IDX P1, R33, R35, R31, R34 ;  /* 0x0000001f23217389 */ /* 0x0000640000020022 */
[----:B01----:R-:W-:Y:S05]  /*37b0*/  ENDCOLLECTIVE ;  /* 0x000000000000791b */ /* 0x003fea0003800000 */
.L_x_1468:
[----:B------:R-:W-:Y:S01]  /*37c0*/  LOP3.LUT R3, R3, 0x7, R32, 0xf8, !PT ;  /* 0x0000000703037812 */ /* 0x000fe200078ef820 */
[----:B------:R-:W-:Y:S01]  /*37d0*/  IMAD.MOV.U32 R31, RZ, RZ, R36 ;  /* 0x000000ffff1f7224 */ /* 0x000fe200078e0024 */
[----:B------:R-:W-:Y:S01]  /*37e0*/  MOV R18, R33 ;  /* 0x0000002100127202 */ /* 0x000fe20000000f00 */
[----:B------:R-:W-:-:S04]  /*37f0*/  IMAD.MOV.U32 R33, RZ, RZ, -0x1 ;  /* 0xffffffffff217424 */ /* 0x000fc800078e00ff */
[----:B------:R-:W-:-:S07]  /*3800*/  IMAD R9, R9, R18, R0 ;  /* 0x0000001209097224 */ /* 0x000fce00078e0200 */
[----:B------:R-:W-:Y:S05]  /*3810*/  WARPSYNC.COLLECTIVE R33, `(.L_x_1469) ;  /* 0x0000000021087348 */ /* 0x000fea0003c00000 */
[----:B------:R0:W1:Y:S02]  /*3820*/  SHFL.IDX P1, R33, R35, R31, R34 ;  /* 0x0000001f23217389 */ /* 0x0000640000020022 */
[----:B01----:R-:W-:Y:S05]  /*3830*/  ENDCOLLECTIVE ;  /* 0x000000000000791b */ /* 0x003fea0003800000 */
.L_x_1469:
[----:B------:R-:W-:-:S05]  /*3840*/  VIADD R0, R32, 0xffffffff ;  /* 0xffffffff20007836 */ /* 0x000fca0000000000 */
[----:B------:R-:W-:Y:S01]  /*3850*/  LOP3.LUT R17, R0, 0xf, RZ, 0xc0, !PT ;  /* 0x0000000f00117812 */ /* 0x000fe200078ec0ff */
[----:B------:R-:W-:-:S03]  /*3860*/  IMAD R0, R3, 0x4, R20 ;  /* 0x0000000403007824 */ /* 0x000fc600078e0214 */
        /* <DEDUP_REMOVED lines=8> */
.L_x_1470:
[----:B------:R-:W-:Y:S01]  /*38f0*/  IMAD.MOV.U32 R31, RZ, RZ, R2 ;  /* 0x000000ffff1f7224 */ /* 0x000fe200078e0002 */
[----:B------:R-:W-:Y:S02]  /*3900*/  MOV R16, R33 ;  /* 0x0000002100107202 */ /* 0x000fe40000000f00 */
[----:B------:R-:W-:-:S03]  /*3910*/  MOV R33, 0xffffffff ;  /* 0xffffffff00217802 */ /* 0x000fc60000000f00 */
[----:B------:R-:W-:-:S07]  /*3920*/  IMAD R5, R11, R16, R5 ;  /* 0x000000100b057224 */ /* 0x000fce00078e0205 */
[----:B------:R-:W-:Y:S05]  /*3930*/  WARPSYNC.COLLECTIVE R33, `(.L_x_1471) ;  /* 0x0000000021087348 */ /* 0x000fea0003c00000 */
[----:B------:R0:W1:Y:S02]  /*3940*/  SHFL.IDX P1, R33, R35, R31, R34 ;  /* 0x0000001f23217389 */ /* 0x0000640000020022 */
[----:B01----:R-:W-:Y:S05]  /*3950*/  ENDCOLLECTIVE ;  /* 0x000000000000791b */ /* 0x003fea0003800000 */
.L_x_1471:
[----:B------:R-:W-:Y:S02]  /*3960*/  IMAD.MOV.U32 R31, RZ, RZ, R6 ;  /* 0x000000ffff1f7224 */ /* 0x000fe400078e0006 */
[----:B------:R-:W-:Y:S01]  /*3970*/  IMAD.MOV.U32 R7, RZ, RZ, R33 ;  /* 0x000000ffff077224 */ /* 0x000fe200078e0021 */
[----:B------:R-:W-:-:S03]  /*3980*/  MOV R33, 0xffffffff ;  /* 0xffffffff00217802 */ /* 0x000fc60000000f00 */
[----:B------:R-:W-:-:S07]  /*3990*/  IMAD R5, R12, R7, R5 ;  /* 0x000000070c057224 */ /* 0x000fce00078e0205 */
[----:B------:R-:W-:Y:S05]  /*39a0*/  WARPSYNC.COLLECTIVE R33, `(.L_x_1472) ;  /* 0x0000000021087348 */ /* 0x000fea0003c00000 */
[----:B------:R0:W1:Y:S02]  /*39b0*/  SHFL.IDX P1, R33, R35, R31, R34 ;  /* 0x0000001f23217389 */ /* 0x0000640000020022 */
[----:B01----:R-:W-:Y:S05]  /*39c0*/  ENDCOLLECTIVE ;  /* 0x000000000000791b */ /* 0x003fea0003800000 */
.L_x_1472:
[----:B------:R-:W-:Y:S02]  /*39d0*/  IMAD.MOV.U32 R31, RZ, RZ, R4 ;  /* 0x000000ffff1f7224 */ /* 0x000fe400078e0004 */
[----:B------:R-:W-:Y:S01]  /*39e0*/  IMAD.MOV.U32 R6, RZ, RZ, R33 ;  /* 0x000000ffff067224 */ /* 0x000fe200078e0021 */
[----:B------:R-:W-:-:S03]  /*39f0*/  MOV R33, 0xffffffff ;  /* 0xffffffff00217802 */ /* 0x000fc60000000f00 */
[----:B------:R-:W-:-:S07]  /*3a00*/  IMAD R5, R13, R6, R5 ;  /* 0x000000060d057224 */ /* 0x000fce00078e0205 */
[----:B------:R-:W-:Y:S05]  /*3a10*/  WARPSYNC.COLLECTIVE R33, `(.L_x_1473) ;  /* 0x0000000021087348 */ /* 0x000fea0003c00000 */
[----:B------:R0:W1:Y:S02]  /*3a20*/  SHFL.IDX P1, R33, R35, R31, R34 ;  /* 0x0000001f23217389 */ /* 0x0000640000020022 */
[----:B01----:R-:W-:Y:S05]  /*3a30*/  ENDCOLLECTIVE ;  /* 0x000000000000791b */ /* 0x003fea0003800000 */
.L_x_1473:
[----:B------:R-:W-:Y:S01]  /*3a40*/  IMAD.MOV.U32 R4, RZ, RZ, R33 ;  /* 0x000000ffff047224 */ /* 0x000fe200078e0021 */
[----:B------:R-:W-:Y:S06]  /*3a50*/  BRA `(.L_x_1474) ;  /* 0xffffffe400ec7947 */ /* 0x000fec000383ffff */
.L_x_1453:
[----:B------:R-:W-:Y:S01]  /*3a60*/  HFMA2 R34, -RZ, RZ, 0, 1.847743988037109375e-06 ;  /* 0x0000001fff227431 */ /* 0x000fe200000001ff */
[----:B------:R-:W-:Y:S01]  /*3a70*/  BSSY B0, `(.L_x_1475) ;  /* 0x0000005000007945 */ /* 0x000fe20003800000 */
[----:B------:R-:W-:-:S07]  /*3a80*/  IMAD.MOV.U32 R33, RZ, RZ, -0x1 ;  /* 0xffffffffff217424 */ /* 0x000fce00078e00ff */
[----:B0-----:R-:W-:Y:S05]  /*3a90*/  WARPSYNC.COLLECTIVE R33, `(.L_x_1476) ;  /* 0x0000000021087348 */ /* 0x001fea0003c00000 */
[----:B------:R1:W2:Y:S02]  /*3aa0*/  SHFL.IDX P1, R33, R35, R31, R34 ;  /* 0x0000001f23217389 */ /* 0x0002a40000020022 */
[----:B012---:R-:W-:Y:S05]  /*3ab0*/  ENDCOLLECTIVE ;  /* 0x000000000000791b */ /* 0x007fea0003800000 */
.L_x_1476:
[----:B------:R-:W-:Y:S05]  /*3ac0*/  BSYNC B0 ;  /* 0x0000000000007941 */ /* 0x000fea0003800000 */
.L_x_1475:
[--C-:B------:R-:W-:Y:S01]  /*3ad0*/  IMAD.IADD R34, R4, 0x1, R37.reuse ;  /* 0x0000000104227824 */ /* 0x100fe200078e0225 */
[----:B------:R-:W-:Y:S01]  /*3ae0*/  IADD3 R26, PT, PT, R26, R37, RZ ;  /* 0x000000251a1a7210 */ /* 0x000fe20007ffe0ff */
[----:B------:R-:W-:Y:S01]  /*3af0*/  IMAD R28, R28, R33, RZ ;  /* 0x000000211c1c7224 */ /* 0x000fe200078e02ff */
[----:B------:R-:W-:Y:S01]  /*3b00*/  IADD3 R22, PT, PT, R22, R37, RZ ;  /* 0x0000002516167210 */ /* 0x000fe20007ffe0ff */
[----:B------:R-:W-:Y:S01]  /*3b10*/  IMAD.MOV.U32 R33, RZ, RZ, -0x1 ;  /* 0xffffffffff217424 */ /* 0x000fe200078e00ff */
[----:B------:R-:W-:Y:S01]  /*3b20*/  MOV R31, R34 ;  /* 0x00000022001f7202 */ /* 0x000fe20000000f00 */
[----:B------:R-:W-:Y:S02]  /*3b30*/  IMAD.MOV.U32 R34, RZ, RZ, 0x1f ;  /* 0x0000001fff227424 */ /* 0x000fe400078e00ff */
[--C-:B------:R-:W-:Y:S02]  /*3b40*/  IMAD.IADD R36, R3, 0x1, R37.reuse ;  /* 0x0000000103247824 */ /* 0x100fe400078e0225 */
[----:B------:R-:W-:-:S07]  /*3b50*/  IMAD.IADD R4, R2, 0x1, R37 ;  /* 0x0000000102047824 */ /* 0x000fce00078e0225 */
[----:B------:R-:W-:Y:S05]  /*3b60*/  WARPSYNC.COLLECTIVE R33, `(.L_x_1477) ;  /* 0x0000000021087348 */ /* 0x000fea0003c00000 */
[----:B------:R0:W1:Y:S02]  /*3b70*/  SHFL.IDX P1, R33, R35, R31, R34 ;  /* 0x0000001f23217389 */ /* 0x0000640000020022 */
[----:B01----:R-:W-:Y:S05]  /*3b80*/  ENDCOLLECTIVE ;  /* 0x000000000000791b */ /* 0x003fea0003800000 */
.L_x_1477:
[--C-:B------:R-:W-:Y:S02]  /*3b90*/  IMAD.IADD R2, R25, 0x1, R37.reuse ;  /* 0x0000000119027824 */ /* 0x100fe400078e0225 */
[----:B------:R-:W-:Y:S02]  /*3ba0*/  IMAD.IADD R0, R0, 0x1, R37 ;  /* 0x0000000100007824 */ /* 0x000fe400078e0225 */
[----:B------:R-:W-:Y:S01]  /*3bb0*/  IMAD.MOV.U32 R31, RZ, RZ, R36 ;  /* 0x000000ffff1f7224 */ /* 0x000fe200078e0024 */
[----:B------:R-:W-:Y:S02]  /*3bc0*/  MOV R27, R33 ;  /* 0x00000021001b7202 */ /* 0x000fe40000000f00 */
[----:B------:R-:W-:-:S03]  /*3bd0*/  MOV R33, 0xffffffff ;  /* 0xffffffff00217802 */ /* 0x000fc60000000f00 */
[----:B------:R-:W-:Y:S02]  /*3be0*/  IMAD R19, R19, R27, R28 ;  /* 0x0000001b13137224 */ /* 0x000fe400078e021c */
[----:B------:R-:W-:-:S07]  /*3bf0*/  IMAD.IADD R28, R24, 0x1, R37 ;  /* 0x00000001181c7824 */ /* 0x000fce00078e0225 */
[----:B------:R-:W-:Y:S05]  /*3c00*/  WARPSYNC.COLLECTIVE R33, `(.L_x_1478) ;  /* 0x0000000021087348 */ /* 0x000fea0003c00000 */
[----:B------:R0:W1:Y:S02]  /*3c10*/  SHFL.IDX P1, R33, R35, R31, R34 ;  /* 0x0000001f23217389 */ /* 0x0000640000020022 */
[----:B01----:R-:W-:Y:S05]  /*3c20*/  ENDCOLLECTIVE ;  /* 0x000000000000791b */ /* 0x003fea0003800000 */
.L_x_1478:
[----:B------:R-:W-:Y:S02]  /*3c30*/  IADD3 R24, PT, PT, R23, R37, RZ ;  /* 0x0000002517187210 */ /* 0x000fe40007ffe0ff */
[----:B------:R-:W-:Y:S01]  /*3c40*/  MOV R31, R4 ;  /* 0x00000004001f7202 */ /* 0x000fe20000000f00 */
[----:B------:R-:W-:Y:S02]  /*3c50*/  IMAD.MOV.U32 R36, RZ, RZ, R33 ;  /* 0x000000ffff247224 */ /* 0x000fe400078e0021 */
[----:B------:R-:W-:Y:S02]  /*3c60*/  IMAD.MOV.U32 R33, RZ, RZ, -0x1 ;  /* 0xffffffffff217424 */ /* 0x000fe400078e00ff */
[----:B------:R-:W-:Y:S01]  /*3c70*/  IMAD R18, R18, R36, R19 ;  /* 0x0000002412127224 */ /* 0x000fe200078e0213 */
[----:B------:R-:W-:-:S07]  /*3c80*/  LOP3.LUT R36, R32, 0xf, RZ, 0xc0, !PT ;  /* 0x0000000f20247812 */ /* 0x000fce00078ec0ff */
[----:B------:R-:W-:Y:S05]  /*3c90*/  WARPSYNC.COLLECTIVE R33, `(.L_x_1479) ;  /* 0x0000000021087348 */ /* 0x000fea0003c00000 */
[----:B------:R0:W1:Y:S02]  /*3ca0*/  SHFL.IDX P1, R33, R35, R31, R34 ;  /* 0x0000001f23217389 */ /* 0x0000640000020022 */
[----:B01----:R-:W-:Y:S05]  /*3cb0*/  ENDCOLLECTIVE ;  /* 0x000000000000791b */ /* 0x003fea0003800000 */
.L_x_1479:
[----:B------:R-:W-:Y:S01]  /*3cc0*/  LOP3.LUT R36, R36, 0x8, RZ, 0x3c, !PT ;  /* 0x0000000824247812 */ /* 0x000fe200078e3cff */
[----:B------:R-:W-:Y:S01]  /*3cd0*/  IMAD.MOV.U32 R31, RZ, RZ, R26 ;  /* 0x000000ffff1f7224 */ /* 0x000fe200078e001a */
[----:B------:R-:W-:-:S04]  /*3ce0*/  IADD3 R26, PT, PT, R32, 0xd, RZ ;  /* 0x0000000d201a7810 */ /* 0x000fc80007ffe0ff */
[----:B------:R-:W-:Y:S01]  /*3cf0*/  LOP3.LUT R26, R26, 0xf, RZ, 0xc0, !PT ;  /* 0x0000000f1a1a7812 */ /* 0x000fe200078ec0ff */
[----:B------:R-:W-:Y:S02]  /*3d00*/  IMAD.MOV.U32 R4, RZ, RZ, R33 ;  /* 0x000000ffff047224 */ /* 0x000fe400078e0021 */
[----:B------:R-:W-:Y:S02]  /*3d10*/  IMAD.MOV.U32 R33, RZ, RZ, -0x1 ;  /* 0xffffffffff217424 */ /* 0x000fe400078e00ff */
[----:B------:R-:W-:Y:S02]  /*3d20*/  IMAD R17, R17, R4, R18 ;  /* 0x0000000411117224 */ /* 0x000fe400078e0212 */
[----:B------:R-:W-:-:S07]  /*3d30*/  IMAD.IADD R18, R36, 0x1, R37 ;  /* 0x0000000124127824 */ /* 0x000fce00078e0225 */
[----:B------:R-:W-:Y:S05]  /*3d40*/  WARPSYNC.COLLECTIVE R33, `(.L_x_1480) ;  /* 0x0000000021087348 */ /* 0x000fea0003c00000 */
[----:B------:R0:W1:Y:S02]  /*3d50*/  SHFL.IDX P1, R33, R35, R31, R34 ;  /* 0x0000001f23217389 */ /* 0x0000640000020022 */
[----:B01----:R-:W-:Y:S05]  /*3d60*/  ENDCOLLECTIVE ;  /* 0x000000000000791b */ /* 0x003fea0003800000 */
.L_x_1480:
[----:B------:R-:W-:Y:S01]  /*3d70*/  IMAD.MOV.U32 R31, RZ, RZ, R2 ;  /* 0x000000ffff1f7224 */ /* 0x000fe200078e0002 */
[----:B------:R-:W-:Y:S02]  /*3d80*/  MOV R3, R33 ;  /* 0x0000002100037202 */ /* 0x000fe40000000f00 */
[----:B------:R-:W-:-:S03]  /*3d90*/  MOV R33, 0xffffffff ;  /* 0xffffffff00217802 */ /* 0x000fc60000000f00 */
[----:B------:R-:W-:-:S07]  /*3da0*/  IMAD R16, R16, R3, R17 ;  /* 0x0000000310107224 */ /* 0x000fce00078e0211 */
[----:B------:R-:W-:Y:S05]  /*3db0*/  WARPSYNC.COLLECTIVE R33, `(.L_x_1481) ;  /* 0x0000000021087348 */ /* 0x000fea0003c00000 */
[----:B------:R0:W1:Y:S02]  /*3dc0*/  SHFL.IDX P1, R33, R35, R31, R34 ;  /* 0x0000001f23217389 */ /* 0x0000640000020022 */
[----:B01----:R-:W-:Y:S05]  /*3dd0*/  ENDCOLLECTIVE ;  /* 0x000000000000791b */ /* 0x003fea0003800000 */
.L_x_1481:
[----:B------:R-:W-:Y:S02]  /*3de0*/  IMAD.MOV.U32 R31, RZ, RZ, R28 ;  /* 0x000000ffff1f7224 */ /* 0x000fe400078e001c */
[----:B------:R-:W-:Y:S02]  /*3df0*/  IMAD.MOV.U32 R2, RZ, RZ, R33 ;  /* 0x000000ffff027224 */ /* 0x000fe400078e0021 */
[----:B------:R-:W-:Y:S02]  /*3e00*/  IMAD.MOV.U32 R33, RZ, RZ, -0x1 ;  /* 0xffffffffff217424 */ /* 0x000fe400078e00ff */
[----:B------:R-:W-:Y:S02]  /*3e10*/  IMAD R16, R15, R2, R16 ;  /* 0x000000020f107224 */ /* 0x000fe400078e0210 */
[----:B------:R-:W-:-:S07]  /*3e20*/  IMAD.IADD R2, R21, 0x1, R37 ;  /* 0x0000000115027824 */ /* 0x000fce00078e0225 */
[----:B------:R-:W-:Y:S05]  /*3e30*/  WARPSYNC.COLLECTIVE R33, `(.L_x_1482) ;  /* 0x0000000021087348 */ /* 0x000fea0003c00000 */
[----:B------:R0:W1:Y:S02]  /*3e40*/  SHFL.IDX P1, R33, R35, R31, R34 ;  /* 0x0000001f23217389 */ /* 0x0000640000020022 */
[----:B01----:R-:W-:Y:S05]  /*3e50*/  ENDCOLLECTIVE ;  /* 0x000000000000791b */ /* 0x003fea0003800000 */
.L_x_1482:
[----:B------:R-:W-:Y:S02]  /*3e60*/  IMAD.MOV.U32 R31, RZ, RZ, R24 ;  /* 0x000000ffff1f7224 */ /* 0x000fe400078e0018 */
[----:B------:R-:W-:-:S05]  /*3e70*/  VIADD R24, R32, 0xc ;  /* 0x0000000c20187836 */ /* 0x000fca0000000000 */
[----:B------:R-:W-:Y:S02]  /*3e80*/  LOP3.LUT R24, R24, 0xf, RZ, 0xc0, !PT ;  /* 0x0000000f18187812 */ /* 0x000fe400078ec0ff */
[----:B------:R-:W-:Y:S01]  /*3e90*/  MOV R19, R33 ;  /* 0x0000002100137202 */ /* 0x000fe20000000f00 */
[----:B------:R-:W-:-:S04]  /*3ea0*/  IMAD.MOV.U32 R33, RZ, RZ, -0x1 ;  /* 0xffffffffff217424 */ /* 0x000fc800078e00ff */
[----:B------:R-:W-:Y:S01]  /*3eb0*/  IMAD R14, R14, R19, R16 ;  /* 0x000000130e0e7224 */ /* 0x000fe200078e0210 */
[----:B------:R-:W-:-:S07]  /*3ec0*/  IADD3 R16, PT, PT, R26, R37, RZ ;  /* 0x000000251a107210 */ /* 0x000fce0007ffe0ff */
[----:B------:R-:W-:Y:S05]  /*3ed0*/  WARPSYNC.COLLECTIVE R33, `(.L_x_1483) ;  /* 0x0000000021087348 */ /* 0x000fea0003c00000 */
[----:B------:R0:W1:Y:S02]  /*3ee0*/  SHFL.IDX P1, R33, R35, R31, R34 ;  /* 0x0000001f23217389 */ /* 0x0000640000020022 */
[----:B01----:R-:W-:Y:S05]  /*3ef0*/  ENDCOLLECTIVE ;  /* 0x000000000000791b */ /* 0x003fea0003800000 */
.L_x_1483:
[----:B------:R-:W-:Y:S01]  /*3f00*/  MOV R31, R18 ;  /* 0x00000012001f7202 */ /* 0x000fe20000000f00 */
[----:B------:R-:W-:Y:S01]  /*3f10*/  IMAD.IADD R18, R24, 0x1, R37 ;  /* 0x0000000118127824 */ /* 0x000fe200078e0225 */
[----:B------:R-:W-:Y:S01]  /*3f20*/  MOV R4, R33 ;  /* 0x0000002100047202 */ /* 0x000fe20000000f00 */
[----:B------:R-:W-:-:S04]  /*3f30*/  IMAD.MOV.U32 R33, RZ, RZ, -0x1 ;  /* 0xffffffffff217424 */ /* 0x000fc800078e00ff */
[----:B------:R-:W-:-:S07]  /*3f40*/  IMAD R13, R13, R4, R14 ;  /* 0x000000040d0d7224 */ /* 0x000fce00078e020e */
[----:B------:R-:W-:Y:S05]  /*3f50*/  WARPSYNC.COLLECTIVE R33, `(.L_x_1484) ;  /* 0x0000000021087348 */ /* 0x000fea0003c00000 */
[----:B------:R0:W1:Y:S02]  /*3f60*/  SHFL.IDX P1, R33, R35, R31, R34 ;  /* 0x0000001f23217389 */ /* 0x0000640000020022 */
[----:B01----:R-:W-:Y:S05]  /*3f70*/  ENDCOLLECTIVE ;  /* 0x000000000000791b */ /* 0x003fea0003800000 */
.L_x_1484:
[----:B------:R-:W-:-:S05]  /*3f80*/  VIADD R4, R32, 0xe ;  /* 0x0000000e20047836 */ /* 0x000fca0000000000 */
[----:B------:R-:W-:-:S05]  /*3f90*/  LOP3.LUT R24, R4, 0xf, RZ, 0xc0, !PT ;  /* 0x0000000f04187812 */ /* 0x000fca00078ec0ff */
[----:B------:R-:W-:Y:S02]  /*3fa0*/  IMAD.IADD R14, R24, 0x1, R37 ;  /* 0x00000001180e7824 */ /* 0x000fe400078e0225 */
[----:B------:R-:W-:Y:S02]  /*3fb0*/  IMAD.MOV.U32 R31, RZ, RZ, R0 ;  /* 0x000000ffff1f7224 */ /* 0x000fe400078e0000 */
[----:B------:R-:W-:Y:S01]  /*3fc0*/  IMAD.MOV.U32 R3, RZ, RZ, R33 ;  /* 0x000000ffff037224 */ /* 0x000fe200078e0021 */
[----:B------:R-:W-:-:S03]  /*3fd0*/  MOV R33, 0xffffffff ;  /* 0xffffffff00217802 */ /* 0x000fc60000000f00 */
[----:B------:R-:W-:-:S07]  /*3fe0*/  IMAD R12, R12, R3, R13 ;  /* 0x000000030c0c7224 */ /* 0x000fce00078e020d */
[----:B------:R-:W-:Y:S05]  /*3ff0*/  WARPSYNC.COLLECTIVE R33, `(.L_x_1485) ;  /* 0x0000000021087348 */ /* 0x000fea0003c00000 */
[----:B------:R0:W1:Y:S02]  /*4000*/  SHFL.IDX P1, R33, R35, R31, R34 ;  /* 0x0000001f23217389 */ /* 0x0000640000020022 */
[----:B01----:R-:W-:Y:S05]  /*4010*/  ENDCOLLECTIVE ;  /* 0x000000000000791b */ /* 0x003fea0003800000 */
.L_x_1485:
[----:B------:R-:W-:Y:S02]  /*4020*/  IMAD.MOV.U32 R31, RZ, RZ, R22 ;  /* 0x000000ffff1f7224 */ /* 0x000fe400078e0016 */
[----:B------:R-:W-:-:S05]  /*4030*/  VIADD R22, R32, 0xffffffff ;  /* 0xffffffff20167836 */ /* 0x000fca0000000000 */
[----:B------:R-:W-:Y:S01]  /*4040*/  LOP3.LUT R22, R22, 0xf, RZ, 0xc0, !PT ;  /* 0x0000000f16167812 */ /* 0x000fe200078ec0ff */
[----:B------:R-:W-:-:S03]  /*4050*/  IMAD.MOV.U32 R0, RZ, RZ, R33 ;  /* 0x000000ffff007224 */ /* 0x000fc600078e0021 */
[----:B------:R-:W-:Y:S01]  /*4060*/  IADD3 R22, PT, PT, R22, R37, RZ ;  /* 0x0000002516167210 */ /* 0x000fe20007ffe0ff */
[----:B------:R-:W-:Y:S02]  /*4070*/  IMAD.MOV.U32 R33, RZ, RZ, -0x1 ;  /* 0xffffffffff217424 */ /* 0x000fe400078e00ff */
[----:B------:R-:W-:-:S07]  /*4080*/  IMAD R0, R11, R0, R12 ;  /* 0x000000000b007224 */ /* 0x000fce00078e020c */
[----:B------:R-:W-:Y:S05]  /*4090*/  WARPSYNC.COLLECTIVE R33, `(.L_x_1486) ;  /* 0x0000000021087348 */ /* 0x000fea0003c00000 */
[----:B------:R0:W1:Y:S02]  /*40a0*/  SHFL.IDX P1, R33, R35, R31, R34 ;  /* 0x0000001f23217389 */ /* 0x0000640000020022 */
[----:B01----:R-:W-:Y:S05]  /*40b0*/  ENDCOLLECTIVE ;  /* 0x000000000000791b */ /* 0x003fea0003800000 */
.L_x_1486:
[----:B------:R-:W-:Y:S02]  /*40c0*/  MOV R31, R2 ;  /* 0x00000002001f7202 */ /* 0x000fe40000000f00 */
[----:B------:R-:W-:Y:S01]  /*40d0*/  MOV R15, R33 ;  /* 0x00000021000f7202 */ /* 0x000fe20000000f00 */
[----:B------:R-:W-:-:S04]  /*40e0*/  IMAD.MOV.U32 R33, RZ, RZ, -0x1 ;  /* 0xffffffffff217424 */ /* 0x000fc800078e00ff */
[----:B------:R-:W-:-:S07]  /*40f0*/  IMAD R0, R10, R15, R0 ;  /* 0x0000000f0a007224 */ /* 0x000fce00078e0200 */
[----:B------:R-:W-:Y:S05]  /*4100*/  WARPSYNC.COLLECTIVE R33, `(.L_x_1487) ;  /* 0x0000000021087348 */ /* 0x000fea0003c00000 */
[----:B------:R0:W1:Y:S02]  /*4110*/  SHFL.IDX P1, R33, R35, R31, R34 ;  /* 0x0000001f23217389 */ /* 0x0000640000020022 */
[----:B01----:R-:W-:Y:S05]  /*4120*/  ENDCOLLECTIVE ;  /* 0x000000000000791b */ /* 0x003fea0003800000 */
.L_x_1487:
[----:B------:R-:W-:Y:S02]  /*4130*/  IMAD.MOV.U32 R31, RZ, RZ, R18 ;  /* 0x000000ffff1f7224 */ /* 0x000fe400078e0012 */
[----:B------:R-:W-:Y:S02]  /*4140*/  IMAD.MOV.U32 R2, RZ, RZ, R33 ;  /* 0x000000ffff027224 */ /* 0x000fe400078e0021 */
[----:B------:R-:W-:Y:S02]  /*4150*/  IMAD.MOV.U32 R33, RZ, RZ, -0x1 ;  /* 0xffffffffff217424 */ /* 0x000fe400078e00ff */
[----:B------:R-:W-:Y:S01]  /*4160*/  IMAD R0, R9, R2, R0 ;  /* 0x0000000209007224 */ /* 0x000fe200078e0200 */
[----:B------:R-:W-:-:S07]  /*4170*/  LOP3.LUT R9, R32, 0xf8, RZ, 0xc0, !PT ;  /* 0x000000f820097812 */ /* 0x000fce00078ec0ff */
[----:B------:R-:W-:Y:S05]  /*4180*/  WARPSYNC.COLLECTIVE R33, `(.L_x_1488) ;  /* 0x0000000021087348 */ /* 0x000fea0003c00000 */
[----:B------:R0:W1:Y:S02]  /*4190*/  SHFL.IDX P1, R33, R35, R31, R34 ;  /* 0x0000001f23217389 */ /* 0x0000640000020022 */
[----:B01----:R-:W-:Y:S05]  /*41a0*/  ENDCOLLECTIVE ;  /* 0x000000000000791b */ /* 0x003fea0003800000 */
.L_x_1488:
[----:B------:R-:W-:-:S05]  /*41b0*/  LOP3.LUT R9, R9, 0x7, R32, 0xf8, !PT ;  /* 0x0000000709097812 */ /* 0x000fca00078ef820 */
[----:B------:R-:W-:Y:S01]  /*41c0*/  IMAD R9, R9, 0x4, R20 ;  /* 0x0000000409097824 */ /* 0x000fe200078e0214 */
[----:B------:R-:W-:Y:S02]  /*41d0*/  MOV R31, R16 ;  /* 0x00000010001f7202 */ /* 0x000fe40000000f00 */
[----:B------:R-:W-:Y:S01]  /*41e0*/  MOV R17, R33 ;  /* 0x0000002100117202 */ /* 0x000fe20000000f00 */
[----:B------:R-:W-:-:S04]  /*41f0*/  IMAD.MOV.U32 R33, RZ, RZ, -0x1 ;  /* 0xffffffffff217424 */ /* 0x000fc800078e00ff */
[----:B------:R-:W-:-:S07]  /*4200*/  IMAD R0, R8, R17, R0 ;  /* 0x0000001108007224 */ /* 0x000fce00078e0200 */
[----:B------:R-:W-:Y:S05]  /*4210*/  WARPSYNC.COLLECTIVE R33, `(.L_x_1489) ;  /* 0x0000000021087348 */ /* 0x000fea0003c00000 */
[----:B------:R0:W1:Y:S02]  /*4220*/  SHFL.IDX P1, R33, R35, R31, R34 ;  /* 0x0000001f23217389 */ /* 0x0000640000020022 */
[----:B01----:R-:W-:Y:S05]  /*4230*/  ENDCOLLECTIVE ;  /* 0x000000000000791b */ /* 0x003fea0003800000 */
.L_x_1489:
[----:B------:R-:W-:Y:S01]  /*4240*/  MOV R31, R14 ;  /* 0x0000000e001f7202 */ /* 0x000fe20000000f00 */
[----:B------:R-:W-:Y:S02]  /*4250*/  IMAD.MOV.U32 R4, RZ, RZ, R33 ;  /* 0x000000ffff047224 */ /* 0x000fe400078e0021 */
[----:B------:R-:W-:Y:S02]  /*4260*/  IMAD.MOV.U32 R33, RZ, RZ, -0x1 ;  /* 0xffffffffff217424 */ /* 0x000fe400078e00ff */
[----:B------:R-:W-:-:S07]  /*4270*/  IMAD R0, R7, R4, R0 ;  /* 0x0000000407007224 */ /* 0x000fce00078e0200 */
[----:B------:R-:W-:Y:S05]  /*4280*/  WARPSYNC.COLLECTIVE R33, `(.L_x_1490) ;  /* 0x0000000021087348 */ /* 0x000fea0003c00000 */
[----:B------:R0:W1:Y:S02]  /*4290*/  SHFL.IDX P1, R33, R35, R31, R34 ;  /* 0x0000001f23217389 */ /* 0x0000640000020022 */
[----:B01----:R-:W-:Y:S05]  /*42a0*/  ENDCOLLECTIVE ;  /* 0x000000000000791b */ /* 0x003fea0003800000 */
.L_x_1490:
[----:B------:R-:W-:Y:S02]  /*42b0*/  IMAD.MOV.U32 R31, RZ, RZ, R22 ;  /* 0x000000ffff1f7224 */ /* 0x000fe400078e0016 */
[----:B------:R-:W-:Y:S02]  /*42c0*/  IMAD.MOV.U32 R3, RZ, RZ, R33 ;  /* 0x000000ffff037224 */ /* 0x000fe400078e0021 */
[----:B------:R-:W-:Y:S02]  /*42d0*/  IMAD.MOV.U32 R33, RZ, RZ, -0x1 ;  /* 0xffffffffff217424 */ /* 0x000fe400078e00ff */
[----:B------:R-:W-:-:S07]  /*42e0*/  IMAD R0, R6, R3, R0 ;  /* 0x0000000306007224 */ /* 0x000fce00078e0200 */
[----:B------:R-:W-:Y:S05]  /*42f0*/  WARPSYNC.COLLECTIVE R33, `(.L_x_1491) ;  /* 0x0000000021087348 */ /* 0x000fea0003c00000 */
[----:B------:R0:W1:Y:S02]  /*4300*/  SHFL.IDX P1, R33, R35, R31, R34 ;  /* 0x0000001f23217389 */ /* 0x0000640000020022 */
[----:B01----:R-:W-:Y:S05]  /*4310*/  ENDCOLLECTIVE ;  /* 0x000000000000791b */ /* 0x003fea0003800000 */
.L_x_1491:
[----:B------:R-:W-:Y:S01]  /*4320*/  MOV R22, R33 ;  /* 0x0000002100167202 */ /* 0x000fe20000000f00 */
[----:B------:R-:W-:Y:S06]  /*4330*/  BRA `(.L_x_1492) ;  /* 0xffffffe400ec7947 */ /* 0x000fec000383ffff */
.L_x_1493:
        /* <DEDUP_REMOVED lines=12> */
.L_x_2441:


//--------------------- .text._Z9cuda_gemmIiLj512ELj1ELj1ELj256ELj16ELj16ELj128ELj1ELj1EEvjjjPKT_S2_PS0_jjj --------------------------
	.section	.text._Z9cuda_gemmIiLj512ELj1ELj1ELj256ELj16ELj16ELj128ELj1ELj1EEvjjjPKT_S2_PS0_jjj,"ax",@progbits
	.align	128
        .global         _Z9cuda_gemmIiLj512ELj1ELj1ELj256ELj16ELj16ELj128ELj1ELj1EEvjjjPKT_S2_PS0_jjj
        .type           _Z9cuda_gemmIiLj512ELj1ELj1ELj256ELj16ELj16ELj128ELj1ELj1EEvjjjPKT_S2_PS0_jjj,@function
        .size           _Z9cuda_gemmIiLj512ELj1ELj1ELj256ELj16ELj16ELj128ELj1ELj1EEvjjjPKT_S2_PS0_jjj,(.L_x_2442 - _Z9cuda_gemmIiLj512ELj1ELj1ELj256ELj16ELj16ELj128ELj1ELj1EEvjjjPKT_S2_PS0_jjj)
        .other          _Z9cuda_gemmIiLj512ELj1ELj1ELj256ELj16ELj16ELj128ELj1ELj1EEvjjjPKT_S2_PS0_jjj,@"STO_CUDA_ENTRY STV_DEFAULT"
_Z9cuda_gemmIiLj512ELj1ELj1ELj256ELj16ELj16ELj128ELj1ELj1EEvjjjPKT_S2_PS0_jjj:
.text._Z9cuda_gemmIiLj512ELj1ELj1ELj256ELj16ELj16ELj128ELj1ELj1EEvjjjPKT_S2_PS0_jjj:
        /* <DEDUP_REMOVED lines=33> */
[----:B------:R-:W-:Y:S01]  /*0210*/  IMAD.IADD R10, R10, 0x1, R5 ;  /* 0x000000010a0a7824 */ /* 0x000fe200078e0205 */
[----:B------:R-:W-:-:S04]  /*0220*/  MOV R5, R17 ;  /* 0x0000001100057202 */ /* 0x000fc80000000f00 */
        /* <DEDUP_REMOVED lines=13> */
.L_x_1499:
        /* <DEDUP_REMOVED lines=14> */
[----:B------:R-:W-:Y:S02]  /*03e0*/  SHF.R.U32.HI R23, RZ, 0x2, R19 ;  /* 0x00000002ff177819 */ /* 0x000fe40000011613 */
[----:B------:R-:W-:Y:S01]  /*03f0*/  LOP3.LUT R24, R18, 0xf, RZ, 0xc0, !PT ;  /* 0x0000000f12187812 */ /* 0x000fe200078ec0ff */
[--C-:B------:R-:W-:Y:S01]  /*0400*/  IMAD R22, R22, 0x44, R11.reuse ;  /* 0x0000004416167824 */ /* 0x100fe200078e020b */
        /* <DEDUP_REMOVED lines=17> */
.L_x_1498:
[----:B0-----:R-:W-:-:S07]  /*0520*/  IMAD.IADD R5, R2, 0x1, R15 ;  /* 0x0000000102057824 */ /* 0x001fce00078e020f */
.L_x_1497:
[----:B------:R-:W-:Y:S05]  /*0530*/  BSYNC.RECONVERGENT B1 ;  /* 0x0000000000017941 */ /* 0x000fea0003800200 */
.L_x_1496:
[----:B------:R-:W-:-:S13]  /*0540*/  ISETP.GE.U32.AND P1, PT, R10, 0x3, PT ;  /* 0x000000030a00780c */ /* 0x000fda0003f26070 */
[----:B------:R-:W-:Y:S05]  /*0550*/  @!P1 BRA `(.L_x_1495) ;  /* 0x0000000800149947 */ /* 0x000fea0003800000 */
[----:B------:R-:W0:Y:S01]  /*0560*/  S2R R7, SR_CgaCtaId ;  /* 0x0000000000077919 */ /* 0x000e220000008800 */
[----:B------:R-:W1:Y:S01]  /*0570*/  LDC.64 R18, c[0x0][0x398] ;  /* 0x0000e600ff127b82 */ /* 0x000e620000000a00 */
[----:B------:R-:W-:Y:S01]  /*0580*/  MOV R4, 0x400 ;  /* 0x0000040000047802 */ /* 0x000fe20000000f00 */
[--C-:B------:R-:W-:Y:S01]  /*0590*/  IMAD.IADD R27, R2, 0x1, R5.reuse ;  /* 0x00000001021b7824 */ /* 0x100fe200078e0205 */
[C---:B------:R-:W-:Y:S01]  /*05a0*/  IADD3 R6, PT, PT, R5.reuse, 0x3, RZ ;  /* 0x0000000305067810 */ /* 0x040fe20007ffe0ff */
[C---:B------:R-:W-:Y:S01]  /*05b0*/  VIADD R31, R5.reuse, 0x1 ;  /* 0x00000001051f7836 */ /* 0x040fe20000000000 */
[----:B------:R-:W-:Y:S01]  /*05c0*/  LOP3.LUT R13, R5, 0xf, RZ, 0xc0, !PT ;  /* 0x0000000f050d7812 */ /* 0x000fe200078ec0ff */
[--C-:B------:R-:W-:Y:S01]  /*05d0*/  IMAD R25, R0, 0x8, R5.reuse ;  /* 0x0000000800197824 */ /* 0x100fe200078e0205 */
[----:B------:R-:W-:Y:S01]  /*05e0*/  LOP3.LUT R11, R6, 0xf, RZ, 0xc0, !PT ;  /* 0x0000000f060b7812 */ /* 0x000fe200078ec0ff */
[----:B------:R-:W-:Y:S01]  /*05f0*/  IMAD R29, R0, 0xc, R5 ;  /* 0x0000000c001d7824 */ /* 0x000fe200078e0205 */
[----:B0-----:R-:W-:Y:S01]  /*0600*/  LEA R2, R7, R4, 0x18 ;  /* 0x0000000407027211 */ /* 0x001fe200078ec0ff */
[----:B------:R-:W-:Y:S01]  /*0610*/  VIADD R4, R5, 0x2 ;  /* 0x0000000205047836 */ /* 0x000fe20000000000 */
[----:B------:R-:W-:-:S03]  /*0620*/  LOP3.LUT R7, R31, 0xf, RZ, 0xc0, !PT ;  /* 0x0000000f1f077812 */ /* 0x000fc600078ec0ff */
[--C-:B------:R-:W-:Y:S01]  /*0630*/  IMAD R26, R11, 0x44, R2.reuse ;  /* 0x000000440b1a7824 */ /* 0x100fe200078e0202 */
[----:B------:R-:W-:Y:S01]  /*0640*/  LOP3.LUT R9, R4, 0xf, RZ, 0xc0, !PT ;  /* 0x0000000f04097812 */ /* 0x000fe200078ec0ff */
[--C-:B------:R-:W-:Y:S02]  /*0650*/  IMAD R28, R13, 0x44, R2.reuse ;  /* 0x000000440d1c7824 */ /* 0x100fe400078e0202 */
[--C-:B------:R-:W-:Y:S02]  /*0660*/  IMAD R16, R7, 0x44, R2.reuse ;  /* 0x0000004407107824 */ /* 0x100fe400078e0202 */
[----:B------:R-:W-:-:S07]  /*0670*/  IMAD R24, R9, 0x44, R2 ;  /* 0x0000004409187824 */ /* 0x000fce00078e0202 */
.L_x_1500:
[----:B------:R-:W-:-:S04]  /*0680*/  VIADD R33, R31, 0xffffffff ;  /* 0xffffffff1f217836 */ /* 0x000fc80000000000 */
[----:B-1----:R-:W-:-:S06]  /*0690*/  IMAD.WIDE.U32 R4, R33, 0x4, R18 ;  /* 0x0000000421047825 */ /* 0x002fcc00078e0012 */
[----:B------:R-:W2:Y:S01]  /*06a0*/  LDG.E.128.CONSTANT R4, desc[UR6][R4.64] ;  /* 0x0000000604047981 */ /* 0x000ea2000c1e9d00 */
[----:B------:R-:W-:-:S06]  /*06b0*/  IMAD.WIDE.U32 R8, R27, 0x4, R18 ;  /* 0x000000041b087825 */ /* 0x000fcc00078e0012 */
[----:B------:R-:W3:Y:S01]  /*06c0*/  LDG.E.128.CONSTANT R8, desc[UR6][R8.64] ;  /* 0x0000000608087981 */ /* 0x000ee2000c1e9d00 */
[----:B------:R-:W-:-:S04]  /*06d0*/  IMAD.WIDE.U32 R12, R25, 0x4, R18 ;  /* 0x00000004190c7825 */ /* 0x000fc800078e0012 */
[----:B------:R-:W-:Y:S02]  /*06e0*/  IMAD.WIDE.U32 R20, R29, 0x4, R18 ;  /* 0x000000041d147825 */ /* 0x000fe400078e0012 */
[----:B------:R-:W4:Y:S04]  /*06f0*/  LDG.E.128.CONSTANT R12, desc[UR6][R12.64] ;  /* 0x000000060c0c7981 */ /* 0x000f28000c1e9d00 */
[----:B------:R-:W5:Y:S01]  /*0700*/  LDG.E.128.CONSTANT R20, desc[UR6][R20.64] ;  /* 0x0000000614147981 */ /* 0x000f62000c1e9d00 */
[----:B------:R-:W-:Y:S01]  /*0710*/  SHF.R.U32.HI R30, RZ, 0x2, R31 ;  /* 0x00000002ff1e7819 */ /* 0x000fe2000001161f */
[C---:B------:R-:W-:Y:S01]  /*0720*/  VIADD R32, R31.reuse, 0x1 ;  /* 0x000000011f207836 */ /* 0x040fe20000000000 */
[----:B------:R-:W-:Y:S02]  /*0730*/  SHF.R.U32.HI R33, RZ, 0x2, R33 ;  /* 0x00000002ff217819 */ /* 0x000fe40000011621 */
[----:B------:R-:W-:Y:S01]  /*0740*/  LOP3.LUT R35, R30, 0x3ffffffc, RZ, 0xc0, !PT ;  /* 0x3ffffffc1e237812 */ /* 0x000fe200078ec0ff */
[----:B------:R-:W-:Y:S01]  /*0750*/  VIADD R30, R31, 0x2 ;  /* 0x000000021f1e7836 */ /* 0x000fe20000000000 */
[----:B------:R-:W-:Y:S01]  /*0760*/  LOP3.LUT R33, R33, 0x3ffffffc, RZ, 0xc0, !PT ;  /* 0x3ffffffc21217812 */ /* 0x000fe200078ec0ff */
[----:B------:R-:W-:Y:S01]  /*0770*/  IMAD R31, R0, 0x10, R31 ;  /* 0x00000010001f7824 */ /* 0x000fe200078e021f */
[----:B------:R-:W-:-:S02]  /*0780*/  SHF.R.U32.HI R32, RZ, 0x2, R32 ;  /* 0x00000002ff207819 */ /* 0x000fc40000011620 */
[----:B------:R-:W-:Y:S02]  /*0790*/  IADD3 R33, PT, PT, R28, R33, RZ ;  /* 0x000000211c217210 */ /* 0x000fe40007ffe0ff */
[----:B------:R-:W-:Y:S02]  /*07a0*/  SHF.R.U32.HI R30, RZ, 0x2, R30 ;  /* 0x00000002ff1e7819 */ /* 0x000fe4000001161e */
[----:B------:R-:W-:Y:S01]  /*07b0*/  LOP3.LUT R37, R32, 0x3ffffffc, RZ, 0xc0, !PT ;  /* 0x3ffffffc20257812 */ /* 0x000fe200078ec0ff */
[----:B------:R-:W-:Y:S01]  /*07c0*/  IMAD.IADD R32, R16, 0x1, R35 ;  /* 0x0000000110207824 */ /* 0x000fe200078e0223 */
[----:B------:R-:W-:Y:S02]  /*07d0*/  LOP3.LUT R35, R30, 0x3ffffffc, RZ, 0xc0, !PT ;  /* 0x3ffffffc1e237812 */ /* 0x000fe400078ec0ff */
[----:B------:R-:W-:Y:S02]  /*07e0*/  SHF.R.U32.HI R30, RZ, 0x2, R27 ;  /* 0x00000002ff1e7819 */ /* 0x000fe4000001161b */
[----:B------:R-:W-:-:S02]  /*07f0*/  IADD3 R37, PT, PT, R24, R37, RZ ;  /* 0x0000002518257210 */ /* 0x000fc40007ffe0ff */
[----:B------:R-:W-:Y:S02]  /*0800*/  LOP3.LUT R30, R30, 0x3ffffffc, RZ, 0xc0, !PT ;  /* 0x3ffffffc1e1e7812 */ /* 0x000fe400078ec0ff */
[----:B------:R-:W-:Y:S01]  /*0810*/  SHF.R.U32.HI R34, RZ, 0x2, R25 ;  /* 0x00000002ff227819 */ /* 0x000fe20000011619 */
[----:B--2---:R0:W-:Y:S04]  /*0820*/  STS [R33], R4 ;  /* 0x0000000421007388 */ /* 0x0041e80000000800 */
[----:B------:R1:W-:Y:S04]  /*0830*/  STS [R32], R5 ;  /* 0x0000000520007388 */ /* 0x0003e80000000800 */
[----:B------:R2:W-:Y:S01]  /*0840*/  STS [R37], R6 ;  /* 0x0000000625007388 */ /* 0x0005e20000000800 */
[----:B0-----:R-:W-:Y:S01]  /*0850*/  LOP3.LUT R33, R27, 0xf, RZ, 0xc0, !PT ;  /* 0x0000000f1b217812 */ /* 0x001fe200078ec0ff */
[----:B------:R-:W-:Y:S01]  /*0860*/  IMAD.IADD R4, R26, 0x1, R35 ;  /* 0x000000011a047824 */ /* 0x000fe200078e0223 */
[----:B------:R-:W-:Y:S01]  /*0870*/  LOP3.LUT R35, R25, 0xf, RZ, 0xc0, !PT ;  /* 0x0000000f19237812 */ /* 0x000fe200078ec0ff */
[----:B-1----:R-:W-:-:S02]  /*0880*/  VIADD R5, R27, 0x1 ;  /* 0x000000011b057836 */ /* 0x002fc40000000000 */
[----:B------:R-:W-:Y:S01]  /*0890*/  IMAD R33, R33, 0x44, R2 ;  /* 0x0000004421217824 */ /* 0x000fe200078e0202 */
[----:B------:R0:W-:Y:S01]  /*08a0*/  STS [R4], R7 ;  /* 0x0000000704007388 */ /* 0x0001e20000000800 */
[----:B--2---:R-:W-:Y:S01]  /*08b0*/  LOP3.LUT R37, R34, 0x3ffffffc, RZ, 0xc0, !PT ;  /* 0x3ffffffc22257812 */ /* 0x004fe200078ec0ff */
[----:B------:R-:W-:Y:S01]  /*08c0*/  VIADD R32, R29, 0x1 ;  /* 0x000000011d207836 */ /* 0x000fe20000000000 */
[----:B------:R-:W-:Y:S01]  /*08d0*/  SHF.R.U32.HI R6, RZ, 0x2, R5 ;  /* 0x00000002ff067819 */ /* 0x000fe20000011605 */
[----:B------:R-:W-:Y:S02]  /*08e0*/  IMAD.IADD R33, R33, 0x1, R30 ;  /* 0x0000000121217824 */ /* 0x000fe400078e021e */
[--C-:B------:R-:W-:Y:S01]  /*08f0*/  IMAD R30, R35, 0x44, R2.reuse ;  /* 0x00000044231e7824 */ /* 0x100fe200078e0202 */
[----:B------:R-:W-:Y:S02]  /*0900*/  LOP3.LUT R35, R5, 0xf, RZ, 0xc0, !PT ;  /* 0x0000000f05237812 */ /* 0x000fe400078ec0ff */
[----:B---3--:R1:W-:Y:S01]  /*0910*/  STS [R33], R8 ;  /* 0x0000000821007388 */ /* 0x0083e20000000800 */
[----:B0-----:R-:W-:Y:S01]  /*0920*/  LOP3.LUT R4, R6, 0x3ffffffc, RZ, 0xc0, !PT ;  /* 0x3ffffffc06047812 */ /* 0x001fe200078ec0ff */
[----:B------:R-:W-:Y:S01]  /*0930*/  VIADD R6, R27, 0x2 ;  /* 0x000000021b067836 */ /* 0x000fe20000000000 */
[----:B------:R-:W-:Y:S01]  /*0940*/  IADD3 R5, PT, PT, R30, R37, RZ ;  /* 0x000000251e057210 */ /* 0x000fe20007ffe0ff */
[----:B------:R-:W-:Y:S01]  /*0950*/  IMAD R35, R35, 0x44, R2 ;  /* 0x0000004423237824 */ /* 0x000fe200078e0202 */
[----:B------:R-:W-:-:S02]  /*0960*/  LOP3.LUT R37, R29, 0xf, RZ, 0xc0, !PT ;  /* 0x0000000f1d257812 */ /* 0x000fc400078ec0ff */
[----:B------:R-:W-:Y:S01]  /*0970*/  SHF.R.U32.HI R30, RZ, 0x2, R29 ;  /* 0x00000002ff1e7819 */ /* 0x000fe2000001161d */
[----:B------:R-:W-:Y:S01]  /*0980*/  IMAD.IADD R4, R35, 0x1, R4 ;  /* 0x0000000123047824 */ /* 0x000fe200078e0204 */
[----:B------:R-:W-:Y:S01]  /*0990*/  LOP3.LUT R35, R6, 0xf, RZ, 0xc0, !PT ;  /* 0x0000000f06237812 */ /* 0x000fe200078ec0ff */
[----:B-1----:R-:W-:Y:S01]  /*09a0*/  VIADD R8, R25, 0x1 ;  /* 0x0000000119087836 */ /* 0x002fe20000000000 */
[----:B------:R-:W-:Y:S01]  /*09b0*/  SHF.R.U32.HI R6, RZ, 0x2, R6 ;  /* 0x00000002ff067819 */ /* 0x000fe20000011606 */
[--C-:B------:R-:W-:Y:S01]  /*09c0*/  IMAD R7, R37, 0x44, R2.reuse ;  /* 0x0000004425077824 */ /* 0x100fe200078e0202 */
[----:B------:R-:W-:Y:S01]  /*09d0*/  LOP3.LUT R30, R30, 0x3ffffffc, RZ, 0xc0, !PT ;  /* 0x3ffffffc1e1e7812 */ /* 0x000fe200078ec0ff */
[----:B------:R-:W-:Y:S01]  /*09e0*/  IMAD R35, R35, 0x44, R2 ;  /* 0x0000004423237824 */ /* 0x000fe200078e0202 */
[----:B------:R-:W-:Y:S01]  /*09f0*/  LOP3.LUT R6, R6, 0x3ffffffc, RZ, 0xc0, !PT ;  /* 0x3ffffffc06067812 */ /* 0x000fe200078ec0ff */
[----:B------:R0:W-:Y:S02]  /*0a00*/  STS [R4], R9 ;  /* 0x0000000904007388 */ /* 0x0001e40000000800 */
[----:B------:R-:W-:Y:S01]  /*0a10*/  IMAD.IADD R7, R7, 0x1, R30 ;  /* 0x0000000107077824 */ /* 0x000fe200078e021e */
[----:B------:R-:W-:Y:S01]  /*0a20*/  IADD3 R30, PT, PT, R27, 0x3, RZ ;  /* 0x000000031b1e7810 */ /* 0x000fe20007ffe0ff */
[----:B------:R-:W-:Y:S01]  /*0a30*/  IMAD.IADD R33, R35, 0x1, R6 ;  /* 0x0000000123217824 */ /* 0x000fe200078e0206 */
[----:B------:R-:W-:Y:S01]  /*0a40*/  LOP3.LUT R35, R8, 0xf, RZ, 0xc0, !PT ;  /* 0x0000000f08237812 */ /* 0x000fe200078ec0ff */
[----:B------:R-:W-:Y:S01]  /*0a50*/  IMAD R27, R0, 0x10, R27 ;  /* 0x00000010001b7824 */ /* 0x000fe200078e021b */
[----:B------:R-:W-:-:S02]  /*0a60*/  SHF.R.U32.HI R8, RZ, 0x2, R8 ;  /* 0x00000002ff087819 */ /* 0x000fc40000011608 */
[----:B------:R-:W-:Y:S01]  /*0a70*/  LOP3.LUT R37, R30, 0xf, RZ, 0xc0, !PT ;  /* 0x0000000f1e257812 */ /* 0x000fe200078ec0ff */
[----:B------:R-:W-:Y:S01]  /*0a80*/  IMAD R35, R35, 0x44, R2 ;  /* 0x0000004423237824 */ /* 0x000fe200078e0202 */
[----:B------:R-:W-:Y:S01]  /*0a90*/  LOP3.LUT R8, R8, 0x3ffffffc, RZ, 0xc0, !PT ;  /* 0x3ffffffc08087812 */ /* 0x000fe200078ec0ff */
[----:B------:R1:W-:Y:S01]  /*0aa0*/  STS [R33], R10 ;  /* 0x0000000a21007388 */ /* 0x0003e20000000800 */
[----:B------:R-:W-:Y:S01]  /*0ab0*/  SHF.R.U32.HI R30, RZ, 0x2, R30 ;  /* 0x00000002ff1e7819 */ /* 0x000fe2000001161e */
[----:B------:R-:W-:Y:S01]  /*0ac0*/  IMAD R37, R37, 0x44, R2 ;  /* 0x0000004425257824 */ /* 0x000fe200078e0202 */
[----:B------:R-:W-:Y:S01]  /*0ad0*/  IADD3 R6, PT, PT, R25, 0x2, RZ ;  /* 0x0000000219067810 */ /* 0x000fe20007ffe0ff */
[----:B0-----:R-:W-:Y:S01]  /*0ae0*/  IMAD.IADD R4, R35, 0x1, R8 ;  /* 0x0000000123047824 */ /* 0x001fe200078e0208 */
[----:B------:R-:W-:Y:S01]  /*0af0*/  LOP3.LUT R30, R30, 0x3ffffffc, RZ, 0xc0, !PT ;  /* 0x3ffffffc1e1e7812 */ /* 0x000fe200078ec0ff */
[----:B------:R-:W-:Y:S01]  /*0b00*/  VIADD R8, R25, 0x3 ;  /* 0x0000000319087836 */ /* 0x000fe20000000000 */
[----:B------:R-:W-:Y:S01]  /*0b10*/  LOP3.LUT R9, R6, 0xf, RZ, 0xc0, !PT ;  /* 0x0000000f06097812 */ /* 0x000fe200078ec0ff */
[----:B------:R-:W-:Y:S01]  /*0b20*/  IMAD R25, R0, 0x10, R25 ;  /* 0x0000001000197824 */ /* 0x000fe200078e0219 */
[----:B------:R-:W-:Y:S01]  /*0b30*/  SHF.R.U32.HI R6, RZ, 0x2, R6 ;  /* 0x00000002ff067819 */ /* 0x000fe20000011606 */
[----:B------:R-:W-:Y:S01]  /*0b40*/  IMAD.IADD R30, R37, 0x1, R30 ;  /* 0x00000001251e7824 */ /* 0x000fe200078e021e */
[----:B------:R-:W-:Y:S01]  /*0b50*/  LOP3.LUT R35, R8, 0xf, RZ, 0xc0, !PT ;  /* 0x0000000f08237812 */ /* 0x000fe200078ec0ff */
[----:B------:R-:W-:Y:S01]  /*0b60*/  IMAD R9, R9, 0x44, R2 ;  /* 0x0000004409097824 */ /* 0x000fe200078e0202 */
[----:B------:R-:W-:Y:S01]  /*0b70*/  LOP3.LUT R6, R6, 0x3ffffffc, RZ, 0xc0, !PT ;  /* 0x3ffffffc06067812 */ /* 0x000fe200078ec0ff */
[----:B-1----:R-:W-:Y:S01]  /*0b80*/  VIADD R10, R29, 0x2 ;  /* 0x000000021d0a7836 */ /* 0x002fe20000000000 */
[----:B------:R-:W-:Y:S01]  /*0b90*/  SHF.R.U32.HI R8, RZ, 0x2, R8 ;  /* 0x00000002ff087819 */ /* 0x000fe20000011608 */
[----:B------:R0:W-:Y:S01]  /*0ba0*/  STS [R30], R11 ;  /* 0x0000000b1e007388 */ /* 0x0001e20000000800 */
[----:B------:R-:W-:-:S02]  /*0bb0*/  LOP3.LUT R37, R32, 0xf, RZ, 0xc0, !PT ;  /* 0x0000000f20257812 */ /* 0x000fc400078ec0ff */
[----:B------:R-:W-:Y:S01]  /*0bc0*/  SHF.R.U32.HI R32, RZ, 0x2, R32 ;  /* 0x00000002ff207819 */ /* 0x000fe20000011620 */
[----:B----4-:R2:W-:Y:S01]  /*0bd0*/  STS [R5], R12 ;  /* 0x0000000c05007388 */ /* 0x0105e20000000800 */
[----:B------:R-:W-:Y:S01]  /*0be0*/  IADD3 R9, PT, PT, R9, R6, RZ ;  /* 0x0000000609097210 */ /* 0x000fe20007ffe0ff */
[--C-:B------:R-:W-:Y:S01]  /*0bf0*/  IMAD R6, R35, 0x44, R2.reuse ;  /* 0x0000004423067824 */ /* 0x100fe200078e0202 */
[----:B------:R-:W-:Y:S01]  /*0c00*/  LOP3.LUT R33, R32, 0x3ffffffc, RZ, 0xc0, !PT ;  /* 0x3ffffffc20217812 */ /* 0x000fe200078ec0ff */
[----:B------:R2:W-:Y:S01]  /*0c10*/  STS [R4], R13 ;  /* 0x0000000d04007388 */ /* 0x0005e20000000800 */
[----:B0-----:R-:W-:Y:S01]  /*0c20*/  LOP3.LUT R11, R8, 0x3ffffffc, RZ, 0xc0, !PT ;  /* 0x3ffffffc080b7812 */ /* 0x001fe200078ec0ff */
[----:B------:R-:W-:Y:S02]  /*0c30*/  IMAD R8, R37, 0x44, R2 ;  /* 0x0000004425087824 */ /* 0x000fe400078e0202 */
[----:B------:R2:W-:Y:S01]  /*0c40*/  STS [R9], R14 ;  /* 0x0000000e09007388 */ /* 0x0005e20000000800 */
[----:B------:R-:W-:-:S02]  /*0c50*/  VIADD R30, R29, 0x3 ;  /* 0x000000031d1e7836 */ /* 0x000fc40000000000 */
[----:B------:R-:W-:Y:S01]  /*0c60*/  IMAD.IADD R6, R6, 0x1, R11 ;  /* 0x0000000106067824 */ /* 0x000fe200078e020b */
[----:B------:R-:W-:Y:S01]  /*0c70*/  IADD3 R8, PT, PT, R8, R33, RZ ;  /* 0x0000002108087210 */ /* 0x000fe20007ffe0ff */
[----:B------:R-:W-:Y:S01]  /*0c80*/  IMAD R29, R0, 0x10, R29 ;  /* 0x00000010001d7824 */ /* 0x000fe200078e021d */
[----:B------:R-:W-:Y:S02]  /*0c90*/  LOP3.LUT R11, R10, 0xf, RZ, 0xc0, !PT ;  /* 0x0000000f0a0b7812 */ /* 0x000fe400078ec0ff */
[----:B------:R-:W-:Y:S01]  /*0ca0*/  SHF.R.U32.HI R10, RZ, 0x2, R10 ;  /* 0x00000002ff0a7819 */ /* 0x000fe2000001160a */
[----:B------:R2:W-:Y:S01]  /*0cb0*/  STS [R6], R15 ;  /* 0x0000000f06007388 */ /* 0x0005e20000000800 */
[----:B------:R-:W-:Y:S01]  /*0cc0*/  LOP3.LUT R33, R30, 0xf, RZ, 0xc0, !PT ;  /* 0x0000000f1e217812 */ /* 0x000fe200078ec0ff */
[----:B------:R-:W-:Y:S01]  /*0cd0*/  IMAD R11, R11, 0x44, R2 ;  /* 0x000000440b0b7824 */ /* 0x000fe200078e0202 */
[----:B------:R-:W-:Y:S01]  /*0ce0*/  SHF.R.U32.HI R30, RZ, 0x2, R30 ;  /* 0x00000002ff1e7819 */ /* 0x000fe2000001161e */
[----:B-----5:R2:W-:Y:S01]  /*0cf0*/  STS [R7], R20 ;  /* 0x0000001407007388 */ /* 0x0205e20000000800 */
[----:B------:R-:W-:Y:S01]  /*0d00*/  LOP3.LUT R10, R10, 0x3ffffffc, RZ, 0xc0, !PT ;  /* 0x3ffffffc0a0a7812 */ /* 0x000fe200078ec0ff */
[----:B------:R-:W-:Y:S01]  /*0d10*/  IMAD R33, R33, 0x44, R2 ;  /* 0x0000004421217824 */ /* 0x000fe200078e0202 */
[----:B------:R-:W-:Y:S01]  /*0d20*/  LOP3.LUT R30, R30, 0x3ffffffc, RZ, 0xc0, !PT ;  /* 0x3ffffffc1e1e7812 */ /* 0x000fe200078ec0ff */
[----:B------:R2:W-:Y:S02]  /*0d30*/  STS [R8], R21 ;  /* 0x0000001508007388 */ /* 0x0005e40000000800 */
[----:B------:R-:W-:Y:S01]  /*0d40*/  IMAD.IADD R11, R11, 0x1, R10 ;  /* 0x000000010b0b7824 */ /* 0x000fe200078e020a */
[----:B------:R-:W-:Y:S01]  /*0d50*/  IADD3 R10, PT, PT, R31, -0x1, RZ ;  /* 0xffffffff1f0a7810 */ /* 0x000fe20007ffe0ff */
[----:B------:R-:W-:-:S03]  /*0d60*/  IMAD.IADD R30, R33, 0x1, R30 ;  /* 0x00000001211e7824 */ /* 0x000fc600078e021e */
[----:B------:R2:W-:Y:S01]  /*0d70*/  STS [R11], R22 ;  /* 0x000000160b007388 */ /* 0x0005e20000000800 */
[----:B------:R-:W-:-:S03]  /*0d80*/  ISETP.GE.U32.AND P1, PT, R10, 0x100, PT ;  /* 0x000001000a00780c */ /* 0x000fc60003f26070 */
[----:B------:R2:W-:Y:S10]  /*0d90*/  STS [R30], R23 ;  /* 0x000000171e007388 */ /* 0x0005f40000000800 */
[----:B--2---:R-:W-:Y:S05]  /*0da0*/  @!P1 BRA `(.L_x_1500) ;  /* 0xfffffff800349947 */ /* 0x004fea000383ffff */
.L_x_1495:
[----:B------:R-:W-:Y:S05]  /*0db0*/  BSYNC.RECONVERGENT B0 ;  /* 0x0000000000007941 */ /* 0x000fea0003800200 */
.L_x_1494:
[----:B------:R-:W0:Y:S01]  /*0dc0*/  S2R R2, SR_CTAID.Y ;  /* 0x0000000000027919 */ /* 0x000e220000002600 */
[----:B------:R-:W0:Y:S02]  /*0dd0*/  LDCU UR4, c[0x0][0x374] ;  /* 0x00006e80ff0477ac */ /* 0x000e240008000800 */
[----:B0-----:R-:W-:-:S13]  /*0de0*/  ISETP.GE.U32.AND P1, PT, R2, UR4, PT ;  /* 0x0000000402007c0c */ /* 0x001fda000bf26070 */
[----:B------:R-:W-:Y:S05]  /*0df0*/  @P1 EXIT ;  /* 0x000000000000194d */ /* 0x000fea0003800000 */
[----:B------:R-:W0:Y:S01]  /*0e00*/  LDC R0, c[0x0][0x360] ;  /* 0x0000d800ff007b82 */ /* 0x000e220000000800 */
[----:B------:R-:W-:Y:S01]  /*0e10*/  ISETP.GT.U32.AND P1, PT, R3, 0xff, PT ;  /* 0x000000ff0300780c */ /* 0x000fe20003f24070 */
[----:B------:R-:W-:Y:S01]  /*0e20*/  BSSY.RECONVERGENT B0, `(.L_x_1501) ;  /* 0x0000041000007945 */ /* 0x000fe20003800200 */
[----:B0-----:R-:W-:-:S11]  /*0e30*/  SHF.L.U32 R16, R0, 0x2, RZ ;  /* 0x0000000200107819 */ /* 0x001fd600000006ff */
        /* <DEDUP_REMOVED lines=22> */
[----:B------:R-:W-:Y:S01]  /*0fa0*/  ISETP.GE.U32.AND P2, PT, R7, R0, PT ;  /* 0x000000000700720c */ /* 0x000fe20003f46070 */
[----:B------:R-:W-:-:S12]  /*0fb0*/  IMAD.MOV.U32 R7, RZ, RZ, R3 ;  /* 0x000000ffff077224 */ /* 0x000fd800078e0003 */
        /* <DEDUP_REMOVED lines=11> */
[----:B------:R-:W-:-:S04]  /*1070*/  LOP3.LUT R5, R5, 0x3, RZ, 0xc0, !PT ;  /* 0x0000000305057812 */ /* 0x000fc800078ec0ff */
[C---:B------:R-:W-:Y:S01]  /*1080*/  IADD3 R4, PT, PT, -R5.reuse, RZ, RZ ;  /* 0x000000ff05047210 */ /* 0x040fe20007ffe1ff */
[----:B------:R-:W-:Y:S01]  /*1090*/  IMAD R7, R5, R0, R3 ;  /* 0x0000000005077224 */ /* 0x000fe200078e0203 */
[----:B0-----:R-:W-:-:S06]  /*10a0*/  ULEA UR4, UR5, UR4, 0x18 ;  /* 0x0000000405047291 */ /* 0x001fcc000f8ec0ff */
[----:B------:R-:W-:-:S07]  /*10b0*/  VIADD R5, R17, UR4 ;  /* 0x0000000411057c36 */ /* 0x000fce0008000000 */
.L_x_1505:
[----:B------:R-:W-:Y:S01]  /*10c0*/  VIADD R4, R4, 0x1 ;  /* 0x0000000104047836 */ /* 0x000fe20000000000 */
[----:B------:R0:W-:Y:S04]  /*10d0*/  STS [R5], RZ ;  /* 0x000000ff05007388 */ /* 0x0001e80000000800 */
[----:B------:R-:W-:Y:S02]  /*10e0*/  ISETP.NE.AND P1, PT, R4, RZ, PT ;  /* 0x000000ff0400720c */ /* 0x000fe40003f25270 */
[----:B0-----:R-:W-:-:S11]  /*10f0*/  IADD3 R5, PT, PT, R16, R5, RZ ;  /* 0x0000000510057210 */ /* 0x001fd60007ffe0ff */
[----:B------:R-:W-:Y:S05]  /*1100*/  @P1 BRA `(.L_x_1505) ;  /* 0xfffffffc00ec1947 */ /* 0x000fea000383ffff */
.L_x_1504:
[----:B------:R-:W-:Y:S05]  /*1110*/  BSYNC.RECONVERGENT B1 ;  /* 0x0000000000017941 */ /* 0x000fea0003800200 */
.L_x_1503:
[----:B------:R-:W-:Y:S05]  /*1120*/  @!P2 BRA `(.L_x_1502) ;  /* 0x000000000040a947 */ /* 0x000fea0003800000 */
[----:B------:R-:W0:Y:S01]  /*1130*/  S2UR UR5, SR_CgaCtaId ;  /* 0x00000000000579c3 */ /* 0x000e220000008800 */
[----:B------:R-:W-:Y:S02]  /*1140*/  UMOV UR4, 0x400 ;  /* 0x0000040000047882 */ /* 0x000fe40000000000 */
[----:B------:R-:W-:-:S04]  /*1150*/  UIADD3 UR4, UPT, UPT, UR4, 0x880, URZ ;  /* 0x0000088004047890 */ /* 0x000fc8000fffe0ff */
[----:B0-----:R-:W-:-:S06]  /*1160*/  ULEA UR4, UR5, UR4, 0x18 ;  /* 0x0000000405047291 */ /* 0x001fcc000f8ec0ff */
[----:B------:R-:W-:-:S07]  /*1170*/  LEA R5, R7, UR4, 0x2 ;  /* 0x0000000407057c11 */ /* 0x000fce000f8e10ff */
.L_x_1506:
[--C-:B-1----:R-:W-:Y:S01]  /*1180*/  IMAD.IADD R4, R16, 0x1, R5.reuse ;  /* 0x0000000110047824 */ /* 0x102fe200078e0205 */
[----:B------:R0:W-:Y:S01]  /*1190*/  STS [R5], RZ ;  /* 0x000000ff05007388 */ /* 0x0001e20000000800 */
[--C-:B------:R-:W-:Y:S01]  /*11a0*/  IMAD R6, R0, 0x8, R5.reuse ;  /* 0x0000000800067824 */ /* 0x100fe200078e0205 */
        /* <DEDUP_REMOVED lines=8> */
.L_x_1502:
[----:B------:R-:W-:Y:S05]  /*1230*/  BSYNC.RECONVERGENT B0 ;  /* 0x0000000000007941 */ /* 0x000fea0003800200 */
.L_x_1501:
[----:B------:R-:W-:Y:S04]  /*1240*/  BSSY.RECONVERGENT B0, `(.L_x_1507) ;  /* 0x0000056000007945 */ /* 0x000fe80003800200 */
[----:B------:R-:W-:Y:S05]  /*1250*/  @P0 BRA `(.L_x_1508) ;  /* 0x0000000400500947 */ /* 0x000fea0003800000 */
[----:B------:R-:W0:Y:S01]  /*1260*/  I2F.U32.RP R9, R16 ;  /* 0x0000001000097306 */ /* 0x000e220000209000 */
[----:B-1----:R-:W-:Y:S01]  /*1270*/  IMAD.IADD R6, R17, 0x1, R16 ;  /* 0x0000000111067824 */ /* 0x002fe200078e0210 */
[----:B------:R-:W-:Y:S01]  /*1280*/  IADD3 R11, PT, PT, RZ, -R16, RZ ;  /* 0x80000010ff0b7210 */ /* 0x000fe20007ffe0ff */
        /* <DEDUP_REMOVED lines=30> */
[----:B------:R-:W-:-:S03]  /*1470*/  LEA R5, R2, R17, 0x8 ;  /* 0x0000001102057211 */ /* 0x000fc600078e40ff */
[----:B------:R-:W-:Y:S01]  /*1480*/  LOP3.LUT R4, R4, 0x3, RZ, 0xc0, !PT ;  /* 0x0000000304047812 */ /* 0x000fe200078ec0ff */
[----:B------:R-:W1:Y:S04]  /*1490*/  LDC.64 R8, c[0x0][0x390] ;  /* 0x0000e400ff087b82 */ /* 0x000e680000000a00 */
[----:B------:R-:W-:Y:S01]  /*14a0*/  IMAD.MOV R10, RZ, RZ, -R4 ;  /* 0x000000ffff0a7224 */ /* 0x000fe200078e0a04 */
[----:B0-----:R-:W-:-:S06]  /*14b0*/  ULEA UR4, UR5, UR4, 0x18 ;  /* 0x0000000405047291 */ /* 0x001fcc000f8ec0ff */
[----:B------:R-:W-:Y:S01]  /*14c0*/  LEA R11, R3, UR4, 0x4 ;  /* 0x00000004030b7c11 */ /* 0x000fe2000f8e20ff */
[----:B-1----:R-:W-:-:S07]  /*14d0*/  IMAD.WIDE.U32 R8, R5, 0x4, R8 ;  /* 0x0000000405087825 */ /* 0x002fce00078e0008 */
.L_x_1511:
[----:B------:R0:W2:Y:S01]  /*14e0*/  LDG.E.128.CONSTANT R4, desc[UR6][R8.64] ;  /* 0x0000000608047981 */ /* 0x0000a2000c1e9d00 */
[----:B------:R-:W-:Y:S01]  /*14f0*/  VIADD R10, R10, 0x1 ;  /* 0x000000010a0a7836 */ /* 0x000fe20000000000 */
[----:B------:R-:W-:-:S04]  /*1500*/  IADD3 R17, PT, PT, R16, R17, RZ ;  /* 0x0000001110117210 */ /* 0x000fc80007ffe0ff */
[----:B------:R-:W-:Y:S01]  /*1510*/  ISETP.NE.AND P1, PT, R10, RZ, PT ;  /* 0x000000ff0a00720c */ /* 0x000fe20003f25270 */
[C---:B0-----:R-:W-:Y:S01]  /*1520*/  IMAD.WIDE.U32 R8, R0.reuse, 0x10, R8 ;  /* 0x0000001000087825 */ /* 0x041fe200078e0008 */
[----:B--2---:R0:W-:Y:S03]  /*1530*/  STS.128 [R11], R4 ;  /* 0x000000040b007388 */ /* 0x0041e60000000c00 */
[----:B0-----:R-:W-:-:S08]  /*1540*/  IMAD R11, R0, 0x10, R11 ;  /* 0x00000010000b7824 */ /* 0x001fd000078e020b */
[----:B------:R-:W-:Y:S05]  /*1550*/  @P1 BRA `(.L_x_1511) ;  /* 0xfffffffc00e01947 */ /* 0x000fea000383ffff */
.L_x_1510:
[----:B------:R-:W-:Y:S05]  /*1560*/  BSYNC.RECONVERGENT B1 ;  /* 0x0000000000017941 */ /* 0x000fea0003800200 */
.L_x_1509:
[----:B------:R-:W-:Y:S05]  /*1570*/  @!P2 BRA `(.L_x_1508) ;  /* 0x000000000088a947 */ /* 0x000fea0003800000 */
[----:B------:R-:W0:Y:S01]  /*1580*/  S2UR UR5, SR_CgaCtaId ;  /* 0x00000000000579c3 */ /* 0x000e220000008800 */
[----:B------:R-:W-:Y:S01]  /*1590*/  UMOV UR4, 0x400 ;  /* 0x0000040000047882 */ /* 0x000fe20000000000 */
[----:B------:R-:W-:Y:S01]  /*15a0*/  IMAD R33, R2, 0x100, R17 ;  /* 0x0000010002217824 */ /* 0x000fe200078e0211 */
[----:B------:R-:W-:-:S03]  /*15b0*/  UIADD3 UR4, UPT, UPT, UR4, 0x480, URZ ;  /* 0x0000048004047890 */ /* 0x000fc6000fffe0ff */
[C-C-:B------:R-:W-:Y:S01]  /*15c0*/  IMAD R25, R0.reuse, 0xc, R33.reuse ;  /* 0x0000000c00197824 */ /* 0x140fe200078e0221 */
[----:B------:R-:W-:Y:S01]  /*15d0*/  LEA R29, R0, R33, 0x3 ;  /* 0x00000021001d7211 */ /* 0x000fe200078e18ff */
[----:B------:R-:W1:Y:S01]  /*15e0*/  LDC.64 R18, c[0x0][0x390] ;  /* 0x0000e400ff127b82 */ /* 0x000e620000000a00 */
[----:B------:R-:W-:Y:S01]  /*15f0*/  IMAD.IADD R31, R16, 0x1, R33 ;  /* 0x00000001101f7824 */ /* 0x000fe200078e0221 */
[----:B0-----:R-:W-:-:S06]  /*1600*/  ULEA UR4, UR5, UR4, 0x18 ;  /* 0x0000000405047291 */ /* 0x001fcc000f8ec0ff */
[----:B------:R-:W-:-:S07]  /*1610*/  LEA R27, R17, UR4, 0x2 ;  /* 0x00000004111b7c11 */ /* 0x000fce000f8e10ff */
.L_x_1512:
        /* <DEDUP_REMOVED lines=24> */
.L_x_1508:
[----:B------:R-:W-:Y:S05]  /*17a0*/  BSYNC.RECONVERGENT B0 ;  /* 0x0000000000007941 */ /* 0x000fea0003800200 */
.L_x_1507:
[----:B------:R-:W-:Y:S01]  /*17b0*/  BAR.SYNC.DEFER_BLOCKING 0x0 ;  /* 0x0000000000007b1d */ /* 0x000fe20000010000 */
[----:B------:R-:W-:-:S13]  /*17c0*/  ISETP.GE.U32.AND P1, PT, R3, 0x100, PT ;  /* 0x000001000300780c */ /* 0x000fda0003f26070 */
[----:B------:R-:W-:Y:S05]  /*17d0*/  @P1 BRA `(.L_x_1513) ;  /* 0x00000008003c1947 */ /* 0x000fea0003800000 */
[----:B-1----:R-:W0:Y:S01]  /*17e0*/  S2R R4, SR_CgaCtaId ;  /* 0x0000000000047919 */ /* 0x002e220000008800 */
[----:B--2---:R-:W-:Y:S01]  /*17f0*/  MOV R9, 0x400 ;  /* 0x0000040000097802 */ /* 0x004fe20000000f00 */
[C---:B------:R-:W-:Y:S01]  /*1800*/  IMAD.SHL.U32 R16, R3.reuse, 0x10, RZ ;  /* 0x0000001003107824 */ /* 0x040fe200078e00ff */
[----:B------:R-:W-:Y:S01]  /*1810*/  MOV R5, 0x400 ;  /* 0x0000040000057802 */ /* 0x000fe20000000f00 */
[----:B------:R-:W1:Y:S01]  /*1820*/  S2R R33, SR_TID.X ;  /* 0x0000000000217919 */ /* 0x000e620000002100 */
[C---:B------:R-:W-:Y:S01]  /*1830*/  VIADD R8, R3.reuse, 0x5 ;  /* 0x0000000503087836 */ /* 0x040fe20000000000 */
[C---:B------:R-:W-:Y:S01]  /*1840*/  IADD3 R12, PT, PT, R3.reuse, 0xa, RZ ;  /* 0x0000000a030c7810 */ /* 0x040fe20007ffe0ff */
[----:B------:R-:W-:Y:S01]  /*1850*/  VIADD R10, R3, 0x7 ;  /* 0x00000007030a7836 */ /* 0x000fe20000000000 */
[----:B------:R-:W2:Y:S01]  /*1860*/  S2R R30, SR_CgaCtaId ;  /* 0x00000000001e7919 */ /* 0x000ea20000008800 */
[----:B------:R-:W-:Y:S01]  /*1870*/  VIADD R7, R5, 0x480 ;  /* 0x0000048005077836 */ /* 0x000fe20000000000 */
[C---:B------:R-:W-:Y:S01]  /*1880*/  IADD3 R15, PT, PT, R3.reuse, 0xd, RZ ;  /* 0x0000000d030f7810 */ /* 0x040fe20007ffe0ff */
[C---:B------:R-:W-:Y:S01]  /*1890*/  VIADD R11, R3.reuse, 0x9 ;  /* 0x00000009030b7836 */ /* 0x040fe20000000000 */
[----:B------:R-:W-:Y:S01]  /*18a0*/  LOP3.LUT R16, R16, 0xf0, RZ, 0xc0, !PT ;  /* 0x000000f010107812 */ /* 0x000fe200078ec0ff */
[C---:B------:R-:W-:Y:S01]  /*18b0*/  VIADD R13, R3.reuse, 0xb ;  /* 0x0000000b030d7836 */ /* 0x040fe20000000000 */
[----:B------:R-:W-:Y:S01]  /*18c0*/  UMOV UR4, 0xffffffff ;  /* 0xffffffff00047882 */ /* 0x000fe20000000000 */
[----:B------:R-:W-:-:S02]  /*18d0*/  VIADD R14, R3, 0xc ;  /* 0x0000000c030e7836 */ /* 0x000fc40000000000 */
[C---:B------:R-:W-:Y:S02]  /*18e0*/  VIADD R17, R3.reuse, 0xe ;  /* 0x0000000e03117836 */ /* 0x040fe40000000000 */
[----:B------:R-:W-:Y:S01]  /*18f0*/  VIADD R18, R3, 0xffffffff ;  /* 0xffffffff03127836 */ /* 0x000fe20000000000 */
[----:B------:R-:W-:Y:S02]  /*1900*/  LOP3.LUT R14, R14, 0xf, RZ, 0xc0, !PT ;  /* 0x0000000f0e0e7812 */ /* 0x000fe400078ec0ff */
[----:B------:R-:W-:Y:S02]  /*1910*/  LOP3.LUT R17, R17, 0xf, RZ, 0xc0, !PT ;  /* 0x0000000f11117812 */ /* 0x000fe400078ec0ff */
[----:B------:R-:W-:Y:S02]  /*1920*/  LOP3.LUT R19, R18, 0xf, RZ, 0xc0, !PT ;  /* 0x0000000f12137812 */ /* 0x000fe400078ec0ff */
[C---:B------:R-:W-:Y:S02]  /*1930*/  LOP3.LUT R17, R16.reuse, R17, RZ, 0xfc, !PT ;  /* 0x0000001110117212 */ /* 0x040fe400078efcff */
[----:B------:R-:W-:-:S02]  /*1940*/  LOP3.LUT R18, R16, R14, RZ, 0xfc, !PT ;  /* 0x0000000e10127212 */ /* 0x000fc400078efcff */
[----:B0-----:R-:W-:Y:S02]  /*1950*/  LEA R9, R4, R9, 0x18 ;  /* 0x0000000904097211 */ /* 0x001fe400078ec0ff */
[----:B-1----:R-:W-:Y:S02]  /*1960*/  SHF.R.U32.HI R4, RZ, 0x4, R33 ;  /* 0x00000004ff047819 */ /* 0x002fe40000011621 */
[----:B------:R-:W-:Y:S02]  /*1970*/  SHF.L.U32 R6, R33, 0x2, RZ ;  /* 0x0000000221067819 */ /* 0x000fe400000006ff */
[----:B--2---:R-:W-:Y:S01]  /*1980*/  LEA R30, R30, R7, 0x18 ;  /* 0x000000071e1e7211 */ /* 0x004fe200078ec0ff */
[----:B------:R-:W-:Y:S01]  /*1990*/  IMAD R4, R4, 0x44, R9 ;  /* 0x0000004404047824 */ /* 0x000fe200078e0209 */
[----:B------:R-:W-:Y:S01]  /*19a0*/  LOP3.LUT R5, R6, 0x3c, RZ, 0xc0, !PT ;  /* 0x0000003c06057812 */ /* 0x000fe200078ec0ff */
[C---:B------:R-:W-:Y:S01]  /*19b0*/  VIADD R7, R3.reuse, 0x4 ;  /* 0x0000000403077836 */ /* 0x040fe20000000000 */
[----:B------:R-:W-:-:S02]  /*19c0*/  IADD3 R6, PT, PT, R3, 0x3, RZ ;  /* 0x0000000303067810 */ /* 0x000fc40007ffe0ff */
[----:B------:R-:W-:Y:S01]  /*19d0*/  IADD3 R34, PT, PT, R4, R5, RZ ;  /* 0x0000000504227210 */ /* 0x000fe20007ffe0ff */
[C---:B------:R-:W-:Y:S01]  /*19e0*/  VIADD R4, R3.reuse, 0x1 ;  /* 0x0000000103047836 */ /* 0x040fe20000000000 */
[C---:B------:R-:W-:Y:S01]  /*19f0*/  IADD3 R9, PT, PT, R3.reuse, 0x6, RZ ;  /* 0x0000000603097810 */ /* 0x040fe20007ffe0ff */
[----:B------:R-:W-:Y:S01]  /*1a00*/  VIADD R5, R3, 0x2 ;  /* 0x0000000203057836 */ /* 0x000fe20000000000 */
[----:B------:R-:W-:Y:S02]  /*1a10*/  LOP3.LUT R33, R33, 0xf, RZ, 0xc0, !PT ;  /* 0x0000000f21217812 */ /* 0x000fe400078ec0ff */
[----:B------:R-:W-:Y:S01]  /*1a20*/  LOP3.LUT R3, R4, 0xf, RZ, 0xc0, !PT ;  /* 0x0000000f04037812 */ /* 0x000fe200078ec0ff */
[----:B------:R-:W0:Y:S01]  /*1a30*/  LDS R34, [R34] ;  /* 0x0000000022227984 */ /* 0x000e220000000800 */
[----:B------:R-:W-:Y:S02]  /*1a40*/  LOP3.LUT R4, R5, 0xf, RZ, 0xc0, !PT ;  /* 0x0000000f05047812 */ /* 0x000fe400078ec0ff */
        /* <DEDUP_REMOVED lines=9> */
[C---:B------:R-:W-:Y:S02]  /*1ae0*/  LOP3.LUT R15, R16.reuse, R19, RZ, 0xfc, !PT ;  /* 0x00000013100f7212 */ /* 0x040fe400078efcff */
[C---:B------:R-:W-:Y:S02]  /*1af0*/  LOP3.LUT R19, R16.reuse, R13, RZ, 0xfc, !PT ;  /* 0x0000000d10137212 */ /* 0x040fe400078efcff */
[C---:B------:R-:W-:Y:S02]  /*1b00*/  LOP3.LUT R24, R16.reuse, R12, RZ, 0xfc, !PT ;  /* 0x0000000c10187212 */ /* 0x040fe400078efcff */
[----:B------:R-:W-:-:S02]  /*1b10*/  LOP3.LUT R35, R16, R6, RZ, 0xfc, !PT ;  /* 0x0000000610237212 */ /* 0x000fc400078efcff */
[C---:B------:R-:W-:Y:S02]  /*1b20*/  LOP3.LUT R29, R16.reuse, R4, RZ, 0xfc, !PT ;  /* 0x00000004101d7212 */ /* 0x040fe400078efcff */
[C---:B------:R-:W-:Y:S01]  /*1b30*/  LOP3.LUT R20, R16.reuse, R11, RZ, 0xfc, !PT ;  /* 0x0000000b10147212 */ /* 0x040fe200078efcff */
[--C-:B------:R-:W-:Y:S01]  /*1b40*/  IMAD R26, R35, 0x4, R30.reuse ;  /* 0x00000004231a7824 */ /* 0x100fe200078e021e */
[C---:B------:R-:W-:Y:S01]  /*1b50*/  LOP3.LUT R22, R16.reuse, 0x8, R33, 0xf6, !PT ;  /* 0x0000000810167812 */ /* 0x040fe200078ef621 */
[--C-:B------:R-:W-:Y:S01]  /*1b60*/  IMAD R28, R29, 0x4, R30.reuse ;  /* 0x000000041d1c7824 */ /* 0x100fe200078e021e */
[----:B------:R-:W-:Y:S01]  /*1b70*/  LOP3.LUT R23, R16, R9, RZ, 0xfc, !PT ;  /* 0x0000000910177212 */ /* 0x000fe200078efcff */
        /* <DEDUP_REMOVED lines=8> */
[--C-:B------:R-:W-:Y:S01]  /*1c00*/  IMAD R29, R31, 0x4, R30.reuse ;  /* 0x000000041f1d7824 */ /* 0x100fe200078e021e */
[----:B------:R-:W-:Y:S01]  /*1c10*/  LOP3.LUT R27, R16, R5, RZ, 0xfc, !PT ;  /* 0x00000005101b7212 */ /* 0x000fe200078efcff */
[--C-:B------:R-:W-:Y:S01]  /*1c20*/  IMAD R16, R17, 0x4, R30.reuse ;  /* 0x0000000411107824 */ /* 0x100fe200078e021e */
[-C--:B------:R-:W-:Y:S01]  /*1c30*/  LEA R15, R15, R30.reuse, 0x2 ;  /* 0x0000001e0f0f7211 */ /* 0x080fe200078e10ff */
[--C-:B------:R-:W-:Y:S01]  /*1c40*/  IMAD R17, R19, 0x4, R30.reuse ;  /* 0x0000000413117824 */ /* 0x100fe200078e021e */
[-C--:B------:R-:W-:Y:S01]  /*1c50*/  LEA R18, R18, R30.reuse, 0x2 ;  /* 0x0000001e12127211 */ /* 0x080fe200078e10ff */
[--C-:B------:R-:W-:Y:S01]  /*1c60*/  IMAD R19, R24, 0x4, R30.reuse ;  /* 0x0000000418137824 */ /* 0x100fe200078e021e */
[-C--:B------:R-:W-:Y:S01]  /*1c70*/  LEA R21, R21, R30.reuse, 0x2 ;  /* 0x0000001e15157211 */ /* 0x080fe200078e10ff */
[----:B------:R-:W-:Y:S01]  /*1c80*/  IMAD R35, R33, 0x44, R30 ;  /* 0x0000004421237824 */ /* 0x000fe200078e021e */
[-C--:B------:R-:W-:Y:S01]  /*1c90*/  LEA R24, R37, R30.reuse, 0x2 ;  /* 0x0000001e25187211 */ /* 0x080fe200078e10ff */
[----:B------:R-:W1:Y:S01]  /*1ca0*/  LDS R15, [R15] ;  /* 0x000000000f0f7984 */ /* 0x000e620000000800 */
[----:B------:R-:W-:-:S03]  /*1cb0*/  LEA R27, R27, R30, 0x2 ;  /* 0x0000001e1b1b7211 */ /* 0x000fc600078e10ff */
[----:B------:R-:W2:Y:S04]  /*1cc0*/  LDS R16, [R16] ;  /* 0x0000000010107984 */ /* 0x000ea80000000800 */
        /* <DEDUP_REMOVED lines=15> */
[----:B------:R-:W1:Y:S01]  /*1dc0*/  S2R R30, SR_TID.X ;  /* 0x00000000001e7919 */ /* 0x000e620000002100 */
[----:B0-----:R-:W0:Y:S04]  /*1dd0*/  SHFL.IDX PT, R36, R34, R33, 0x101f ;  /* 0x00101f2122247589 */ /* 0x001e2800000e0000 */
[----:B------:R-:W2:Y:S04]  /*1de0*/  SHFL.IDX PT, R3, R34, R3, 0x101f ;  /* 0x00101f0322037589 */ /* 0x000ea800000e0000 */
[----:B------:R-:W3:Y:S04]  /*1df0*/  SHFL.IDX PT, R4, R34, R4, 0x101f ;  /* 0x00101f0422047589 */ /* 0x000ee800000e0000 */
[----:B------:R-:W4:Y:S04]  /*1e00*/  SHFL.IDX PT, R5, R34, R5, 0x101f ;  /* 0x00101f0522057589 */ /* 0x000f2800000e0000 */
[----:B------:R5:W4:Y:S04]  /*1e10*/  SHFL.IDX PT, R37, R34, R6, 0x101f ;  /* 0x00101f0622257589 */ /* 0x000b2800000e0000 */
[----:B------:R-:W4:Y:S01]  /*1e20*/  SHFL.IDX PT, R7, R34, R7, 0x101f ;  /* 0x00101f0722077589 */ /* 0x000f2200000e0000 */
[----:B0-----:R-:W-:-:S03]  /*1e30*/  IMAD R36, R35, R36, RZ ;  /* 0x0000002423247224 */ /* 0x001fc600078e02ff */
[----:B------:R-:W0:Y:S01]  /*1e40*/  SHFL.IDX PT, R8, R34, R8, 0x101f ;  /* 0x00101f0822087589 */ /* 0x000e2200000e0000 */
[C---:B-1----:R-:W-:Y:S01]  /*1e50*/  LOP3.LUT R35, R30.reuse, 0xf, RZ, 0xc0, !PT ;  /* 0x0000000f1e237812 */ /* 0x042fe200078ec0ff */
[----:B--2---:R-:W-:Y:S02]  /*1e60*/  IMAD R29, R29, R3, R36 ;  /* 0x000000031d1d7224 */ /* 0x004fe400078e0224 */
[----:B------:R-:W-:Y:S01]  /*1e70*/  SHFL.IDX PT, R10, R34, R10, 0x101f ;  /* 0x00101f0a220a7589 */ /* 0x000fe200000e0000 */
[----:B-----5:R-:W-:Y:S01]  /*1e80*/  VIADD R6, R30, 0xffffffff ;  /* 0xffffffff1e067836 */ /* 0x020fe20000000000 */
[----:B------:R-:W-:Y:S01]  /*1e90*/  LOP3.LUT R35, R35, 0x8, RZ, 0x3c, !PT ;  /* 0x0000000823237812 */ /* 0x000fe200078e3cff */
[----:B---3--:R-:W-:Y:S01]  /*1ea0*/  IMAD R28, R28, R4, R29 ;  /* 0x000000041c1c7224 */ /* 0x008fe200078e021d */
[----:B------:R1:W2:Y:S01]  /*1eb0*/  SHFL.IDX PT, R36, R34, R9, 0x101f ;  /* 0x00101f0922247589 */ /* 0x0002a200000e0000 */
[C---:B------:R-:W-:Y:S02]  /*1ec0*/  IADD3 R4, PT, PT, R30.reuse, 0xe, RZ ;  /* 0x0000000e1e047810 */ /* 0x040fe40007ffe0ff */
[----:B----4-:R-:W-:Y:S01]  /*1ed0*/  IMAD R5, R27, R5, R28 ;  /* 0x000000051b057224 */ /* 0x010fe200078e021c */
[----:B------:R-:W3:Y:S01]  /*1ee0*/  SHFL.IDX PT, R35, R34, R35, 0x101f ;  /* 0x00101f2322237589 */ /* 0x000ee200000e0000 */
[----:B------:R-:W-:-:S02]  /*1ef0*/  SHF.L.U32 R30, R30, 0x2, RZ ;  /* 0x000000021e1e7819 */ /* 0x000fc400000006ff */
[----:B------:R-:W-:Y:S01]  /*1f00*/  IMAD R26, R26, R37, R5 ;  /* 0x000000251a1a7224 */ /* 0x000fe200078e0205 */
[----:B------:R-:W4:Y:S01]  /*1f10*/  SHFL.IDX PT, R11, R34, R11, 0x101f ;  /* 0x00101f0b220b7589 */ /* 0x000f2200000e0000 */
[----:B------:R-:W-:Y:S02]  /*1f20*/  LOP3.LUT R30, R30, 0x3fc, RZ, 0xc0, !PT ;  /* 0x000003fc1e1e7812 */ /* 0x000fe400078ec0ff */
[----:B------:R-:W-:Y:S01]  /*1f30*/  IMAD R7, R25, R7, R26 ;  /* 0x0000000719077224 */ /* 0x000fe200078e021a */
[----:B------:R-:W5:Y:S01]  /*1f40*/  S2R R3, SR_CgaCtaId ;  /* 0x0000000000037919 */ /* 0x000f620000008800 */
[----:B-1----:R-:W-:Y:S02]  /*1f50*/  LOP3.LUT R9, R6, 0xf, RZ, 0xc0, !PT ;  /* 0x0000000f06097812 */ /* 0x002fe400078ec0ff */
[----:B0-----:R-:W-:Y:S01]  /*1f60*/  IMAD R7, R24, R8, R7 ;  /* 0x0000000818077224 */ /* 0x001fe200078e0207 */
[----:B------:R-:W0:Y:S01]  /*1f70*/  SHFL.IDX PT, R12, R34, R12, 0x101f ;  /* 0x00101f0c220c7589 */ /* 0x000e2200000e0000 */
[----:B------:R-:W-:-:S03]  /*1f80*/  MOV R8, 0x400 ;  /* 0x0000040000087802 */ /* 0x000fc60000000f00 */
[----:B------:R-:W1:Y:S02]  /*1f90*/  SHFL.IDX PT, R5, R34, R14, 0x101f ;  /* 0x00101f0e22057589 */ /* 0x000e6400000e0000 */
[----:B------:R-:W-:Y:S02]  /*1fa0*/  VIADD R8, R8, 0x880 ;  /* 0x0000088008087836 */ /* 0x000fe40000000000 */
[----:B--2---:R-:W-:Y:S01]  /*1fb0*/  IMAD R7, R23, R36, R7 ;  /* 0x0000002417077224 */ /* 0x004fe200078e0207 */
[----:B------:R-:W-:Y:S01]  /*1fc0*/  LOP3.LUT R23, R4, 0xf, RZ, 0xc0, !PT ;  /* 0x0000000f04177812 */ /* 0x000fe200078ec0ff */
[----:B------:R-:W-:Y:S02]  /*1fd0*/  SHFL.IDX PT, R6, R34, R9, 0x101f ;  /* 0x00101f0922067589 */ /* 0x000fe400000e0000 */
[----:B---3--:R-:W-:Y:S02]  /*1fe0*/  IMAD R22, R22, R35, R7 ;  /* 0x0000002316167224 */ /* 0x008fe400078e0207 */
[----:B------:R-:W2:Y:S02]  /*1ff0*/  SHFL.IDX PT, R4, R34, R13, 0x101f ;  /* 0x00101f0d22047589 */ /* 0x000ea400000e0000 */
[----:B------:R-:W-:-:S02]  /*2000*/  IMAD R10, R21, R10, R22 ;  /* 0x0000000a150a7224 */ /* 0x000fc400078e0216 */
[----:B------:R-:W3:Y:S02]  /*2010*/  SHFL.IDX PT, R7, R34, R23, 0x101f ;  /* 0x00101f1722077589 */ /* 0x000ee400000e0000 */
[----:B----4-:R-:W-:-:S04]  /*2020*/  IMAD R10, R20, R11, R10 ;  /* 0x0000000b140a7224 */ /* 0x010fc800078e020a */
[----:B0-----:R-:W-:-:S04]  /*2030*/  IMAD R10, R19, R12, R10 ;  /* 0x0000000c130a7224 */ /* 0x001fc800078e020a */
[----:B-1----:R-:W-:Y:S01]  /*2040*/  IMAD R5, R18, R5, R10 ;  /* 0x0000000512057224 */ /* 0x002fe200078e020a */
[----:B-----5:R-:W-:-:S05]  /*2050*/  LEA R3, R3, R8, 0x18 ;  /* 0x0000000803037211 */ /* 0x020fca00078ec0ff */
[----:B------:R-:W-:Y:S02]  /*2060*/  IMAD.IADD R30, R3, 0x1, R30 ;  /* 0x00000001031e7824 */ /* 0x000fe400078e021e */
[----:B--2---:R-:W-:-:S04]  /*2070*/  IMAD R4, R17, R4, R5 ;  /* 0x0000000411047224 */ /* 0x004fc800078e0205 */
[----:B---3--:R-:W-:-:S07]  /*2080*/  IMAD R4, R16, R7, R4 ;  /* 0x0000000710047224 */ /* 0x008fce00078e0204 */
.L_x_1535:
[----:B------:R-:W0:Y:S01]  /*2090*/  LDS R3, [R30] ;  /* 0x000000001e037984 */ /* 0x000e220000000800 */
[----:B------:R-:W-:-:S04]  /*20a0*/  IMAD R4, R15, R6, R4 ;  /* 0x000000060f047224 */ /* 0x000fc800078e0204 */
[----:B0-----:R-:W-:-:S05]  /*20b0*/  IMAD.IADD R3, R4, 0x1, R3 ;  /* 0x0000000104037824 */ /* 0x001fca00078e0203 */
[----:B------:R0:W-:Y:S02]  /*20c0*/  STS [R30], R3 ;  /* 0x000000031e007388 */ /* 0x0001e40000000800 */
.L_x_1513:
[----:B------:R-:W-:Y:S05]  /*20d0*/  WARPSYNC.ALL ;  /* 0x0000000000007948 */ /* 0x000fea0003800000 */
[----:B------:R-:W-:Y:S06]  /*20e0*/  BAR.SYNC.DEFER_BLOCKING 0x0 ;  /* 0x0000000000007b1d */ /* 0x000fec0000010000 */
[----:B------:R-:W-:Y:S05]  /*20f0*/  @P0 EXIT ;  /* 0x000000000000094d */ /* 0x000fea0003800000 */
[----:B0-----:R-:W-:Y:S01]  /*2100*/  SHF.L.U32 R3, R0, 0x2, RZ ;  /* 0x0000000200037819 */ /* 0x001fe200000006ff */
[----:B--2---:R-:W0:Y:S01]  /*2110*/  S2R R10, SR_TID.X ;  /* 0x00000000000a7919 */ /* 0x004e220000002100 */
[----:B------:R-:W-:Y:S02]  /*2120*/  BSSY.RECONVERGENT B0, `(.L_x_1515) ;  /* 0x0000031000007945 */ /* 0x000fe40003800200 */
[----:B------:R-:W2:Y:S01]  /*2130*/  I2F.U32.RP R9, R3 ;  /* 0x0000000300097306 */ /* 0x000ea20000209000 */
[----:B------:R-:W-:Y:S02]  /*2140*/  IADD3 R11, PT, PT, RZ, -R3, RZ ;  /* 0x80000003ff0b7210 */ /* 0x000fe40007ffe0ff */
[----:B------:R-:W-:-:S05]  /*2150*/  ISETP.NE.U32.AND P2, PT, R3, RZ, PT ;  /* 0x000000ff0300720c */ /* 0x000fca0003f45070 */
[----:B--2---:R-:W1:Y:S01]  /*2160*/  MUFU.RCP R9, R9 ;  /* 0x0000000900097308 */ /* 0x004e620000001000 */
[----:B0-----:R-:W-:Y:S02]  /*2170*/  IMAD.SHL.U32 R22, R10, 0x4, RZ ;  /* 0x000000040a167824 */ /* 0x001fe400078e00ff */
[----:B-1----:R-:W-:Y:S02]  /*2180*/  VIADD R4, R9, 0xffffffe ;  /* 0x0ffffffe09047836 */ /* 0x002fe40000000000 */
[----:B------:R-:W-:-:S03]  /*2190*/  IMAD.IADD R6, R22, 0x1, R3 ;  /* 0x0000000116067824 */ /* 0x000fc600078e0203 */
[----:B------:R0:W1:Y:S02]  /*21a0*/  F2I.FTZ.U32.TRUNC.NTZ R5, R4 ;  /* 0x0000000400057305 */ /* 0x000064000021f000 */
[C---:B------:R-:W-:Y:S02]  /*21b0*/  ISETP.GE.U32.AND P0, PT, R6.reuse, 0x100, PT ;  /* 0x000001000600780c */ /* 0x040fe40003f06070 */
[----:B------:R-:W-:Y:S02]  /*21c0*/  VIMNMX.U32 R7, PT, PT, R6, 0x100, !PT ;  /* 0x0000010006077848 */ /* 0x000fe40007fe0000 */
[----:B------:R-:W-:Y:S01]  /*21d0*/  SEL R8, RZ, 0x1, P0 ;  /* 0x00000001ff087807 */ /* 0x000fe20000000000 */
[----:B0-----:R-:W-:-:S03]  /*21e0*/  IMAD.MOV.U32 R4, RZ, RZ, RZ ;  /* 0x000000ffff047224 */ /* 0x001fc600078e00ff */
[----:B------:R-:W-:Y:S01]  /*21f0*/  IADD3 R6, PT, PT, R7, -R6, -R8 ;  /* 0x8000000607067210 */ /* 0x000fe20007ffe808 */
        /* <DEDUP_REMOVED lines=24> */
[----:B0-----:R-:W-:Y:S01]  /*2380*/  ULEA UR4, UR5, UR4, 0x18 ;  /* 0x0000000405047291 */ /* 0x001fe2000f8ec0ff */
[----:B-1----:R-:W-:-:S05]  /*2390*/  IMAD.WIDE.U32 R4, R7, 0x4, R4 ;  /* 0x0000000407047825 */ /* 0x002fca00078e0004 */
[----:B------:R-:W-:-:S07]  /*23a0*/  LEA R7, R10, UR4, 0x4 ;  /* 0x000000040a077c11 */ /* 0x000fce000f8e20ff */
.L_x_1517:
        /* <DEDUP_REMOVED lines=8> */
.L_x_1516:
[----:B------:R-:W-:Y:S05]  /*2430*/  BSYNC.RECONVERGENT B0 ;  /* 0x0000000000007941 */ /* 0x000fea0003800200 */
.L_x_1515:
[----:B------:R-:W-:Y:S05]  /*2440*/  @!P1 EXIT ;  /* 0x000000000000994d */ /* 0x000fea0003800000 */
        /* <DEDUP_REMOVED lines=10> */
.L_x_1518:
[C-C-:B--2---:R-:W-:Y:S01]  /*24f0*/  IMAD R8, R0.reuse, 0x10, R25.reuse ;  /* 0x0000001000087824 */ /* 0x144fe200078e0219 */
[C---:B------:R-:W-:Y:S01]  /*2500*/  LEA R12, R0.reuse, R25, 0x5 ;  /* 0x00000019000c7211 */ /* 0x040fe200078e28ff */
[----:B------:R0:W2:Y:S01]  /*2510*/  LDS.128 R4, [R25] ;  /* 0x0000000019047984 */ /* 0x0000a20000000c00 */
[C---:B------:R-:W-:Y:S01]  /*2520*/  IMAD R16, R0.reuse, 0x30, R25 ;  /* 0x0000003000107824 */ /* 0x040fe200078e0219 */
[----:B------:R-:W-:Y:S01]  /*2530*/  IADD3 R22, PT, PT, R3, R22, R3 ;  /* 0x0000001603167210 */ /* 0x000fe20007ffe003 */
[----:B-1----:R-:W-:Y:S01]  /*2540*/  IMAD.WIDE.U32 R32, R31, 0x4, R20 ;  /* 0x000000041f207825 */ /* 0x002fe200078e0014 */
[----:B------:R-:W1:Y:S02]  /*2550*/  LDS.128 R8, [R8] ;  /* 0x0000000008087984 */ /* 0x000e640000000c00 */
[----:B------:R-:W-:Y:S01]  /*2560*/  IADD3 R22, PT, PT, R3, R22, R3 ;  /* 0x0000001603167210 */ /* 0x000fe20007ffe003 */
[----:B------:R-:W-:Y:S01]  /*2570*/  IMAD.WIDE.U32 R34, R29, 0x4, R20 ;  /* 0x000000041d227825 */ /* 0x000fe200078e0014 */
[----:B------:R-:W3:Y:S01]  /*2580*/  LDS.128 R12, [R12] ;  /* 0x000000000c0c7984 */ /* 0x000ee20000000c00 */
[----:B------:R-:W-:-:S02]  /*2590*/  LEA R29, R0, R29, 0x4 ;  /* 0x0000001d001d7211 */ /* 0x000fc400078e20ff */
[----:B------:R-:W-:Y:S01]  /*25a0*/  IMAD.WIDE.U32 R36, R27, 0x4, R20 ;  /* 0x000000041b247825 */ /* 0x000fe200078e0014 */
[----:B------:R-:W4:Y:S01]  /*25b0*/  LDS.128 R16, [R16] ;  /* 0x0000000010107984 */ /* 0x000f220000000c00 */
[----:B------:R-:W-:Y:S02]  /*25c0*/  ISETP.GE.U32.AND P0, PT, R22, 0x100, PT ;  /* 0x000001001600780c */ /* 0x000fe40003f06070 */
[C---:B------:R-:W-:Y:S02]  /*25d0*/  IMAD R27, R0.reuse, 0x10, R27 ;  /* 0x00000010001b7824 */ /* 0x040fe400078e021b */
[C---:B------:R-:W-:Y:S02]  /*25e0*/  IMAD R31, R0.reuse, 0x10, R31 ;  /* 0x00000010001f7824 */ /* 0x040fe400078e021f */
[----:B0-----:R-:W-:Y:S01]  /*25f0*/  IMAD R25, R0, 0x40, R25 ;  /* 0x0000004000197824 */ /* 0x001fe200078e0219 */
[----:B--2---:R0:W-:Y:S04]  /*2600*/  STG.E.128 desc[UR6][R32.64], R4 ;  /* 0x0000000420007986 */ /* 0x0041e8000c101d06 */
[----:B-1----:R2:W-:Y:S04]  /*2610*/  STG.E.128 desc[UR6][R34.64], R8 ;  /* 0x0000000822007986 */ /* 0x0025e8000c101d06 */
[----:B---3--:R2:W-:Y:S01]  /*2620*/  STG.E.128 desc[UR6][R36.64], R12 ;  /* 0x0000000c24007986 */ /* 0x0085e2000c101d06 */
[----:B0-----:R-:W-:-:S04]  /*2630*/  IMAD.WIDE.U32 R32, R23, 0x4, R20 ;  /* 0x0000000417207825 */ /* 0x001fc800078e0014 */
[----:B------:R-:W-:Y:S01]  /*2640*/  IMAD R23, R0, 0x10, R23 ;  /* 0x0000001000177824 */ /* 0x000fe200078e0217 */
[----:B----4-:R2:W-:Y:S01]  /*2650*/  STG.E.128 desc[UR6][R32.64], R16 ;  /* 0x0000001020007986 */ /* 0x0105e2000c101d06 */
[----:B------:R-:W-:Y:S05]  /*2660*/  @!P0 BRA `(.L_x_1518) ;  /* 0xfffffffc00a08947 */ /* 0x000fea000383ffff */
[----:B------:R-:W-:Y:S05]  /*2670*/  EXIT ;  /* 0x000000000000794d */ /* 0x000fea0003800000 */
.L_x_1514:
[----:B------:R-:W-:Y:S02]  /*2680*/  HFMA2 R32, -RZ, RZ, 0, 0.000503063201904296875 ;  /* 0x0000101fff207431 */ /* 0x000fe400000001ff */
[----:B------:R-:W-:Y:S01]  /*2690*/  IMAD.MOV.U32 R31, RZ, RZ, -0x1 ;  /* 0xffffffffff1f7424 */ /* 0x000fe200078e00ff */
[----:B------:R-:W1:Y:S06]  /*26a0*/  S2R R30, SR_TID.X ;  /* 0x00000000001e7919 */ /* 0x000e6c0000002100 */
[----:B01----:R-:W-:Y:S05]  /*26b0*/  WARPSYNC.COLLECTIVE R31, `(.L_x_1519) ;  /* 0x000000001f087348 */ /* 0x003fea0003c00000 */
[----:B0-----:R0:W2:Y:S02]  /*26c0*/  SHFL.IDX P1, R31, R34, R33, R32 ;  /* 0x00000021221f7389 */ /* 0x0010a40000020020 */
[----:B012---:R-:W-:Y:S05]  /*26d0*/  ENDCOLLECTIVE ;  /* 0x000000000000791b */ /* 0x007fea0003800000 */
.L_x_1519:
[----:B------:R-:W-:Y:S01]  /*26e0*/  MOV R33, R3 ;  /* 0x0000000300217202 */ /* 0x000fe20000000f00 */
[----:B------:R-:W-:Y:S02]  /*26f0*/  IMAD.MOV.U32 R36, RZ, RZ, R31 ;  /* 0x000000ffff247224 */ /* 0x000fe400078e001f */
[----:B------:R-:W-:Y:S02]  /*2700*/  IMAD.MOV.U32 R31, RZ, RZ, -0x1 ;  /* 0xffffffffff1f7424 */ /* 0x000fe400078e00ff */
[----:B------:R-:W-:Y:S01]  /*2710*/  IMAD R36, R35, R36, RZ ;  /* 0x0000002423247224 */ /* 0x000fe200078e02ff */
[----:B------:R-:W-:-:S07]  /*2720*/  LOP3.LUT R35, R30, 0xf, RZ, 0xc0, !PT ;  /* 0x0000000f1e237812 */ /* 0x000fce00078ec0ff */
[----:B------:R-:W-:Y:S05]  /*2730*/  WARPSYNC.COLLECTIVE R31, `(.L_x_1520) ;  /* 0x000000001f087348 */ /* 0x000fea0003c00000 */
[----:B------:R0:W1:Y:S02]  /*2740*/  SHFL.IDX P1, R31, R34, R33, R32 ;  /* 0x00000021221f7389 */ /* 0x0000640000020020 */
[----:B01----:R-:W-:Y:S05]  /*2750*/  ENDCOLLECTIVE ;  /* 0x000000000000791b */ /* 0x003fea0003800000 */
.L_x_1520:
[----:B------:R-:W-:Y:S02]  /*2760*/  LOP3.LUT R35, R35, 0x8, RZ, 0x3c, !PT ;  /* 0x0000000823237812 */ /* 0x000fe400078e3cff */
[----:B------:R-:W-:Y:S01]  /*2770*/  MOV R33, R4 ;  /* 0x0000000400217202 */ /* 0x000fe20000000f00 */
[----:B------:R-:W-:Y:S02]  /*2780*/  IMAD.MOV.U32 R3, RZ, RZ, R31 ;  /* 0x000000ffff037224 */ /* 0x000fe400078e001f */
[----:B------:R-:W-:Y:S02]  /*2790*/  IMAD.MOV.U32 R31, RZ, RZ, -0x1 ;  /* 0xffffffffff1f7424 */ /* 0x000fe400078e00ff */
[----:B------:R-:W-:Y:S02]  /*27a0*/  IMAD R29, R29, R3, R36 ;  /* 0x000000031d1d7224 */ /* 0x000fe400078e0224 */
[----:B------:R-:W0:Y:S05]  /*27b0*/  S2R R3, SR_CgaCtaId ;  /* 0x0000000000037919 */ /* 0x000e2a0000008800 */
[----:B0-----:R-:W-:Y:S05]  /*27c0*/  WARPSYNC.COLLECTIVE R31, `(.L_x_1521) ;  /* 0x000000001f087348 */ /* 0x001fea0003c00000 */
[----:B------:R1:W2:Y:S02]  /*27d0*/  SHFL.IDX P1, R31, R34, R33, R32 ;  /* 0x00000021221f7389 */ /* 0x0002a40000020020 */
[----:B012---:R-:W-:Y:S05]  /*27e0*/  ENDCOLLECTIVE ;  /* 0x000000000000791b */ /* 0x007fea0003800000 */
.L_x_1521:
[----:B------:R-:W-:Y:S01]  /*27f0*/  MOV R33, R5 ;  /* 0x0000000500217202 */ /* 0x000fe20000000f00 */
[----:B------:R-:W-:Y:S02]  /*2800*/  IMAD.MOV.U32 R4, RZ, RZ, R31 ;  /* 0x000000ffff047224 */ /* 0x000fe400078e001f */
[----:B------:R-:W-:Y:S02]  /*2810*/  IMAD.MOV.U32 R31, RZ, RZ, -0x1 ;  /* 0xffffffffff1f7424 */ /* 0x000fe400078e00ff */
[----:B------:R-:W-:Y:S01]  /*2820*/  IMAD R28, R28, R4, R29 ;  /* 0x000000041c1c7224 */ /* 0x000fe200078e021d */
[----:B------:R-:W-:-:S07]  /*2830*/  IADD3 R4, PT, PT, R30, 0xe, RZ ;  /* 0x0000000e1e047810 */ /* 0x000fce0007ffe0ff */
[----:B------:R-:W-:Y:S05]  /*2840*/  WARPSYNC.COLLECTIVE R31, `(.L_x_1522) ;  /* 0x000000001f087348 */ /* 0x000fea0003c00000 */
[----:B------:R0:W1:Y:S02]  /*2850*/  SHFL.IDX P1, R31, R34, R33, R32 ;  /* 0x00000021221f7389 */ /* 0x0000640000020020 */
[----:B01----:R-:W-:Y:S05]  /*2860*/  ENDCOLLECTIVE ;  /* 0x000000000000791b */ /* 0x003fea0003800000 */
.L_x_1522:
[----:B------:R-:W-:Y:S01]  /*2870*/  MOV R33, R6 ;  /* 0x0000000600217202 */ /* 0x000fe20000000f00 */
[----:B------:R-:W-:Y:S02]  /*2880*/  IMAD.MOV.U32 R5, RZ, RZ, R31 ;  /* 0x000000ffff057224 */ /* 0x000fe400078e001f */
[----:B------:R-:W-:Y:S02]  /*2890*/  IMAD.MOV.U32 R31, RZ, RZ, -0x1 ;  /* 0xffffffffff1f7424 */ /* 0x000fe400078e00ff */
[----:B------:R-:W-:-:S07]  /*28a0*/  IMAD R5, R27, R5, R28 ;  /* 0x000000051b057224 */ /* 0x000fce00078e021c */
[----:B------:R-:W-:Y:S05]  /*28b0*/  WARPSYNC.COLLECTIVE R31, `(.L_x_1523) ;  /* 0x000000001f087348 */ /* 0x000fea0003c00000 */
[----:B------:R0:W1:Y:S02]  /*28c0*/  SHFL.IDX P1, R31, R34, R33, R32 ;  /* 0x00000021221f7389 */ /* 0x0000640000020020 */
[----:B01----:R-:W-:Y:S05]  /*28d0*/  ENDCOLLECTIVE ;  /* 0x000000000000791b */ /* 0x003fea0003800000 */
.L_x_1523:
[----:B------:R-:W-:Y:S01]  /*28e0*/  MOV R33, R7 ;  /* 0x0000000700217202 */ /* 0x000fe20000000f00 */
[----:B------:R-:W-:Y:S02]  /*28f0*/  IMAD.MOV.U32 R37, RZ, RZ, R31 ;  /* 0x000000ffff257224 */ /* 0x000fe400078e001f */
[----:B------:R-:W-:Y:S02]  /*2900*/  IMAD.MOV.U32 R31, RZ, RZ, -0x1 ;  /* 0xffffffffff1f7424 */ /* 0x000fe400078e00ff */
[----:B------:R-:W-:-:S07]  /*2910*/  IMAD R26, R26, R37, R5 ;  /* 0x000000251a1a7224 */ /* 0x000fce00078e0205 */
[----:B------:R-:W-:Y:S05]  /*2920*/  WARPSYNC.COLLECTIVE R31, `(.L_x_1524) ;  /* 0x000000001f087348 */ /* 0x000fea0003c00000 */
[----:B------:R0:W1:Y:S02]  /*2930*/  SHFL.IDX P1, R31, R34, R33, R32 ;  /* 0x00000021221f7389 */ /* 0x0000640000020020 */
[----:B01----:R-:W-:Y:S05]  /*2940*/  ENDCOLLECTIVE ;  /* 0x000000000000791b */ /* 0x003fea0003800000 */
.L_x_1524:
[----:B------:R-:W-:Y:S01]  /*2950*/  MOV R33, R8 ;  /* 0x0000000800217202 */ /* 0x000fe20000000f00 */
[----:B------:R-:W-:Y:S02]  /*2960*/  IMAD.MOV.U32 R7, RZ, RZ, R31 ;  /* 0x000000ffff077224 */ /* 0x000fe400078e001f */
[----:B------:R-:W-:Y:S02]  /*2970*/  IMAD.MOV.U32 R31, RZ, RZ, -0x1 ;  /* 0xffffffffff1f7424 */ /* 0x000fe400078e00ff */
[----:B------:R-:W-:-:S07]  /*2980*/  IMAD R7, R25, R7, R26 ;  /* 0x0000000719077224 */ /* 0x000fce00078e021a */
[----:B------:R-:W-:Y:S05]  /*2990*/  WARPSYNC.COLLECTIVE R31, `(.L_x_1525) ;  /* 0x000000001f087348 */ /* 0x000fea0003c00000 */
[----:B------:R0:W1:Y:S02]  /*29a0*/  SHFL.IDX P1, R31, R34, R33, R32 ;  /* 0x00000021221f7389 */ /* 0x0000640000020020 */
[----:B01----:R-:W-:Y:S05]  /*29b0*/  ENDCOLLECTIVE ;  /* 0x000000000000791b */ /* 0x003fea0003800000 */
.L_x_1525:
[----:B------:R-:W-:Y:S01]  /*29c0*/  MOV R33, R9 ;  /* 0x0000000900217202 */ /* 0x000fe20000000f00 */
[C---:B------:R-:W-:Y:S01]  /*29d0*/  VIADD R9, R30.reuse, 0xffffffff ;  /* 0xffffffff1e097836 */ /* 0x040fe20000000000 */
[----:B------:R-:W-:-:S04]  /*29e0*/  SHF.L.U32 R30, R30, 0x2, RZ ;  /* 0x000000021e1e7819 */ /* 0x000fc800000006ff */
[----:B------:R-:W-:Y:S02]  /*29f0*/  LOP3.LUT R9, R9, 0xf, RZ, 0xc0, !PT ;  /* 0x0000000f09097812 */ /* 0x000fe400078ec0ff */
[----:B------:R-:W-:Y:S01]  /*2a00*/  LOP3.LUT R30, R30, 0x3fc, RZ, 0xc0, !PT ;  /* 0x000003fc1e1e7812 */ /* 0x000fe200078ec0ff */
[----:B------:R-:W-:Y:S02]  /*2a10*/  IMAD.MOV.U32 R8, RZ, RZ, R31 ;  /* 0x000000ffff087224 */ /* 0x000fe400078e001f */
[----:B------:R-:W-:Y:S02]  /*2a20*/  IMAD.MOV.U32 R31, RZ, RZ, -0x1 ;  /* 0xffffffffff1f7424 */ /* 0x000fe400078e00ff */
[----:B------:R-:W-:Y:S01]  /*2a30*/  IMAD R7, R24, R8, R7 ;  /* 0x0000000818077224 */ /* 0x000fe200078e0207 */
[----:B------:R-:W-:-:S07]  /*2a40*/  MOV R8, 0x400 ;  /* 0x0000040000087802 */ /* 0x000fce0000000f00 */
[----:B------:R-:W-:Y:S05]  /*2a50*/  WARPSYNC.COLLECTIVE R31, `(.L_x_1526) ;  /* 0x000000001f087348 */ /* 0x000fea0003c00000 */
[----:B------:R0:W1:Y:S02]  /*2a60*/  SHFL.IDX P1, R31, R34, R33, R32 ;  /* 0x00000021221f7389 */ /* 0x0000640000020020 */
[----:B01----:R-:W-:Y:S05]  /*2a70*/  ENDCOLLECTIVE ;  /* 0x000000000000791b */ /* 0x003fea0003800000 */
.L_x_1526:
[----:B------:R-:W-:-:S05]  /*2a80*/  VIADD R8, R8, 0x880 ;  /* 0x0000088008087836 */ /* 0x000fca0000000000 */
[----:B------:R-:W-:-:S05]  /*2a90*/  LEA R3, R3, R8, 0x18 ;  /* 0x0000000803037211 */ /* 0x000fca00078ec0ff */
[----:B------:R-:W-:Y:S01]  /*2aa0*/  IMAD.IADD R30, R3, 0x1, R30 ;  /* 0x00000001031e7824 */ /* 0x000fe200078e021e */
        /* <DEDUP_REMOVED lines=8> */
.L_x_1527:
[----:B------:R-:W-:Y:S01]  /*2b30*/  MOV R33, R10 ;  /* 0x0000000a00217202 */ /* 0x000fe20000000f00 */
[----:B------:R-:W-:Y:S02]  /*2b40*/  IMAD.MOV.U32 R35, RZ, RZ, R31 ;  /* 0x000000ffff237224 */ /* 0x000fe400078e001f */
[----:B------:R-:W-:Y:S02]  /*2b50*/  IMAD.MOV.U32 R31, RZ, RZ, -0x1 ;  /* 0xffffffffff1f7424 */ /* 0x000fe400078e00ff */
[----:B------:R-:W-:-:S07]  /*2b60*/  IMAD R22, R22, R35, R7 ;  /* 0x0000002316167224 */ /* 0x000fce00078e0207 */
[----:B------:R-:W-:Y:S05]  /*2b70*/  WARPSYNC.COLLECTIVE R31, `(.L_x_1528) ;  /* 0x000000001f087348 */ /* 0x000fea0003c00000 */
[----:B------:R0:W1:Y:S02]  /*2b80*/  SHFL.IDX P1, R31, R34, R33, R32 ;  /* 0x00000021221f7389 */ /* 0x0000640000020020 */
[----:B01----:R-:W-:Y:S05]  /*2b90*/  ENDCOLLECTIVE ;  /* 0x000000000000791b */ /* 0x003fea0003800000 */
.L_x_1528:
[----:B------:R-:W-:Y:S01]  /*2ba0*/  MOV R33, R11 ;  /* 0x0000000b00217202 */ /* 0x000fe20000000f00 */
[----:B------:R-:W-:Y:S02]  /*2bb0*/  IMAD.MOV.U32 R10, RZ, RZ, R31 ;  /* 0x000000ffff0a7224 */ /* 0x000fe400078e001f */
[----:B------:R-:W-:Y:S02]  /*2bc0*/  IMAD.MOV.U32 R31, RZ, RZ, -0x1 ;  /* 0xffffffffff1f7424 */ /* 0x000fe400078e00ff */
[----:B------:R-:W-:-:S07]  /*2bd0*/  IMAD R10, R21, R10, R22 ;  /* 0x0000000a150a7224 */ /* 0x000fce00078e0216 */
[----:B------:R-:W-:Y:S05]  /*2be0*/  WARPSYNC.COLLECTIVE R31, `(.L_x_1529) ;  /* 0x000000001f087348 */ /* 0x000fea0003c00000 */
[----:B------:R0:W1:Y:S02]  /*2bf0*/  SHFL.IDX P1, R31, R34, R33, R32 ;  /* 0x00000021221f7389 */ /* 0x0000640000020020 */
[----:B01----:R-:W-:Y:S05]  /*2c00*/  ENDCOLLECTIVE ;  /* 0x000000000000791b */ /* 0x003fea0003800000 */
.L_x_1529:
[----:B------:R-:W-:Y:S01]  /*2c10*/  MOV R33, R12 ;  /* 0x0000000c00217202 */ /* 0x000fe20000000f00 */
[----:B------:R-:W-:Y:S02]  /*2c20*/  IMAD.MOV.U32 R11, RZ, RZ, R31 ;  /* 0x000000ffff0b7224 */ /* 0x000fe400078e001f */
[----:B------:R-:W-:Y:S02]  /*2c30*/  IMAD.MOV.U32 R31, RZ, RZ, -0x1 ;  /* 0xffffffffff1f7424 */ /* 0x000fe400078e00ff */
[----:B------:R-:W-:-:S07]  /*2c40*/  IMAD R10, R20, R11, R10 ;  /* 0x0000000b140a7224 */ /* 0x000fce00078e020a */
[----:B------:R-:W-:Y:S05]  /*2c50*/  WARPSYNC.COLLECTIVE R31, `(.L_x_1530) ;  /* 0x000000001f087348 */ /* 0x000fea0003c00000 */
[----:B------:R0:W1:Y:S02]  /*2c60*/  SHFL.IDX P1, R31, R34, R33, R32 ;  /* 0x00000021221f7389 */ /* 0x0000640000020020 */
[----:B01----:R-:W-:Y:S05]  /*2c70*/  ENDCOLLECTIVE ;  /* 0x000000000000791b */ /* 0x003fea0003800000 */
.L_x_1530:
[----:B------:R-:W-:Y:S02]  /*2c80*/  IMAD.MOV.U32 R33, RZ, RZ, R14 ;  /* 0x000000ffff217224 */ /* 0x000fe400078e000e */
[----:B------:R-:W-:Y:S02]  /*2c90*/  IMAD.MOV.U32 R12, RZ, RZ, R31 ;  /* 0x000000ffff0c7224 */ /* 0x000fe400078e001f */
[----:B------:R-:W-:Y:S02]  /*2ca0*/  IMAD.MOV.U32 R31, RZ, RZ, -0x1 ;  /* 0xffffffffff1f7424 */ /* 0x000fe400078e00ff */
[----:B------:R-:W-:-:S07]  /*2cb0*/  IMAD R10, R19, R12, R10 ;  /* 0x0000000c130a7224 */ /* 0x000fce00078e020a */
[----:B------:R-:W-:Y:S05]  /*2cc0*/  WARPSYNC.COLLECTIVE R31, `(.L_x_1531) ;  /* 0x000000001f087348 */ /* 0x000fea0003c00000 */
[----:B------:R0:W1:Y:S02]  /*2cd0*/  SHFL.IDX P1, R31, R34, R33, R32 ;  /* 0x00000021221f7389 */ /* 0x0000640000020020 */
[----:B01----:R-:W-:Y:S05]  /*2ce0*/  ENDCOLLECTIVE ;  /* 0x000000000000791b */ /* 0x003fea0003800000 */
.L_x_1531:
[----:B------:R-:W-:Y:S01]  /*2cf0*/  IMAD.MOV.U32 R33, RZ, RZ, R13 ;  /* 0x000000ffff217224 */ /* 0x000fe200078e000d */
[----:B------:R-:W-:Y:S01]  /*2d00*/  MOV R5, R31 ;  /* 0x0000001f00057202 */ /* 0x000fe20000000f00 */
[----:B------:R-:W-:-:S04]  /*2d10*/  IMAD.MOV.U32 R31, RZ, RZ, -0x1 ;  /* 0xffffffffff1f7424 */ /* 0x000fc800078e00ff */
[----:B------:R-:W-:-:S07]  /*2d20*/  IMAD R5, R18, R5, R10 ;  /* 0x0000000512057224 */ /* 0x000fce00078e020a */
[----:B------:R-:W-:Y:S05]  /*2d30*/  WARPSYNC.COLLECTIVE R31, `(.L_x_1532) ;  /* 0x000000001f087348 */ /* 0x000fea0003c00000 */
[----:B------:R0:W1:Y:S02]  /*2d40*/  SHFL.IDX P1, R31, R34, R33, R32 ;  /* 0x00000021221f7389 */ /* 0x0000640000020020 */
[----:B01----:R-:W-:Y:S05]  /*2d50*/  ENDCOLLECTIVE ;  /* 0x000000000000791b */ /* 0x003fea0003800000 */
.L_x_1532:
[----:B------:R-:W-:Y:S01]  /*2d60*/  IMAD.MOV.U32 R33, RZ, RZ, R23 ;  /* 0x000000ffff217224 */ /* 0x000fe200078e0017 */
[----:B------:R-:W-:Y:S02]  /*2d70*/  MOV R4, R31 ;  /* 0x0000001f00047202 */ /* 0x000fe40000000f00 */
[----:B------:R-:W-:-:S03]  /*2d80*/  MOV R31, 0xffffffff ;  /* 0xffffffff001f7802 */ /* 0x000fc60000000f00 */
[----:B------:R-:W-:-:S07]  /*2d90*/  IMAD R4, R17, R4, R5 ;  /* 0x0000000411047224 */ /* 0x000fce00078e0205 */
[----:B------:R-:W-:Y:S05]  /*2da0*/  WARPSYNC.COLLECTIVE R31, `(.L_x_1533) ;  /* 0x000000001f087348 */ /* 0x000fea0003c00000 */
[----:B------:R0:W1:Y:S02]  /*2db0*/  SHFL.IDX P1, R31, R34, R33, R32 ;  /* 0x00000021221f7389 */ /* 0x0000640000020020 */
[----:B01----:R-:W-:Y:S05]  /*2dc0*/  ENDCOLLECTIVE ;  /* 0x000000000000791b */ /* 0x003fea0003800000 */
.L_x_1533:
[----:B------:R-:W-:Y:S02]  /*2dd0*/  IMAD.MOV.U32 R33, RZ, RZ, R9 ;  /* 0x000000ffff217224 */ /* 0x000fe400078e0009 */
[----:B------:R-:W-:Y:S01]  /*2de0*/  IMAD.MOV.U32 R7, RZ, RZ, R31 ;  /* 0x000000ffff077224 */ /* 0x000fe200078e001f */
[----:B------:R-:W-:-:S03]  /*2df0*/  MOV R31, 0xffffffff ;  /* 0xffffffff001f7802 */ /* 0x000fc60000000f00 */
[----:B------:R-:W-:-:S07]  /*2e00*/  IMAD R4, R16, R7, R4 ;  /* 0x0000000710047224 */ /* 0x000fce00078e0204 */
[----:B------:R-:W-:Y:S05]  /*2e10*/  WARPSYNC.COLLECTIVE R31, `(.L_x_1534) ;  /* 0x000000001f087348 */ /* 0x000fea0003c00000 */
[----:B------:R0:W1:Y:S02]  /*2e20*/  SHFL.IDX P1, R31, R34, R33, R32 ;  /* 0x00000021221f7389 */ /* 0x0000640000020020 */
[----:B01----:R-:W-:Y:S05]  /*2e30*/  ENDCOLLECTIVE ;  /* 0x000000000000791b */ /* 0x003fea0003800000 */
.L_x_1534:
[----:B------:R-:W-:Y:S01]  /*2e40*/  IMAD.MOV.U32 R6, RZ, RZ, R31 ;  /* 0x000000ffff067224 */ /* 0x000fe200078e001f */
[----:B------:R-:W-:Y:S06]  /*2e50*/  BRA `(.L_x_1535) ;  /* 0xfffffff0008c7947 */ /* 0x000fec000383ffff */
.L_x_1536:
        /* <DEDUP_REMOVED lines=10> */
.L_x_2442:


//--------------------- .text._Z9cuda_gemmIiLj512ELj1ELj1ELj256ELj16ELj16ELj128ELj0ELj1EEvjjjPKT_S2_PS0_jjj --------------------------
	.section	.text._Z9cuda_gemmIiLj512ELj1ELj1ELj256ELj16ELj16ELj128ELj0ELj1EEvjjjPKT_S2_PS0_jjj,"ax",@progbits
	.align	128
        .global         _Z9cuda_gemmIiLj512ELj1ELj1ELj256ELj16ELj16ELj128ELj0ELj1EEvjjjPKT_S2_PS0_jjj
        .type           _Z9cuda_gemmIiLj512ELj1ELj1ELj256ELj16ELj16ELj128ELj0ELj1EEvjjjPKT_S2_PS0_jjj,@function
        .size           _Z9cuda_gemmIiLj512ELj1ELj1ELj256ELj16ELj16ELj128ELj0ELj1EEvjjjPKT_S2_PS0_jjj,(.L_x_2443 - _Z9cuda_gemmIiLj512ELj1ELj1ELj256ELj16ELj16ELj128ELj0ELj1EEvjjjPKT_S2_PS0_jjj)
        .other          _Z9cuda_gemmIiLj512ELj1ELj1ELj256ELj16ELj16ELj128ELj0ELj1EEvjjjPKT_S2_PS0_jjj,@"STO_CUDA_ENTRY STV_DEFAULT"
_Z9cuda_gemmIiLj512ELj1ELj1ELj256ELj16ELj16ELj128ELj0ELj1EEvjjjPKT_S2_PS0_jjj:
.text._Z9cuda_gemmIiLj512ELj1ELj1ELj256ELj16ELj16ELj128ELj0ELj1EEvjjjPKT_S2_PS0_jjj:
        /* <DEDUP_REMOVED lines=49> */
.L_x_1542:
[----:B0-----:R0:W2:Y:S01]  /*0310*/  LDG.E.128.CONSTANT R4, desc[UR10][R10.64] ;  /* 0x0000000a0a047981 */ /* 0x0010a2000c1e9d00 */
[C---:B------:R-:W-:Y:S01]  /*0320*/  LOP3.LUT R17, R13.reuse, 0xd, RZ, 0xc0, !PT ;  /* 0x0000000d0d117812 */ /* 0x040fe200078ec0ff */
[C---:B------:R-:W-:Y:S01]  /*0330*/  VIADD R15, R13.reuse, 0xffffffff ;  /* 0xffffffff0d0f7836 */ /* 0x040fe20000000000 */
[--C-:B------:R-:W-:Y:S01]  /*0340*/  SHF.R.U32.HI R16, RZ, 0x2, R13.reuse ;  /* 0x00000002ff107819 */ /* 0x100fe2000001160d */
[C---:B------:R-:W-:Y:S01]  /*0350*/  VIADD R21, R13.reuse, 0x1 ;  /* 0x000000010d157836 */ /* 0x040fe20000000000 */
[----:B------:R-:W-:Y:S01]  /*0360*/  IADD3 R14, PT, PT, R14, 0x1, RZ ;  /* 0x000000010e0e7810 */ /* 0x000fe20007ffe0ff */
[----:B------:R-:W-:Y:S01]  /*0370*/  VIADD R18, R13, 0x2 ;  /* 0x000000020d127836 */ /* 0x000fe20000000000 */
[----:B------:R-:W-:Y:S01]  /*0380*/  LOP3.LUT R20, R16, 0x3ffffffc, RZ, 0xc0, !PT ;  /* 0x3ffffffc10147812 */ /* 0x000fe200078ec0ff */
[----:B------:R-:W-:Y:S01]  /*0390*/  IMAD R19, R17, 0x44, R12 ;  /* 0x0000004411137824 */ /* 0x000fe200078e020c */
[----:B------:R-:W-:Y:S01]  /*03a0*/  LOP3.LUT R17, R15, 0xc, RZ, 0xc0, !PT ;  /* 0x0000000c0f117812 */ /* 0x000fe200078ec0ff */
[----:B------:R-:W-:Y:S01]  /*03b0*/  IMAD.IADD R13, R8, 0x1, R13 ;  /* 0x00000001080d7824 */ /* 0x000fe200078e020d */
[----:B------:R-:W-:Y:S01]  /*03c0*/  LOP3.LUT R23, R21, 0xe, RZ, 0xc0, !PT ;  /* 0x0000000e15177812 */ /* 0x000fe200078ec0ff */
[----:B------:R-:W-:Y:S01]  /*03d0*/  IMAD.IADD R20, R19, 0x1, R20 ;  /* 0x0000000113147824 */ /* 0x000fe200078e0214 */
[----:B------:R-:W-:Y:S01]  /*03e0*/  SHF.R.U32.HI R16, RZ, 0x2, R15 ;  /* 0x00000002ff107819 */ /* 0x000fe2000001160f */
[--C-:B------:R-:W-:Y:S01]  /*03f0*/  IMAD R17, R17, 0x44, R12.reuse ;  /* 0x0000004411117824 */ /* 0x100fe200078e020c */
[----:B------:R-:W-:Y:S01]  /*0400*/  SHF.R.U32.HI R21, RZ, 0x2, R21 ;  /* 0x00000002ff157819 */ /* 0x000fe20000011615 */
[----:B------:R-:W-:Y:S01]  /*0410*/  IMAD R23, R23, 0x44, R12 ;  /* 0x0000004417177824 */ /* 0x000fe200078e020c */
[----:B------:R-:W-:Y:S01]  /*0420*/  LOP3.LUT R25, R18, 0xf, RZ, 0xc0, !PT ;  /* 0x0000000f12197812 */ /* 0x000fe200078ec0ff */
[----:B0-----:R-:W-:Y:S01]  /*0430*/  IMAD.WIDE.U32 R10, R22, 0x10, R10 ;  /* 0x00000010160a7825 */ /* 0x001fe200078e000a */
[----:B------:R-:W-:-:S02]  /*0440*/  SHF.R.U32.HI R24, RZ, 0x2, R18 ;  /* 0x00000002ff187819 */ /* 0x000fc40000011612 */
[----:B------:R-:W-:Y:S01]  /*0450*/  LOP3.LUT R16, R16, 0x3ffffffc, RZ, 0xc0, !PT ;  /* 0x3ffffffc10107812 */ /* 0x000fe200078ec0ff */
[----:B------:R-:W-:Y:S01]  /*0460*/  IMAD R25, R25, 0x44, R12 ;  /* 0x0000004419197824 */ /* 0x000fe200078e020c */
[----:B------:R-:W-:Y:S02]  /*0470*/  LOP3.LUT R18, R21, 0x3ffffffc, RZ, 0xc0, !PT ;  /* 0x3ffffffc15127812 */ /* 0x000fe400078ec0ff */
[----:B------:R-:W-:Y:S02]  /*0480*/  LOP3.LUT R24, R24, 0x3ffffffc, RZ, 0xc0, !PT ;  /* 0x3ffffffc18187812 */ /* 0x000fe400078ec0ff */
[----:B------:R-:W-:Y:S01]  /*0490*/  IADD3 R17, PT, PT, R17, R16, RZ ;  /* 0x0000001011117210 */ /* 0x000fe20007ffe0ff */
[----:B------:R-:W-:Y:S01]  /*04a0*/  IMAD.IADD R23, R23, 0x1, R18 ;  /* 0x0000000117177824 */ /* 0x000fe200078e0212 */
[----:B------:R-:W-:Y:S01]  /*04b0*/  ISETP.NE.AND P1, PT, R14, RZ, PT ;  /* 0x000000ff0e00720c */ /* 0x000fe20003f25270 */
[----:B------:R-:W-:Y:S02]  /*04c0*/  IMAD.IADD R24, R25, 0x1, R24 ;  /* 0x0000000119187824 */ /* 0x000fe400078e0218 */
[----:B--2---:R0:W-:Y:S04]  /*04d0*/  STS [R17], R4 ;  /* 0x0000000411007388 */ /* 0x0041e80000000800 */
[----:B------:R0:W-:Y:S04]  /*04e0*/  STS [R20], R5 ;  /* 0x0000000514007388 */ /* 0x0001e80000000800 */
[----:B------:R0:W-:Y:S04]  /*04f0*/  STS [R23], R6 ;  /* 0x0000000617007388 */ /* 0x0001e80000000800 */
[----:B------:R0:W-:Y:S01]  /*0500*/  STS [R24], R7 ;  /* 0x0000000718007388 */ /* 0x0001e20000000800 */
[----:B------:R-:W-:Y:S05]  /*0510*/  @P1 BRA `(.L_x_1542) ;  /* 0xfffffffc007c1947 */ /* 0x000fea000383ffff */
[----:B------:R-:W-:Y:S05]  /*0520*/  BSYNC.RECONVERGENT B2 ;  /* 0x0000000000027941 */ /* 0x000fea0003800200 */
.L_x_1541:
[----:B------:R-:W-:-:S07]  /*0530*/  IMAD.IADD R15, R8, 0x1, R15 ;  /* 0x00000001080f7824 */ /* 0x000fce00078e020f */
.L_x_1540:
[----:B------:R-:W-:Y:S05]  /*0540*/  BSYNC.RECONVERGENT B1 ;  /* 0x0000000000017941 */ /* 0x000fea0003800200 */
.L_x_1539:
[----:B------:R-:W-:-:S13]  /*0550*/  ISETP.GE.U32.AND P1, PT, R9, 0x3, PT ;  /* 0x000000030900780c */ /* 0x000fda0003f26070 */
[----:B------:R-:W-:Y:S05]  /*0560*/  @!P1 BRA `(.L_x_1538) ;  /* 0x0000000800149947 */ /* 0x000fea0003800000 */
[----:B0-----:R-:W0:Y:S01]  /*0570*/  S2R R5, SR_CgaCtaId ;  /* 0x0000000000057919 */ /* 0x001e220000008800 */
[----:B------:R-:W1:Y:S01]  /*0580*/  LDC.64 R20, c[0x0][0x398] ;  /* 0x0000e600ff147b82 */ /* 0x000e620000000a00 */
[----:B------:R-:W-:Y:S01]  /*0590*/  MOV R24, 0x400 ;  /* 0x0000040000187802 */ /* 0x000fe20000000f00 */
[C---:B------:R-:W-:Y:S01]  /*05a0*/  VIADD R31, R15.reuse, 0x1 ;  /* 0x000000010f1f7836 */ /* 0x040fe20000000000 */
[C---:B------:R-:W-:Y:S01]  /*05b0*/  IADD3 R4, PT, PT, R15.reuse, 0x2, RZ ;  /* 0x000000020f047810 */ /* 0x040fe20007ffe0ff */
[--C-:B------:R-:W-:Y:S01]  /*05c0*/  IMAD.IADD R25, R8, 0x1, R15.reuse ;  /* 0x0000000108197824 */ /* 0x100fe200078e020f */
[----:B------:R-:W-:Y:S01]  /*05d0*/  LOP3.LUT R9, R15, 0xf, RZ, 0xc0, !PT ;  /* 0x0000000f0f097812 */ /* 0x000fe200078ec0ff */
[--C-:B------:R-:W-:Y:S01]  /*05e0*/  IMAD R23, R22, 0x8, R15.reuse ;  /* 0x0000000816177824 */ /* 0x100fe200078e020f */
[----:B------:R-:W-:Y:S01]  /*05f0*/  LOP3.LUT R7, R4, 0xf, RZ, 0xc0, !PT ;  /* 0x0000000f04077812 */ /* 0x000fe200078ec0ff */
[----:B------:R-:W-:Y:S01]  /*0600*/  IMAD R27, R22, 0xc, R15 ;  /* 0x0000000c161b7824 */ /* 0x000fe200078e020f */
[----:B0-----:R-:W-:Y:S01]  /*0610*/  LEA R24, R5, R24, 0x18 ;  /* 0x0000001805187211 */ /* 0x001fe200078ec0ff */
[----:B------:R-:W-:-:S04]  /*0620*/  VIADD R5, R15, 0x3 ;  /* 0x000000030f057836 */ /* 0x000fc80000000000 */
[--C-:B------:R-:W-:Y:S01]  /*0630*/  IMAD R28, R7, 0x44, R24.reuse ;  /* 0x00000044071c7824 */ /* 0x100fe200078e0218 */
[----:B------:R-:W-:Y:S01]  /*0640*/  LOP3.LUT R29, R5, 0xf, RZ, 0xc0, !PT ;  /* 0x0000000f051d7812 */ /* 0x000fe200078ec0ff */
[----:B------:R-:W-:Y:S01]  /*0650*/  IMAD R30, R9, 0x44, R24 ;  /* 0x00000044091e7824 */ /* 0x000fe200078e0218 */
[----:B------:R-:W-:-:S03]  /*0660*/  LOP3.LUT R5, R31, 0xf, RZ, 0xc0, !PT ;  /* 0x0000000f1f057812 */ /* 0x000fc600078ec0ff */
[--C-:B------:R-:W-:Y:S02]  /*0670*/  IMAD R29, R29, 0x44, R24.reuse ;  /* 0x000000441d1d7824 */ /* 0x100fe400078e0218 */
[----:B------:R-:W-:-:S07]  /*0680*/  IMAD R26, R5, 0x44, R24 ;  /* 0x00000044051a7824 */ /* 0x000fce00078e0218 */
.L_x_1543:
[----:B--2---:R-:W-:-:S05]  /*0690*/  IADD3 R33, PT, PT, R31, -0x1, RZ ;  /* 0xffffffff1f217810 */ /* 0x004fca0007ffe0ff */
        /* <DEDUP_REMOVED lines=8> */
[----:B------:R-:W-:Y:S02]  /*0720*/  SHF.R.U32.HI R33, RZ, 0x2, R33 ;  /* 0x00000002ff217819 */ /* 0x000fe40000011621 */
[----:B------:R-:W-:Y:S02]  /*0730*/  SHF.R.U32.HI R32, RZ, 0x2, R31 ;  /* 0x00000002ff207819 */ /* 0x000fe4000001161f */
[----:B------:R-:W-:-:S02]  /*0740*/  LOP3.LUT R33, R33, 0x3ffffffc, RZ, 0xc0, !PT ;  /* 0x3ffffffc21217812 */ /* 0x000fc400078ec0ff */
[----:B------:R-:W-:Y:S02]  /*0750*/  LOP3.LUT R35, R32, 0x3ffffffc, RZ, 0xc0, !PT ;  /* 0x3ffffffc20237812 */ /* 0x000fe400078ec0ff */
[C---:B------:R-:W-:Y:S01]  /*0760*/  IADD3 R32, PT, PT, R31.reuse, 0x2, RZ ;  /* 0x000000021f207810 */ /* 0x040fe20007ffe0ff */
[----:B------:R-:W-:Y:S02]  /*0770*/  IMAD.IADD R33, R30, 0x1, R33 ;  /* 0x000000011e217824 */ /* 0x000fe400078e0221 */
[----:B------:R-:W-:Y:S01]  /*0780*/  IMAD.IADD R34, R26, 0x1, R35 ;  /* 0x000000011a227824 */ /* 0x000fe200078e0223 */
[----:B------:R-:W-:Y:S01]  /*0790*/  SHF.R.U32.HI R32, RZ, 0x2, R32 ;  /* 0x00000002ff207819 */ /* 0x000fe20000011620 */
[----:B------:R-:W-:Y:S01]  /*07a0*/  VIADD R35, R31, 0x1 ;  /* 0x000000011f237836 */ /* 0x000fe20000000000 */
[----:B------:R-:W-:Y:S02]  /*07b0*/  LEA R31, R22, R31, 0x4 ;  /* 0x0000001f161f7211 */ /* 0x000fe400078e20ff */
[----:B------:R-:W-:-:S02]  /*07c0*/  LOP3.LUT R32, R32, 0x3ffffffc, RZ, 0xc0, !PT ;  /* 0x3ffffffc20207812 */ /* 0x000fc400078ec0ff */
[----:B------:R-:W-:-:S03]  /*07d0*/  SHF.R.U32.HI R35, RZ, 0x2, R35 ;  /* 0x00000002ff237819 */ /* 0x000fc60000011623 */
[----:B------:R-:W-:Y:S01]  /*07e0*/  IMAD.IADD R32, R29, 0x1, R32 ;  /* 0x000000011d207824 */ /* 0x000fe200078e0220 */
[----:B------:R-:W-:-:S05]  /*07f0*/  LOP3.LUT R35, R35, 0x3ffffffc, RZ, 0xc0, !PT ;  /* 0x3ffffffc23237812 */ /* 0x000fca00078ec0ff */
[----:B------:R-:W-:Y:S01]  /*0800*/  IMAD.IADD R35, R28, 0x1, R35 ;  /* 0x000000011c237824 */ /* 0x000fe200078e0223 */
[----:B--2---:R0:W-:Y:S04]  /*0810*/  STS [R33], R4 ;  /* 0x0000000421007388 */ /* 0x0041e80000000800 */
[----:B------:R1:W-:Y:S04]  /*0820*/  STS [R34], R5 ;  /* 0x0000000522007388 */ /* 0x0003e80000000800 */
[----:B------:R2:W-:Y:S01]  /*0830*/  STS [R35], R6 ;  /* 0x0000000623007388 */ /* 0x0005e20000000800 */
[----:B0-----:R-:W-:Y:S01]  /*0840*/  VIADD R33, R25, 0x1 ;  /* 0x0000000119217836 */ /* 0x001fe20000000000 */
[----:B------:R-:W-:-:S02]  /*0850*/  SHF.R.U32.HI R4, RZ, 0x2, R25 ;  /* 0x00000002ff047819 */ /* 0x000fc40000011619 */
[----:B------:R0:W-:Y:S01]  /*0860*/  STS [R32], R7 ;  /* 0x0000000720007388 */ /* 0x0001e20000000800 */
[----:B-1----:R-:W-:Y:S02]  /*0870*/  LOP3.LUT R5, R25, 0xf, RZ, 0xc0, !PT ;  /* 0x0000000f19057812 */ /* 0x002fe400078ec0ff */
[----:B------:R-:W-:Y:S02]  /*0880*/  LOP3.LUT R37, R33, 0xf, RZ, 0xc0, !PT ;  /* 0x0000000f21257812 */ /* 0x000fe400078ec0ff */
[----:B------:R-:W-:Y:S01]  /*0890*/  SHF.R.U32.HI R33, RZ, 0x2, R33 ;  /* 0x00000002ff217819 */ /* 0x000fe20000011621 */
[--C-:B------:R-:W-:Y:S01]  /*08a0*/  IMAD R5, R5, 0x44, R24.reuse ;  /* 0x0000004405057824 */ /* 0x100fe200078e0218 */
[----:B------:R-:W-:Y:S01]  /*08b0*/  LOP3.LUT R4, R4, 0x3ffffffc, RZ, 0xc0, !PT ;  /* 0x3ffffffc04047812 */ /* 0x000fe200078ec0ff */
[----:B------:R-:W-:Y:S01]  /*08c0*/  IMAD R37, R37, 0x44, R24 ;  /* 0x0000004425257824 */ /* 0x000fe200078e0218 */
[----:B------:R-:W-:Y:S02]  /*08d0*/  LOP3.LUT R34, R33, 0x3ffffffc, RZ, 0xc0, !PT ;  /* 0x3ffffffc21227812 */ /* 0x000fe400078ec0ff */
[----:B------:R-:W-:Y:S01]  /*08e0*/  IADD3 R33, PT, PT, R5, R4, RZ ;  /* 0x0000000405217210 */ /* 0x000fe20007ffe0ff */
[----:B------:R-:W-:Y:S01]  /*08f0*/  VIADD R5, R25, 0x2 ;  /* 0x0000000219057836 */ /* 0x000fe20000000000 */
[----:B--2---:R-:W-:Y:S01]  /*0900*/  SHF.R.U32.HI R6, RZ, 0x2, R23 ;  /* 0x00000002ff067819 */ /* 0x004fe20000011617 */
[----:B------:R-:W-:Y:S01]  /*0910*/  IMAD.IADD R4, R37, 0x1, R34 ;  /* 0x0000000125047824 */ /* 0x000fe200078e0222 */
[----:B------:R-:W-:Y:S01]  /*0920*/  LOP3.LUT R35, R23, 0xf, RZ, 0xc0, !PT ;  /* 0x0000000f17237812 */ /* 0x000fe200078ec0ff */
[----:B---3--:R1:W-:Y:S01]  /*0930*/  STS [R33], R8 ;  /* 0x0000000821007388 */ /* 0x0083e20000000800 */
[----:B0-----:R-:W-:-:S02]  /*0940*/  LOP3.LUT R7, R5, 0xf, RZ, 0xc0, !PT ;  /* 0x0000000f05077812 */ /* 0x001fc400078ec0ff */
[----:B------:R-:W-:Y:S01]  /*0950*/  SHF.R.U32.HI R5, RZ, 0x2, R5 ;  /* 0x00000002ff057819 */ /* 0x000fe20000011605 */
[--C-:B------:R-:W-:Y:S01]  /*0960*/  IMAD R35, R35, 0x44, R24.reuse ;  /* 0x0000004423237824 */ /* 0x100fe200078e0218 */
[----:B------:R-:W-:Y:S01]  /*0970*/  LOP3.LUT R32, R6, 0x3ffffffc, RZ, 0xc0, !PT ;  /* 0x3ffffffc06207812 */ /* 0x000fe200078ec0ff */
[----:B------:R-:W-:Y:S01]  /*0980*/  IMAD R7, R7, 0x44, R24 ;  /* 0x0000004407077824 */ /* 0x000fe200078e0218 */
[----:B------:R-:W-:Y:S01]  /*0990*/  LOP3.LUT R6, R5, 0x3ffffffc, RZ, 0xc0, !PT ;  /* 0x3ffffffc05067812 */ /* 0x000fe200078ec0ff */
[----:B------:R0:W-:Y:S01]  /*09a0*/  STS [R4], R9 ;  /* 0x0000000904007388 */ /* 0x0001e20000000800 */
[----:B------:R-:W-:Y:S01]  /*09b0*/  LOP3.LUT R37, R27, 0xf, RZ, 0xc0, !PT ;  /* 0x0000000f1b257812 */ /* 0x000fe200078ec0ff */
[----:B------:R-:W-:Y:S01]  /*09c0*/  IMAD.IADD R5, R35, 0x1, R32 ;  /* 0x0000000123057824 */ /* 0x000fe200078e0220 */
[----:B------:R-:W-:Y:S01]  /*09d0*/  IADD3 R7, PT, PT, R7, R6, RZ ;  /* 0x0000000607077210 */ /* 0x000fe20007ffe0ff */
[----:B------:R-:W-:Y:S01]  /*09e0*/  VIADD R6, R25, 0x3 ;  /* 0x0000000319067836 */ /* 0x000fe20000000000 */
[----:B------:R-:W-:Y:S01]  /*09f0*/  SHF.R.U32.HI R32, RZ, 0x2, R27 ;  /* 0x00000002ff207819 */ /* 0x000fe2000001161b */
[----:B-1----:R-:W-:-:S02]  /*0a00*/  VIADD R8, R23, 0x1 ;  /* 0x0000000117087836 */ /* 0x002fc40000000000 */
[----:B------:R-:W-:Y:S01]  /*0a10*/  IMAD R37, R37, 0x44, R24 ;  /* 0x0000004425257824 */ /* 0x000fe200078e0218 */
[----:B------:R-:W-:Y:S01]  /*0a20*/  LOP3.LUT R35, R6, 0xf, RZ, 0xc0, !PT ;  /* 0x0000000f06237812 */ /* 0x000fe200078ec0ff */
[----:B------:R1:W-:Y:S01]  /*0a30*/  STS [R7], R10 ;  /* 0x0000000a07007388 */ /* 0x0003e20000000800 */
[----:B------:R-:W-:Y:S01]  /*0a40*/  SHF.R.U32.HI R6, RZ, 0x2, R6 ;  /* 0x00000002ff067819 */ /* 0x000fe20000011606 */
[----:B------:R-:W-:Y:S01]  /*0a50*/  IMAD R25, R22, 0x10, R25 ;  /* 0x0000001016197824 */ /* 0x000fe200078e0219 */
[----:B------:R-:W-:Y:S01]  /*0a60*/  LOP3.LUT R32, R32, 0x3ffffffc, RZ, 0xc0, !PT ;  /* 0x3ffffffc20207812 */ /* 0x000fe200078ec0ff */
[----:B------:R-:W-:Y:S01]  /*0a70*/  IMAD R35, R35, 0x44, R24 ;  /* 0x0000004423237824 */ /* 0x000fe200078e0218 */
[----:B------:R-:W-:Y:S02]  /*0a80*/  LOP3.LUT R6, R6, 0x3ffffffc, RZ, 0xc0, !PT ;  /* 0x3ffffffc06067812 */ /* 0x000fe400078ec0ff */
[----:B0-----:R-:W-:Y:S01]  /*0a90*/  LOP3.LUT R9, R8, 0xf, RZ, 0xc0, !PT ;  /* 0x0000000f08097812 */ /* 0x001fe200078ec0ff */
[----:B------:R-:W-:Y:S01]  /*0aa0*/  IMAD.IADD R33, R37, 0x1, R32 ;  /* 0x0000000125217824 */ /* 0x000fe200078e0220 */
[----:B------:R-:W-:Y:S01]  /*0ab0*/  IADD3 R4, PT, PT, R35, R6, RZ ;  /* 0x0000000623047210 */ /* 0x000fe20007ffe0ff */
[----:B------:R-:W-:Y:S01]  /*0ac0*/  VIADD R6, R23, 0x2 ;  /* 0x0000000217067836 */ /* 0x000fe20000000000 */
[----:B------:R-:W-:-:S03]  /*0ad0*/  SHF.R.U32.HI R8, RZ, 0x2, R8 ;  /* 0x00000002ff087819 */ /* 0x000fc60000011608 */
[----:B------:R0:W-:Y:S01]  /*0ae0*/  STS [R4], R11 ;  /* 0x0000000b04007388 */ /* 0x0001e20000000800 */
[----:B------:R-:W-:Y:S02]  /*0af0*/  LOP3.LUT R35, R6, 0xf, RZ, 0xc0, !PT ;  /* 0x0000000f06237812 */ /* 0x000fe400078ec0ff */
[----:B------:R-:W-:Y:S01]  /*0b00*/  SHF.R.U32.HI R32, RZ, 0x2, R6 ;  /* 0x00000002ff207819 */ /* 0x000fe20000011606 */
[--C-:B------:R-:W-:Y:S01]  /*0b10*/  IMAD R6, R9, 0x44, R24.reuse ;  /* 0x0000004409067824 */ /* 0x100fe200078e0218 */
[----:B------:R-:W-:Y:S01]  /*0b20*/  LOP3.LUT R9, R8, 0x3ffffffc, RZ, 0xc0, !PT ;  /* 0x3ffffffc08097812 */ /* 0x000fe200078ec0ff */
[----:B------:R-:W-:Y:S01]  /*0b30*/  VIADD R8, R23, 0x3 ;  /* 0x0000000317087836 */ /* 0x000fe20000000000 */
[----:B------:R-:W-:Y:S01]  /*0b40*/  LOP3.LUT R32, R32, 0x3ffffffc, RZ, 0xc0, !PT ;  /* 0x3ffffffc20207812 */ /* 0x000fe200078ec0ff */
[----:B------:R-:W-:Y:S01]  /*0b50*/  IMAD R35, R35, 0x44, R24 ;  /* 0x0000004423237824 */ /* 0x000fe200078e0218 */
[----:B----4-:R2:W-:Y:S01]  /*0b60*/  STS [R5], R12 ;  /* 0x0000000c05007388 */ /* 0x0105e20000000800 */
[----:B------:R-:W-:Y:S01]  /*0b70*/  IMAD.IADD R6, R6, 0x1, R9 ;  /* 0x0000000106067824 */ /* 0x000fe200078e0209 */
[----:B------:R-:W-:Y:S01]  /*0b80*/  LOP3.LUT R9, R8, 0xf, RZ, 0xc0, !PT ;  /* 0x0000000f08097812 */ /* 0x000fe200078ec0ff */
[----:B------:R-:W-:Y:S01]  /*0b90*/  IMAD R23, R22, 0x10, R23 ;  /* 0x0000001016177824 */ /* 0x000fe200078e0217 */
[----:B-1----:R-:W-:Y:S01]  /*0ba0*/  IADD3 R7, PT, PT, R35, R32, RZ ;  /* 0x0000002023077210 */ /* 0x002fe20007ffe0ff */
[----:B------:R-:W-:Y:S01]  /*0bb0*/  VIADD R32, R27, 0x1 ;  /* 0x000000011b207836 */ /* 0x000fe20000000000 */
[----:B------:R-:W-:Y:S01]  /*0bc0*/  SHF.R.U32.HI R10, RZ, 0x2, R8 ;  /* 0x00000002ff0a7819 */ /* 0x000fe20000011608 */
[----:B------:R-:W-:Y:S01]  /*0bd0*/  IMAD R8, R9, 0x44, R24 ;  /* 0x0000004409087824 */ /* 0x000fe200078e0218 */
[----:B------:R2:W-:Y:S02]  /*0be0*/  STS [R6], R13 ;  /* 0x0000000d06007388 */ /* 0x0005e40000000800 */
[----:B------:R-:W-:Y:S01]  /*0bf0*/  LOP3.LUT R9, R10, 0x3ffffffc, RZ, 0xc0, !PT ;  /* 0x3ffffffc0a097812 */ /* 0x000fe200078ec0ff */
[----:B------:R-:W-:Y:S01]  /*0c00*/  VIADD R10, R27, 0x3 ;  /* 0x000000031b0a7836 */ /* 0x000fe20000000000 */
[----:B------:R-:W-:Y:S01]  /*0c10*/  LOP3.LUT R35, R32, 0xf, RZ, 0xc0, !PT ;  /* 0x0000000f20237812 */ /* 0x000fe200078ec0ff */
[----:B------:R2:W-:Y:S01]  /*0c20*/  STS [R7], R14 ;  /* 0x0000000e07007388 */ /* 0x0005e20000000800 */
[----:B------:R-:W-:Y:S01]  /*0c30*/  SHF.R.U32.HI R32, RZ, 0x2, R32 ;  /* 0x00000002ff207819 */ /* 0x000fe20000011620 */
[----:B------:R-:W-:-:S02]  /*0c40*/  IMAD.IADD R8, R8, 0x1, R9 ;  /* 0x0000000108087824 */ /* 0x000fc400078e0209 */
[----:B------:R-:W-:Y:S01]  /*0c50*/  VIADD R9, R27, 0x2 ;  /* 0x000000021b097836 */ /* 0x000fe20000000000 */
[----:B------:R-:W-:Y:S01]  /*0c60*/  LOP3.LUT R32, R32, 0x3ffffffc, RZ, 0xc0, !PT ;  /* 0x3ffffffc20207812 */ /* 0x000fe200078ec0ff */
[--C-:B------:R-:W-:Y:S01]  /*0c70*/  IMAD R35, R35, 0x44, R24.reuse ;  /* 0x0000004423237824 */ /* 0x100fe200078e0218 */
[----:B------:R2:W-:Y:S01]  /*0c80*/  STS [R8], R15 ;  /* 0x0000000f08007388 */ /* 0x0005e20000000800 */
[----:B------:R-:W-:Y:S02]  /*0c90*/  LEA R27, R22, R27, 0x4 ;  /* 0x0000001b161b7211 */ /* 0x000fe400078e20ff */
[----:B0-----:R-:W-:Y:S01]  /*0ca0*/  LOP3.LUT R11, R9, 0xf, RZ, 0xc0, !PT ;  /* 0x0000000f090b7812 */ /* 0x001fe200078ec0ff */
[----:B-----5:R2:W-:Y:S01]  /*0cb0*/  STS [R33], R16 ;  /* 0x0000001021007388 */ /* 0x0205e20000000800 */
[----:B------:R-:W-:Y:S02]  /*0cc0*/  IADD3 R4, PT, PT, R35, R32, RZ ;  /* 0x0000002023047210 */ /* 0x000fe40007ffe0ff */
[----:B------:R-:W-:Y:S01]  /*0cd0*/  SHF.R.U32.HI R9, RZ, 0x2, R9 ;  /* 0x00000002ff097819 */ /* 0x000fe20000011609 */
[----:B------:R-:W-:Y:S01]  /*0ce0*/  IMAD R11, R11, 0x44, R24 ;  /* 0x000000440b0b7824 */ /* 0x000fe200078e0218 */
[----:B------:R-:W-:Y:S01]  /*0cf0*/  LOP3.LUT R35, R10, 0xf, RZ, 0xc0, !PT ;  /* 0x0000000f0a237812 */ /* 0x000fe200078ec0ff */
[----:B------:R2:W-:Y:S01]  /*0d00*/  STS [R4], R17 ;  /* 0x0000001104007388 */ /* 0x0005e20000000800 */
[----:B------:R-:W-:-:S02]  /*0d10*/  SHF.R.U32.HI R32, RZ, 0x2, R10 ;  /* 0x00000002ff207819 */ /* 0x000fc4000001160a */
[----:B------:R-:W-:Y:S01]  /*0d20*/  LOP3.LUT R10, R9, 0x3ffffffc, RZ, 0xc0, !PT ;  /* 0x3ffffffc090a7812 */ /* 0x000fe200078ec0ff */
[----:B------:R-:W-:Y:S01]  /*0d30*/  IMAD R35, R35, 0x44, R24 ;  /* 0x0000004423237824 */ /* 0x000fe200078e0218 */
[----:B------:R-:W-:Y:S01]  /*0d40*/  LOP3.LUT R32, R32, 0x3ffffffc, RZ, 0xc0, !PT ;  /* 0x3ffffffc20207812 */ /* 0x000fe200078ec0ff */
[----:B------:R-:W-:Y:S02]  /*0d50*/  VIADD R9, R31, 0xffffffff ;  /* 0xffffffff1f097836 */ /* 0x000fe40000000000 */
[----:B------:R-:W-:Y:S02]  /*0d60*/  IMAD.IADD R11, R11, 0x1, R10 ;  /* 0x000000010b0b7824 */ /* 0x000fe400078e020a */
[----:B------:R-:W-:Y:S01]  /*0d70*/  IMAD.IADD R32, R35, 0x1, R32 ;  /* 0x0000000123207824 */ /* 0x000fe200078e0220 */
[----:B------:R-:W-:Y:S02]  /*0d80*/  ISETP.GE.U32.AND P1, PT, R9, 0x100, PT ;  /* 0x000001000900780c */ /* 0x000fe40003f26070 */
[----:B------:R2:W-:Y:S04]  /*0d90*/  STS [R11], R18 ;  /* 0x000000120b007388 */ /* 0x0005e80000000800 */
[----:B------:R2:W-:Y:S07]  /*0da0*/  STS [R32], R19 ;  /* 0x0000001320007388 */ /* 0x0005ee0000000800 */
[----:B------:R-:W-:Y:S05]  /*0db0*/  @!P1 BRA `(.L_x_1543) ;  /* 0xfffffff800349947 */ /* 0x000fea000383ffff */
.L_x_1538:
[----:B------:R-:W-:Y:S05]  /*0dc0*/  BSYNC.RECONVERGENT B0 ;  /* 0x0000000000007941 */ /* 0x000fea0003800200 */
.L_x_1537:
[----:B------:R-:W1:Y:S08]  /*0dd0*/  S2UR UR6, SR_CTAID.Y ;  /* 0x00000000000679c3 */ /* 0x000e700000002600 */
[----:B0-2---:R-:W1:Y:S02]  /*0de0*/  LDC R4, c[0x0][0x374] ;  /* 0x0000dd00ff047b82 */ /* 0x005e640000000800 */
[----:B-1----:R-:W-:-:S13]  /*0df0*/  ISETP.LE.U32.AND P1, PT, R4, UR6, PT ;  /* 0x0000000604007c0c */ /* 0x002fda000bf23070 */
[----:B------:R-:W-:Y:S05]  /*0e00*/  @P1 EXIT ;  /* 0x000000000000194d */ /* 0x000fea0003800000 */
[----:B------:R-:W0:Y:S01]  /*0e10*/  S2UR UR7, SR_CTAID.X ;  /* 0x00000000000779c3 */ /* 0x000e220000002500 */
[----:B------:R-:W-:Y:S01]  /*0e20*/  ISETP.GT.U32.AND P1, PT, R0, 0xff, PT ;  /* 0x000000ff0000780c */ /* 0x000fe20003f24070 */
[----:B------:R-:W-:Y:S06]  /*0e30*/  BSSY.RECONVERGENT B0, `(.L_x_1544) ;  /* 0x0000043000007945 */ /* 0x000fec0003800200 */
[----:B------:R-:W1:Y:S01]  /*0e40*/  LDC R5, c[0x0][0x360] ;  /* 0x0000d800ff057b82 */ /* 0x000e620000000800 */
[----:B0-----:R-:W-:Y:S01]  /*0e50*/  USHF.L.U32 UR9, UR7, 0x8, URZ ;  /* 0x0000000807097899 */ /* 0x001fe200080006ff */
[----:B-1----:R-:W-:-:S04]  /*0e60*/  IMAD.SHL.U32 R4, R5, 0x4, RZ ;  /* 0x0000000405047824 */ /* 0x002fc800078e00ff */
[----:B------:R-:W-:Y:S07]  /*0e70*/  @P1 BRA `(.L_x_1545) ;  /* 0x0000000000f81947 */ /* 0x000fee0003800000 */
        /* <DEDUP_REMOVED lines=39> */
.L_x_1548:
[----:B------:R-:W-:Y:S01]  /*10f0*/  VIADD R6, R6, 0x1 ;  /* 0x0000000106067836 */ /* 0x000fe20000000000 */
[----:B------:R0:W-:Y:S04]  /*1100*/  STS [R7], RZ ;  /* 0x000000ff07007388 */ /* 0x0001e80000000800 */
[----:B------:R-:W-:Y:S02]  /*1110*/  ISETP.NE.AND P1, PT, R6, RZ, PT ;  /* 0x000000ff0600720c */ /* 0x000fe40003f25270 */
[----:B0-----:R-:W-:-:S11]  /*1120*/  IADD3 R7, PT, PT, R4, R7, RZ ;  /* 0x0000000704077210 */ /* 0x001fd60007ffe0ff */
[----:B------:R-:W-:Y:S05]  /*1130*/  @P1 BRA `(.L_x_1548) ;  /* 0xfffffffc00ec1947 */ /* 0x000fea000383ffff */
.L_x_1547:
[----:B------:R-:W-:Y:S05]  /*1140*/  BSYNC.RECONVERGENT B1 ;  /* 0x0000000000017941 */ /* 0x000fea0003800200 */
.L_x_1546:
[----:B------:R-:W-:Y:S05]  /*1150*/  @!P2 BRA `(.L_x_1545) ;  /* 0x000000000040a947 */ /* 0x000fea0003800000 */
[----:B------:R-:W0:Y:S01]  /*1160*/  S2UR UR5, SR_CgaCtaId ;  /* 0x00000000000579c3 */ /* 0x000e220000008800 */
[----:B------:R-:W-:Y:S02]  /*1170*/  UMOV UR4, 0x400 ;  /* 0x0000040000047882 */ /* 0x000fe40000000000 */
[----:B------:R-:W-:-:S04]  /*1180*/  UIADD3 UR4, UPT, UPT, UR4, 0x880, URZ ;  /* 0x0000088004047890 */ /* 0x000fc8000fffe0ff */
[----:B0-----:R-:W-:-:S06]  /*1190*/  ULEA UR4, UR5, UR4, 0x18 ;  /* 0x0000000405047291 */ /* 0x001fcc000f8ec0ff */
[----:B------:R-:W-:-:S07]  /*11a0*/  LEA R6, R9, UR4, 0x2 ;  /* 0x0000000409067c11 */ /* 0x000fce000f8e10ff */
.L_x_1549:
[C-C-:B------:R-:W-:Y:S01]  /*11b0*/  IMAD.IADD R7, R4.reuse, 0x1, R6.reuse ;  /* 0x0000000104077824 */ /* 0x140fe200078e0206 */
        /* <DEDUP_REMOVED lines=10> */
.L_x_1545:
[----:B------:R-:W-:Y:S05]  /*1260*/  BSYNC.RECONVERGENT B0 ;  /* 0x0000000000007941 */ /* 0x000fea0003800200 */
.L_x_1544:
        /* <DEDUP_REMOVED lines=41> */
[----:B------:R-:W-:Y:S02]  /*1500*/  IADD3 R13, PT, PT, R3, UR5, RZ ;  /* 0x00000005030d7c10 */ /* 0x000fe4000fffe0ff */
[----:B------:R-:W-:-:S07]  /*1510*/  LEA R12, R0, UR4, 0x4 ;  /* 0x00000004000c7c11 */ /* 0x000fce000f8e20ff */
.L_x_1554:
        /* <DEDUP_REMOVED lines=9> */
.L_x_1553:
[----:B------:R-:W-:Y:S05]  /*15b0*/  BSYNC.RECONVERGENT B1 ;  /* 0x0000000000017941 */ /* 0x000fea0003800200 */
.L_x_1552:
        /* <DEDUP_REMOVED lines=13> */
.L_x_1555:
        /* <DEDUP_REMOVED lines=24> */
.L_x_1551:
[----:B------:R-:W-:Y:S05]  /*1810*/  BSYNC.RECONVERGENT B0 ;  /* 0x0000000000007941 */ /* 0x000fea0003800200 */
.L_x_1550:
[----:B------:R-:W-:Y:S01]  /*1820*/  BAR.SYNC.DEFER_BLOCKING 0x0 ;  /* 0x0000000000007b1d */ /* 0x000fe20000010000 */
[----:B------:R-:W-:-:S13]  /*1830*/  ISETP.GE.U32.AND P1, PT, R0, 0x100, PT ;  /* 0x000001000000780c */ /* 0x000fda0003f26070 */
[----:B------:R-:W-:Y:S05]  /*1840*/  @P1 BRA `(.L_x_1556) ;  /* 0x0000000800401947 */ /* 0x000fea0003800000 */
[----:B-1----:R-:W0:Y:S01]  /*1850*/  S2R R14, SR_CgaCtaId ;  /* 0x00000000000e7919 */ /* 0x002e220000008800 */
[----:B------:R-:W-:Y:S01]  /*1860*/  MOV R7, 0x400 ;  /* 0x0000040000077802 */ /* 0x000fe20000000f00 */
[C---:B------:R-:W-:Y:S01]  /*1870*/  VIADD R9, R0.reuse, 0xffffffff ;  /* 0xffffffff00097836 */ /* 0x040fe20000000000 */
[----:B------:R-:W-:Y:S01]  /*1880*/  MOV R4, 0x400 ;  /* 0x0000040000047802 */ /* 0x000fe20000000f00 */
[C---:B------:R-:W-:Y:S01]  /*1890*/  VIADD R8, R0.reuse, 0xe ;  /* 0x0000000e00087836 */ /* 0x040fe20000000000 */
[----:B------:R-:W-:Y:S01]  /*18a0*/  SHF.R.U32.HI R3, RZ, 0x4, R0 ;  /* 0x00000004ff037819 */ /* 0x000fe20000011600 */
[----:B------:R-:W-:Y:S01]  /*18b0*/  VIADD R27, R0, 0xa ;  /* 0x0000000a001b7836 */ /* 0x000fe20000000000 */
[----:B------:R-:W-:Y:S01]  /*18c0*/  LOP3.LUT R10, R2, 0x3c, RZ, 0xc0, !PT ;  /* 0x0000003c020a7812 */ /* 0x000fe200078ec0ff */
        /* <DEDUP_REMOVED lines=10> */
[C---:B------:R-:W-:Y:S01]  /*1970*/  VIADD R15, R0.reuse, 0x3 ;  /* 0x00000003000f7836 */ /* 0x040fe20000000000 */
        /* <DEDUP_REMOVED lines=8> */
[----:B0-----:R-:W-:Y:S01]  /*1a00*/  LEA R6, R14, R7, 0x18 ;  /* 0x000000070e067211 */ /* 0x001fe200078ec0ff */
[----:B------:R-:W-:Y:S01]  /*1a10*/  VIADD R7, R4, 0x480 ;  /* 0x0000048004077836 */ /* 0x000fe20000000000 */
[----:B------:R-:W-:-:S02]  /*1a20*/  SHF.L.U32 R4, R0, 0x4, RZ ;  /* 0x0000000400047819 */ /* 0x000fc400000006ff */
[----:B------:R-:W-:Y:S01]  /*1a30*/  LOP3.LUT R23, R23, 0xf, RZ, 0xc0, !PT ;  /* 0x0000000f17177812 */ /* 0x000fe200078ec0ff */
[----:B------:R-:W-:Y:S01]  /*1a40*/  IMAD R3, R3, 0x44, R6 ;  /* 0x0000004403037824 */ /* 0x000fe200078e0206 */
[----:B------:R-:W-:Y:S01]  /*1a50*/  LEA R14, R14, R7, 0x18 ;  /* 0x000000070e0e7211 */ /* 0x000fe200078ec0ff */
[C---:B------:R-:W-:Y:S01]  /*1a60*/  VIADD R6, R0.reuse, 0xc ;  /* 0x0000000c00067836 */ /* 0x040fe20000000000 */
[----:B------:R-:W-:Y:S01]  /*1a70*/  IADD3 R7, PT, PT, R0, 0xd, RZ ;  /* 0x0000000d00077810 */ /* 0x000fe20007ffe0ff */
[----:B------:R-:W-:Y:S01]  /*1a80*/  IMAD.IADD R10, R3, 0x1, R10 ;  /* 0x00000001030a7824 */ /* 0x000fe200078e020a */
[----:B------:R-:W-:Y:S01]  /*1a90*/  LOP3.LUT R4, R4, 0xf0, RZ, 0xc0, !PT ;  /* 0x000000f004047812 */ /* 0x000fe200078ec0ff */
[----:B------:R-:W-:Y:S01]  /*1aa0*/  VIADD R3, R0, 0xb ;  /* 0x0000000b00037836 */ /* 0x000fe20000000000 */
[----:B------:R-:W-:Y:S02]  /*1ab0*/  LOP3.LUT R9, R7, 0xf, RZ, 0xc0, !PT ;  /* 0x0000000f07097812 */ /* 0x000fe400078ec0ff */
[----:B------:R-:W-:Y:S01]  /*1ac0*/  LOP3.LUT R7, R6, 0xf, RZ, 0xc0, !PT ;  /* 0x0000000f06077812 */ /* 0x000fe200078ec0ff */
[----:B------:R-:W0:Y:S01]  /*1ad0*/  LDS R10, [R10] ;  /* 0x000000000a0a7984 */ /* 0x000e220000000800 */
[----:B------:R-:W-:-:S02]  /*1ae0*/  LOP3.LUT R3, R3, 0xf, RZ, 0xc0, !PT ;  /* 0x0000000f03037812 */ /* 0x000fc400078ec0ff */
[----:B------:R-:W-:Y:S02]  /*1af0*/  LOP3.LUT R15, R15, 0xf, RZ, 0xc0, !PT ;  /* 0x0000000f0f0f7812 */ /* 0x000fe400078ec0ff */
[C---:B------:R-:W-:Y:S02]  /*1b00*/  LOP3.LUT R6, R4.reuse, R33, RZ, 0xfc, !PT ;  /* 0x0000002104067212 */ /* 0x040fe400078efcff */
[C---:B------:R-:W-:Y:S02]  /*1b10*/  LOP3.LUT R16, R4.reuse, R7, RZ, 0xfc, !PT ;  /* 0x0000000704107212 */ /* 0x040fe400078efcff */
[C---:B------:R-:W-:Y:S02]  /*1b20*/  LOP3.LUT R8, R4.reuse, R31, RZ, 0xfc, !PT ;  /* 0x0000001f04087212 */ /* 0x040fe400078efcff */
[C---:B------:R-:W-:Y:S02]  /*1b30*/  LOP3.LUT R12, R4.reuse, R9, RZ, 0xfc, !PT ;  /* 0x00000009040c7212 */ /* 0x040fe400078efcff */
[----:B------:R-:W-:Y:S01]  /*1b40*/  LOP3.LUT R3, R4, R3, RZ, 0xfc, !PT ;  /* 0x0000000304037212 */ /* 0x000fe200078efcff */
[--C-:B------:R-:W-:Y:S01]  /*1b50*/  IMAD R8, R8, 0x4, R14.reuse ;  /* 0x0000000408087824 */ /* 0x100fe200078e020e */
[----:B------:R-:W-:Y:S01]  /*1b60*/  LOP3.LUT R20, R4, R27, RZ, 0xfc, !PT ;  /* 0x0000001b04147212 */ /* 0x000fe200078efcff */
[----:B------:R-:W-:Y:S01]  /*1b70*/  IMAD R7, R12, 0x4, R14 ;  /* 0x000000040c077824 */ /* 0x000fe200078e020e */
[----:B------:R-:W-:-:S02]  /*1b80*/  LOP3.LUT R22, R4, R25, RZ, 0xfc, !PT ;  /* 0x0000001904167212 */ /* 0x000fc400078efcff */
[C---:B------:R-:W-:Y:S01]  /*1b90*/  LOP3.LUT R18, R4.reuse, 0x8, R29, 0xf6, !PT ;  /* 0x0000000804127812 */ /* 0x040fe200078ef61d */
[----:B------:R-:W1:Y:S01]  /*1ba0*/  LDS R8, [R8] ;  /* 0x0000000008087984 */ /* 0x000e620000000800 */
[C---:B------:R-:W-:Y:S02]  /*1bb0*/  LOP3.LUT R28, R4.reuse, R21, RZ, 0xfc, !PT ;  /* 0x00000015041c7212 */ /* 0x040fe400078efcff */
        /* <DEDUP_REMOVED lines=20> */
[----:B------:R-:W3:Y:S01]  /*1d00*/  LDS R9, [R9] ;  /* 0x0000000009097984 */ /* 0x000ee20000000800 */
[----:B------:R-:W-:-:S03]  /*1d10*/  IMAD R14, R29, 0x44, R14 ;  /* 0x000000441d0e7824 */ /* 0x000fc600078e020e */
        /* <DEDUP_REMOVED lines=22> */
[----:B-1----:R-:W-:Y:S01]  /*1e80*/  IMAD R35, R12, R11, R35 ;  /* 0x0000000b0c237224 */ /* 0x002fe200078e0223 */
[----:B------:R-:W-:Y:S02]  /*1e90*/  LOP3.LUT R12, R0, 0xf, RZ, 0xc0, !PT ;  /* 0x0000000f000c7812 */ /* 0x000fe400078ec0ff */
[----:B------:R-:W1:Y:S01]  /*1ea0*/  SHFL.IDX PT, R23, R10, R23, 0x101f ;  /* 0x00101f170a177589 */ /* 0x000e6200000e0000 */
[----:B--2---:R-:W-:Y:S01]  /*1eb0*/  IMAD R20, R20, R13, R35 ;  /* 0x0000000d14147224 */ /* 0x004fe200078e0223 */
[----:B------:R-:W-:Y:S01]  /*1ec0*/  LOP3.LUT R11, R12, 0x8, RZ, 0x3c, !PT ;  /* 0x000000080c0b7812 */ /* 0x000fe200078e3cff */
[----:B------:R-:W-:Y:S01]  /*1ed0*/  VIADD R12, R0, 0xb ;  /* 0x0000000b000c7836 */ /* 0x000fe20000000000 */
[----:B------:R-:W-:Y:S01]  /*1ee0*/  SHFL.IDX PT, R25, R10, R25, 0x101f ;  /* 0x00101f190a197589 */ /* 0x000fe200000e0000 */
[----:B---3--:R-:W-:Y:S01]  /*1ef0*/  IMAD R20, R22, R15, R20 ;  /* 0x0000000f16147224 */ /* 0x008fe200078e0214 */
[----:B------:R-:W-:-:S02]  /*1f00*/  IADD3 R15, PT, PT, R0, 0xc, RZ ;  /* 0x0000000c000f7810 */ /* 0x000fc40007ffe0ff */
[----:B------:R-:W2:Y:S01]  /*1f10*/  SHFL.IDX PT, R11, R10, R11, 0x101f ;  /* 0x00101f0b0a0b7589 */ /* 0x000ea200000e0000 */
[----:B----4-:R-:W-:Y:S01]  /*1f20*/  IMAD R17, R24, R17, R20 ;  /* 0x0000001118117224 */ /* 0x010fe200078e0214 */
[----:B------:R-:W-:Y:S01]  /*1f30*/  LOP3.LUT R13, R12, 0xf, RZ, 0xc0, !PT ;  /* 0x0000000f0c0d7812 */ /* 0x000fe200078ec0ff */
[----:B------:R-:W-:Y:S01]  /*1f40*/  VIADD R20, R0, 0xe ;  /* 0x0000000e00147836 */ /* 0x000fe20000000000 */
[----:B------:R-:W3:Y:S01]  /*1f50*/  SHFL.IDX PT, R12, R10, R27, 0x101f ;  /* 0x00101f1b0a0c7589 */ /* 0x000ee200000e0000 */
[----:B-----5:R-:W-:Y:S01]  /*1f60*/  IMAD R17, R26, R19, R17 ;  /* 0x000000131a117224 */ /* 0x020fe200078e0211 */
[----:B------:R-:W-:Y:S01]  /*1f70*/  LOP3.LUT R15, R15, 0xf, RZ, 0xc0, !PT ;  /* 0x0000000f0f0f7812 */ /* 0x000fe200078ec0ff */
[----:B------:R-:W-:Y:S01]  /*1f80*/  VIADD R19, R0, 0xd ;  /* 0x0000000d00137836 */ /* 0x000fe20000000000 */
[----:B------:R-:W4:Y:S01]  /*1f90*/  S2R R14, SR_CgaCtaId ;  /* 0x00000000000e7919 */ /* 0x000f220000008800 */
[----:B0-----:R-:W-:Y:S01]  /*1fa0*/  IMAD R17, R28, R21, R17 ;  /* 0x000000151c117224 */ /* 0x001fe200078e0211 */
[----:B------:R-:W0:Y:S02]  /*1fb0*/  SHFL.IDX PT, R13, R10, R13, 0x101f ;  /* 0x00101f0d0a0d7589 */ /* 0x000e2400000e0000 */
[----:B------:R-:W-:Y:S01]  /*1fc0*/  LOP3.LUT R19, R19, 0xf, RZ, 0xc0, !PT ;  /* 0x0000000f13137812 */ /* 0x000fe200078ec0ff */
[----:B------:R-:W-:Y:S01]  /*1fd0*/  VIADD R21, R0, 0xffffffff ;  /* 0xffffffff00157836 */ /* 0x000fe20000000000 */
[----:B------:R-:W5:Y:S01]  /*1fe0*/  SHFL.IDX PT, R15, R10, R15, 0x101f ;  /* 0x00101f0f0a0f7589 */ /* 0x000f6200000e0000 */
[----:B-1----:R-:W-:Y:S01]  /*1ff0*/  IMAD R17, R30, R23, R17 ;  /* 0x000000171e117224 */ /* 0x002fe200078e0211 */
[----:B------:R-:W-:-:S02]  /*2000*/  LOP3.LUT R23, R20, 0xf, RZ, 0xc0, !PT ;  /* 0x0000000f14177812 */ /* 0x000fc400078ec0ff */
[----:B------:R-:W1:Y:S01]  /*2010*/  SHFL.IDX PT, R20, R10, R19, 0x101f ;  /* 0x00101f130a147589 */ /* 0x000e6200000e0000 */
[----:B------:R-:W-:Y:S01]  /*2020*/  LOP3.LUT R21, R21, 0xf, RZ, 0xc0, !PT ;  /* 0x0000000f15157812 */ /* 0x000fe200078ec0ff */
[----:B--2---:R-:W-:Y:S02]  /*2030*/  IMAD R17, R18, R11, R17 ;  /* 0x0000000b12117224 */ /* 0x004fe400078e0211 */
[----:B------:R-:W2:Y:S02]  /*2040*/  SHFL.IDX PT, R11, R10, R23, 0x101f ;  /* 0x00101f170a0b7589 */ /* 0x000ea400000e0000 */
[----:B------:R-:W-:Y:S02]  /*2050*/  IMAD R16, R16, R25, R17 ;  /* 0x0000001910107224 */ /* 0x000fe400078e0211 */
[----:B------:R1:W2:Y:S02]  /*2060*/  SHFL.IDX PT, R33, R10, R21, 0x101f ;  /* 0x00101f150a217589 */ /* 0x0002a400000e0000 */
[----:B---3--:R-:W-:Y:S01]  /*2070*/  IMAD R3, R3, R12, R16 ;  /* 0x0000000c03037224 */ /* 0x008fe200078e0210 */
[----:B------:R-:W-:-:S03]  /*2080*/  MOV R12, 0x400 ;  /* 0x00000400000c7802 */ /* 0x000fc60000000f00 */
[----:B0-----:R-:W-:Y:S01]  /*2090*/  IMAD R3, R4, R13, R3 ;  /* 0x0000000d04037224 */ /* 0x001fe200078e0203 */
[----:B------:R-:W-:Y:S02]  /*20a0*/  IADD3 R13, PT, PT, R12, 0x880, RZ ;  /* 0x000008800c0d7810 */ /* 0x000fe40007ffe0ff */
[----:B------:R-:W-:Y:S01]  /*20b0*/  LOP3.LUT R4, R2, 0x3fc, RZ, 0xc0, !PT ;  /* 0x000003fc02047812 */ /* 0x000fe200078ec0ff */
[----:B-----5:R-:W-:Y:S01]  /*20c0*/  IMAD R3, R6, R15, R3 ;  /* 0x0000000f06037224 */ /* 0x020fe200078e0203 */
[----:B----4-:R-:W-:-:S03]  /*20d0*/  LEA R13, R14, R13, 0x18 ;  /* 0x0000000d0e0d7211 */ /* 0x010fc600078ec0ff */
[----:B-1----:R-:W-:Y:S02]  /*20e0*/  IMAD R3, R7, R20, R3 ;  /* 0x0000001407037224 */ /* 0x002fe400078e0203 */
[----:B------:R-:W-:Y:S02]  /*20f0*/  IMAD.IADD R4, R13, 0x1, R4 ;  /* 0x000000010d047824 */ /* 0x000fe400078e0204 */
[----:B--2---:R-:W-:-:S07]  /*2100*/  IMAD R8, R8, R11, R3 ;  /* 0x0000000b08087224 */ /* 0x004fce00078e0203 */
.L_x_1578:
[----:B------:R-:W0:Y:S01]  /*2110*/  LDS R3, [R4] ;  /* 0x0000000004037984 */ /* 0x000e220000000800 */
[----:B------:R-:W-:-:S04]  /*2120*/  IMAD R8, R9, R33, R8 ;  /* 0x0000002109087224 */ /* 0x000fc800078e0208 */
[----:B0-----:R-:W-:-:S05]  /*2130*/  IMAD.IADD R3, R8, 0x1, R3 ;  /* 0x0000000108037824 */ /* 0x001fca00078e0203 */
[----:B------:R0:W-:Y:S02]  /*2140*/  STS [R4], R3 ;  /* 0x0000000304007388 */ /* 0x0001e40000000800 */
.L_x_1556:
[----:B------:R-:W-:Y:S05]  /*2150*/  WARPSYNC.ALL ;  /* 0x0000000000007948 */ /* 0x000fea0003800000 */
[----:B------:R-:W-:Y:S06]  /*2160*/  BAR.SYNC.DEFER_BLOCKING 0x0 ;  /* 0x0000000000007b1d */ /* 0x000fec0000010000 */
[----:B------:R-:W-:Y:S05]  /*2170*/  @P0 EXIT ;  /* 0x000000000000094d */ /* 0x000fea0003800000 */
[----:B0-----:R-:W-:Y:S01]  /*2180*/  IMAD.SHL.U32 R3, R5, 0x4, RZ ;  /* 0x0000000405037824 */ /* 0x001fe200078e00ff */
[----:B------:R-:W0:Y:S01]  /*2190*/  LDCU UR4, c[0x0][0x388] ;  /* 0x00007100ff0477ac */ /* 0x000e220008000800 */
[----:B------:R-:W-:Y:S02]  /*21a0*/  BSSY.RECONVERGENT B0, `(.L_x_1558) ;  /* 0x0000036000007945 */ /* 0x000fe40003800200 */
[----:B------:R-:W2:Y:S01]  /*21b0*/  I2F.U32.RP R10, R3 ;  /* 0x00000003000a7306 */ /* 0x000ea20000209000 */
[--C-:B------:R-:W-:Y:S01]  /*21c0*/  IMAD.IADD R4, R2, 0x1, R3.reuse ;  /* 0x0000000102047824 */ /* 0x100fe200078e0203 */
[----:B------:R-:W-:Y:S01]  /*21d0*/  ISETP.NE.U32.AND P2, PT, R3, RZ, PT ;  /* 0x000000ff0300720c */ /* 0x000fe20003f45070 */
[----:B------:R-:W-:Y:S01]  /*21e0*/  IMAD.MOV R11, RZ, RZ, -R3 ;  /* 0x000000ffff0b7224 */ /* 0x000fe200078e0a03 */
[----:B------:R-:W3:Y:S02]  /*21f0*/  LDCU UR8, c[0x0][0x384] ;  /* 0x00007080ff0877ac */ /* 0x000ee40008000800 */
[----:B------:R-:W-:-:S02]  /*2200*/  ISETP.GE.U32.AND P0, PT, R4, 0x100, PT ;  /* 0x000001000400780c */ /* 0x000fc40003f06070 */
[----:B------:R-:W-:Y:S01]  /*2210*/  VIMNMX.U32 R9, PT, PT, R4, 0x100, !PT ;  /* 0x0000010004097848 */ /* 0x000fe20007fe0000 */
[----:B------:R-:W-:Y:S01]  /*2220*/  USHF.L.U32 UR5, UR7, 0x4, URZ ;  /* 0x0000000407057899 */ /* 0x000fe200080006ff */
[----:B------:R-:W-:-:S04]  /*2230*/  SEL R8, RZ, 0x1, P0 ;  /* 0x00000001ff087807 */ /* 0x000fc80000000000 */
[----:B------:R-:W-:Y:S01]  /*2240*/  IADD3 R4, PT, PT, R9, -R4, -R8 ;  /* 0x8000000409047210 */ /* 0x000fe20007ffe808 */
[----:B--2---:R-:W2:Y:S01]  /*2250*/  MUFU.RCP R10, R10 ;  /* 0x0000000a000a7308 */ /* 0x004ea20000001000 */
[----:B0-----:R-:W-:Y:S02]  /*2260*/  USHF.R.U32.HI UR4, URZ, 0x4, UR4 ;  /* 0x00000004ff047899 */ /* 0x001fe40008011604 */
[----:B---3--:R-:W-:Y:S01]  /*2270*/  UIMAD UR5, UR6, UR8, UR5 ;  /* 0x00000008060572a4 */ /* 0x008fe2000f8e0205 */
[----:B--2---:R-:W-:-:S04]  /*2280*/  IADD3 R6, PT, PT, R10, 0xffffffe, RZ ;  /* 0x0ffffffe0a067810 */ /* 0x004fc80007ffe0ff */
[----:B------:R0:W2:Y:S02]  /*2290*/  F2I.FTZ.U32.TRUNC.NTZ R7, R6 ;  /* 0x0000000600077305 */ /* 0x0000a4000021f000 */
[----:B0-----:R-:W-:Y:S02]  /*22a0*/  IMAD.MOV.U32 R6, RZ, RZ, RZ ;  /* 0x000000ffff067224 */ /* 0x001fe400078e00ff */
        /* <DEDUP_REMOVED lines=20> */
[----:B------:R-:W-:Y:S01]  /*23f0*/  LOP3.LUT R7, R7, 0x3, RZ, 0xc0, !PT ;  /* 0x0000000307077812 */ /* 0x000fe200078ec0ff */
[----:B-1----:R-:W1:Y:S03]  /*2400*/  LDC.64 R12, c[0x0][0x3a0] ;  /* 0x0000e800ff0c7b82 */ /* 0x002e660000000a00 */
[----:B------:R-:W-:Y:S01]  /*2410*/  IADD3 R4, PT, PT, -R7, RZ, RZ ;  /* 0x000000ff07047210 */ /* 0x000fe20007ffe1ff */
[----:B0-----:R-:W-:-:S06]  /*2420*/  ULEA UR6, UR7, UR6, 0x18 ;  /* 0x0000000607067291 */ /* 0x001fcc000f8ec0ff */
[----:B------:R-:W-:-:S07]  /*2430*/  LEA R0, R0, UR6, 0x4 ;  /* 0x0000000600007c11 */ /* 0x000fce000f8e20ff */
.L_x_1560:
[----:B0-----:R0:W2:Y:S01]  /*2440*/  LDS.128 R8, [R0] ;  /* 0x0000000000087984 */ /* 0x0010a20000000c00 */
[----:B------:R-:W-:Y:S01]  /*2450*/  LOP3.LUT R7, R2, 0xc, RZ, 0xc0, !PT ;  /* 0x0000000c02077812 */ /* 0x000fe200078ec0ff */
[----:B------:R-:W-:Y:S01]  /*2460*/  VIADD R4, R4, 0x1 ;  /* 0x0000000104047836 */ /* 0x000fe20000000000 */
[----:B------:R-:W-:Y:S02]  /*2470*/  SHF.R.U32.HI R6, RZ, 0x4, R2 ;  /* 0x00000004ff067819 */ /* 0x000fe40000011602 */
[----:B------:R-:W-:Y:S01]  /*2480*/  IADD3 R2, PT, PT, R3, R2, RZ ;  /* 0x0000000203027210 */ /* 0x000fe20007ffe0ff */
[----:B------:R-:W-:Y:S01]  /*2490*/  VIADD R7, R7, UR5 ;  /* 0x0000000507077c36 */ /* 0x000fe20008000000 */
[----:B------:R-:W-:Y:S01]  /*24a0*/  ISETP.NE.AND P0, PT, R4, RZ, PT ;  /* 0x000000ff0400720c */ /* 0x000fe20003f05270 */
[----:B0-----:R-:W-:Y:S02]  /*24b0*/  IMAD R0, R5, 0x10, R0 ;  /* 0x0000001005007824 */ /* 0x001fe400078e0200 */
[----:B------:R-:W-:-:S04]  /*24c0*/  IMAD R7, R6, UR4, R7 ;  /* 0x0000000406077c24 */ /* 0x000fc8000f8e0207 */
[----:B-1----:R-:W-:-:S05]  /*24d0*/  IMAD.WIDE.U32 R6, R7, 0x4, R12 ;  /* 0x0000000407067825 */ /* 0x002fca00078e000c */
[----:B--2---:R0:W-:Y:S01]  /*24e0*/  STG.E.128 desc[UR10][R6.64], R8 ;  /* 0x0000000806007986 */ /* 0x0041e2000c101d0a */
[----:B------:R-:W-:Y:S05]  /*24f0*/  @P0 BRA `(.L_x_1560) ;  /* 0xfffffffc00d00947 */ /* 0x000fea000383ffff */
.L_x_1559:
[----:B------:R-:W-:Y:S05]  /*2500*/  BSYNC.RECONVERGENT B0 ;  /* 0x0000000000007941 */ /* 0x000fea0003800200 */
.L_x_1558:
[----:B------:R-:W-:Y:S05]  /*2510*/  @!P1 EXIT ;  /* 0x000000000000994d */ /* 0x000fea0003800000 */
[----:B------:R-:W2:Y:S01]  /*2520*/  S2UR UR7, SR_CgaCtaId ;  /* 0x00000000000779c3 */ /* 0x000ea20000008800 */
[----:B------:R-:W-:Y:S01]  /*2530*/  UMOV UR6, 0x400 ;  /* 0x0000040000067882 */ /* 0x000fe20000000000 */
[C-C-:B------:R-:W-:Y:S01]  /*2540*/  IMAD R0, R5.reuse, 0xc, R2.reuse ;  /* 0x0000000c05007824 */ /* 0x140fe200078e0202 */
[----:B------:R-:W-:Y:S01]  /*2550*/  UIADD3 UR6, UPT, UPT, UR6, 0x880, URZ ;  /* 0x0000088006067890 */ /* 0x000fe2000fffe0ff */
[----:B------:R-:W-:Y:S01]  /*2560*/  IMAD R4, R5, 0x8, R2 ;  /* 0x0000000805047824 */ /* 0x000fe200078e0202 */
[----:B------:R-:W-:-:S03]  /*2570*/  IADD3 R24, PT, PT, R3, R2, RZ ;  /* 0x0000000203187210 */ /* 0x000fc60007ffe0ff */
[----:B0-----:R-:W0:Y:S01]  /*2580*/  LDC.64 R6, c[0x0][0x3a0] ;  /* 0x0000e800ff067b82 */ /* 0x001e220000000a00 */
[----:B--2---:R-:W-:-:S06]  /*2590*/  ULEA UR6, UR7, UR6, 0x18 ;  /* 0x0000000607067291 */ /* 0x004fcc000f8ec0ff */
[----:B------:R-:W-:-:S07]  /*25a0*/  LEA R26, R2, UR6, 0x2 ;  /* 0x00000006021a7c11 */ /* 0x000fce000f8e10ff */
.L_x_1561:
[C-C-:B01----:R-:W-:Y:S01]  /*25b0*/  IMAD R12, R5.reuse, 0x10, R26.reuse ;  /* 0x00000010050c7824 */ /* 0x143fe200078e021a */
[----:B------:R-:W1:Y:S01]  /*25c0*/  LDS.128 R8, [R26] ;  /* 0x000000001a087984 */ /* 0x000e620000000c00 */
[C-C-:B------:R-:W-:Y:S01]  /*25d0*/  IMAD R16, R5.reuse, 0x20, R26.reuse ;  /* 0x0000002005107824 */ /* 0x140fe200078e021a */
[----:B------:R-:W-:Y:S01]  /*25e0*/  LOP3.LUT R28, R2, 0xc, RZ, 0xc0, !PT ;  /* 0x0000000c021c7812 */ /* 0x000fe200078ec0ff */
[----:B------:R-:W-:Y:S01]  /*25f0*/  IMAD R20, R5, 0x30, R26 ;  /* 0x0000003005147824 */ /* 0x000fe200078e021a */
[----:B------:R-:W-:Y:S01]  /*2600*/  LOP3.LUT R27, R24, 0xc, RZ, 0xc0, !PT ;  /* 0x0000000c181b7812 */ /* 0x000fe200078ec0ff */
[----:B------:R-:W2:Y:S01]  /*2610*/  LDS.128 R12, [R12] ;  /* 0x000000000c0c7984 */ /* 0x000ea20000000c00 */
[----:B------:R-:W-:Y:S02]  /*2620*/  SHF.R.U32.HI R25, RZ, 0x4, R24 ;  /* 0x00000004ff197819 */ /* 0x000fe40000011618 */
[----:B------:R-:W-:Y:S01]  /*2630*/  IADD3 R30, PT, PT, R28, UR5, RZ ;  /* 0x000000051c1e7c10 */ /* 0x000fe2000fffe0ff */
[----:B------:R-:W3:Y:S01]  /*2640*/  LDS.128 R16, [R16] ;  /* 0x0000000010107984 */ /* 0x000ee20000000c00 */
[----:B------:R-:W-:Y:S01]  /*2650*/  SHF.R.U32.HI R29, RZ, 0x4, R2 ;  /* 0x00000004ff1d7819 */ /* 0x000fe20000011602 */
[----:B------:R-:W-:Y:S01]  /*2660*/  VIADD R28, R27, UR5 ;  /* 0x000000051b1c7c36 */ /* 0x000fe20008000000 */
[----:B------:R-:W-:Y:S01]  /*2670*/  SHF.R.U32.HI R27, RZ, 0x4, R4 ;  /* 0x00000004ff1b7819 */ /* 0x000fe20000011604 */
[----:B------:R-:W4:Y:S01]  /*2680*/  LDS.128 R20, [R20] ;  /* 0x0000000014147984 */ /* 0x000f220000000c00 */
[----:B------:R-:W-:Y:S01]  /*2690*/  SHF.R.U32.HI R31, RZ, 0x4, R0 ;  /* 0x00000004ff1f7819 */ /* 0x000fe20000011600 */
[----:B------:R-:W-:Y:S01]  /*26a0*/  IMAD R25, R25, UR4, R28 ;  /* 0x0000000419197c24 */ /* 0x000fe2000f8e021c */
[----:B------:R-:W-:Y:S01]  /*26b0*/  LOP3.LUT R28, R4, 0xc, RZ, 0xc0, !PT ;  /* 0x0000000c041c7812 */ /* 0x000fe200078ec0ff */
[----:B------:R-:W-:Y:S01]  /*26c0*/  IMAD R33, R29, UR4, R30 ;  /* 0x000000041d217c24 */ /* 0x000fe2000f8e021e */
[----:B------:R-:W-:Y:S01]  /*26d0*/  LOP3.LUT R29, R0, 0xc, RZ, 0xc0, !PT ;  /* 0x0000000c001d7812 */ /* 0x000fe200078ec0ff */
[----:B------:R-:W-:Y:S01]  /*26e0*/  IMAD R0, R5, 0x10, R0 ;  /* 0x0000001005007824 */ /* 0x000fe200078e0200 */
[----:B------:R-:W-:Y:S01]  /*26f0*/  IADD3 R2, PT, PT, R3, R2, R3 ;  /* 0x0000000203027210 */ /* 0x000fe20007ffe003 */
[----:B------:R-:W-:Y:S01]  /*2700*/  VIADD R30, R28, UR5 ;  /* 0x000000051c1e7c36 */ /* 0x000fe20008000000 */
[----:B------:R-:W-:Y:S01]  /*2710*/  IADD3 R32, PT, PT, R29, UR5, RZ ;  /* 0x000000051d207c10 */ /* 0x000fe2000fffe0ff */
[----:B0-----:R-:W-:Y:S01]  /*2720*/  IMAD.WIDE.U32 R28, R33, 0x4, R6 ;  /* 0x00000004211c7825 */ /* 0x001fe200078e0006 */
[----:B------:R-:W-:-:S02]  /*2730*/  IADD3 R2, PT, PT, R3, R2, R3 ;  /* 0x0000000203027210 */ /* 0x000fc40007ffe003 */
[----:B------:R-:W-:Y:S01]  /*2740*/  LEA R24, R5, R24, 0x4 ;  /* 0x0000001805187211 */ /* 0x000fe200078e20ff */
[----:B------:R-:W-:Y:S01]  /*2750*/  IMAD R27, R27, UR4, R30 ;  /* 0x000000041b1b7c24 */ /* 0x000fe2000f8e021e */
[----:B------:R-:W-:Y:S01]  /*2760*/  ISETP.GE.U32.AND P0, PT, R2, 0x100, PT ;  /* 0x000001000200780c */ /* 0x000fe20003f06070 */
[----:B------:R-:W-:Y:S02]  /*2770*/  IMAD R35, R31, UR4, R32 ;  /* 0x000000041f237c24 */ /* 0x000fe4000f8e0220 */
[----:B------:R-:W-:-:S04]  /*2780*/  IMAD.WIDE.U32 R30, R25, 0x4, R6 ;  /* 0x00000004191e7825 */ /* 0x000fc800078e0006 */
[----:B------:R-:W-:-:S04]  /*2790*/  IMAD.WIDE.U32 R32, R27, 0x4, R6 ;  /* 0x000000041b207825 */ /* 0x000fc800078e0006 */
[----:B------:R-:W-:Y:S01]  /*27a0*/  IMAD.WIDE.U32 R34, R35, 0x4, R6 ;  /* 0x0000000423227825 */ /* 0x000fe200078e0006 */
[----:B-1----:R0:W-:Y:S03]  /*27b0*/  STG.E.128 desc[UR10][R28.64], R8 ;  /* 0x000000081c007986 */ /* 0x0021e6000c101d0a */
[C---:B------:R-:W-:Y:S01]  /*27c0*/  IMAD R4, R5.reuse, 0x10, R4 ;  /* 0x0000001005047824 */ /* 0x040fe200078e0204 */
[----:B--2---:R0:W-:Y:S01]  /*27d0*/  STG.E.128 desc[UR10][R30.64], R12 ;  /* 0x0000000c1e007986 */ /* 0x0041e2000c101d0a */
[----:B------:R-:W-:-:S03]  /*27e0*/  IMAD R26, R5, 0x40, R26 ;  /* 0x00000040051a7824 */ /* 0x000fc600078e021a */
[----:B---3--:R0:W-:Y:S04]  /*27f0*/  STG.E.128 desc[UR10][R32.64], R16 ;  /* 0x0000001020007986 */ /* 0x0081e8000c101d0a */
[----:B----4-:R0:W-:Y:S01]  /*2800*/  STG.E.128 desc[UR10][R34.64], R20 ;  /* 0x0000001422007986 */ /* 0x0101e2000c101d0a */
[----:B------:R-:W-:Y:S05]  /*2810*/  @!P0 BRA `(.L_x_1561) ;  /* 0xfffffffc00648947 */ /* 0x000fea000383ffff */
[----:B------:R-:W-:Y:S05]  /*2820*/  EXIT ;  /* 0x000000000000794d */ /* 0x000fea0003800000 */
.L_x_1557:
[----:B------:R-:W-:Y:S02]  /*2830*/  HFMA2 R32, -RZ, RZ, 0, 0.000503063201904296875 ;  /* 0x0000101fff207431 */ /* 0x000fe400000001ff */
[----:B------:R-:W-:Y:S02]  /*2840*/  IMAD.MOV.U32 R31, RZ, RZ, R29 ;  /* 0x000000ffff1f7224 */ /* 0x000fe400078e001d */
[----:B------:R-:W-:-:S07]  /*2850*/  IMAD.MOV.U32 R29, RZ, RZ, -0x1 ;  /* 0xffffffffff1d7424 */ /* 0x000fce00078e00ff */
[----:B0-----:R-:W-:Y:S05]  /*2860*/  WARPSYNC.COLLECTIVE R29, `(.L_x_1562) ;  /* 0x000000001d087348 */ /* 0x001fea0003c00000 */
[----:B0-----:R0:W1:Y:S02]  /*2870*/  SHFL.IDX P1, R33, R10, R31, R32 ;  /* 0x0000001f0a217389 */ /* 0x0010640000020020 */
[----:B01----:R-:W-:Y:S05]  /*2880*/  ENDCOLLECTIVE ;  /* 0x000000000000791b */ /* 0x003fea0003800000 */
.L_x_1562:
[----:B------:R-:W-:Y:S02]  /*2890*/  IMAD.MOV.U32 R31, RZ, RZ, R11 ;  /* 0x000000ffff1f7224 */ /* 0x000fe400078e000b */
[----:B------:R-:W-:-:S07]  /*28a0*/  IMAD R35, R14, R33, RZ ;  /* 0x000000210e237224 */ /* 0x000fce00078e02ff */
[----:B------:R-:W-:Y:S05]  /*28b0*/  WARPSYNC.COLLECTIVE R29, `(.L_x_1563) ;  /* 0x000000001d087348 */ /* 0x000fea0003c00000 */
[----:B------:R0:W1:Y:S02]  /*28c0*/  SHFL.IDX P1, R33, R10, R31, R32 ;  /* 0x0000001f0a217389 */ /* 0x0000640000020020 */
[----:B01----:R-:W-:Y:S05]  /*28d0*/  ENDCOLLECTIVE ;  /* 0x000000000000791b */ /* 0x003fea0003800000 */
.L_x_1563:
[----:B------:R-:W0:Y:S01]  /*28e0*/  S2R R14, SR_CgaCtaId ;  /* 0x00000000000e7919 */ /* 0x000e220000008800 */
[----:B------:R-:W-:Y:S01]  /*28f0*/  IMAD.MOV.U32 R31, RZ, RZ, R13 ;  /* 0x000000ffff1f7224 */ /* 0x000fe200078e000d */
[----:B------:R-:W-:-:S07]  /*2900*/  MOV R11, R33 ;  /* 0x00000021000b7202 */ /* 0x000fce0000000f00 */
[----:B0-----:R-:W-:Y:S05]  /*2910*/  WARPSYNC.COLLECTIVE R29, `(.L_x_1564) ;  /* 0x000000001d087348 */ /* 0x001fea0003c00000 */
[----:B------:R1:W2:Y:S02]  /*2920*/  SHFL.IDX P1, R33, R10, R31, R32 ;  /* 0x0000001f0a217389 */ /* 0x0002a40000020020 */
[----:B012---:R-:W-:Y:S05]  /*2930*/  ENDCOLLECTIVE ;  /* 0x000000000000791b */ /* 0x007fea0003800000 */
.L_x_1564:
[----:B------:R-:W-:Y:S01]  /*2940*/  IMAD R35, R12, R11, R35 ;  /* 0x0000000b0c237224 */ /* 0x000fe200078e0223 */
[----:B------:R-:W-:-:S04]  /*2950*/  LOP3.LUT R11, R0, 0xf, RZ, 0xc0, !PT ;  /* 0x0000000f000b7812 */ /* 0x000fc800078ec0ff */
[----:B------:R-:W-:Y:S02]  /*2960*/  LOP3.LUT R11, R11, 0x8, RZ, 0x3c, !PT ;  /* 0x000000080b0b7812 */ /* 0x000fe400078e3cff */
[----:B------:R-:W-:Y:S01]  /*2970*/  MOV R31, R15 ;  /* 0x0000000f001f7202 */ /* 0x000fe20000000f00 */
[----:B------:R-:W-:-:S07]  /*2980*/  IMAD.MOV.U32 R13, RZ, RZ, R33 ;  /* 0x000000ffff0d7224 */ /* 0x000fce00078e0021 */
[----:B------:R-:W-:Y:S05]  /*2990*/  WARPSYNC.COLLECTIVE R29, `(.L_x_1565) ;  /* 0x000000001d087348 */ /* 0x000fea0003c00000 */
[----:B------:R0:W1:Y:S02]  /*29a0*/  SHFL.IDX P1, R33, R10, R31, R32 ;  /* 0x0000001f0a217389 */ /* 0x0000640000020020 */
[----:B01----:R-:W-:Y:S05]  /*29b0*/  ENDCOLLECTIVE ;  /* 0x000000000000791b */ /* 0x003fea0003800000 */
.L_x_1565:
[----:B------:R-:W-:Y:S01]  /*29c0*/  IMAD R20, R20, R13, R35 ;  /* 0x0000000d14147224 */ /* 0x000fe200078e0223 */
[----:B------:R-:W-:-:S04]  /*29d0*/  IADD3 R13, PT, PT, R0, 0xb, RZ ;  /* 0x0000000b000d7810 */ /* 0x000fc80007ffe0ff */
[----:B------:R-:W-:Y:S01]  /*29e0*/  LOP3.LUT R13, R13, 0xf, RZ, 0xc0, !PT ;  /* 0x0000000f0d0d7812 */ /* 0x000fe200078ec0ff */
[----:B------:R-:W-:Y:S02]  /*29f0*/  IMAD.MOV.U32 R31, RZ, RZ, R17 ;  /* 0x000000ffff1f7224 */ /* 0x000fe400078e0011 */
[----:B------:R-:W-:-:S07]  /*2a00*/  IMAD.MOV.U32 R15, RZ, RZ, R33 ;  /* 0x000000ffff0f7224 */ /* 0x000fce00078e0021 */
[----:B------:R-:W-:Y:S05]  /*2a10*/  WARPSYNC.COLLECTIVE R29, `(.L_x_1566) ;  /* 0x000000001d087348 */ /* 0x000fea0003c00000 */
[----:B------:R0:W1:Y:S02]  /*2a20*/  SHFL.IDX P1, R33, R10, R31, R32 ;  /* 0x0000001f0a217389 */ /* 0x0000640000020020 */
[----:B01----:R-:W-:Y:S05]  /*2a30*/  ENDCOLLECTIVE ;  /* 0x000000000000791b */ /* 0x003fea0003800000 */
.L_x_1566:
[----:B------:R-:W-:Y:S01]  /*2a40*/  IMAD R20, R22, R15, R20 ;  /* 0x0000000f16147224 */ /* 0x000fe200078e0214 */
[----:B------:R-:W-:-:S04]  /*2a50*/  IADD3 R15, PT, PT, R0, 0xc, RZ ;  /* 0x0000000c000f7810 */ /* 0x000fc80007ffe0ff */
[----:B------:R-:W-:Y:S01]  /*2a60*/  LOP3.LUT R15, R15, 0xf, RZ, 0xc0, !PT ;  /* 0x0000000f0f0f7812 */ /* 0x000fe200078ec0ff */
[----:B------:R-:W-:Y:S01]  /*2a70*/  IMAD.MOV.U32 R31, RZ, RZ, R19 ;  /* 0x000000ffff1f7224 */ /* 0x000fe200078e0013 */
[----:B------:R-:W-:-:S07]  /*2a80*/  MOV R17, R33 ;  /* 0x0000002100117202 */ /* 0x000fce0000000f00 */
[----:B------:R-:W-:Y:S05]  /*2a90*/  WARPSYNC.COLLECTIVE R29, `(.L_x_1567) ;  /* 0x000000001d087348 */ /* 0x000fea0003c00000 */
[----:B------:R0:W1:Y:S02]  /*2aa0*/  SHFL.IDX P1, R33, R10, R31, R32 ;  /* 0x0000001f0a217389 */ /* 0x0000640000020020 */
[----:B01----:R-:W-:Y:S05]  /*2ab0*/  ENDCOLLECTIVE ;  /* 0x000000000000791b */ /* 0x003fea0003800000 */
.L_x_1567:
[----:B------:R-:W-:Y:S01]  /*2ac0*/  IMAD R17, R24, R17, R20 ;  /* 0x0000001118117224 */ /* 0x000fe200078e0214 */
[----:B------:R-:W-:Y:S02]  /*2ad0*/  IADD3 R20, PT, PT, R0, 0xe, RZ ;  /* 0x0000000e00147810 */ /* 0x000fe40007ffe0ff */
[----:B------:R-:W-:Y:S01]  /*2ae0*/  MOV R31, R21 ;  /* 0x00000015001f7202 */ /* 0x000fe20000000f00 */
[----:B------:R-:W-:-:S07]  /*2af0*/  IMAD.MOV.U32 R19, RZ, RZ, R33 ;  /* 0x000000ffff137224 */ /* 0x000fce00078e0021 */
[----:B------:R-:W-:Y:S05]  /*2b00*/  WARPSYNC.COLLECTIVE R29, `(.L_x_1568) ;  /* 0x000000001d087348 */ /* 0x000fea0003c00000 */
[----:B------:R0:W1:Y:S02]  /*2b10*/  SHFL.IDX P1, R33, R10, R31, R32 ;  /* 0x0000001f0a217389 */ /* 0x0000640000020020 */
[----:B01----:R-:W-:Y:S05]  /*2b20*/  ENDCOLLECTIVE ;  /* 0x000000000000791b */ /* 0x003fea0003800000 */
.L_x_1568:
        /* <DEDUP_REMOVED lines=8> */
.L_x_1569:
[----:B------:R-:W-:Y:S02]  /*2bb0*/  IMAD R17, R28, R21, R17 ;  /* 0x000000151c117224 */ /* 0x000fe400078e0211 */
[----:B------:R-:W-:-:S05]  /*2bc0*/  VIADD R21, R0, 0xffffffff ;  /* 0xffffffff00157836 */ /* 0x000fca0000000000 */
[----:B------:R-:W-:Y:S01]  /*2bd0*/  LOP3.LUT R21, R21, 0xf, RZ, 0xc0, !PT ;  /* 0x0000000f15157812 */ /* 0x000fe200078ec0ff */
[----:B------:R-:W-:Y:S01]  /*2be0*/  IMAD.MOV.U32 R31, RZ, RZ, R11 ;  /* 0x000000ffff1f7224 */ /* 0x000fe200078e000b */
[----:B------:R-:W-:-:S07]  /*2bf0*/  MOV R23, R33 ;  /* 0x0000002100177202 */ /* 0x000fce0000000f00 */
[----:B------:R-:W-:Y:S05]  /*2c00*/  WARPSYNC.COLLECTIVE R29, `(.L_x_1570) ;  /* 0x000000001d087348 */ /* 0x000fea0003c00000 */
[----:B------:R0:W1:Y:S02]  /*2c10*/  SHFL.IDX P1, R33, R10, R31, R32 ;  /* 0x0000001f0a217389 */ /* 0x0000640000020020 */
[----:B01----:R-:W-:Y:S05]  /*2c20*/  ENDCOLLECTIVE ;  /* 0x000000000000791b */ /* 0x003fea0003800000 */
.L_x_1570:
[----:B------:R-:W-:Y:S01]  /*2c30*/  IMAD R17, R30, R23, R17 ;  /* 0x000000171e117224 */ /* 0x000fe200078e0211 */
[----:B------:R-:W-:Y:S01]  /*2c40*/  LOP3.LUT R23, R20, 0xf, RZ, 0xc0, !PT ;  /* 0x0000000f14177812 */ /* 0x000fe200078ec0ff */
[----:B------:R-:W-:Y:S02]  /*2c50*/  IMAD.MOV.U32 R31, RZ, RZ, R25 ;  /* 0x000000ffff1f7224 */ /* 0x000fe400078e0019 */
[----:B------:R-:W-:-:S07]  /*2c60*/  IMAD.MOV.U32 R11, RZ, RZ, R33 ;  /* 0x000000ffff0b7224 */ /* 0x000fce00078e0021 */
[----:B------:R-:W-:Y:S05]  /*2c70*/  WARPSYNC.COLLECTIVE R29, `(.L_x_1571) ;  /* 0x000000001d087348 */ /* 0x000fea0003c00000 */
[----:B------:R0:W1:Y:S02]  /*2c80*/  SHFL.IDX P1, R33, R10, R31, R32 ;  /* 0x0000001f0a217389 */ /* 0x0000640000020020 */
[----:B01----:R-:W-:Y:S05]  /*2c90*/  ENDCOLLECTIVE ;  /* 0x000000000000791b */ /* 0x003fea0003800000 */
.L_x_1571:
[----:B------:R-:W-:Y:S02]  /*2ca0*/  IMAD R17, R18, R11, R17 ;  /* 0x0000000b12117224 */ /* 0x000fe400078e0211 */
[----:B------:R-:W-:Y:S02]  /*2cb0*/  IMAD.MOV.U32 R31, RZ, RZ, R27 ;  /* 0x000000ffff1f7224 */ /* 0x000fe400078e001b */
[----:B------:R-:W-:-:S07]  /*2cc0*/  IMAD.MOV.U32 R25, RZ, RZ, R33 ;  /* 0x000000ffff197224 */ /* 0x000fce00078e0021 */
[----:B------:R-:W-:Y:S05]  /*2cd0*/  WARPSYNC.COLLECTIVE R29, `(.L_x_1572) ;  /* 0x000000001d087348 */ /* 0x000fea0003c00000 */
[----:B------:R0:W1:Y:S02]  /*2ce0*/  SHFL.IDX P1, R33, R10, R31, R32 ;  /* 0x0000001f0a217389 */ /* 0x0000640000020020 */
[----:B01----:R-:W-:Y:S05]  /*2cf0*/  ENDCOLLECTIVE ;  /* 0x000000000000791b */ /* 0x003fea0003800000 */
.L_x_1572:
[----:B------:R-:W-:Y:S02]  /*2d00*/  IMAD R16, R16, R25, R17 ;  /* 0x0000001910107224 */ /* 0x000fe400078e0211 */
[----:B------:R-:W-:Y:S02]  /*2d10*/  IMAD.MOV.U32 R31, RZ, RZ, R13 ;  /* 0x000000ffff1f7224 */ /* 0x000fe400078e000d */
[----:B------:R-:W-:-:S07]  /*2d20*/  IMAD.MOV.U32 R12, RZ, RZ, R33 ;  /* 0x000000ffff0c7224 */ /* 0x000fce00078e0021 */
[----:B------:R-:W-:Y:S05]  /*2d30*/  WARPSYNC.COLLECTIVE R29, `(.L_x_1573) ;  /* 0x000000001d087348 */ /* 0x000fea0003c00000 */
[----:B------:R0:W1:Y:S02]  /*2d40*/  SHFL.IDX P1, R33, R10, R31, R32 ;  /* 0x0000001f0a217389 */ /* 0x0000640000020020 */
[----:B01----:R-:W-:Y:S05]  /*2d50*/  ENDCOLLECTIVE ;  /* 0x000000000000791b */ /* 0x003fea0003800000 */
.L_x_1573:
[----:B------:R-:W-:Y:S01]  /*2d60*/  IMAD R3, R3, R12, R16 ;  /* 0x0000000c03037224 */ /* 0x000fe200078e0210 */
[----:B------:R-:W-:Y:S01]  /*2d70*/  MOV R12, 0x400 ;  /* 0x00000400000c7802 */ /* 0x000fe20000000f00 */
[----:B------:R-:W-:Y:S02]  /*2d80*/  IMAD.MOV.U32 R31, RZ, RZ, R15 ;  /* 0x000000ffff1f7224 */ /* 0x000fe400078e000f */
[----:B------:R-:W-:-:S07]  /*2d90*/  IMAD.MOV.U32 R13, RZ, RZ, R33 ;  /* 0x000000ffff0d7224 */ /* 0x000fce00078e0021 */
[----:B------:R-:W-:Y:S05]  /*2da0*/  WARPSYNC.COLLECTIVE R29, `(.L_x_1574) ;  /* 0x000000001d087348 */ /* 0x000fea0003c00000 */
[----:B------:R0:W1:Y:S02]  /*2db0*/  SHFL.IDX P1, R33, R10, R31, R32 ;  /* 0x0000001f0a217389 */ /* 0x0000640000020020 */
[----:B01----:R-:W-:Y:S05]  /*2dc0*/  ENDCOLLECTIVE ;  /* 0x000000000000791b */ /* 0x003fea0003800000 */
.L_x_1574:
[----:B------:R-:W-:Y:S01]  /*2dd0*/  IMAD R3, R4, R13, R3 ;  /* 0x0000000d04037224 */ /* 0x000fe200078e0203 */
[----:B------:R-:W-:Y:S02]  /*2de0*/  IADD3 R13, PT, PT, R12, 0x880, RZ ;  /* 0x000008800c0d7810 */ /* 0x000fe40007ffe0ff */
[----:B------:R-:W-:Y:S02]  /*2df0*/  LOP3.LUT R4, R2, 0x3fc, RZ, 0xc0, !PT ;  /* 0x000003fc02047812 */ /* 0x000fe400078ec0ff */
[----:B------:R-:W-:-:S05]  /*2e00*/  LEA R13, R14, R13, 0x18 ;  /* 0x0000000d0e0d7211 */ /* 0x000fca00078ec0ff */
[----:B------:R-:W-:Y:S01]  /*2e10*/  IMAD.IADD R4, R13, 0x1, R4 ;  /* 0x000000010d047824 */ /* 0x000fe200078e0204 */
[----:B------:R-:W-:Y:S01]  /*2e20*/  MOV R31, R19 ;  /* 0x00000013001f7202 */ /* 0x000fe20000000f00 */
[----:B------:R-:W-:-:S07]  /*2e30*/  IMAD.MOV.U32 R15, RZ, RZ, R33 ;  /* 0x000000ffff0f7224 */ /* 0x000fce00078e0021 */
[----:B------:R-:W-:Y:S05]  /*2e40*/  WARPSYNC.COLLECTIVE R29, `(.L_x_1575) ;  /* 0x000000001d087348 */ /* 0x000fea0003c00000 */
[----:B------:R0:W1:Y:S02]  /*2e50*/  SHFL.IDX P1, R33, R10, R31, R32 ;  /* 0x0000001f0a217389 */ /* 0x0000640000020020 */
[----:B01----:R-:W-:Y:S05]  /*2e60*/  ENDCOLLECTIVE ;  /* 0x000000000000791b */ /* 0x003fea0003800000 */
.L_x_1575:
[----:B------:R-:W-:Y:S01]  /*2e70*/  IMAD R3, R6, R15, R3 ;  /* 0x0000000f06037224 */ /* 0x000fe200078e0203 */
[----:B------:R-:W-:Y:S01]  /*2e80*/  MOV R31, R23 ;  /* 0x00000017001f7202 */ /* 0x000fe20000000f00 */
[----:B------:R-:W-:-:S07]  /*2e90*/  IMAD.MOV.U32 R20, RZ, RZ, R33 ;  /* 0x000000ffff147224 */ /* 0x000fce00078e0021 */
[----:B------:R-:W-:Y:S05]  /*2ea0*/  WARPSYNC.COLLECTIVE R29, `(.L_x_1576) ;  /* 0x000000001d087348 */ /* 0x000fea0003c00000 */
[----:B------:R0:W1:Y:S02]  /*2eb0*/  SHFL.IDX P1, R33, R10, R31, R32 ;  /* 0x0000001f0a217389 */ /* 0x0000640000020020 */
[----:B01----:R-:W-:Y:S05]  /*2ec0*/  ENDCOLLECTIVE ;  /* 0x000000000000791b */ /* 0x003fea0003800000 */
.L_x_1576:
[----:B------:R-:W-:Y:S02]  /*2ed0*/  IMAD R3, R7, R20, R3 ;  /* 0x0000001407037224 */ /* 0x000fe400078e0203 */
[----:B------:R-:W-:Y:S02]  /*2ee0*/  IMAD.MOV.U32 R31, RZ, RZ, R21 ;  /* 0x000000ffff1f7224 */ /* 0x000fe400078e0015 */
[----:B------:R-:W-:-:S07]  /*2ef0*/  IMAD.MOV.U32 R11, RZ, RZ, R33 ;  /* 0x000000ffff0b7224 */ /* 0x000fce00078e0021 */
[----:B------:R-:W-:Y:S05]  /*2f00*/  WARPSYNC.COLLECTIVE R29, `(.L_x_1577) ;  /* 0x000000001d087348 */ /* 0x000fea0003c00000 */
[----:B------:R0:W1:Y:S02]  /*2f10*/  SHFL.IDX P1, R33, R10, R31, R32 ;  /* 0x0000001f0a217389 */ /* 0x0000640000020020 */
[----:B01----:R-:W-:Y:S05]  /*2f20*/  ENDCOLLECTIVE ;  /* 0x000000000000791b */ /* 0x003fea0003800000 */
.L_x_1577:
[----:B------:R-:W-:Y:S01]  /*2f30*/  IMAD R8, R8, R11, R3 ;  /* 0x0000000b08087224 */ /* 0x000fe200078e0203 */
[----:B------:R-:W-:Y:S06]  /*2f40*/  BRA `(.L_x_1578) ;  /* 0xfffffff000707947 */ /* 0x000fec000383ffff */
.L_x_1579:
        /* <DEDUP_REMOVED lines=11> */
.L_x_2443:


//--------------------- .text._Z9cuda_gemmIiLj512ELj1ELj1ELj256ELj8ELj8ELj128ELj1ELj1EEvjjjPKT_S2_PS0_jjj --------------------------
	.section	.text._Z9cuda_gemmIiLj512ELj1ELj1ELj256ELj8ELj8ELj128ELj1ELj1EEvjjjPKT_S2_PS0_jjj,"ax",@progbits
	.align	128
        .global         _Z9cuda_gemmIiLj512ELj1ELj1ELj256ELj8ELj8ELj128ELj1ELj1EEvjjjPKT_S2_PS0_jjj
        .type           _Z9cuda_gemmIiLj512ELj1ELj1ELj256ELj8ELj8ELj128ELj1ELj1EEvjjjPKT_S2_PS0_jjj,@function
        .size           _Z9cuda_gemmIiLj512ELj1ELj1ELj256ELj8ELj8ELj128ELj1ELj1EEvjjjPKT_S2_PS0_jjj,(.L_x_2444 - _Z9cuda_gemmIiLj512ELj1ELj1ELj256ELj8ELj8ELj128ELj1ELj1EEvjjjPKT_S2_PS0_jjj)
        .other          _Z9cuda_gemmIiLj512ELj1ELj1ELj256ELj8ELj8ELj128ELj1ELj1EEvjjjPKT_S2_PS0_jjj,@"STO_CUDA_ENTRY STV_DEFAULT"
_Z9cuda_gemmIiLj512ELj1ELj1ELj256ELj8ELj8ELj128ELj1ELj1EEvjjjPKT_S2_PS0_jjj:
.text._Z9cuda_gemmIiLj512ELj1ELj1ELj256ELj8ELj8ELj128ELj1ELj1EEvjjjPKT_S2_PS0_jjj:
        /* <DEDUP_REMOVED lines=16> */
.L_x_1582:
        /* <DEDUP_REMOVED lines=33> */
.L_x_1581:
[----:B------:R-:W-:Y:S05]  /*0310*/  BSYNC.RECONVERGENT B0 ;  /* 0x0000000000007941 */ /* 0x000fea0003800200 */
.L_x_1580:
[----:B------:R-:W1:Y:S02]  /*0320*/  LDCU UR4, c[0x0][0x374] ;  /* 0x00006e80ff0477ac */ /* 0x000e640008000800 */
[----:B-1----:R-:W-:-:S13]  /*0330*/  ISETP.GE.U32.AND P0, PT, R17, UR4, PT ;  /* 0x0000000411007c0c */ /* 0x002fda000bf06070 */
[----:B------:R-:W-:Y:S05]  /*0340*/  @P0 EXIT ;  /* 0x000000000000094d */ /* 0x000fea0003800000 */
[----:B------:R-:W1:Y:S01]  /*0350*/  LDC R16, c[0x0][0x360] ;  /* 0x0000d800ff107b82 */ /* 0x000e620000000800 */
[C---:B------:R-:W-:Y:S01]  /*0360*/  ISETP.GT.U32.AND P0, PT, R18.reuse, 0xff, PT ;  /* 0x000000ff1200780c */ /* 0x040fe20003f04070 */
[----:B------:R-:W-:Y:S01]  /*0370*/  BSSY.RECONVERGENT B0, `(.L_x_1583) ;  /* 0x0000042000007945 */ /* 0x000fe20003800200 */
[----:B------:R-:W-:Y:S01]  /*0380*/  LOP3.LUT R3, R18, 0x1f, RZ, 0xc0, !PT ;  /* 0x0000001f12037812 */ /* 0x000fe200078ec0ff */
[----:B-1----:R-:W-:-:S10]  /*0390*/  IMAD.SHL.U32 R2, R16, 0x4, RZ ;  /* 0x0000000410027824 */ /* 0x002fd400078e00ff */
[----:B------:R-:W-:Y:S05]  /*03a0*/  @P0 BRA `(.L_x_1584) ;  /* 0x0000000000f80947 */ /* 0x000fea0003800000 */
[----:B------:R-:W1:Y:S01]  /*03b0*/  I2F.U32.RP R8, R16 ;  /* 0x0000001000087306 */ /* 0x000e620000209000 */
[----:B------:R-:W-:Y:S01]  /*03c0*/  IMAD.IADD R0, R18, 0x1, R16 ;  /* 0x0000000112007824 */ /* 0x000fe200078e0210 */
[----:B------:R-:W-:Y:S01]  /*03d0*/  ISETP.NE.U32.AND P2, PT, R16, RZ, PT ;  /* 0x000000ff1000720c */ /* 0x000fe20003f45070 */
[----:B------:R-:W-:Y:S03]  /*03e0*/  BSSY.RECONVERGENT B1, `(.L_x_1585) ;  /* 0x0000029000017945 */ /* 0x000fe60003800200 */
[C---:B------:R-:W-:Y:S02]  /*03f0*/  ISETP.GE.U32.AND P0, PT, R0.reuse, 0x100, PT ;  /* 0x000001000000780c */ /* 0x040fe40003f06070 */
[----:B0-----:R-:W-:Y:S02]  /*0400*/  VIMNMX.U32 R7, PT, PT, R0, 0x100, !PT ;  /* 0x0000010000077848 */ /* 0x001fe40007fe0000 */
[----:B------:R-:W-:-:S04]  /*0410*/  SEL R6, RZ, 0x1, P0 ;  /* 0x00000001ff067807 */ /* 0x000fc80000000000 */
[----:B------:R-:W-:Y:S01]  /*0420*/  IADD3 R7, PT, PT, R7, -R0, -R6 ;  /* 0x8000000007077210 */ /* 0x000fe20007ffe806 */
[----:B-1----:R-:W0:Y:S02]  /*0430*/  MUFU.RCP R8, R8 ;  /* 0x0000000800087308 */ /* 0x002e240000001000 */
        /* <DEDUP_REMOVED lines=30> */
.L_x_1587:
[----:B------:R-:W-:Y:S01]  /*0620*/  IADD3 R0, PT, PT, R0, 0x1, RZ ;  /* 0x0000000100007810 */ /* 0x000fe20007ffe0ff */
[----:B------:R0:W-:Y:S03]  /*0630*/  STS [R5], RZ ;  /* 0x000000ff05007388 */ /* 0x0001e60000000800 */
[----:B------:R-:W-:Y:S01]  /*0640*/  ISETP.NE.AND P0, PT, R0, RZ, PT ;  /* 0x000000ff0000720c */ /* 0x000fe20003f05270 */
[----:B0-----:R-:W-:-:S12]  /*0650*/  IMAD.IADD R5, R2, 0x1, R5 ;  /* 0x0000000102057824 */ /* 0x001fd800078e0205 */
[----:B------:R-:W-:Y:S05]  /*0660*/  @P0 BRA `(.L_x_1587) ;  /* 0xfffffffc00ec0947 */ /* 0x000fea000383ffff */
.L_x_1586:
[----:B------:R-:W-:Y:S05]  /*0670*/  BSYNC.RECONVERGENT B1 ;  /* 0x0000000000017941 */ /* 0x000fea0003800200 */
.L_x_1585:
[----:B------:R-:W-:Y:S05]  /*0680*/  @!P1 BRA `(.L_x_1584) ;  /* 0x0000000000409947 */ /* 0x000fea0003800000 */
[----:B------:R-:W0:Y:S01]  /*0690*/  S2UR UR5, SR_CgaCtaId ;  /* 0x00000000000579c3 */ /* 0x000e220000008800 */
[----:B------:R-:W-:Y:S02]  /*06a0*/  UMOV UR4, 0x400 ;  /* 0x0000040000047882 */ /* 0x000fe40000000000 */
[----:B------:R-:W-:-:S04]  /*06b0*/  UIADD3 UR4, UPT, UPT, UR4, 0x580, URZ ;  /* 0x0000058004047890 */ /* 0x000fc8000fffe0ff */
[----:B0-----:R-:W-:-:S06]  /*06c0*/  ULEA UR4, UR5, UR4, 0x18 ;  /* 0x0000000405047291 */ /* 0x001fcc000f8ec0ff */
[----:B------:R-:W-:-:S07]  /*06d0*/  LEA R5, R7, UR4, 0x2 ;  /* 0x0000000407057c11 */ /* 0x000fce000f8e10ff */
.L_x_1588:
        /* <DEDUP_REMOVED lines=11> */
.L_x_1584:
[----:B------:R-:W-:Y:S05]  /*0790*/  BSYNC.RECONVERGENT B0 ;  /* 0x0000000000007941 */ /* 0x000fea0003800200 */
.L_x_1583:
[----:B------:R-:W-:Y:S01]  /*07a0*/  ISETP.GT.U32.AND P0, PT, R18, 0x3f, PT ;  /* 0x0000003f1200780c */ /* 0x000fe20003f04070 */
[----:B------:R-:W-:-:S12]  /*07b0*/  BSSY.RECONVERGENT B0, `(.L_x_1589) ;  /* 0x0000058000007945 */ /* 0x000fd80003800200 */
[----:B------:R-:W-:Y:S05]  /*07c0*/  @P0 BRA `(.L_x_1590) ;  /* 0x0000000400580947 */ /* 0x000fea0003800000 */
[----:B------:R-:W2:Y:S01]  /*07d0*/  I2F.U32.RP R8, R2 ;  /* 0x0000000200087306 */ /* 0x000ea20000209000 */
[--C-:B-1----:R-:W-:Y:S01]  /*07e0*/  IMAD.IADD R0, R19, 0x1, R2.reuse ;  /* 0x0000000113007824 */ /* 0x102fe200078e0202 */
[----:B------:R-:W-:Y:S01]  /*07f0*/  ISETP.NE.U32.AND P3, PT, R2, RZ, PT ;  /* 0x000000ff0200720c */ /* 0x000fe20003f65070 */
[----:B------:R-:W-:Y:S01]  /*0800*/  IMAD.MOV R9, RZ, RZ, -R2 ;  /* 0x000000ffff097224 */ /* 0x000fe200078e0a02 */
[----:B------:R-:W-:Y:S02]  /*0810*/  BSSY.RECONVERGENT B1, `(.L_x_1591) ;  /* 0x000002e000017945 */ /* 0x000fe40003800200 */
[C---:B------:R-:W-:Y:S02]  /*0820*/  ISETP.GE.U32.AND P1, PT, R0.reuse, 0x100, PT ;  /* 0x000001000000780c */ /* 0x040fe40003f26070 */
[----:B0-----:R-:W-:Y:S02]  /*0830*/  VIMNMX.U32 R7, PT, PT, R0, 0x100, !PT ;  /* 0x0000010000077848 */ /* 0x001fe40007fe0000 */
[----:B------:R-:W-:-:S04]  /*0840*/  SEL R6, RZ, 0x1, P1 ;  /* 0x00000001ff067807 */ /* 0x000fc80000800000 */
[----:B------:R-:W-:Y:S01]  /*0850*/  IADD3 R7, PT, PT, R7, -R0, -R6 ;  /* 0x8000000007077210 */ /* 0x000fe20007ffe806 */
[----:B--2---:R-:W0:Y:S02]  /*0860*/  MUFU.RCP R8, R8 ;  /* 0x0000000800087308 */ /* 0x004e240000001000 */
        /* <DEDUP_REMOVED lines=32> */
.L_x_1593:
        /* <DEDUP_REMOVED lines=8> */
.L_x_1592:
[----:B------:R-:W-:Y:S05]  /*0af0*/  BSYNC.RECONVERGENT B1 ;  /* 0x0000000000017941 */ /* 0x000fea0003800200 */
.L_x_1591:
        /* <DEDUP_REMOVED lines=11> */
.L_x_1594:
[----:B-12---:R-:W-:-:S05]  /*0bb0*/  IMAD.WIDE.U32 R28, R20, 0x4, R26 ;  /* 0x00000004141c7825 */ /* 0x006fca00078e001a */
        /* <DEDUP_REMOVED lines=8> */
[C---:B------:R-:W-:Y:S01]  /*0c40*/  IMAD R25, R16.reuse, 0x10, R24 ;  /* 0x0000001010197824 */ /* 0x040fe200078e0218 */
[----:B------:R-:W-:-:S04]  /*0c50*/  LEA R28, R16, R24, 0x5 ;  /* 0x00000018101c7211 */ /* 0x000fc800078e28ff */
[----:B---3--:R0:W-:Y:S01]  /*0c60*/  STS.128 [R25], R4 ;  /* 0x0000000419007388 */ /* 0x0081e20000000c00 */
[----:B------:R-:W-:-:S04]  /*0c70*/  IADD3 R29, PT, PT, R2, R0, R2 ;  /* 0x00000000021d7210 */ /* 0x000fc80007ffe002 */
[----:B------:R-:W-:Y:S01]  /*0c80*/  IADD3 R0, PT, PT, R2, R29, R2 ;  /* 0x0000001d02007210 */ /* 0x000fe20007ffe002 */
[----:B0-----:R-:W-:-:S03]  /*0c90*/  IMAD R6, R16, 0x30, R24 ;  /* 0x0000003010067824 */ /* 0x001fc600078e0218 */
[----:B------:R-:W-:Y:S01]  /*0ca0*/  ISETP.GE.U32.AND P1, PT, R0, 0x100, PT ;  /* 0x000001000000780c */ /* 0x000fe20003f26070 */
[C---:B------:R-:W-:Y:S01]  /*0cb0*/  IMAD R21, R16.reuse, 0x10, R21 ;  /* 0x0000001010157824 */ /* 0x040fe200078e0215 */
[C---:B------:R-:W-:Y:S01]  /*0cc0*/  LEA R23, R16.reuse, R23, 0x4 ;  /* 0x0000001710177211 */ /* 0x040fe200078e20ff */
[C---:B------:R-:W-:Y:S02]  /*0cd0*/  IMAD R22, R16.reuse, 0x10, R22 ;  /* 0x0000001010167824 */ /* 0x040fe400078e0216 */
[C---:B------:R-:W-:Y:S02]  /*0ce0*/  IMAD R20, R16.reuse, 0x10, R20 ;  /* 0x0000001010147824 */ /* 0x040fe400078e0214 */
[----:B------:R-:W-:Y:S01]  /*0cf0*/  IMAD R24, R16, 0x40, R24 ;  /* 0x0000004010187824 */ /* 0x000fe200078e0218 */
[----:B--2---:R2:W-:Y:S04]  /*0d00*/  STS.128 [R28], R8 ;  /* 0x000000081c007388 */ /* 0x0045e80000000c00 */
[----:B----4-:R2:W-:Y:S01]  /*0d10*/  STS.128 [R6], R12 ;  /* 0x0000000c06007388 */ /* 0x0105e20000000c00 */
[----:B------:R-:W-:Y:S05]  /*0d20*/  @!P1 BRA `(.L_x_1594) ;  /* 0xfffffffc00a09947 */ /* 0x000fea000383ffff */
.L_x_1590:
[----:B------:R-:W-:Y:S05]  /*0d30*/  BSYNC.RECONVERGENT B0 ;  /* 0x0000000000007941 */ /* 0x000fea0003800200 */
.L_x_1589:
[----:B------:R-:W-:Y:S01]  /*0d40*/  BAR.SYNC.DEFER_BLOCKING 0x0 ;  /* 0x0000000000007b1d */ /* 0x000fe20000010000 */
[----:B------:R-:W-:-:S13]  /*0d50*/  ISETP.GE.U32.AND P1, PT, R18, 0x100, PT ;  /* 0x000001001200780c */ /* 0x000fda0003f26070 */
[----:B------:R-:W-:Y:S05]  /*0d60*/  @P1 BRA `(.L_x_1595) ;  /* 0x0000000400281947 */ /* 0x000fea0003800000 */
[----:B------:R-:W3:Y:S01]  /*0d70*/  S2R R24, SR_CgaCtaId ;  /* 0x0000000000187919 */ /* 0x000ee20000008800 */
[----:B0-----:R-:W-:Y:S01]  /*0d80*/  MOV R21, 0x400 ;  /* 0x0000040000157802 */ /* 0x001fe20000000f00 */
[C---:B-12---:R-:W-:Y:S01]  /*0d90*/  VIADD R6, R18.reuse, 0x2 ;  /* 0x0000000212067836 */ /* 0x046fe20000000000 */
[----:B------:R-:W-:Y:S01]  /*0da0*/  SHF.R.U32.HI R0, RZ, 0x5, R18 ;  /* 0x00000005ff007819 */ /* 0x000fe20000011612 */
[C---:B------:R-:W-:Y:S01]  /*0db0*/  VIADD R12, R18.reuse, 0x6 ;  /* 0x00000006120c7836 */ /* 0x040fe20000000000 */
[----:B------:R-:W-:Y:S01]  /*0dc0*/  LOP3.LUT R13, R19, 0x1c, RZ, 0xc0, !PT ;  /* 0x0000001c130d7812 */ /* 0x000fe200078ec0ff */
[C---:B------:R-:W-:Y:S01]  /*0dd0*/  VIADD R8, R18.reuse, 0x3 ;  /* 0x0000000312087836 */ /* 0x040fe20000000000 */
[C---:B------:R-:W-:Y:S01]  /*0de0*/  IADD3 R10, PT, PT, R18.reuse, 0x5, RZ ;  /* 0x00000005120a7810 */ /* 0x040fe20007ffe0ff */
[----:B------:R-:W-:Y:S01]  /*0df0*/  UMOV UR4, 0xffffffff ;  /* 0xffffffff00047882 */ /* 0x000fe20000000000 */
[C---:B------:R-:W-:Y:S02]  /*0e00*/  IADD3 R14, PT, PT, R18.reuse, -0x1, RZ ;  /* 0xffffffff120e7810 */ /* 0x040fe40007ffe0ff */
[----:B------:R-:W-:-:S02]  /*0e10*/  LOP3.LUT R22, R18, 0x7, RZ, 0xc0, !PT ;  /* 0x0000000712167812 */ /* 0x000fc400078ec0ff */
[----:B------:R-:W-:Y:S02]  /*0e20*/  IADD3 R4, PT, PT, R18, 0x1, RZ ;  /* 0x0000000112047810 */ /* 0x000fe40007ffe0ff */
[----:B------:R-:W-:Y:S01]  /*0e30*/  LOP3.LUT R10, R10, 0x7, RZ, 0xc0, !PT ;  /* 0x000000070a0a7812 */ /* 0x000fe200078ec0ff */
[C---:B------:R-:W-:Y:S01]  /*0e40*/  IMAD R23, R3.reuse, 0x8, R22 ;  /* 0x0000000803177824 */ /* 0x040fe200078e0216 */
[----:B------:R-:W-:Y:S02]  /*0e50*/  LOP3.LUT R6, R6, 0x7, RZ, 0xc0, !PT ;  /* 0x0000000706067812 */ /* 0x000fe400078ec0ff */
[----:B------:R-:W-:Y:S01]  /*0e60*/  LOP3.LUT R14, R14, 0x7, RZ, 0xc0, !PT ;  /* 0x000000070e0e7812 */ /* 0x000fe200078ec0ff */
[C---:B------:R-:W-:Y:S01]  /*0e70*/  IMAD R7, R3.reuse, 0x8, R10 ;  /* 0x0000000803077824 */ /* 0x040fe200078e020a */
[----:B------:R-:W-:Y:S01]  /*0e80*/  LOP3.LUT R12, R12, 0x7, RZ, 0xc0, !PT ;  /* 0x000000070c0c7812 */ /* 0x000fe200078ec0ff */
[----:B------:R-:W-:Y:S01]  /*0e90*/  IMAD R15, R3, 0x8, R6 ;  /* 0x00000008030f7824 */ /* 0x000fe200078e0206 */
[----:B------:R-:W-:-:S02]  /*0ea0*/  LOP3.LUT R8, R8, 0x7, RZ, 0xc0, !PT ;  /* 0x0000000708087812 */ /* 0x000fc400078ec0ff */
[----:B------:R-:W-:Y:S01]  /*0eb0*/  LOP3.LUT R4, R4, 0x7, RZ, 0xc0, !PT ;  /* 0x0000000704047812 */ /* 0x000fe200078ec0ff */
[C---:B------:R-:W-:Y:S01]  /*0ec0*/  IMAD R9, R3.reuse, 0x8, R12 ;  /* 0x0000000803097824 */ /* 0x040fe200078e020c */
[C---:B------:R-:W-:Y:S01]  /*0ed0*/  LEA R11, R3.reuse, R14, 0x3 ;  /* 0x0000000e030b7211 */ /* 0x040fe200078e18ff */
[C---:B------:R-:W-:Y:S01]  /*0ee0*/  IMAD R27, R3.reuse, 0x8, R8 ;  /* 0x00000008031b7824 */ /* 0x040fe200078e0208 */
[----:B------:R-:W-:Y:S02]  /*0ef0*/  LEA R25, R3, R4, 0x3 ;  /* 0x0000000403197211 */ /* 0x000fe400078e18ff */
[----:B---3--:R-:W-:-:S05]  /*0f00*/  LEA R5, R24, R21, 0x18 ;  /* 0x0000001518057211 */ /* 0x008fca00078ec0ff */
[----:B------:R-:W-:Y:S02]  /*0f10*/  IMAD R0, R0, 0x24, R5 ;  /* 0x0000002400007824 */ /* 0x000fe400078e0205 */
[----:B------:R-:W-:Y:S02]  /*0f20*/  VIADD R5, R21, 0x180 ;  /* 0x0000018015057836 */ /* 0x000fe40000000000 */
[----:B------:R-:W-:Y:S01]  /*0f30*/  IMAD.IADD R13, R0, 0x1, R13 ;  /* 0x00000001000d7824 */ /* 0x000fe200078e020d */
[----:B------:R-:W-:Y:S02]  /*0f40*/  LOP3.LUT R0, R22, 0x4, RZ, 0x3c, !PT ;  /* 0x0000000416007812 */ /* 0x000fe400078e3cff */
[----:B------:R-:W-:Y:S02]  /*0f50*/  LEA R26, R24, R5, 0x18 ;  /* 0x00000005181a7211 */ /* 0x000fe400078ec0ff */
[----:B------:R-:W-:Y:S01]  /*0f60*/  LEA R5, R3, R0, 0x3 ;  /* 0x0000000003057211 */ /* 0x000fe200078e18ff */
[----:B------:R-:W0:Y:S01]  /*0f70*/  LDS R13, [R13] ;  /* 0x000000000d0d7984 */ /* 0x000e220000000800 */
[-C--:B------:R-:W-:Y:S01]  /*0f80*/  LEA R7, R7, R26.reuse, 0x2 ;  /* 0x0000001a07077211 */ /* 0x080fe200078e10ff */
[--C-:B------:R-:W-:Y:S01]  /*0f90*/  IMAD R11, R11, 0x4, R26.reuse ;  /* 0x000000040b0b7824 */ /* 0x100fe200078e021a */
[----:B------:R-:W-:Y:S01]  /*0fa0*/  LEA R15, R15, R26, 0x2 ;  /* 0x0000001a0f0f7211 */ /* 0x000fe200078e10ff */
[----:B------:R-:W-:-:S02]  /*0fb0*/  IMAD R9, R9, 0x4, R26 ;  /* 0x0000000409097824 */ /* 0x000fc400078e021a */
[--C-:B------:R-:W-:Y:S01]  /*0fc0*/  IMAD R5, R5, 0x4, R26.reuse ;  /* 0x0000000405057824 */ /* 0x100fe200078e021a */
[----:B------:R-:W1:Y:S01]  /*0fd0*/  LDS R7, [R7] ;  /* 0x0000000007077984 */ /* 0x000e620000000800 */
[--C-:B------:R-:W-:Y:S02]  /*0fe0*/  IMAD R3, R27, 0x4, R26.reuse ;  /* 0x000000041b037824 */ /* 0x100fe400078e021a */
[--C-:B------:R-:W-:Y:S01]  /*0ff0*/  IMAD R20, R25, 0x4, R26.reuse ;  /* 0x0000000419147824 */ /* 0x100fe200078e021a */
[----:B------:R-:W2:Y:S01]  /*1000*/  LDS R11, [R11] ;  /* 0x000000000b0b7984 */ /* 0x000ea20000000800 */
[----:B------:R-:W-:Y:S01]  /*1010*/  IMAD R23, R23, 0x4, R26 ;  /* 0x0000000417177824 */ /* 0x000fe200078e021a */
[----:B------:R-:W-:Y:S02]  /*1020*/  IADD3 R25, PT, PT, R21, 0x580, RZ ;  /* 0x0000058015197810 */ /* 0x000fe40007ffe0ff */
[----:B------:R-:W3:Y:S01]  /*1030*/  LDS R9, [R9] ;  /* 0x0000000009097984 */ /* 0x000ee20000000800 */
[----:B------:R-:W-:-:S02]  /*1040*/  LOP3.LUT R21, R18, 0xe0, RZ, 0xc0, !PT ;  /* 0x000000e012157812 */ /* 0x000fc400078ec0ff */
[----:B------:R-:W-:Y:S01]  /*1050*/  LEA R24, R24, R25, 0x18 ;  /* 0x0000001918187211 */ /* 0x000fe200078ec0ff */
[----:B------:R-:W4:Y:S01]  /*1060*/  LDS R5, [R5] ;  /* 0x0000000005057984 */ /* 0x000f220000000800 */
[----:B------:R-:W-:-:S03]  /*1070*/  LOP3.LUT R21, R21, 0x1f, R18, 0xf8, !PT ;  /* 0x0000001f15157812 */ /* 0x000fc600078ef812 */
[----:B------:R-:W0:Y:S02]  /*1080*/  LDS R3, [R3] ;  /* 0x0000000003037984 */ /* 0x000e240000000800 */
[----:B------:R-:W-:Y:S02]  /*1090*/  IMAD R21, R21, 0x4, R24 ;  /* 0x0000000415157824 */ /* 0x000fe400078e0218 */
[----:B------:R-:W0:Y:S04]  /*10a0*/  LDS R15, [R15] ;  /* 0x000000000f0f7984 */ /* 0x000e280000000800 */
[----:B------:R-:W0:Y:S04]  /*10b0*/  LDS R20, [R20] ;  /* 0x0000000014147984 */ /* 0x000e280000000800 */
[----:B------:R-:W0:Y:S01]  /*10c0*/  LDS R23, [R23] ;  /* 0x0000000017177984 */ /* 0x000e220000000800 */
[----:B------:R-:W-:Y:S05]  /*10d0*/  BRA.DIV UR4, `(.L_x_1596) ;  /* 0x0000000604ac7947 */ /* 0x000fea000b800000 */
[----:B0-----:R-:W0:Y:S04]  /*10e0*/  SHFL.IDX PT, R28, R13, R22, 0x181f ;  /* 0x00181f160d1c7589 */ /* 0x001e2800000e0000 */
[----:B------:R-:W5:Y:S04]  /*10f0*/  SHFL.IDX PT, R4, R13, R4, 0x181f ;  /* 0x00181f040d047589 */ /* 0x000f6800000e0000 */
[----:B------:R-:W1:Y:S04]  /*1100*/  SHFL.IDX PT, R26, R13, R6, 0x181f ;  /* 0x00181f060d1a7589 */ /* 0x000e6800000e0000 */
[----:B------:R-:W2:Y:S04]  /*1110*/  SHFL.IDX PT, R8, R13, R8, 0x181f ;  /* 0x00181f080d087589 */ /* 0x000ea800000e0000 */
[----:B------:R-:W4:Y:S04]  /*1120*/  SHFL.IDX PT, R0, R13, R0, 0x181f ;  /* 0x00181f000d007589 */ /* 0x000f2800000e0000 */
[----:B------:R-:W3:Y:S01]  /*1130*/  SHFL.IDX PT, R10, R13, R10, 0x181f ;  /* 0x00181f0a0d0a7589 */ /* 0x000ee200000e0000 */
[----:B0-----:R-:W-:-:S03]  /*1140*/  IMAD R23, R23, R28, RZ ;  /* 0x0000001c17177224 */ /* 0x001fc600078e02ff */
[----:B------:R-:W0:Y:S01]  /*1150*/  SHFL.IDX PT, R12, R13, R12, 0x181f ;  /* 0x00181f0c0d0c7589 */ /* 0x000e2200000e0000 */
[----:B-----5:R-:W-:-:S03]  /*1160*/  IMAD R20, R20, R4, R23 ;  /* 0x0000000414147224 */ /* 0x020fc600078e0217 */
[----:B------:R0:W0:Y:S01]  /*1170*/  SHFL.IDX PT, R14, R13, R14, 0x181f ;  /* 0x00181f0e0d0e7589 */ /* 0x00002200000e0000 */
[----:B-1----:R-:W-:-:S04]  /*1180*/  IMAD R15, R15, R26, R20 ;  /* 0x0000001a0f0f7224 */ /* 0x002fc800078e0214 */
[----:B--2---:R-:W-:-:S04]  /*1190*/  IMAD R3, R3, R8, R15 ;  /* 0x0000000803037224 */ /* 0x004fc800078e020f */
[----:B----4-:R-:W-:-:S04]  /*11a0*/  IMAD R3, R5, R0, R3 ;  /* 0x0000000005037224 */ /* 0x010fc800078e0203 */
[----:B---3--:R-:W-:-:S04]  /*11b0*/  IMAD R3, R7, R10, R3 ;  /* 0x0000000a07037224 */ /* 0x008fc800078e0203 */
[----:B0-----:R-:W-:-:S07]  /*11c0*/  IMAD R4, R9, R12, R3 ;  /* 0x0000000c09047224 */ /* 0x001fce00078e0203 */
.L_x_1609:
[----:B------:R-:W0:Y:S01]  /*11d0*/  LDS R3, [R21] ;  /* 0x0000000015037984 */ /* 0x000e220000000800 */
[----:B------:R-:W-:-:S04]  /*11e0*/  IMAD R4, R11, R14, R4 ;  /* 0x0000000e0b047224 */ /* 0x000fc800078e0204 */
[----:B0-----:R-:W-:-:S05]  /*11f0*/  IMAD.IADD R4, R4, 0x1, R3 ;  /* 0x0000000104047824 */ /* 0x001fca00078e0203 */
[----:B------:R3:W-:Y:S02]  /*1200*/  STS [R21], R4 ;  /* 0x0000000415007388 */ /* 0x0007e40000000800 */
.L_x_1595:
[----:B------:R-:W-:Y:S05]  /*1210*/  WARPSYNC.ALL ;  /* 0x0000000000007948 */ /* 0x000fea0003800000 */
[----:B------:R-:W-:Y:S06]  /*1220*/  BAR.SYNC.DEFER_BLOCKING 0x0 ;  /* 0x0000000000007b1d */ /* 0x000fec0000010000 */
[----:B------:R-:W-:Y:S05]  /*1230*/  @P0 EXIT ;  /* 0x000000000000094d */ /* 0x000fea0003800000 */
[----:B0-----:R-:W0:Y:S01]  /*1240*/  I2F.U32.RP R7, R2 ;  /* 0x0000000200077306 */ /* 0x001e220000209000 */
[--C-:B-1----:R-:W-:Y:S01]  /*1250*/  IMAD.IADD R0, R19, 0x1, R2.reuse ;  /* 0x0000000113007824 */ /* 0x102fe200078e0202 */
[----:B------:R-:W-:Y:S01]  /*1260*/  ISETP.NE.U32.AND P2, PT, R2, RZ, PT ;  /* 0x000000ff0200720c */ /* 0x000fe20003f45070 */
[----:B--2---:R-:W-:Y:S01]  /*1270*/  IMAD.MOV R9, RZ, RZ, -R2 ;  /* 0x000000ffff097224 */ /* 0x004fe200078e0a02 */
[----:B------:R-:W-:Y:S02]  /*1280*/  BSSY.RECONVERGENT B0, `(.L_x_1597) ;  /* 0x000002c000007945 */ /* 0x000fe40003800200 */
[C---:B------:R-:W-:Y:S02]  /*1290*/  ISETP.GE.U32.AND P0, PT, R0.reuse, 0x100, PT ;  /* 0x000001000000780c */ /* 0x040fe40003f06070 */
[----:B------:R-:W-:Y:S02]  /*12a0*/  VIMNMX.U32 R3, PT, PT, R0, 0x100, !PT ;  /* 0x0000010000037848 */ /* 0x000fe40007fe0000 */
[----:B------:R-:W-:-:S04]  /*12b0*/  SEL R6, RZ, 0x1, P0 ;  /* 0x00000001ff067807 */ /* 0x000fc80000000000 */
[----:B------:R-:W-:Y:S01]  /*12c0*/  IADD3 R3, PT, PT, R3, -R0, -R6 ;  /* 0x8000000003037210 */ /* 0x000fe20007ffe806 */
[----:B0-----:R-:W3:Y:S02]  /*12d0*/  MUFU.RCP R7, R7 ;  /* 0x0000000700077308 */ /* 0x001ee40000001000 */
[----:B---3--:R-:W-:-:S06]  /*12e0*/  IADD3 R4, PT, PT, R7, 0xffffffe, RZ ;  /* 0x0ffffffe07047810 */ /* 0x008fcc0007ffe0ff */
        /* <DEDUP_REMOVED lines=26> */
[----:B0-----:R-:W-:Y:S01]  /*1490*/  ULEA UR4, UR5, UR4, 0x18 ;  /* 0x0000000405047291 */ /* 0x001fe2000f8ec0ff */
[----:B-1----:R-:W-:-:S05]  /*14a0*/  IMAD.WIDE.U32 R8, R3, 0x4, R8 ;  /* 0x0000000403087825 */ /* 0x002fca00078e0008 */
[----:B------:R-:W-:-:S07]  /*14b0*/  LEA R3, R18, UR4, 0x4 ;  /* 0x0000000412037c11 */ /* 0x000fce000f8e20ff */
.L_x_1599:
        /* <DEDUP_REMOVED lines=8> */
.L_x_1598:
[----:B------:R-:W-:Y:S05]  /*1540*/  BSYNC.RECONVERGENT B0 ;  /* 0x0000000000007941 */ /* 0x000fea0003800200 */
.L_x_1597:
[----:B------:R-:W-:Y:S05]  /*1550*/  @!P1 EXIT ;  /* 0x000000000000994d */ /* 0x000fea0003800000 */
[----:B------:R-:W0:Y:S01]  /*1560*/  S2UR UR5, SR_CgaCtaId ;  /* 0x00000000000579c3 */ /* 0x000e220000008800 */
[----:B------:R-:W-:Y:S01]  /*1570*/  UMOV UR4, 0x400 ;  /* 0x0000040000047882 */ /* 0x000fe20000000000 */
[----:B------:R-:W-:Y:S01]  /*1580*/  LEA R24, R17, R19, 0x8 ;  /* 0x0000001311187211 */ /* 0x000fe200078e40ff */
[----:B------:R-:W-:-:S03]  /*1590*/  UIADD3 UR4, UPT, UPT, UR4, 0x580, URZ ;  /* 0x0000058004047890 */ /* 0x000fc6000fffe0ff */
[----:B------:R-:W-:Y:S01]  /*15a0*/  IADD3 R18, PT, PT, R2, R24, RZ ;  /* 0x0000001802127210 */ /* 0x000fe20007ffe0ff */
[C-C-:B------:R-:W-:Y:S01]  /*15b0*/  IMAD R0, R16.reuse, 0xc, R24.reuse ;  /* 0x0000000c10007824 */ /* 0x140fe200078e0218 */
[----:B------:R-:W1:Y:S01]  /*15c0*/  LDC.64 R20, c[0x0][0x3a0] ;  /* 0x0000e800ff147b82 */ /* 0x000e620000000a00 */
[----:B------:R-:W-:Y:S01]  /*15d0*/  IMAD R17, R16, 0x8, R24 ;  /* 0x0000000810117824 */ /* 0x000fe200078e0218 */
[----:B0-----:R-:W-:-:S06]  /*15e0*/  ULEA UR4, UR5, UR4, 0x18 ;  /* 0x0000000405047291 */ /* 0x001fcc000f8ec0ff */
[----:B------:R-:W-:-:S07]  /*15f0*/  LEA R3, R19, UR4, 0x2 ;  /* 0x0000000413037c11 */ /* 0x000fce000f8e10ff */
.L_x_1600:
[----:B0-----:R0:W2:Y:S01]  /*1600*/  LDS.128 R8, [R3] ;  /* 0x0000000003087984 */ /* 0x0010a20000000c00 */
[C---:B------:R-:W-:Y:S01]  /*1610*/  IMAD R25, R16.reuse, 0x10, R3 ;  /* 0x0000001010197824 */ /* 0x040fe200078e0203 */
[----:B------:R-:W-:Y:S01]  /*1620*/  LEA R28, R16, R3, 0x5 ;  /* 0x00000003101c7211 */ /* 0x000fe200078e28ff */
[----:B-1----:R-:W-:Y:S01]  /*1630*/  IMAD.WIDE.U32 R26, R24, 0x4, R20 ;  /* 0x00000004181a7825 */ /* 0x002fe200078e0014 */
[--C-:B------:R-:W-:Y:S02]  /*1640*/  IADD3 R19, PT, PT, R2, R19, R2.reuse ;  /* 0x0000001302137210 */ /* 0x100fe40007ffe002 */
[----:B------:R-:W1:Y:S01]  /*1650*/  LDS.128 R4, [R25] ;  /* 0x0000000019047984 */ /* 0x000e620000000c00 */
[----:B------:R-:W-:Y:S01]  /*1660*/  IMAD R12, R16, 0x30, R3 ;  /* 0x00000030100c7824 */ /* 0x000fe200078e0203 */
[----:B------:R-:W-:Y:S01]  /*1670*/  IADD3 R19, PT, PT, R2, R19, R2 ;  /* 0x0000001302137210 */ /* 0x000fe20007ffe002 */
[----:B------:R-:W-:Y:S01]  /*1680*/  IMAD.WIDE.U32 R22, R18, 0x4, R20 ;  /* 0x0000000412167825 */ /* 0x000fe200078e0014 */
[----:B------:R-:W-:-:S02]  /*1690*/  LEA R24, R16, R24, 0x4 ;  /* 0x0000001810187211 */ /* 0x000fc400078e20ff */
[----:B------:R-:W-:Y:S01]  /*16a0*/  ISETP.GE.U32.AND P0, PT, R19, 0x100, PT ;  /* 0x000001001300780c */ /* 0x000fe20003f06070 */
[----:B------:R-:W-:Y:S01]  /*16b0*/  LDS.128 R12, [R12] ;  /* 0x000000000c0c7984 */ /* 0x000fe20000000c00 */
[C---:B------:R-:W-:Y:S02]  /*16c0*/  IMAD R18, R16.reuse, 0x10, R18 ;  /* 0x0000001010127824 */ /* 0x040fe400078e0212 */
[C---:B0-----:R-:W-:Y:S01]  /*16d0*/  IMAD R3, R16.reuse, 0x40, R3 ;  /* 0x0000004010037824 */ /* 0x041fe200078e0203 */
        /* <DEDUP_REMOVED lines=11> */
.L_x_1596:
[----:B------:R-:W-:Y:S01]  /*1790*/  MOV R24, R22 ;  /* 0x0000001600187202 */ /* 0x000fe20000000f00 */
[----:B------:R-:W-:Y:S01]  /*17a0*/  IMAD.MOV.U32 R25, RZ, RZ, 0x181f ;  /* 0x0000181fff197424 */ /* 0x000fe200078e00ff */
[----:B------:R-:W-:-:S07]  /*17b0*/  MOV R22, 0xffffffff ;  /* 0xffffffff00167802 */ /* 0x000fce0000000f00 */
[----:B01234-:R-:W-:Y:S05]  /*17c0*/  WARPSYNC.COLLECTIVE R22, `(.L_x_1601) ;  /* 0x0000000016087348 */ /* 0x01ffea0003c00000 */
[----:B0-----:R0:W0:Y:S02]  /*17d0*/  SHFL.IDX P1, R26, R13, R24, R25 ;  /* 0x000000180d1a7389 */ /* 0x0010240000020019 */
[----:B01234-:R-:W-:Y:S05]  /*17e0*/  ENDCOLLECTIVE ;  /* 0x000000000000791b */ /* 0x01ffea0003800000 */
.L_x_1601:
[----:B------:R-:W-:Y:S01]  /*17f0*/  MOV R24, R4 ;  /* 0x0000000400187202 */ /* 0x000fe20000000f00 */
[----:B------:R-:W-:-:S07]  /*1800*/  IMAD.MOV.U32 R28, RZ, RZ, R26 ;  /* 0x000000ffff1c7224 */ /* 0x000fce00078e001a */
[----:B------:R-:W-:Y:S05]  /*1810*/  WARPSYNC.COLLECTIVE R22, `(.L_x_1602) ;  /* 0x0000000016087348 */ /* 0x000fea0003c00000 */
[----:B------:R0:W1:Y:S02]  /*1820*/  SHFL.IDX P1, R26, R13, R24, R25 ;  /* 0x000000180d1a7389 */ /* 0x0000640000020019 */
[----:B01----:R-:W-:Y:S05]  /*1830*/  ENDCOLLECTIVE ;  /* 0x000000000000791b */ /* 0x003fea0003800000 */
.L_x_1602:
[----:B------:R-:W-:Y:S01]  /*1840*/  IMAD R23, R23, R28, RZ ;  /* 0x0000001c17177224 */ /* 0x000fe200078e02ff */
[----:B------:R-:W-:Y:S01]  /*1850*/  MOV R24, R6 ;  /* 0x0000000600187202 */ /* 0x000fe20000000f00 */
[----:B------:R-:W-:-:S07]  /*1860*/  IMAD.MOV.U32 R4, RZ, RZ, R26 ;  /* 0x000000ffff047224 */ /* 0x000fce00078e001a */
[----:B------:R-:W-:Y:S05]  /*1870*/  WARPSYNC.COLLECTIVE R22, `(.L_x_1603) ;  /* 0x0000000016087348 */ /* 0x000fea0003c00000 */
[----:B------:R0:W1:Y:S02]  /*1880*/  SHFL.IDX P1, R26, R13, R24, R25 ;  /* 0x000000180d1a7389 */ /* 0x0000640000020019 */
[----:B01----:R-:W-:Y:S05]  /*1890*/  ENDCOLLECTIVE ;  /* 0x000000000000791b */ /* 0x003fea0003800000 */
.L_x_1603:
[----:B------:R-:W-:Y:S02]  /*18a0*/  IMAD R20, R20, R4, R23 ;  /* 0x0000000414147224 */ /* 0x000fe400078e0217 */
[----:B------:R-:W-:Y:S02]  /*18b0*/  IMAD.MOV.U32 R24, RZ, RZ, R8 ;  /* 0x000000ffff187224 */ /* 0x000fe400078e0008 */
[----:B------:R-:W-:-:S07]  /*18c0*/  IMAD R15, R15, R26, R20 ;  /* 0x0000001a0f0f7224 */ /* 0x000fce00078e0214 */
[----:B------:R-:W-:Y:S05]  /*18d0*/  WARPSYNC.COLLECTIVE R22, `(.L_x_1604) ;  /* 0x0000000016087348 */ /* 0x000fea0003c00000 */
[----:B------:R0:W1:Y:S02]  /*18e0*/  SHFL.IDX P1, R26, R13, R24, R25 ;  /* 0x000000180d1a7389 */ /* 0x0000640000020019 */
[----:B01----:R-:W-:Y:S05]  /*18f0*/  ENDCOLLECTIVE ;  /* 0x000000000000791b */ /* 0x003fea0003800000 */
.L_x_1604:
[----:B------:R-:W-:Y:S01]  /*1900*/  IMAD.MOV.U32 R24, RZ, RZ, R0 ;  /* 0x000000ffff187224 */ /* 0x000fe200078e0000 */
[----:B------:R-:W-:-:S07]  /*1910*/  MOV R8, R26 ;  /* 0x0000001a00087202 */ /* 0x000fce0000000f00 */
[----:B------:R-:W-:Y:S05]  /*1920*/  WARPSYNC.COLLECTIVE R22, `(.L_x_1605) ;  /* 0x0000000016087348 */ /* 0x000fea0003c00000 */
[----:B------:R0:W1:Y:S02]  /*1930*/  SHFL.IDX P1, R26, R13, R24, R25 ;  /* 0x000000180d1a7389 */ /* 0x0000640000020019 */
[----:B01----:R-:W-:Y:S05]  /*1940*/  ENDCOLLECTIVE ;  /* 0x000000000000791b */ /* 0x003fea0003800000 */
.L_x_1605:
[----:B------:R-:W-:Y:S02]  /*1950*/  IMAD R3, R3, R8, R15 ;  /* 0x0000000803037224 */ /* 0x000fe400078e020f */
[----:B------:R-:W-:Y:S01]  /*1960*/  IMAD.MOV.U32 R24, RZ, RZ, R10 ;  /* 0x000000ffff187224 */ /* 0x000fe200078e000a */
[----:B------:R-:W-:-:S07]  /*1970*/  MOV R0, R26 ;  /* 0x0000001a00007202 */ /* 0x000fce0000000f00 */
[----:B------:R-:W-:Y:S05]  /*1980*/  WARPSYNC.COLLECTIVE R22, `(.L_x_1606) ;  /* 0x0000000016087348 */ /* 0x000fea0003c00000 */
[----:B------:R0:W1:Y:S02]  /*1990*/  SHFL.IDX P1, R26, R13, R24, R25 ;  /* 0x000000180d1a7389 */ /* 0x0000640000020019 */
[----:B01----:R-:W-:Y:S05]  /*19a0*/  ENDCOLLECTIVE ;  /* 0x000000000000791b */ /* 0x003fea0003800000 */
.L_x_1606:
[----:B------:R-:W-:Y:S02]  /*19b0*/  IMAD R3, R5, R0, R3 ;  /* 0x0000000005037224 */ /* 0x000fe400078e0203 */
[----:B------:R-:W-:Y:S01]  /*19c0*/  IMAD.MOV.U32 R24, RZ, RZ, R12 ;  /* 0x000000ffff187224 */ /* 0x000fe200078e000c */
[----:B------:R-:W-:-:S07]  /*19d0*/  MOV R10, R26 ;  /* 0x0000001a000a7202 */ /* 0x000fce0000000f00 */
[----:B------:R-:W-:Y:S05]  /*19e0*/  WARPSYNC.COLLECTIVE R22, `(.L_x_1607) ;  /* 0x0000000016087348 */ /* 0x000fea0003c00000 */
[----:B------:R0:W1:Y:S02]  /*19f0*/  SHFL.IDX P1, R26, R13, R24, R25 ;  /* 0x000000180d1a7389 */ /* 0x0000640000020019 */
[----:B01----:R-:W-:Y:S05]  /*1a00*/  ENDCOLLECTIVE ;  /* 0x000000000000791b */ /* 0x003fea0003800000 */
.L_x_1607:
[----:B------:R-:W-:Y:S02]  /*1a10*/  IMAD R3, R7, R10, R3 ;  /* 0x0000000a07037224 */ /* 0x000fe400078e0203 */
[----:B------:R-:W-:Y:S01]  /*1a20*/  IMAD.MOV.U32 R24, RZ, RZ, R14 ;  /* 0x000000ffff187224 */ /* 0x000fe200078e000e */
[----:B------:R-:W-:-:S07]  /*1a30*/  MOV R12, R26 ;  /* 0x0000001a000c7202 */ /* 0x000fce0000000f00 */
[----:B------:R-:W-:Y:S05]  /*1a40*/  WARPSYNC.COLLECTIVE R22, `(.L_x_1608) ;  /* 0x0000000016087348 */ /* 0x000fea0003c00000 */
[----:B------:R0:W1:Y:S02]  /*1a50*/  SHFL.IDX P1, R26, R13, R24, R25 ;  /* 0x000000180d1a7389 */ /* 0x0000640000020019 */
[----:B01----:R-:W-:Y:S05]  /*1a60*/  ENDCOLLECTIVE ;  /* 0x000000000000791b */ /* 0x003fea0003800000 */
.L_x_1608:
[----:B------:R-:W-:Y:S01]  /*1a70*/  IMAD R4, R9, R12, R3 ;  /* 0x0000000c09047224 */ /* 0x000fe200078e0203 */
[----:B------:R-:W-:Y:S01]  /*1a80*/  MOV R14, R26 ;  /* 0x0000001a000e7202 */ /* 0x000fe20000000f00 */
[----:B------:R-:W-:Y:S06]  /*1a90*/  BRA `(.L_x_1609) ;  /* 0xfffffff400cc7947 */ /* 0x000fec000383ffff */
.L_x_1610:
        /* <DEDUP_REMOVED lines=14> */
.L_x_2444:


//--------------------- .text._Z9cuda_gemmIiLj512ELj1ELj1ELj256ELj8ELj8ELj128ELj0ELj1EEvjjjPKT_S2_PS0_jjj --------------------------
	.section	.text._Z9cuda_gemmIiLj512ELj1ELj1ELj256ELj8ELj8ELj128ELj0ELj1EEvjjjPKT_S2_PS0_jjj,"ax",@progbits
	.align	128
        .global         _Z9cuda_gemmIiLj512ELj1ELj1ELj256ELj8ELj8ELj128ELj0ELj1EEvjjjPKT_S2_PS0_jjj
        .type           _Z9cuda_gemmIiLj512ELj1ELj1ELj256ELj8ELj8ELj128ELj0ELj1EEvjjjPKT_S2_PS0_jjj,@function
        .size           _Z9cuda_gemmIiLj512ELj1ELj1ELj256ELj8ELj8ELj128ELj0ELj1EEvjjjPKT_S2_PS0_jjj,(.L_x_2445 - _Z9cuda_gemmIiLj512ELj1ELj1ELj256ELj8ELj8ELj128ELj0ELj1EEvjjjPKT_S2_PS0_jjj)
        .other          _Z9cuda_gemmIiLj512ELj1ELj1ELj256ELj8ELj8ELj128ELj0ELj1EEvjjjPKT_S2_PS0_jjj,@"STO_CUDA_ENTRY STV_DEFAULT"
_Z9cuda_gemmIiLj512ELj1ELj1ELj256ELj8ELj8ELj128ELj0ELj1EEvjjjPKT_S2_PS0_jjj:
.text._Z9cuda_gemmIiLj512ELj1ELj1ELj256ELj8ELj8ELj128ELj0ELj1EEvjjjPKT_S2_PS0_jjj:
        /* <DEDUP_REMOVED lines=16> */
.L_x_1613:
        /* <DEDUP_REMOVED lines=33> */
.L_x_1612:
[----:B------:R-:W-:Y:S05]  /*0310*/  BSYNC.RECONVERGENT B0 ;  /* 0x0000000000007941 */ /* 0x000fea0003800200 */
.L_x_1611:
[----:B------:R-:W1:Y:S02]  /*0320*/  LDC R0, c[0x0][0x374] ;  /* 0x0000dd00ff007b82 */ /* 0x000e640000000800 */
[----:B-1----:R-:W-:-:S13]  /*0330*/  ISETP.LE.U32.AND P0, PT, R0, UR6, PT ;  /* 0x0000000600007c0c */ /* 0x002fda000bf03070 */
[----:B------:R-:W-:Y:S05]  /*0340*/  @P0 EXIT ;  /* 0x000000000000094d */ /* 0x000fea0003800000 */
[----:B------:R-:W1:Y:S01]  /*0350*/  S2UR UR7, SR_CTAID.X ;  /* 0x00000000000779c3 */ /* 0x000e620000002500 */
[C---:B------:R-:W-:Y:S01]  /*0360*/  ISETP.GT.U32.AND P0, PT, R17.reuse, 0xff, PT ;  /* 0x000000ff1100780c */ /* 0x040fe20003f04070 */
[----:B------:R-:W-:Y:S01]  /*0370*/  BSSY.RECONVERGENT B0, `(.L_x_1614) ;  /* 0x0000044000007945 */ /* 0x000fe20003800200 */
[----:B------:R-:W-:-:S05]  /*0380*/  LOP3.LUT R3, R17, 0x1f, RZ, 0xc0, !PT ;  /* 0x0000001f11037812 */ /* 0x000fca00078ec0ff */
[----:B------:R-:W2:Y:S01]  /*0390*/  LDC R16, c[0x0][0x360] ;  /* 0x0000d800ff107b82 */ /* 0x000ea20000000800 */
[----:B-1----:R-:W-:Y:S01]  /*03a0*/  USHF.L.U32 UR9, UR7, 0x8, URZ ;  /* 0x0000000807097899 */ /* 0x002fe200080006ff */
[----:B--2---:R-:W-:-:S04]  /*03b0*/  IMAD.SHL.U32 R2, R16, 0x4, RZ ;  /* 0x0000000410027824 */ /* 0x004fc800078e00ff */
[----:B------:R-:W-:Y:S07]  /*03c0*/  @P0 BRA `(.L_x_1615) ;  /* 0x0000000000f80947 */ /* 0x000fee0003800000 */
        /* <DEDUP_REMOVED lines=39> */
.L_x_1618:
[----:B------:R-:W-:Y:S01]  /*0640*/  IADD3 R0, PT, PT, R0, 0x1, RZ ;  /* 0x0000000100007810 */ /* 0x000fe20007ffe0ff */
[----:B------:R0:W-:Y:S03]  /*0650*/  STS [R5], RZ ;  /* 0x000000ff05007388 */ /* 0x0001e60000000800 */
[----:B------:R-:W-:Y:S01]  /*0660*/  ISETP.NE.AND P0, PT, R0, RZ, PT ;  /* 0x000000ff0000720c */ /* 0x000fe20003f05270 */
[----:B0-----:R-:W-:-:S12]  /*0670*/  IMAD.IADD R5, R2, 0x1, R5 ;  /* 0x0000000102057824 */ /* 0x001fd800078e0205 */
[----:B------:R-:W-:Y:S05]  /*0680*/  @P0 BRA `(.L_x_1618) ;  /* 0xfffffffc00ec0947 */ /* 0x000fea000383ffff */
.L_x_1617:
[----:B------:R-:W-:Y:S05]  /*0690*/  BSYNC.RECONVERGENT B1 ;  /* 0x0000000000017941 */ /* 0x000fea0003800200 */
.L_x_1616:
[----:B------:R-:W-:Y:S05]  /*06a0*/  @!P1 BRA `(.L_x_1615) ;  /* 0x0000000000409947 */ /* 0x000fea0003800000 */
[----:B------:R-:W0:Y:S01]  /*06b0*/  S2UR UR5, SR_CgaCtaId ;  /* 0x00000000000579c3 */ /* 0x000e220000008800 */
[----:B------:R-:W-:Y:S02]  /*06c0*/  UMOV UR4, 0x400 ;  /* 0x0000040000047882 */ /* 0x000fe40000000000 */
[----:B------:R-:W-:-:S04]  /*06d0*/  UIADD3 UR4, UPT, UPT, UR4, 0x580, URZ ;  /* 0x0000058004047890 */ /* 0x000fc8000fffe0ff */
[----:B0-----:R-:W-:-:S06]  /*06e0*/  ULEA UR4, UR5, UR4, 0x18 ;  /* 0x0000000405047291 */ /* 0x001fcc000f8ec0ff */
[----:B------:R-:W-:-:S07]  /*06f0*/  LEA R5, R7, UR4, 0x2 ;  /* 0x0000000407057c11 */ /* 0x000fce000f8e10ff */
.L_x_1619:
        /* <DEDUP_REMOVED lines=11> */
.L_x_1615:
[----:B------:R-:W-:Y:S05]  /*07b0*/  BSYNC.RECONVERGENT B0 ;  /* 0x0000000000007941 */ /* 0x000fea0003800200 */
.L_x_1614:
        /* <DEDUP_REMOVED lines=46> */
.L_x_1624:
        /* <DEDUP_REMOVED lines=9> */
.L_x_1623:
[----:B------:R-:W-:Y:S05]  /*0b30*/  BSYNC.RECONVERGENT B1 ;  /* 0x0000000000017941 */ /* 0x000fea0003800200 */
.L_x_1622:
        /* <DEDUP_REMOVED lines=13> */
.L_x_1625:
[----:B--23--:R-:W-:-:S05]  /*0c10*/  IMAD.WIDE.U32 R26, R19, 0x4, R24 ;  /* 0x00000004131a7825 */ /* 0x00cfca00078e0018 */
        /* <DEDUP_REMOVED lines=9> */
[----:B------:R-:W-:Y:S01]  /*0cb0*/  IMAD R29, R16, 0x20, R20 ;  /* 0x00000020101d7824 */ /* 0x000fe200078e0214 */
[----:B------:R-:W-:Y:S01]  /*0cc0*/  IADD3 R27, PT, PT, R2, R0, R2 ;  /* 0x00000000021b7210 */ /* 0x000fe20007ffe002 */
[C---:B------:R-:W-:Y:S01]  /*0cd0*/  IMAD R26, R16.reuse, 0x30, R20 ;  /* 0x00000030101a7824 */ /* 0x040fe200078e0214 */
[----:B------:R-:W-:Y:S01]  /*0ce0*/  LEA R22, R16, R22, 0x4 ;  /* 0x0000001610167211 */ /* 0x000fe200078e20ff */
[----:B---3--:R3:W-:Y:S01]  /*0cf0*/  STS.128 [R28], R4 ;  /* 0x000000041c007388 */ /* 0x0087e20000000c00 */
[----:B------:R-:W-:Y:S01]  /*0d00*/  IADD3 R0, PT, PT, R2, R27, R2 ;  /* 0x0000001b02007210 */ /* 0x000fe20007ffe002 */
[C---:B------:R-:W-:Y:S01]  /*0d10*/  IMAD R21, R16.reuse, 0x10, R21 ;  /* 0x0000001010157824 */ /* 0x040fe200078e0215 */
[C---:B------:R-:W-:Y:S01]  /*0d20*/  LEA R20, R16.reuse, R20, 0x6 ;  /* 0x0000001410147211 */ /* 0x040fe200078e30ff */
[----:B------:R-:W-:Y:S01]  /*0d30*/  IMAD R23, R16, 0x10, R23 ;  /* 0x0000001010177824 */ /* 0x000fe200078e0217 */
[----:B------:R-:W-:Y:S01]  /*0d40*/  ISETP.GE.U32.AND P1, PT, R0, 0x100, PT ;  /* 0x000001000000780c */ /* 0x000fe20003f26070 */
[----:B------:R-:W-:Y:S01]  /*0d50*/  IMAD R19, R16, 0x10, R19 ;  /* 0x0000001010137824 */ /* 0x000fe200078e0213 */
[----:B--2---:R3:W-:Y:S04]  /*0d60*/  STS.128 [R29], R8 ;  /* 0x000000081d007388 */ /* 0x0047e80000000c00 */
[----:B----4-:R3:W-:Y:S07]  /*0d70*/  STS.128 [R26], R12 ;  /* 0x0000000c1a007388 */ /* 0x0107ee0000000c00 */
[----:B------:R-:W-:Y:S05]  /*0d80*/  @!P1 BRA `(.L_x_1625) ;  /* 0xfffffffc00a09947 */ /* 0x000fea000383ffff */
.L_x_1621:
[----:B------:R-:W-:Y:S05]  /*0d90*/  BSYNC.RECONVERGENT B0 ;  /* 0x0000000000007941 */ /* 0x000fea0003800200 */
.L_x_1620:
[----:B------:R-:W-:Y:S01]  /*0da0*/  BAR.SYNC.DEFER_BLOCKING 0x0 ;  /* 0x0000000000007b1d */ /* 0x000fe20000010000 */
[----:B------:R-:W-:-:S13]  /*0db0*/  ISETP.GE.U32.AND P1, PT, R17, 0x100, PT ;  /* 0x000001001100780c */ /* 0x000fda0003f26070 */
[----:B------:R-:W-:Y:S05]  /*0dc0*/  @P1 BRA `(.L_x_1626) ;  /* 0x0000000400281947 */ /* 0x000fea0003800000 */
[----:B0--3--:R-:W0:Y:S01]  /*0dd0*/  S2R R5, SR_CgaCtaId ;  /* 0x0000000000057919 */ /* 0x009e220000008800 */
[----:B-1----:R-:W-:Y:S01]  /*0de0*/  MOV R0, 0x400 ;  /* 0x0000040000007802 */ /* 0x002fe20000000f00 */
[C---:B------:R-:W-:Y:S01]  /*0df0*/  VIADD R8, R17.reuse, 0x6 ;  /* 0x0000000611087836 */ /* 0x040fe20000000000 */
[----:B------:R-:W-:Y:S01]  /*0e00*/  SHF.R.U32.HI R4, RZ, 0x5, R17 ;  /* 0x00000005ff047819 */ /* 0x000fe20000011611 */
[C---:B------:R-:W-:Y:S01]  /*0e10*/  VIADD R10, R17.reuse, 0x5 ;  /* 0x00000005110a7836 */ /* 0x040fe20000000000 */
[----:B------:R-:W-:Y:S01]  /*0e20*/  LOP3.LUT R9, R18, 0x1c, RZ, 0xc0, !PT ;  /* 0x0000001c12097812 */ /* 0x000fe200078ec0ff */
[C---:B------:R-:W-:Y:S01]  /*0e30*/  VIADD R12, R17.reuse, 0x3 ;  /* 0x00000003110c7836 */ /* 0x040fe20000000000 */
[C---:B------:R-:W-:Y:S01]  /*0e40*/  IADD3 R14, PT, PT, R17.reuse, 0x2, RZ ;  /* 0x00000002110e7810 */ /* 0x040fe20007ffe0ff */
[C---:B------:R-:W-:Y:S01]  /*0e50*/  VIADD R6, R17.reuse, 0xffffffff ;  /* 0xffffffff11067836 */ /* 0x040fe20000000000 */
[----:B------:R-:W-:Y:S01]  /*0e60*/  LOP3.LUT R8, R8, 0x7, RZ, 0xc0, !PT ;  /* 0x0000000708087812 */ /* 0x000fe200078ec0ff */
[----:B------:R-:W-:Y:S01]  /*0e70*/  VIADD R20, R17, 0x1 ;  /* 0x0000000111147836 */ /* 0x000fe20000000000 */
[----:B------:R-:W-:Y:S01]  /*0e80*/  LOP3.LUT R10, R10, 0x7, RZ, 0xc0, !PT ;  /* 0x000000070a0a7812 */ /* 0x000fe200078ec0ff */
[----:B------:R-:W-:Y:S01]  /*0e90*/  VIADD R24, R0, 0x180 ;  /* 0x0000018000187836 */ /* 0x000fe20000000000 */
[----:B------:R-:W-:Y:S01]  /*0ea0*/  LOP3.LUT R12, R12, 0x7, RZ, 0xc0, !PT ;  /* 0x000000070c0c7812 */ /* 0x000fe200078ec0ff */
[C---:B------:R-:W-:Y:S01]  /*0eb0*/  IMAD R11, R3.reuse, 0x8, R8 ;  /* 0x00000008030b7824 */ /* 0x040fe200078e0208 */
[----:B------:R-:W-:Y:S01]  /*0ec0*/  LOP3.LUT R6, R6, 0x7, RZ, 0xc0, !PT ;  /* 0x0000000706067812 */ /* 0x000fe200078ec0ff */
[----:B------:R-:W-:Y:S01]  /*0ed0*/  UMOV UR4, 0xffffffff ;  /* 0xffffffff00047882 */ /* 0x000fe20000000000 */
[----:B------:R-:W-:Y:S01]  /*0ee0*/  LOP3.LUT R14, R14, 0x7, RZ, 0xc0, !PT ;  /* 0x000000070e0e7812 */ /* 0x000fe200078ec0ff */
[----:B------:R-:W-:Y:S01]  /*0ef0*/  IMAD R25, R3, 0x8, R12 ;  /* 0x0000000803197824 */ /* 0x000fe200078e020c */
[----:B------:R-:W-:-:S02]  /*0f00*/  LOP3.LUT R20, R20, 0x7, RZ, 0xc0, !PT ;  /* 0x0000000714147812 */ /* 0x000fc400078ec0ff */
[C---:B------:R-:W-:Y:S02]  /*0f10*/  LEA R13, R3.reuse, R10, 0x3 ;  /* 0x0000000a030d7211 */ /* 0x040fe400078e18ff */
[C---:B------:R-:W-:Y:S01]  /*0f20*/  LEA R19, R3.reuse, R14, 0x3 ;  /* 0x0000000e03137211 */ /* 0x040fe200078e18ff */
[----:B------:R-:W-:Y:S01]  /*0f30*/  IMAD R21, R3, 0x8, R20 ;  /* 0x0000000803157824 */ /* 0x000fe200078e0214 */
[C---:B0-----:R-:W-:Y:S02]  /*0f40*/  LEA R7, R5.reuse, R0, 0x18 ;  /* 0x0000000005077211 */ /* 0x041fe400078ec0ff */
[----:B------:R-:W-:-:S03]  /*0f50*/  LEA R24, R5, R24, 0x18 ;  /* 0x0000001805187211 */ /* 0x000fc600078ec0ff */
[----:B------:R-:W-:Y:S02]  /*0f60*/  IMAD R4, R4, 0x24, R7 ;  /* 0x0000002404047824 */ /* 0x000fe400078e0207 */
[----:B------:R-:W-:Y:S02]  /*0f70*/  IMAD R7, R3, 0x8, R6 ;  /* 0x0000000803077824 */ /* 0x000fe400078e0206 */
[--C-:B------:R-:W-:Y:S01]  /*0f80*/  IMAD R19, R19, 0x4, R24.reuse ;  /* 0x0000000413137824 */ /* 0x100fe200078e0218 */
[----:B------:R-:W-:Y:S01]  /*0f90*/  IADD3 R9, PT, PT, R4, R9, RZ ;  /* 0x0000000904097210 */ /* 0x000fe20007ffe0ff */
[--C-:B------:R-:W-:Y:S01]  /*0fa0*/  IMAD R7, R7, 0x4, R24.reuse ;  /* 0x0000000407077824 */ /* 0x100fe200078e0218 */
[----:B------:R-:W-:Y:S01]  /*0fb0*/  LOP3.LUT R4, R17, 0x7, RZ, 0xc0, !PT ;  /* 0x0000000711047812 */ /* 0x000fe200078ec0ff */
[----:B------:R-:W-:Y:S02]  /*0fc0*/  IMAD R21, R21, 0x4, R24 ;  /* 0x0000000415157824 */ /* 0x000fe400078e0218 */
[----:B------:R-:W0:Y:S01]  /*0fd0*/  LDS R19, [R19] ;  /* 0x0000000013137984 */ /* 0x000e220000000800 */
[----:B------:R-:W-:-:S02]  /*0fe0*/  LOP3.LUT R22, R4, 0x4, RZ, 0x3c, !PT ;  /* 0x0000000404167812 */ /* 0x000fc400078e3cff */
[C---:B------:R-:W-:Y:S01]  /*0ff0*/  LEA R23, R3.reuse, R4, 0x3 ;  /* 0x0000000403177211 */ /* 0x040fe200078e18ff */
[----:B------:R-:W1:Y:S02]  /*1000*/  LDS R9, [R9] ;  /* 0x0000000009097984 */ /* 0x000e640000000800 */
[----:B------:R-:W-:Y:S01]  /*1010*/  IMAD R15, R3, 0x8, R22 ;  /* 0x00000008030f7824 */ /* 0x000fe200078e0216 */
[-C--:B------:R-:W-:Y:S01]  /*1020*/  LEA R3, R11, R24.reuse, 0x2 ;  /* 0x000000180b037211 */ /* 0x080fe200078e10ff */
[--C-:B------:R-:W-:Y:S01]  /*1030*/  IMAD R11, R13, 0x4, R24.reuse ;  /* 0x000000040d0b7824 */ /* 0x100fe200078e0218 */
[-C--:B------:R-:W-:Y:S01]  /*1040*/  LEA R23, R23, R24.reuse, 0x2 ;  /* 0x0000001817177211 */ /* 0x080fe200078e10ff */
[----:B------:R-:W-:Y:S01]  /*1050*/  IMAD R13, R15, 0x4, R24 ;  /* 0x000000040f0d7824 */ /* 0x000fe200078e0218 */
[----:B------:R-:W-:Y:S01]  /*1060*/  LEA R15, R25, R24, 0x2 ;  /* 0x00000018190f7211 */ /* 0x000fe200078e10ff */
[----:B------:R-:W2:Y:S01]  /*1070*/  LDS R7, [R7] ;  /* 0x0000000007077984 */ /* 0x000ea20000000800 */
[----:B------:R-:W-:Y:S01]  /*1080*/  VIADD R24, R0, 0x580 ;  /* 0x0000058000187836 */ /* 0x000fe20000000000 */
[----:B------:R-:W-:-:S02]  /*1090*/  LOP3.LUT R0, R17, 0xe0, RZ, 0xc0, !PT ;  /* 0x000000e011007812 */ /* 0x000fc400078ec0ff */
[----:B------:R-:W3:Y:S02]  /*10a0*/  LDS R3, [R3] ;  /* 0x0000000003037984 */ /* 0x000ee40000000800 */
[----:B------:R-:W-:Y:S02]  /*10b0*/  LEA R5, R5, R24, 0x18 ;  /* 0x0000001805057211 */ /* 0x000fe400078ec0ff */
        /* <DEDUP_REMOVED lines=8> */
[----:B-1----:R-:W0:Y:S04]  /*1140*/  SHFL.IDX PT, R25, R9, R4, 0x181f ;  /* 0x00181f0409197589 */ /* 0x002e2800000e0000 */
[----:B------:R-:W1:Y:S04]  /*1150*/  SHFL.IDX PT, R20, R9, R20, 0x181f ;  /* 0x00181f1409147589 */ /* 0x000e6800000e0000 */
[----:B------:R-:W5:Y:S04]  /*1160*/  SHFL.IDX PT, R14, R9, R14, 0x181f ;  /* 0x00181f0e090e7589 */ /* 0x000f6800000e0000 */
[----:B------:R-:W2:Y:S04]  /*1170*/  SHFL.IDX PT, R12, R9, R12, 0x181f ;  /* 0x00181f0c090c7589 */ /* 0x000ea800000e0000 */
[----:B------:R-:W3:Y:S04]  /*1180*/  SHFL.IDX PT, R22, R9, R22, 0x181f ;  /* 0x00181f1609167589 */ /* 0x000ee800000e0000 */
[----:B------:R-:W4:Y:S01]  /*1190*/  SHFL.IDX PT, R10, R9, R10, 0x181f ;  /* 0x00181f0a090a7589 */ /* 0x000f2200000e0000 */
[----:B0-----:R-:W-:-:S03]  /*11a0*/  IMAD R26, R23, R25, RZ ;  /* 0x00000019171a7224 */ /* 0x001fc600078e02ff */
[----:B------:R-:W0:Y:S01]  /*11b0*/  SHFL.IDX PT, R8, R9, R8, 0x181f ;  /* 0x00181f0809087589 */ /* 0x000e2200000e0000 */
[----:B-1----:R-:W-:-:S03]  /*11c0*/  IMAD R21, R21, R20, R26 ;  /* 0x0000001415157224 */ /* 0x002fc600078e021a */
[----:B------:R1:W1:Y:S01]  /*11d0*/  SHFL.IDX PT, R25, R9, R6, 0x181f ;  /* 0x00181f0609197589 */ /* 0x00026200000e0000 */
[----:B-----5:R-:W-:-:S04]  /*11e0*/  IMAD R19, R19, R14, R21 ;  /* 0x0000000e13137224 */ /* 0x020fc800078e0215 */
[----:B--2---:R-:W-:-:S04]  /*11f0*/  IMAD R15, R15, R12, R19 ;  /* 0x0000000c0f0f7224 */ /* 0x004fc800078e0213 */
[----:B---3--:R-:W-:-:S04]  /*1200*/  IMAD R13, R13, R22, R15 ;  /* 0x000000160d0d7224 */ /* 0x008fc800078e020f */
[----:B----4-:R-:W-:-:S04]  /*1210*/  IMAD R11, R11, R10, R13 ;  /* 0x0000000a0b0b7224 */ /* 0x010fc800078e020d */
[----:B0-----:R-:W-:-:S07]  /*1220*/  IMAD R12, R3, R8, R11 ;  /* 0x00000008030c7224 */ /* 0x001fce00078e020b */
.L_x_1640:
[----:B------:R-:W0:Y:S01]  /*1230*/  LDS R4, [R0] ;  /* 0x0000000000047984 */ /* 0x000e220000000800 */
[----:B-1----:R-:W-:-:S05]  /*1240*/  IMAD R7, R7, R25, R12 ;  /* 0x0000001907077224 */ /* 0x002fca00078e020c */
[----:B0-----:R-:W-:-:S05]  /*1250*/  IADD3 R7, PT, PT, R7, R4, RZ ;  /* 0x0000000407077210 */ /* 0x001fca0007ffe0ff */
[----:B------:R2:W-:Y:S02]  /*1260*/  STS [R0], R7 ;  /* 0x0000000700007388 */ /* 0x0005e40000000800 */
.L_x_1626:
[----:B------:R-:W-:Y:S05]  /*1270*/  WARPSYNC.ALL ;  /* 0x0000000000007948 */ /* 0x000fea0003800000 */
[----:B------:R-:W-:Y:S06]  /*1280*/  BAR.SYNC.DEFER_BLOCKING 0x0 ;  /* 0x0000000000007b1d */ /* 0x000fec0000010000 */
[----:B------:R-:W-:Y:S05]  /*1290*/  @P0 EXIT ;  /* 0x000000000000094d */ /* 0x000fea0003800000 */
[----:B0-23--:R-:W0:Y:S01]  /*12a0*/  I2F.U32.RP R7, R2 ;  /* 0x0000000200077306 */ /* 0x00de220000209000 */
[----:B-1----:R-:W-:Y:S01]  /*12b0*/  IADD3 R0, PT, PT, R18, R2, RZ ;  /* 0x0000000212007210 */ /* 0x002fe20007ffe0ff */
[----:B------:R-:W-:Y:S01]  /*12c0*/  IMAD.MOV R9, RZ, RZ, -R2 ;  /* 0x000000ffff097224 */ /* 0x000fe200078e0a02 */
[----:B------:R-:W-:Y:S01]  /*12d0*/  ISETP.NE.U32.AND P2, PT, R2, RZ, PT ;  /* 0x000000ff0200720c */ /* 0x000fe20003f45070 */
[----:B------:R-:W1:Y:S01]  /*12e0*/  LDCU UR5, c[0x0][0x384] ;  /* 0x00007080ff0577ac */ /* 0x000e620008000800 */
[C---:B------:R-:W-:Y:S01]  /*12f0*/  ISETP.GE.U32.AND P0, PT, R0.reuse, 0x100, PT ;  /* 0x000001000000780c */ /* 0x040fe20003f06070 */
[----:B------:R-:W-:Y:S01]  /*1300*/  BSSY.RECONVERGENT B0, `(.L_x_1628) ;  /* 0x0000031000007945 */ /* 0x000fe20003800200 */
[----:B------:R-:W-:Y:S01]  /*1310*/  VIMNMX.U32 R3, PT, PT, R0, 0x100, !PT ;  /* 0x0000010000037848 */ /* 0x000fe20007fe0000 */
[----:B------:R-:W2:Y:S01]  /*1320*/  LDCU UR8, c[0x0][0x388] ;  /* 0x00007100ff0877ac */ /* 0x000ea20008000800 */
[----:B------:R-:W-:Y:S01]  /*1330*/  SEL R6, RZ, 0x1, P0 ;  /* 0x00000001ff067807 */ /* 0x000fe20000000000 */
[----:B------:R-:W-:-:S03]  /*1340*/  USHF.L.U32 UR4, UR7, 0x5, URZ ;  /* 0x0000000507047899 */ /* 0x000fc600080006ff */
[----:B------:R-:W-:Y:S01]  /*1350*/  IADD3 R3, PT, PT, R3, -R0, -R6 ;  /* 0x8000000003037210 */ /* 0x000fe20007ffe806 */
[----:B0-----:R-:W0:Y:S01]  /*1360*/  MUFU.RCP R7, R7 ;  /* 0x0000000700077308 */ /* 0x001e220000001000 */
[----:B-1----:R-:W-:Y:S02]  /*1370*/  UIMAD UR4, UR6, UR5, UR4 ;  /* 0x00000005060472a4 */ /* 0x002fe4000f8e0204 */
[----:B--2---:R-:W-:Y:S01]  /*1380*/  USHF.R.U32.HI UR5, URZ, 0x3, UR8 ;  /* 0x00000003ff057899 */ /* 0x004fe20008011608 */
        /* <DEDUP_REMOVED lines=24> */
[----:B------:R-:W1:Y:S04]  /*1510*/  LDC.64 R8, c[0x0][0x3a0] ;  /* 0x0000e800ff087b82 */ /* 0x000e680000000a00 */
[----:B------:R-:W-:Y:S01]  /*1520*/  IMAD.MOV R0, RZ, RZ, -R0 ;  /* 0x000000ffff007224 */ /* 0x000fe200078e0a00 */
[----:B0-----:R-:W-:-:S06]  /*1530*/  ULEA UR6, UR7, UR6, 0x18 ;  /* 0x0000000607067291 */ /* 0x001fcc000f8ec0ff */
[----:B------:R-:W-:-:S07]  /*1540*/  LEA R17, R17, UR6, 0x4 ;  /* 0x0000000611117c11 */ /* 0x000fce000f8e20ff */
.L_x_1630:
[----:B0-----:R0:W2:Y:S01]  /*1550*/  LDS.128 R4, [R17] ;  /* 0x0000000011047984 */ /* 0x0010a20000000c00 */
[----:B------:R-:W-:Y:S01]  /*1560*/  LOP3.LUT R10, R18, 0x1c, RZ, 0xc0, !PT ;  /* 0x0000001c120a7812 */ /* 0x000fe200078ec0ff */
[----:B------:R-:W-:Y:S01]  /*1570*/  VIADD R0, R0, 0x1 ;  /* 0x0000000100007836 */ /* 0x000fe20000000000 */
[--C-:B------:R-:W-:Y:S01]  /*1580*/  SHF.R.U32.HI R3, RZ, 0x5, R18.reuse ;  /* 0x00000005ff037819 */ /* 0x100fe20000011612 */
[----:B------:R-:W-:Y:S01]  /*1590*/  IMAD.IADD R18, R2, 0x1, R18 ;  /* 0x0000000102127824 */ /* 0x000fe200078e0212 */
[----:B------:R-:W-:Y:S02]  /*15a0*/  IADD3 R10, PT, PT, R10, UR4, RZ ;  /* 0x000000040a0a7c10 */ /* 0x000fe4000fffe0ff */
[----:B------:R-:W-:Y:S02]  /*15b0*/  ISETP.NE.AND P0, PT, R0, RZ, PT ;  /* 0x000000ff0000720c */ /* 0x000fe40003f05270 */
[----:B0-----:R-:W-:Y:S01]  /*15c0*/  LEA R17, R16, R17, 0x4 ;  /* 0x0000001110117211 */ /* 0x001fe200078e20ff */
[----:B------:R-:W-:-:S04]  /*15d0*/  IMAD R3, R3, UR5, R10 ;  /* 0x0000000503037c24 */ /* 0x000fc8000f8e020a */
[----:B-1----:R-:W-:-:S05]  /*15e0*/  IMAD.WIDE.U32 R10, R3, 0x4, R8 ;  /* 0x00000004030a7825 */ /* 0x002fca00078e0008 */
[----:B--2---:R0:W-:Y:S01]  /*15f0*/  STG.E.128 desc[UR10][R10.64], R4 ;  /* 0x000000040a007986 */ /* 0x0041e2000c101d0a */
[----:B------:R-:W-:Y:S05]  /*1600*/  @P0 BRA `(.L_x_1630) ;  /* 0xfffffffc00d00947 */ /* 0x000fea000383ffff */
.L_x_1629:
[----:B------:R-:W-:Y:S05]  /*1610*/  BSYNC.RECONVERGENT B0 ;  /* 0x0000000000007941 */ /* 0x000fea0003800200 */
.L_x_1628:
[----:B------:R-:W-:Y:S05]  /*1620*/  @!P1 EXIT ;  /* 0x000000000000994d */ /* 0x000fea0003800000 */
[----:B------:R-:W1:Y:S01]  /*1630*/  S2UR UR7, SR_CgaCtaId ;  /* 0x00000000000779c3 */ /* 0x000e620000008800 */
[----:B------:R-:W-:Y:S01]  /*1640*/  UMOV UR6, 0x400 ;  /* 0x0000040000067882 */ /* 0x000fe20000000000 */
[C-C-:B------:R-:W-:Y:S01]  /*1650*/  IMAD R3, R16.reuse, 0xc, R18.reuse ;  /* 0x0000000c10037824 */ /* 0x140fe200078e0212 */
[----:B------:R-:W-:Y:S01]  /*1660*/  UIADD3 UR6, UPT, UPT, UR6, 0x580, URZ ;  /* 0x0000058006067890 */ /* 0x000fe2000fffe0ff */
[----:B------:R-:W-:Y:S02]  /*1670*/  IMAD R17, R16, 0x8, R18 ;  /* 0x0000000810117824 */ /* 0x000fe400078e0212 */
[----:B------:R-:W-:Y:S02]  /*1680*/  IMAD.IADD R19, R18, 0x1, R2 ;  /* 0x0000000112137824 */ /* 0x000fe400078e0202 */
[----:B------:R-:W2:Y:S01]  /*1690*/  LDC.64 R24, c[0x0][0x3a0] ;  /* 0x0000e800ff187b82 */ /* 0x000ea20000000a00 */
[----:B-1----:R-:W-:-:S06]  /*16a0*/  ULEA UR6, UR7, UR6, 0x18 ;  /* 0x0000000607067291 */ /* 0x002fcc000f8ec0ff */
[----:B------:R-:W-:-:S07]  /*16b0*/  LEA R27, R18, UR6, 0x2 ;  /* 0x00000006121b7c11 */ /* 0x000fce000f8e10ff */
.L_x_1631:
[----:B-1----:R1:W3:Y:S01]  /*16c0*/  LDS.128 R20, [R27] ;  /* 0x000000001b147984 */ /* 0x0022e20000000c00 */
[----:B0-----:R-:W-:Y:S01]  /*16d0*/  LOP3.LUT R4, R18, 0x1c, RZ, 0xc0, !PT ;  /* 0x0000001c12047812 */ /* 0x001fe200078ec0ff */
[C-C-:B------:R-:W-:Y:S01]  /*16e0*/  IMAD R8, R16.reuse, 0x20, R27.reuse ;  /* 0x0000002010087824 */ /* 0x140fe200078e021b */
[----:B------:R-:W-:Y:S01]  /*16f0*/  SHF.R.U32.HI R0, RZ, 0x5, R18 ;  /* 0x00000005ff007819 */ /* 0x000fe20000011612 */
[--C-:B------:R-:W-:Y:S01]  /*1700*/  IMAD R12, R16, 0x30, R27.reuse ;  /* 0x00000030100c7824 */ /* 0x100fe200078e021b */
[----:B------:R-:W-:Y:S01]  /*1710*/  IADD3 R5, PT, PT, R4, UR4, RZ ;  /* 0x0000000404057c10 */ /* 0x000fe2000fffe0ff */
[----:B------:R-:W-:Y:S01]  /*1720*/  IMAD R4, R16, 0x10, R27 ;  /* 0x0000001010047824 */ /* 0x000fe200078e021b */
[----:B------:R-:W-:Y:S01]  /*1730*/  LOP3.LUT R26, R19, 0x1c, RZ, 0xc0, !PT ;  /* 0x0000001c131a7812 */ /* 0x000fe200078ec0ff */
[----:B------:R-:W-:Y:S01]  /*1740*/  LDS.128 R8, [R8] ;  /* 0x0000000008087984 */ /* 0x000fe20000000c00 */
[----:B------:R-:W-:Y:S01]  /*1750*/  IADD3 R18, PT, PT, R2, R18, R2 ;  /* 0x0000001202127210 */ /* 0x000fe20007ffe002 */
[----:B------:R-:W-:Y:S01]  /*1760*/  IMAD R29, R0, UR5, R5 ;  /* 0x00000005001d7c24 */ /* 0x000fe2000f8e0205 */
[----:B------:R-:W-:Y:S01]  /*1770*/  SHF.R.U32.HI R0, RZ, 0x5, R19 ;  /* 0x00000005ff007819 */ /* 0x000fe20000011613 */
[----:B------:R-:W0:Y:S01]  /*1780*/  LDS.128 R4, [R4] ;  /* 0x0000000004047984 */ /* 0x000e220000000c00 */
[----:B------:R-:W-:Y:S01]  /*1790*/  IADD3 R26, PT, PT, R26, UR4, RZ ;  /* 0x000000041a1a7c10 */ /* 0x000fe2000fffe0ff */
[----:B--2---:R-:W-:Y:S01]  /*17a0*/  IMAD.WIDE.U32 R28, R29, 0x4, R24 ;  /* 0x000000041d1c7825 */ /* 0x004fe200078e0018 */
[----:B------:R-:W-:Y:S01]  /*17b0*/  IADD3 R18, PT, PT, R2, R18, R2 ;  /* 0x0000001202127210 */ /* 0x000fe20007ffe002 */
[----:B------:R-:W2:Y:S01]  /*17c0*/  LDS.128 R12, [R12] ;  /* 0x000000000c0c7984 */ /* 0x000ea20000000c00 */
[----:B-1----:R-:W-:Y:S01]  /*17d0*/  LEA R27, R16, R27, 0x6 ;  /* 0x0000001b101b7211 */ /* 0x002fe200078e30ff */
[----:B------:R-:W-:Y:S01]  /*17e0*/  IMAD R0, R0, UR5, R26 ;  /* 0x0000000500007c24 */ /* 0x000fe2000f8e021a */
[----:B------:R-:W-:Y:S01]  /*17f0*/  LOP3.LUT R26, R3, 0x1c, RZ, 0xc0, !PT ;  /* 0x0000001c031a7812 */ /* 0x000fe200078ec0ff */
[----:B------:R-:W-:Y:S01]  /*1800*/  IMAD R19, R16, 0x10, R19 ;  /* 0x0000001010137824 */ /* 0x000fe200078e0213 */
[----:B------:R-:W-:Y:S01]  /*1810*/  ISETP.GE.U32.AND P0, PT, R18, 0x100, PT ;  /* 0x000001001200780c */ /* 0x000fe20003f06070 */
[----:B---3--:R1:W-:Y:S02]  /*1820*/  STG.E.128 desc[UR10][R28.64], R20 ;  /* 0x000000141c007986 */ /* 0x0083e4000c101d0a */
[----:B-1----:R-:W-:Y:S01]  /*1830*/  LOP3.LUT R20, R17, 0x1c, RZ, 0xc0, !PT ;  /* 0x0000001c11147812 */ /* 0x002fe200078ec0ff */
[----:B------:R-:W-:Y:S01]  /*1840*/  VIADD R29, R26, UR4 ;  /* 0x000000041a1d7c36 */ /* 0x000fe20008000000 */
[----:B------:R-:W-:-:S02]  /*1850*/  SHF.R.U32.HI R22, RZ, 0x5, R3 ;  /* 0x00000005ff167819 */ /* 0x000fc40000011603 */
[----:B------:R-:W-:Y:S01]  /*1860*/  LEA R3, R16, R3, 0x4 ;  /* 0x0000000310037211 */ /* 0x000fe200078e20ff */
[----:B------:R-:W-:Y:S01]  /*1870*/  VIADD R21, R20, UR4 ;  /* 0x0000000414157c36 */ /* 0x000fe20008000000 */
[----:B------:R-:W-:Y:S01]  /*1880*/  SHF.R.U32.HI R20, RZ, 0x5, R17 ;  /* 0x00000005ff147819 */ /* 0x000fe20000011611 */
        /* <DEDUP_REMOVED lines=8> */
[----:B--2---:R1:W-:Y:S01]  /*1910*/  STG.E.128 desc[UR10][R28.64], R12 ;  /* 0x0000000c1c007986 */ /* 0x0043e2000c101d0a */
[----:B------:R-:W-:Y:S05]  /*1920*/  @!P0 BRA `(.L_x_1631) ;  /* 0xfffffffc00648947 */ /* 0x000fea000383ffff */
[----:B------:R-:W-:Y:S05]  /*1930*/  EXIT ;  /* 0x000000000000794d */ /* 0x000fea0003800000 */
.L_x_1627:
[----:B------:R-:W-:Y:S01]  /*1940*/  IMAD.MOV.U32 R24, RZ, RZ, R4 ;  /* 0x000000ffff187224 */ /* 0x000fe200078e0004 */
[----:B------:R-:W-:Y:S01]  /*1950*/  MOV R4, 0xffffffff ;  /* 0xffffffff00047802 */ /* 0x000fe20000000f00 */
[----:B------:R-:W-:-:S07]  /*1960*/  IMAD.MOV.U32 R5, RZ, RZ, 0x181f ;  /* 0x0000181fff057424 */ /* 0x000fce00078e00ff */
[----:B01234-:R-:W-:Y:S05]  /*1970*/  WARPSYNC.COLLECTIVE R4, `(.L_x_1632) ;  /* 0x0000000004087348 */ /* 0x01ffea0003c00000 */
[----:B-1----:R1:W0:Y:S02]  /*1980*/  SHFL.IDX P1, R25, R9, R24, R5 ;  /* 0x0000001809197389 */ /* 0x0022240000020005 */
[----:B01234-:R-:W-:Y:S05]  /*1990*/  ENDCOLLECTIVE ;  /* 0x000000000000791b */ /* 0x01ffea0003800000 */
.L_x_1632:
[----:B------:R-:W-:Y:S02]  /*19a0*/  IMAD.MOV.U32 R24, RZ, RZ, R20 ;  /* 0x000000ffff187224 */ /* 0x000fe400078e0014 */
[----:B------:R-:W-:-:S07]  /*19b0*/  IMAD R26, R23, R25, RZ ;  /* 0x00000019171a7224 */ /* 0x000fce00078e02ff */
[----:B------:R-:W-:Y:S05]  /*19c0*/  WARPSYNC.COLLECTIVE R4, `(.L_x_1633) ;  /* 0x0000000004087348 */ /* 0x000fea0003c00000 */
[----:B------:R0:W1:Y:S02]  /*19d0*/  SHFL.IDX P1, R25, R9, R24, R5 ;  /* 0x0000001809197389 */ /* 0x0000640000020005 */
[----:B01----:R-:W-:Y:S05]  /*19e0*/  ENDCOLLECTIVE ;  /* 0x000000000000791b */ /* 0x003fea0003800000 */
.L_x_1633:
[----:B------:R-:W-:Y:S01]  /*19f0*/  MOV R24, R14 ;  /* 0x0000000e00187202 */ /* 0x000fe20000000f00 */
[----:B------:R-:W-:-:S07]  /*1a00*/  IMAD.MOV.U32 R20, RZ, RZ, R25 ;  /* 0x000000ffff147224 */ /* 0x000fce00078e0019 */
[----:B------:R-:W-:Y:S05]  /*1a10*/  WARPSYNC.COLLECTIVE R4, `(.L_x_1634) ;  /* 0x0000000004087348 */ /* 0x000fea0003c00000 */
[----:B------:R0:W1:Y:S02]  /*1a20*/  SHFL.IDX P1, R25, R9, R24, R5 ;  /* 0x0000001809197389 */ /* 0x0000640000020005 */
[----:B01----:R-:W-:Y:S05]  /*1a30*/  ENDCOLLECTIVE ;  /* 0x000000000000791b */ /* 0x003fea0003800000 */
.L_x_1634:
[----:B------:R-:W-:Y:S01]  /*1a40*/  IMAD R21, R21, R20, R26 ;  /* 0x0000001415157224 */ /* 0x000fe200078e021a */
[----:B------:R-:W-:Y:S01]  /*1a50*/  MOV R24, R12 ;  /* 0x0000000c00187202 */ /* 0x000fe20000000f00 */
[----:B------:R-:W-:-:S07]  /*1a60*/  IMAD.MOV.U32 R14, RZ, RZ, R25 ;  /* 0x000000ffff0e7224 */ /* 0x000fce00078e0019 */
[----:B------:R-:W-:Y:S05]  /*1a70*/  WARPSYNC.COLLECTIVE R4, `(.L_x_1635) ;  /* 0x0000000004087348 */ /* 0x000fea0003c00000 */
[----:B------:R0:W1:Y:S02]  /*1a80*/  SHFL.IDX P1, R25, R9, R24, R5 ;  /* 0x0000001809197389 */ /* 0x0000640000020005 */
[----:B01----:R-:W-:Y:S05]  /*1a90*/  ENDCOLLECTIVE ;  /* 0x000000000000791b */ /* 0x003fea0003800000 */
.L_x_1635:
[----:B------:R-:W-:Y:S01]  /*1aa0*/  IMAD R19, R19, R14, R21 ;  /* 0x0000000e13137224 */ /* 0x000fe200078e0215 */
[----:B------:R-:W-:Y:S01]  /*1ab0*/  MOV R24, R22 ;  /* 0x0000001600187202 */ /* 0x000fe20000000f00 */
[----:B------:R-:W-:-:S07]  /*1ac0*/  IMAD.MOV.U32 R12, RZ, RZ, R25 ;  /* 0x000000ffff0c7224 */ /* 0x000fce00078e0019 */
[----:B------:R-:W-:Y:S05]  /*1ad0*/  WARPSYNC.COLLECTIVE R4, `(.L_x_1636) ;  /* 0x0000000004087348 */ /* 0x000fea0003c00000 */
[----:B------:R0:W1:Y:S02]  /*1ae0*/  SHFL.IDX P1, R25, R9, R24, R5 ;  /* 0x0000001809197389 */ /* 0x0000640000020005 */
[----:B01----:R-:W-:Y:S05]  /*1af0*/  ENDCOLLECTIVE ;  /* 0x000000000000791b */ /* 0x003fea0003800000 */
.L_x_1636:
[----:B------:R-:W-:Y:S01]  /*1b00*/  IMAD R15, R15, R12, R19 ;  /* 0x0000000c0f0f7224 */ /* 0x000fe200078e0213 */
[----:B------:R-:W-:Y:S01]  /*1b10*/  MOV R24, R10 ;  /* 0x0000000a00187202 */ /* 0x000fe20000000f00 */
[----:B------:R-:W-:-:S07]  /*1b20*/  IMAD.MOV.U32 R22, RZ, RZ, R25 ;  /* 0x000000ffff167224 */ /* 0x000fce00078e0019 */
[----:B------:R-:W-:Y:S05]  /*1b30*/  WARPSYNC.COLLECTIVE R4, `(.L_x_1637) ;  /* 0x0000000004087348 */ /* 0x000fea0003c00000 */
[----:B------:R0:W1:Y:S02]  /*1b40*/  SHFL.IDX P1, R25, R9, R24, R5 ;  /* 0x0000001809197389 */ /* 0x0000640000020005 */
[----:B01----:R-:W-:Y:S05]  /*1b50*/  ENDCOLLECTIVE ;  /* 0x000000000000791b */ /* 0x003fea0003800000 */
.L_x_1637:
[----:B------:R-:W-:Y:S01]  /*1b60*/  IMAD R13, R13, R22, R15 ;  /* 0x000000160d0d7224 */ /* 0x000fe200078e020f */
[----:B------:R-:W-:Y:S01]  /*1b70*/  MOV R24, R8 ;  /* 0x0000000800187202 */ /* 0x000fe20000000f00 */
[----:B------:R-:W-:-:S07]  /*1b80*/  IMAD.MOV.U32 R10, RZ, RZ, R25 ;  /* 0x000000ffff0a7224 */ /* 0x000fce00078e0019 */
[----:B------:R-:W-:Y:S05]  /*1b90*/  WARPSYNC.COLLECTIVE R4, `(.L_x_1638) ;  /* 0x0000000004087348 */ /* 0x000fea0003c00000 */
[----:B------:R0:W1:Y:S02]  /*1ba0*/  SHFL.IDX P1, R25, R9, R24, R5 ;  /* 0x0000001809197389 */ /* 0x0000640000020005 */
[----:B01----:R-:W-:Y:S05]  /*1bb0*/  ENDCOLLECTIVE ;  /* 0x000000000000791b */ /* 0x003fea0003800000 */
.L_x_1638:
[----:B------:R-:W-:Y:S01]  /*1bc0*/  IMAD R11, R11, R10, R13 ;  /* 0x0000000a0b0b7224 */ /* 0x000fe200078e020d */
[----:B------:R-:W-:Y:S01]  /*1bd0*/  MOV R24, R6 ;  /* 0x0000000600187202 */ /* 0x000fe20000000f00 */
[----:B------:R-:W-:-:S07]  /*1be0*/  IMAD.MOV.U32 R8, RZ, RZ, R25 ;  /* 0x000000ffff087224 */ /* 0x000fce00078e0019 */
[----:B------:R-:W-:Y:S05]  /*1bf0*/  WARPSYNC.COLLECTIVE R4, `(.L_x_1639) ;  /* 0x0000000004087348 */ /* 0x000fea0003c00000 */
[----:B------:R0:W1:Y:S02]  /*1c00*/  SHFL.IDX P1, R25, R9, R24, R5 ;  /* 0x0000001809197389 */ /* 0x0000640000020005 */
[----:B01----:R-:W-:Y:S05]  /*1c10*/  ENDCOLLECTIVE ;  /* 0x000000000000791b */ /* 0x003fea0003800000 */
.L_x_1639:
[----:B------:R-:W-:Y:S01]  /*1c20*/  IMAD R12, R3, R8, R11 ;  /* 0x00000008030c7224 */ /* 0x000fe200078e020b */
[----:B------:R-:W-:Y:S06]  /*1c30*/  BRA `(.L_x_1640) ;  /* 0xfffffff4007c7947 */ /* 0x000fec000383ffff */
.L_x_1641:
        /* <DEDUP_REMOVED lines=12> */
.L_x_2445:


//--------------------- .text._Z9cuda_gemmIiLj512ELj1ELj1ELj256ELj4ELj4ELj128ELj1ELj1EEvjjjPKT_S2_PS0_jjj --------------------------
	.section	.text._Z9cuda_gemmIiLj512ELj1ELj1ELj256ELj4ELj4ELj128ELj1ELj1EEvjjjPKT_S2_PS0_jjj,"ax",@progbits
	.align	128
        .global         _Z9cuda_gemmIiLj512ELj1ELj1ELj256ELj4ELj4ELj128ELj1ELj1EEvjjjPKT_S2_PS0_jjj
        .type           _Z9cuda_gemmIiLj512ELj1ELj1ELj256ELj4ELj4ELj128ELj1ELj1EEvjjjPKT_S2_PS0_jjj,@function
        .size           _Z9cuda_gemmIiLj512ELj1ELj1ELj256ELj4ELj4ELj128ELj1ELj1EEvjjjPKT_S2_PS0_jjj,(.L_x_2446 - _Z9cuda_gemmIiLj512ELj1ELj1ELj256ELj4ELj4ELj128ELj1ELj1EEvjjjPKT_S2_PS0_jjj)
        .other          _Z9cuda_gemmIiLj512ELj1ELj1ELj256ELj4ELj4ELj128ELj1ELj1EEvjjjPKT_S2_PS0_jjj,@"STO_CUDA_ENTRY STV_DEFAULT"
_Z9cuda_gemmIiLj512ELj1ELj1ELj256ELj4ELj4ELj128ELj1ELj1EEvjjjPKT_S2_PS0_jjj:
.text._Z9cuda_gemmIiLj512ELj1ELj1ELj256ELj4ELj4ELj128ELj1ELj1EEvjjjPKT_S2_PS0_jjj:
        /* <DEDUP_REMOVED lines=16> */
.L_x_1644:
        /* <DEDUP_REMOVED lines=19> */
.L_x_1643:
[----:B------:R-:W-:Y:S05]  /*0230*/  BSYNC.RECONVERGENT B0 ;  /* 0x0000000000007941 */ /* 0x000fea0003800200 */
.L_x_1642:
[----:B------:R-:W1:Y:S02]  /*0240*/  LDCU UR4, c[0x0][0x374] ;  /* 0x00006e80ff0477ac */ /* 0x000e640008000800 */
[----:B-1----:R-:W-:-:S13]  /*0250*/  ISETP.GE.U32.AND P0, PT, R17, UR4, PT ;  /* 0x0000000411007c0c */ /* 0x002fda000bf06070 */
[----:B------:R-:W-:Y:S05]  /*0260*/  @P0 EXIT ;  /* 0x000000000000094d */ /* 0x000fea0003800000 */
[----:B------:R-:W1:Y:S01]  /*0270*/  LDC R16, c[0x0][0x360] ;  /* 0x0000d800ff107b82 */ /* 0x000e620000000800 */
[C---:B------:R-:W-:Y:S01]  /*0280*/  ISETP.GT.U32.AND P0, PT, R18.reuse, 0xff, PT ;  /* 0x000000ff1200780c */ /* 0x040fe20003f04070 */
[----:B------:R-:W-:Y:S01]  /*0290*/  BSSY.RECONVERGENT B0, `(.L_x_1645) ;  /* 0x0000042000007945 */ /* 0x000fe20003800200 */
[----:B------:R-:W-:Y:S02]  /*02a0*/  LOP3.LUT R3, R18, 0x3f, RZ, 0xc0, !PT ;  /* 0x0000003f12037812 */ /* 0x000fe400078ec0ff */
[----:B-1----:R-:W-:-:S09]  /*02b0*/  SHF.L.U32 R2, R16, 0x2, RZ ;  /* 0x0000000210027819 */ /* 0x002fd200000006ff */
[----:B------:R-:W-:Y:S05]  /*02c0*/  @P0 BRA `(.L_x_1646) ;  /* 0x0000000000f80947 */ /* 0x000fea0003800000 */
[----:B------:R-:W1:Y:S01]  /*02d0*/  I2F.U32.RP R8, R16 ;  /* 0x0000001000087306 */ /* 0x000e620000209000 */
[----:B------:R-:W-:Y:S01]  /*02e0*/  IADD3 R0, PT, PT, R18, R16, RZ ;  /* 0x0000001012007210 */ /* 0x000fe20007ffe0ff */
[----:B------:R-:W-:Y:S01]  /*02f0*/  BSSY.RECONVERGENT B1, `(.L_x_1647) ;  /* 0x000002a000017945 */ /* 0x000fe20003800200 */
[----:B------:R-:W-:Y:S02]  /*0300*/  ISETP.NE.U32.AND P2, PT, R16, RZ, PT ;  /* 0x000000ff1000720c */ /* 0x000fe40003f45070 */
[C---:B------:R-:W-:Y:S02]  /*0310*/  ISETP.GE.U32.AND P0, PT, R0.reuse, 0x100, PT ;  /* 0x000001000000780c */ /* 0x040fe40003f06070 */
[----:B0-----:R-:W-:Y:S02]  /*0320*/  VIMNMX.U32 R7, PT, PT, R0, 0x100, !PT ;  /* 0x0000010000077848 */ /* 0x001fe40007fe0000 */
[----:B------:R-:W-:-:S04]  /*0330*/  SEL R6, RZ, 0x1, P0 ;  /* 0x00000001ff067807 */ /* 0x000fc80000000000 */
        /* <DEDUP_REMOVED lines=32> */
.L_x_1649:
[----:B------:R-:W-:Y:S01]  /*0540*/  VIADD R0, R0, 0x1 ;  /* 0x0000000100007836 */ /* 0x000fe20000000000 */
[----:B------:R0:W-:Y:S04]  /*0550*/  STS [R5], RZ ;  /* 0x000000ff05007388 */ /* 0x0001e80000000800 */
[----:B------:R-:W-:Y:S02]  /*0560*/  ISETP.NE.AND P0, PT, R0, RZ, PT ;  /* 0x000000ff0000720c */ /* 0x000fe40003f05270 */
[----:B0-----:R-:W-:-:S11]  /*0570*/  IADD3 R5, PT, PT, R2, R5, RZ ;  /* 0x0000000502057210 */ /* 0x001fd60007ffe0ff */
[----:B------:R-:W-:Y:S05]  /*0580*/  @P0 BRA `(.L_x_1649) ;  /* 0xfffffffc00ec0947 */ /* 0x000fea000383ffff */
.L_x_1648:
[----:B------:R-:W-:Y:S05]  /*0590*/  BSYNC.RECONVERGENT B1 ;  /* 0x0000000000017941 */ /* 0x000fea0003800200 */
.L_x_1647:
[----:B------:R-:W-:Y:S05]  /*05a0*/  @!P1 BRA `(.L_x_1646) ;  /* 0x0000000000409947 */ /* 0x000fea0003800000 */
[----:B------:R-:W0:Y:S01]  /*05b0*/  S2UR UR5, SR_CgaCtaId ;  /* 0x00000000000579c3 */ /* 0x000e220000008800 */
[----:B------:R-:W-:Y:S02]  /*05c0*/  UMOV UR4, 0x400 ;  /* 0x0000040000047882 */ /* 0x000fe40000000000 */
[----:B------:R-:W-:-:S04]  /*05d0*/  UIADD3 UR4, UPT, UPT, UR4, 0x480, URZ ;  /* 0x0000048004047890 */ /* 0x000fc8000fffe0ff */
[----:B0-----:R-:W-:-:S06]  /*05e0*/  ULEA UR4, UR5, UR4, 0x18 ;  /* 0x0000000405047291 */ /* 0x001fcc000f8ec0ff */
[----:B------:R-:W-:-:S07]  /*05f0*/  LEA R5, R7, UR4, 0x2 ;  /* 0x0000000407057c11 */ /* 0x000fce000f8e10ff */
.L_x_1650:
        /* <DEDUP_REMOVED lines=11> */
.L_x_1646:
[----:B------:R-:W-:Y:S05]  /*06b0*/  BSYNC.RECONVERGENT B0 ;  /* 0x0000000000007941 */ /* 0x000fea0003800200 */
.L_x_1645:
[----:B------:R-:W-:Y:S01]  /*06c0*/  ISETP.GT.U32.AND P0, PT, R18, 0x3f, PT ;  /* 0x0000003f1200780c */ /* 0x000fe20003f04070 */
[----:B------:R-:W-:-:S12]  /*06d0*/  BSSY.RECONVERGENT B0, `(.L_x_1651) ;  /* 0x0000058000007945 */ /* 0x000fd80003800200 */
[----:B------:R-:W-:Y:S05]  /*06e0*/  @P0 BRA `(.L_x_1652) ;  /* 0x0000000400580947 */ /* 0x000fea0003800000 */
[----:B------:R-:W2:Y:S01]  /*06f0*/  I2F.U32.RP R8, R2 ;  /* 0x0000000200087306 */ /* 0x000ea20000209000 */
[----:B-1----:R-:W-:Y:S01]  /*0700*/  IMAD.IADD R0, R19, 0x1, R2 ;  /* 0x0000000113007824 */ /* 0x002fe200078e0202 */
[----:B------:R-:W-:Y:S01]  /*0710*/  IADD3 R9, PT, PT, RZ, -R2, RZ ;  /* 0x80000002ff097210 */ /* 0x000fe20007ffe0ff */
[----:B------:R-:W-:Y:S01]  /*0720*/  BSSY.RECONVERGENT B1, `(.L_x_1653) ;  /* 0x000002f000017945 */ /* 0x000fe20003800200 */
[----:B------:R-:W-:Y:S02]  /*0730*/  ISETP.NE.U32.AND P3, PT, R2, RZ, PT ;  /* 0x000000ff0200720c */ /* 0x000fe40003f65070 */
[C---:B------:R-:W-:Y:S02]  /*0740*/  ISETP.GE.U32.AND P1, PT, R0.reuse, 0x100, PT ;  /* 0x000001000000780c */ /* 0x040fe40003f26070 */
[----:B0-----:R-:W-:Y:S02]  /*0750*/  VIMNMX.U32 R7, PT, PT, R0, 0x100, !PT ;  /* 0x0000010000077848 */ /* 0x001fe40007fe0000 */
[----:B------:R-:W-:-:S04]  /*0760*/  SEL R6, RZ, 0x1, P1 ;  /* 0x00000001ff067807 */ /* 0x000fc80000800000 */
[----:B------:R-:W-:Y:S01]  /*0770*/  IADD3 R7, PT, PT, R7, -R0, -R6 ;  /* 0x8000000007077210 */ /* 0x000fe20007ffe806 */
[----:B--2---:R-:W0:Y:S02]  /*0780*/  MUFU.RCP R8, R8 ;  /* 0x0000000800087308 */ /* 0x004e240000001000 */
        /* <DEDUP_REMOVED lines=32> */
.L_x_1655:
        /* <DEDUP_REMOVED lines=8> */
.L_x_1654:
[----:B------:R-:W-:Y:S05]  /*0a10*/  BSYNC.RECONVERGENT B1 ;  /* 0x0000000000017941 */ /* 0x000fea0003800200 */
.L_x_1653:
[----:B------:R-:W-:Y:S05]  /*0a20*/  @!P2 BRA `(.L_x_1652) ;  /* 0x000000000088a947 */ /* 0x000fea0003800000 */
[----:B------:R-:W0:Y:S01]  /*0a30*/  S2UR UR5, SR_CgaCtaId ;  /* 0x00000000000579c3 */ /* 0x000e220000008800 */
[----:B------:R-:W-:Y:S01]  /*0a40*/  UMOV UR4, 0x400 ;  /* 0x0000040000047882 */ /* 0x000fe20000000000 */
[----:B------:R-:W-:Y:S01]  /*0a50*/  IMAD R20, R17, 0x100, R0 ;  /* 0x0000010011147824 */ /* 0x000fe200078e0200 */
[----:B------:R-:W-:-:S03]  /*0a60*/  UIADD3 UR4, UPT, UPT, UR4, 0x80, URZ ;  /* 0x0000008004047890 */ /* 0x000fc6000fffe0ff */
[--C-:B------:R-:W-:Y:S01]  /*0a70*/  IMAD R21, R16, 0xc, R20.reuse ;  /* 0x0000000c10157824 */ /* 0x100fe200078e0214 */
[----:B------:R-:W-:Y:S01]  /*0a80*/  IADD3 R23, PT, PT, R2, R20, RZ ;  /* 0x0000001402177210 */ /* 0x000fe20007ffe0ff */
[----:B------:R-:W1:Y:S01]  /*0a90*/  LDC.64 R26, c[0x0][0x390] ;  /* 0x0000e400ff1a7b82 */ /* 0x000e620000000a00 */
[----:B------:R-:W-:Y:S01]  /*0aa0*/  IMAD R22, R16, 0x8, R20 ;  /* 0x0000000810167824 */ /* 0x000fe200078e0214 */
[----:B0-----:R-:W-:-:S06]  /*0ab0*/  ULEA UR4, UR5, UR4, 0x18 ;  /* 0x0000000405047291 */ /* 0x001fcc000f8ec0ff */
[----:B------:R-:W-:-:S07]  /*0ac0*/  LEA R24, R0, UR4, 0x2 ;  /* 0x0000000400187c11 */ /* 0x000fce000f8e10ff */
.L_x_1656:
        /* <DEDUP_REMOVED lines=24> */
.L_x_1652:
[----:B------:R-:W-:Y:S05]  /*0c50*/  BSYNC.RECONVERGENT B0 ;  /* 0x0000000000007941 */ /* 0x000fea0003800200 */
.L_x_1651:
[----:B------:R-:W-:Y:S01]  /*0c60*/  BAR.SYNC.DEFER_BLOCKING 0x0 ;  /* 0x0000000000007b1d */ /* 0x000fe20000010000 */
[----:B------:R-:W-:-:S13]  /*0c70*/  ISETP.GE.U32.AND P1, PT, R18, 0x100, PT ;  /* 0x000001001200780c */ /* 0x000fda0003f26070 */
[----:B------:R-:W-:Y:S05]  /*0c80*/  @P1 BRA `(.L_x_1657) ;  /* 0x0000000000b81947 */ /* 0x000fea0003800000 */
[----:B01----:R-:W0:Y:S01]  /*0c90*/  S2R R4, SR_CgaCtaId ;  /* 0x0000000000047919 */ /* 0x003e220000008800 */
[----:B------:R-:W-:Y:S01]  /*0ca0*/  MOV R5, 0x400 ;  /* 0x0000040000057802 */ /* 0x000fe20000000f00 */
[C---:B--2---:R-:W-:Y:S01]  /*0cb0*/  VIADD R8, R18.reuse, 0xffffffff ;  /* 0xffffffff12087836 */ /* 0x044fe20000000000 */
[----:B------:R-:W-:Y:S01]  /*0cc0*/  SHF.R.U32.HI R0, RZ, 0x6, R18 ;  /* 0x00000006ff007819 */ /* 0x000fe20000011612 */
[----:B------:R-:W-:Y:S01]  /*0cd0*/  VIADD R10, R18, 0x1 ;  /* 0x00000001120a7836 */ /* 0x000fe20000000000 */
[----:B------:R-:W-:Y:S01]  /*0ce0*/  UMOV UR4, 0xffffffff ;  /* 0xffffffff00047882 */ /* 0x000fe20000000000 */
[----:B------:R-:W-:Y:S01]  /*0cf0*/  VIADD R15, R5, 0x480 ;  /* 0x00000480050f7836 */ /* 0x000fe20000000000 */
[----:B------:R-:W-:Y:S02]  /*0d00*/  LOP3.LUT R8, R8, 0x3, RZ, 0xc0, !PT ;  /* 0x0000000308087812 */ /* 0x000fe400078ec0ff */
[----:B------:R-:W-:-:S05]  /*0d10*/  LOP3.LUT R10, R10, 0x3, RZ, 0xc0, !PT ;  /* 0x000000030a0a7812 */ /* 0x000fca00078ec0ff */
[----:B------:R-:W-:Y:S01]  /*0d20*/  IMAD R11, R3, 0x4, R10 ;  /* 0x00000004030b7824 */ /* 0x000fe200078e020a */
[C---:B0-----:R-:W-:Y:S02]  /*0d30*/  LEA R7, R4.reuse, R5, 0x18 ;  /* 0x0000000504077211 */ /* 0x041fe400078ec0ff */
[----:B------:R-:W-:-:S03]  /*0d40*/  LEA R15, R4, R15, 0x18 ;  /* 0x0000000f040f7211 */ /* 0x000fc600078ec0ff */
[----:B------:R-:W-:Y:S01]  /*0d50*/  IMAD R6, R0, 0x14, R7 ;  /* 0x0000001400067824 */ /* 0x000fe200078e0207 */
[----:B------:R-:W-:Y:S02]  /*0d60*/  LOP3.LUT R7, R19, 0xc, RZ, 0xc0, !PT ;  /* 0x0000000c13077812 */ /* 0x000fe400078ec0ff */
[----:B------:R-:W-:Y:S02]  /*0d70*/  LOP3.LUT R0, R18, 0x3, RZ, 0xc0, !PT ;  /* 0x0000000312007812 */ /* 0x000fe400078ec0ff */
[----:B------:R-:W-:Y:S01]  /*0d80*/  IADD3 R13, PT, PT, R6, R7, RZ ;  /* 0x00000007060d7210 */ /* 0x000fe20007ffe0ff */
[----:B------:R-:W-:Y:S01]  /*0d90*/  VIADD R7, R5, 0x80 ;  /* 0x0000008005077836 */ /* 0x000fe20000000000 */
[----:B------:R-:W-:Y:S02]  /*0da0*/  LOP3.LUT R6, R0, 0x2, RZ, 0x3c, !PT ;  /* 0x0000000200067812 */ /* 0x000fe400078e3cff */
[C---:B------:R-:W-:Y:S02]  /*0db0*/  LEA R12, R3.reuse, R0, 0x2 ;  /* 0x00000000030c7211 */ /* 0x040fe400078e10ff */
[----:B------:R-:W-:Y:S01]  /*0dc0*/  LEA R14, R4, R7, 0x18 ;  /* 0x00000007040e7211 */ /* 0x000fe200078ec0ff */
[C---:B------:R-:W-:Y:S01]  /*0dd0*/  IMAD R9, R3.reuse, 0x4, R6 ;  /* 0x0000000403097824 */ /* 0x040fe200078e0206 */
[----:B------:R-:W-:-:S02]  /*0de0*/  LEA R7, R3, R8, 0x2 ;  /* 0x0000000803077211 */ /* 0x000fc400078e10ff */
[----:B------:R-:W-:Y:S01]  /*0df0*/  LEA R11, R11, R14, 0x2 ;  /* 0x0000000e0b0b7211 */ /* 0x000fe200078e10ff */
[--C-:B------:R-:W-:Y:S01]  /*0e00*/  IMAD R12, R12, 0x4, R14.reuse ;  /* 0x000000040c0c7824 */ /* 0x100fe200078e020e */
[----:B------:R-:W-:Y:S01]  /*0e10*/  LOP3.LUT R5, R18, 0xc0, RZ, 0xc0, !PT ;  /* 0x000000c012057812 */ /* 0x000fe200078ec0ff */
[--C-:B------:R-:W-:Y:S02]  /*0e20*/  IMAD R3, R7, 0x4, R14.reuse ;  /* 0x0000000407037824 */ /* 0x100fe400078e020e */
[----:B------:R-:W-:Y:S01]  /*0e30*/  IMAD R7, R9, 0x4, R14 ;  /* 0x0000000409077824 */ /* 0x000fe200078e020e */
[----:B------:R-:W0:Y:S01]  /*0e40*/  LDS R11, [R11] ;  /* 0x000000000b0b7984 */ /* 0x000e220000000800 */
[----:B------:R-:W-:-:S03]  /*0e50*/  LOP3.LUT R4, R5, 0x3f, R18, 0xf8, !PT ;  /* 0x0000003f05047812 */ /* 0x000fc600078ef812 */
[----:B------:R1:W2:Y:S01]  /*0e60*/  LDS R9, [R13] ;  /* 0x000000000d097984 */ /* 0x0002a20000000800 */
[----:B------:R-:W-:-:S03]  /*0e70*/  LEA R4, R4, R15, 0x2 ;  /* 0x0000000f04047211 */ /* 0x000fc600078e10ff */
[----:B------:R-:W3:Y:S04]  /*0e80*/  LDS R3, [R3] ;  /* 0x0000000003037984 */ /* 0x000ee80000000800 */
[----:B------:R-:W4:Y:S04]  /*0e90*/  LDS R7, [R7] ;  /* 0x0000000007077984 */ /* 0x000f280000000800 */
[----:B------:R-:W0:Y:S01]  /*0ea0*/  LDS R12, [R12] ;  /* 0x000000000c0c7984 */ /* 0x000e220000000800 */
[----:B-1----:R-:W-:Y:S05]  /*0eb0*/  BRA.DIV UR4, `(.L_x_1658) ;  /* 0x00000006048c7947 */ /* 0x002fea000b800000 */
[----:B--2---:R-:W0:Y:S04]  /*0ec0*/  SHFL.IDX PT, R5, R9, R0, 0x1c1f ;  /* 0x001c1f0009057589 */ /* 0x004e2800000e0000 */
[----:B------:R-:W1:Y:S04]  /*0ed0*/  SHFL.IDX PT, R10, R9, R10, 0x1c1f ;  /* 0x001c1f0a090a7589 */ /* 0x000e6800000e0000 */
[----:B------:R-:W4:Y:S04]  /*0ee0*/  SHFL.IDX PT, R6, R9, R6, 0x1c1f ;  /* 0x001c1f0609067589 */ /* 0x000f2800000e0000 */
[----:B------:R2:W2:Y:S01]  /*0ef0*/  SHFL.IDX PT, R8, R9, R8, 0x1c1f ;  /* 0x001c1f0809087589 */ /* 0x0004a200000e0000 */
[----:B0-----:R-:W-:-:S04]  /*0f00*/  IMAD R12, R12, R5, RZ ;  /* 0x000000050c0c7224 */ /* 0x001fc800078e02ff */
[----:B-1----:R-:W-:-:S04]  /*0f10*/  IMAD R12, R11, R10, R12 ;  /* 0x0000000a0b0c7224 */ /* 0x002fc800078e020c */
[----:B----4-:R-:W-:-:S07]  /*0f20*/  IMAD R12, R7, R6, R12 ;  /* 0x00000006070c7224 */ /* 0x010fce00078e020c */
.L_x_1667:
[----:B------:R-:W0:Y:S01]  /*0f30*/  LDS R0, [R4] ;  /* 0x0000000004007984 */ /* 0x000e220000000800 */
[----:B--23--:R-:W-:-:S04]  /*0f40*/  IMAD R3, R3, R8, R12 ;  /* 0x0000000803037224 */ /* 0x00cfc800078e020c */
[----:B0-----:R-:W-:-:S05]  /*0f50*/  IMAD.IADD R3, R3, 0x1, R0 ;  /* 0x0000000103037824 */ /* 0x001fca00078e0200 */
[----:B------:R3:W-:Y:S02]  /*0f60*/  STS [R4], R3 ;  /* 0x0000000304007388 */ /* 0x0007e40000000800 */
.L_x_1657:
[----:B------:R-:W-:Y:S05]  /*0f70*/  WARPSYNC.ALL ;  /* 0x0000000000007948 */ /* 0x000fea0003800000 */
[----:B------:R-:W-:Y:S06]  /*0f80*/  BAR.SYNC.DEFER_BLOCKING 0x0 ;  /* 0x0000000000007b1d */ /* 0x000fec0000010000 */
[----:B------:R-:W-:Y:S05]  /*0f90*/  @P0 EXIT ;  /* 0x000000000000094d */ /* 0x000fea0003800000 */
[----:B0-----:R-:W0:Y:S01]  /*0fa0*/  I2F.U32.RP R7, R2 ;  /* 0x0000000200077306 */ /* 0x001e220000209000 */
[----:B-1----:R-:W-:Y:S01]  /*0fb0*/  IMAD.IADD R0, R19, 0x1, R2 ;  /* 0x0000000113007824 */ /* 0x002fe200078e0202 */
[----:B--2---:R-:W-:Y:S01]  /*0fc0*/  IADD3 R9, PT, PT, RZ, -R2, RZ ;  /* 0x80000002ff097210 */ /* 0x004fe20007ffe0ff */
[----:B------:R-:W-:Y:S01]  /*0fd0*/  BSSY.RECONVERGENT B0, `(.L_x_1659) ;  /* 0x000002d000007945 */ /* 0x000fe20003800200 */
[----:B------:R-:W-:Y:S02]  /*0fe0*/  ISETP.NE.U32.AND P2, PT, R2, RZ, PT ;  /* 0x000000ff0200720c */ /* 0x000fe40003f45070 */
[C---:B------:R-:W-:Y:S02]  /*0ff0*/  ISETP.GE.U32.AND P0, PT, R0.reuse, 0x100, PT ;  /* 0x000001000000780c */ /* 0x040fe40003f06070 */
[----:B---3--:R-:W-:Y:S02]  /*1000*/  VIMNMX.U32 R3, PT, PT, R0, 0x100, !PT ;  /* 0x0000010000037848 */ /* 0x008fe40007fe0000 */
        /* <DEDUP_REMOVED lines=33> */
.L_x_1661:
        /* <DEDUP_REMOVED lines=8> */
.L_x_1660:
[----:B------:R-:W-:Y:S05]  /*12a0*/  BSYNC.RECONVERGENT B0 ;  /* 0x0000000000007941 */ /* 0x000fea0003800200 */
.L_x_1659:
        /* <DEDUP_REMOVED lines=11> */
.L_x_1662:
        /* <DEDUP_REMOVED lines=12> */
[C---:B------:R-:W-:Y:S01]  /*1420*/  IMAD R24, R16.reuse, 0x10, R24 ;  /* 0x0000001010187824 */ /* 0x040fe200078e0218 */
[----:B0-----:R-:W-:Y:S02]  /*1430*/  LEA R3, R16, R3, 0x6 ;  /* 0x0000000310037211 */ /* 0x001fe400078e30ff */
[----:B--2---:R-:W-:Y:S04]  /*1440*/  STG.E.128 desc[UR6][R26.64], R8 ;  /* 0x000000081a007986 */ /* 0x004fe8000c101d06 */
[----:B------:R-:W0:Y:S04]  /*1450*/  LDS.128 R8, [R28] ;  /* 0x000000001c087984 */ /* 0x000e280000000c00 */
[----:B-1----:R1:W-:Y:S02]  /*1460*/  STG.E.128 desc[UR6][R22.64], R4 ;  /* 0x0000000416007986 */ /* 0x0023e4000c101d06 */
[----:B-1----:R-:W-:-:S04]  /*1470*/  IMAD.WIDE.U32 R6, R17, 0x4, R20 ;  /* 0x0000000411067825 */ /* 0x002fc800078e0014 */
[----:B------:R-:W-:-:S04]  /*1480*/  IMAD.WIDE.U32 R4, R0, 0x4, R20 ;  /* 0x0000000400047825 */ /* 0x000fc800078e0014 */
[C---:B------:R-:W-:Y:S02]  /*1490*/  IMAD R0, R16.reuse, 0x10, R0 ;  /* 0x0000001010007824 */ /* 0x040fe400078e0200 */
[----:B------:R-:W-:Y:S01]  /*14a0*/  IMAD R17, R16, 0x10, R17 ;  /* 0x0000001010117824 */ /* 0x000fe200078e0211 */
[----:B0-----:R0:W-:Y:S04]  /*14b0*/  STG.E.128 desc[UR6][R6.64], R8 ;  /* 0x0000000806007986 */ /* 0x0011e8000c101d06 */
[----:B------:R0:W-:Y:S01]  /*14c0*/  STG.E.128 desc[UR6][R4.64], R12 ;  /* 0x0000000c04007986 */ /* 0x0001e2000c101d06 */
[----:B------:R-:W-:Y:S05]  /*14d0*/  @!P0 BRA `(.L_x_1662) ;  /* 0xfffffffc00a08947 */ /* 0x000fea000383ffff */
[----:B------:R-:W-:Y:S05]  /*14e0*/  EXIT ;  /* 0x000000000000794d */ /* 0x000fea0003800000 */
.L_x_1658:
[----:B------:R-:W-:Y:S02]  /*14f0*/  HFMA2 R15, -RZ, RZ, 0, 0.004024505615234375 ;  /* 0x00001c1fff0f7431 */ /* 0x000fe400000001ff */
[----:B------:R-:W-:Y:S02]  /*1500*/  IMAD.MOV.U32 R14, RZ, RZ, R0 ;  /* 0x000000ffff0e7224 */ /* 0x000fe400078e0000 */
[----:B------:R-:W-:-:S07]  /*1510*/  IMAD.MOV.U32 R0, RZ, RZ, -0x1 ;  /* 0xffffffffff007424 */ /* 0x000fce00078e00ff */
[----:B0-234-:R-:W-:Y:S05]  /*1520*/  WARPSYNC.COLLECTIVE R0, `(.L_x_1663) ;  /* 0x0000000000087348 */ /* 0x01dfea0003c00000 */
[----:B--2---:R1:W2:Y:S02]  /*1530*/  SHFL.IDX P1, R13, R9, R14, R15 ;  /* 0x0000000e090d7389 */ /* 0x0042a4000002000f */
[----:B01234-:R-:W-:Y:S05]  /*1540*/  ENDCOLLECTIVE ;  /* 0x000000000000791b */ /* 0x01ffea0003800000 */
.L_x_1663:
[----:B------:R-:W-:Y:S01]  /*1550*/  IMAD.MOV.U32 R14, RZ, RZ, R10 ;  /* 0x000000ffff0e7224 */ /* 0x000fe200078e000a */
[----:B------:R-:W-:-:S07]  /*1560*/  MOV R5, R13 ;  /* 0x0000000d00057202 */ /* 0x000fce0000000f00 */
[----:B------:R-:W-:Y:S05]  /*1570*/  WARPSYNC.COLLECTIVE R0, `(.L_x_1664) ;  /* 0x0000000000087348 */ /* 0x000fea0003c00000 */
[----:B------:R0:W1:Y:S02]  /*1580*/  SHFL.IDX P1, R13, R9, R14, R15 ;  /* 0x0000000e090d7389 */ /* 0x000064000002000f */
[----:B01----:R-:W-:Y:S05]  /*1590*/  ENDCOLLECTIVE ;  /* 0x000000000000791b */ /* 0x003fea0003800000 */
.L_x_1664:
[----:B------:R-:W-:Y:S02]  /*15a0*/  IMAD R12, R12, R5, RZ ;  /* 0x000000050c0c7224 */ /* 0x000fe400078e02ff */
[----:B------:R-:W-:Y:S01]  /*15b0*/  IMAD.MOV.U32 R14, RZ, RZ, R6 ;  /* 0x000000ffff0e7224 */ /* 0x000fe200078e0006 */
[----:B------:R-:W-:-:S07]  /*15c0*/  MOV R10, R13 ;  /* 0x0000000d000a7202 */ /* 0x000fce0000000f00 */
[----:B------:R-:W-:Y:S05]  /*15d0*/  WARPSYNC.COLLECTIVE R0, `(.L_x_1665) ;  /* 0x0000000000087348 */ /* 0x000fea0003c00000 */
[----:B------:R0:W1:Y:S02]  /*15e0*/  SHFL.IDX P1, R13, R9, R14, R15 ;  /* 0x0000000e090d7389 */ /* 0x000064000002000f */
[----:B01----:R-:W-:Y:S05]  /*15f0*/  ENDCOLLECTIVE ;  /* 0x000000000000791b */ /* 0x003fea0003800000 */
.L_x_1665:
[----:B------:R-:W-:Y:S02]  /*1600*/  IMAD R12, R11, R10, R12 ;  /* 0x0000000a0b0c7224 */ /* 0x000fe400078e020c */
[----:B------:R-:W-:Y:S01]  /*1610*/  IMAD.MOV.U32 R14, RZ, RZ, R8 ;  /* 0x000000ffff0e7224 */ /* 0x000fe200078e0008 */
[----:B------:R-:W-:-:S07]  /*1620*/  MOV R6, R13 ;  /* 0x0000000d00067202 */ /* 0x000fce0000000f00 */
[----:B------:R-:W-:Y:S05]  /*1630*/  WARPSYNC.COLLECTIVE R0, `(.L_x_1666) ;  /* 0x0000000000087348 */ /* 0x000fea0003c00000 */
[----:B------:R0:W1:Y:S02]  /*1640*/  SHFL.IDX P1, R13, R9, R14, R15 ;  /* 0x0000000e090d7389 */ /* 0x000064000002000f */
[----:B01----:R-:W-:Y:S05]  /*1650*/  ENDCOLLECTIVE ;  /* 0x000000000000791b */ /* 0x003fea0003800000 */
.L_x_1666:
[----:B------:R-:W-:Y:S01]  /*1660*/  IMAD R12, R7, R6, R12 ;  /* 0x00000006070c7224 */ /* 0x000fe200078e020c */
[----:B------:R-:W-:Y:S01]  /*1670*/  MOV R8, R13 ;  /* 0x0000000d00087202 */ /* 0x000fe20000000f00 */
[----:B------:R-:W-:Y:S06]  /*1680*/  BRA `(.L_x_1667) ;  /* 0xfffffff800287947 */ /* 0x000fec000383ffff */
.L_x_1668:
        /* <DEDUP_REMOVED lines=15> */
.L_x_2446:


//--------------------- .text._Z9cuda_gemmIiLj512ELj1ELj1ELj256ELj4ELj4ELj128ELj0ELj1EEvjjjPKT_S2_PS0_jjj --------------------------
	.section	.text._Z9cuda_gemmIiLj512ELj1ELj1ELj256ELj4ELj4ELj128ELj0ELj1EEvjjjPKT_S2_PS0_jjj,"ax",@progbits
	.align	128
        .global         _Z9cuda_gemmIiLj512ELj1ELj1ELj256ELj4ELj4ELj128ELj0ELj1EEvjjjPKT_S2_PS0_jjj
        .type           _Z9cuda_gemmIiLj512ELj1ELj1ELj256ELj4ELj4ELj128ELj0ELj1EEvjjjPKT_S2_PS0_jjj,@function
        .size           _Z9cuda_gemmIiLj512ELj1ELj1ELj256ELj4ELj4ELj128ELj0ELj1EEvjjjPKT_S2_PS0_jjj,(.L_x_2447 - _Z9cuda_gemmIiLj512ELj1ELj1ELj256ELj4ELj4ELj128ELj0ELj1EEvjjjPKT_S2_PS0_jjj)
        .other          _Z9cuda_gemmIiLj512ELj1ELj1ELj256ELj4ELj4ELj128ELj0ELj1EEvjjjPKT_S2_PS0_jjj,@"STO_CUDA_ENTRY STV_DEFAULT"
_Z9cuda_gemmIiLj512ELj1ELj1ELj256ELj4ELj4ELj128ELj0ELj1EEvjjjPKT_S2_PS0_jjj:
.text._Z9cuda_gemmIiLj512ELj1ELj1ELj256ELj4ELj4ELj128ELj0ELj1EEvjjjPKT_S2_PS0_jjj:
        /* <DEDUP_REMOVED lines=16> */
.L_x_1671:
        /* <DEDUP_REMOVED lines=10> */
[----:B0-----:R-:W-:Y:S01]  /*01a0*/  IMAD.WIDE.U32 R2, R15, 0x10, R2 ;  /* 0x000000100f027825 */ /* 0x001fe200078e0002 */
[----:B------:R-:W-:-:S02]  /*01b0*/  ISETP.GE.U32.AND P0, PT, R8, 0x10, PT ;  /* 0x000000100800780c */ /* 0x000fc40003f06070 */
[----:B------:R-:W-:Y:S01]  /*01c0*/  LEA R0, R15, R0, 0x2 ;  /* 0x000000000f007211 */ /* 0x000fe200078e10ff */
[----:B------:R-:W-:Y:S01]  /*01d0*/  IMAD.IADD R10, R9, 0x1, R10 ;  /* 0x00000001090a7824 */ /* 0x000fe200078e020a */
[----:B---3--:R0:W-:Y:S04]  /*01e0*/  STS [R11+-0x1], R4 ;  /* 0xffffff040b007388 */ /* 0x0081e80000000800 */
[----:B------:R0:W-:Y:S04]  /*01f0*/  STS [R12+0x14], R5 ;  /* 0x000014050c007388 */ /* 0x0001e80000000800 */
[----:B------:R0:W-:Y:S04]  /*0200*/  STS [R13+0x28], R6 ;  /* 0x000028060d007388 */ /* 0x0001e80000000800 */
[----:B------:R0:W-:Y:S01]  /*0210*/  STS [R10+0x3c], R7 ;  /* 0x00003c070a007388 */ /* 0x0001e20000000800 */
[----:B------:R-:W-:Y:S05]  /*0220*/  @!P0 BRA `(.L_x_1671) ;  /* 0xfffffffc00b48947 */ /* 0x000fea000383ffff */
.L_x_1670:
[----:B------:R-:W-:Y:S05]  /*0230*/  BSYNC.RECONVERGENT B0 ;  /* 0x0000000000007941 */ /* 0x000fea0003800200 */
.L_x_1669:
        /* <DEDUP_REMOVED lines=50> */
.L_x_1676:
[----:B------:R-:W-:Y:S01]  /*0560*/  IADD3 R0, PT, PT, R0, 0x1, RZ ;  /* 0x0000000100007810 */ /* 0x000fe20007ffe0ff */
[----:B------:R0:W-:Y:S03]  /*0570*/  STS [R5], RZ ;  /* 0x000000ff05007388 */ /* 0x0001e60000000800 */
[----:B------:R-:W-:Y:S01]  /*0580*/  ISETP.NE.AND P0, PT, R0, RZ, PT ;  /* 0x000000ff0000720c */ /* 0x000fe20003f05270 */
[----:B0-----:R-:W-:-:S12]  /*0590*/  IMAD.IADD R5, R2, 0x1, R5 ;  /* 0x0000000102057824 */ /* 0x001fd800078e0205 */
[----:B------:R-:W-:Y:S05]  /*05a0*/  @P0 BRA `(.L_x_1676) ;  /* 0xfffffffc00ec0947 */ /* 0x000fea000383ffff */
.L_x_1675:
[----:B------:R-:W-:Y:S05]  /*05b0*/  BSYNC.RECONVERGENT B1 ;  /* 0x0000000000017941 */ /* 0x000fea0003800200 */
.L_x_1674:
[----:B------:R-:W-:Y:S05]  /*05c0*/  @!P1 BRA `(.L_x_1673) ;  /* 0x0000000000409947 */ /* 0x000fea0003800000 */
[----:B------:R-:W0:Y:S01]  /*05d0*/  S2UR UR5, SR_CgaCtaId ;  /* 0x00000000000579c3 */ /* 0x000e220000008800 */
[----:B------:R-:W-:Y:S02]  /*05e0*/  UMOV UR4, 0x400 ;  /* 0x0000040000047882 */ /* 0x000fe40000000000 */
[----:B------:R-:W-:-:S04]  /*05f0*/  UIADD3 UR4, UPT, UPT, UR4, 0x480, URZ ;  /* 0x0000048004047890 */ /* 0x000fc8000fffe0ff */
[----:B0-----:R-:W-:-:S06]  /*0600*/  ULEA UR4, UR5, UR4, 0x18 ;  /* 0x0000000405047291 */ /* 0x001fcc000f8ec0ff */
[----:B------:R-:W-:-:S07]  /*0610*/  LEA R5, R7, UR4, 0x2 ;  /* 0x0000000407057c11 */ /* 0x000fce000f8e10ff */
.L_x_1677:
        /* <DEDUP_REMOVED lines=11> */
.L_x_1673:
[----:B------:R-:W-:Y:S05]  /*06d0*/  BSYNC.RECONVERGENT B0 ;  /* 0x0000000000007941 */ /* 0x000fea0003800200 */
.L_x_1672:
        /* <DEDUP_REMOVED lines=46> */
.L_x_1682:
        /* <DEDUP_REMOVED lines=9> */
.L_x_1681:
[----:B------:R-:W-:Y:S05]  /*0a50*/  BSYNC.RECONVERGENT B1 ;  /* 0x0000000000017941 */ /* 0x000fea0003800200 */
.L_x_1680:
        /* <DEDUP_REMOVED lines=13> */
.L_x_1683:
        /* <DEDUP_REMOVED lines=24> */
.L_x_1679:
[----:B------:R-:W-:Y:S05]  /*0cb0*/  BSYNC.RECONVERGENT B0 ;  /* 0x0000000000007941 */ /* 0x000fea0003800200 */
.L_x_1678:
[----:B------:R-:W-:Y:S01]  /*0cc0*/  BAR.SYNC.DEFER_BLOCKING 0x0 ;  /* 0x0000000000007b1d */ /* 0x000fe20000010000 */
[----:B------:R-:W-:-:S13]  /*0cd0*/  ISETP.GE.U32.AND P1, PT, R17, 0x100, PT ;  /* 0x000001001100780c */ /* 0x000fda0003f26070 */
[----:B------:R-:W-:Y:S05]  /*0ce0*/  @P1 BRA `(.L_x_1684) ;  /* 0x0000000000b81947 */ /* 0x000fea0003800000 */
[----:B01-3--:R-:W0:Y:S01]  /*0cf0*/  S2R R4, SR_CgaCtaId ;  /* 0x0000000000047919 */ /* 0x00be220000008800 */
[----:B------:R-:W-:Y:S01]  /*0d00*/  MOV R5, 0x400 ;  /* 0x0000040000057802 */ /* 0x000fe20000000f00 */
[C---:B------:R-:W-:Y:S01]  /*0d10*/  VIADD R8, R17.reuse, 0xffffffff ;  /* 0xffffffff11087836 */ /* 0x040fe20000000000 */
[----:B------:R-:W-:Y:S01]  /*0d20*/  SHF.R.U32.HI R0, RZ, 0x6, R17 ;  /* 0x00000006ff007819 */ /* 0x000fe20000011611 */
[----:B------:R-:W-:Y:S01]  /*0d30*/  UMOV UR4, 0xffffffff ;  /* 0xffffffff00047882 */ /* 0x000fe20000000000 */
[----:B------:R-:W-:Y:S02]  /*0d40*/  IADD3 R10, PT, PT, R17, 0x1, RZ ;  /* 0x00000001110a7810 */ /* 0x000fe40007ffe0ff */
[----:B------:R-:W-:Y:S02]  /*0d50*/  LOP3.LUT R8, R8, 0x3, RZ, 0xc0, !PT ;  /* 0x0000000308087812 */ /* 0x000fe400078ec0ff */
[----:B------:R-:W-:-:S05]  /*0d60*/  LOP3.LUT R10, R10, 0x3, RZ, 0xc0, !PT ;  /* 0x000000030a0a7812 */ /* 0x000fca00078ec0ff */
[----:B------:R-:W-:Y:S01]  /*0d70*/  IMAD R11, R3, 0x4, R10 ;  /* 0x00000004030b7824 */ /* 0x000fe200078e020a */
[----:B0-----:R-:W-:-:S05]  /*0d80*/  LEA R7, R4, R5, 0x18 ;  /* 0x0000000504077211 */ /* 0x001fca00078ec0ff */
[----:B------:R-:W-:Y:S01]  /*0d90*/  IMAD R6, R0, 0x14, R7 ;  /* 0x0000001400067824 */ /* 0x000fe200078e0207 */
[----:B------:R-:W-:Y:S02]  /*0da0*/  LOP3.LUT R7, R18, 0xc, RZ, 0xc0, !PT ;  /* 0x0000000c12077812 */ /* 0x000fe400078ec0ff */
[----:B------:R-:W-:-:S03]  /*0db0*/  LOP3.LUT R0, R17, 0x3, RZ, 0xc0, !PT ;  /* 0x0000000311007812 */ /* 0x000fc600078ec0ff */
[----:B------:R-:W-:Y:S01]  /*0dc0*/  IMAD.IADD R14, R6, 0x1, R7 ;  /* 0x00000001060e7824 */ /* 0x000fe200078e0207 */
[----:B------:R-:W-:Y:S01]  /*0dd0*/  LOP3.LUT R6, R0, 0x2, RZ, 0x3c, !PT ;  /* 0x0000000200067812 */ /* 0x000fe200078e3cff */
[----:B------:R-:W-:Y:S02]  /*0de0*/  VIADD R7, R5, 0x80 ;  /* 0x0000008005077836 */ /* 0x000fe40000000000 */
[C---:B------:R-:W-:Y:S01]  /*0df0*/  IMAD R12, R3.reuse, 0x4, R0 ;  /* 0x00000004030c7824 */ /* 0x040fe200078e0200 */
[----:B------:R-:W-:Y:S01]  /*0e00*/  LEA R9, R3, R6, 0x2 ;  /* 0x0000000603097211 */ /* 0x000fe200078e10ff */
[----:B------:R-:W-:Y:S01]  /*0e10*/  VIADD R5, R5, 0x480 ;  /* 0x0000048005057836 */ /* 0x000fe20000000000 */
[----:B------:R-:W-:Y:S01]  /*0e20*/  LEA R20, R4, R7, 0x18 ;  /* 0x0000000704147211 */ /* 0x000fe200078ec0ff */
[----:B------:R-:W-:-:S03]  /*0e30*/  IMAD R7, R3, 0x4, R8 ;  /* 0x0000000403077824 */ /* 0x000fc600078e0208 */
[-C--:B------:R-:W-:Y:S02]  /*0e40*/  LEA R13, R12, R20.reuse, 0x2 ;  /* 0x000000140c0d7211 */ /* 0x080fe400078e10ff */
[----:B------:R-:W-:Y:S01]  /*0e50*/  LEA R3, R7, R20, 0x2 ;  /* 0x0000001407037211 */ /* 0x000fe200078e10ff */
[--C-:B------:R-:W-:Y:S01]  /*0e60*/  IMAD R7, R9, 0x4, R20.reuse ;  /* 0x0000000409077824 */ /* 0x100fe200078e0214 */
[----:B------:R-:W-:Y:S01]  /*0e70*/  LOP3.LUT R12, R17, 0xc0, RZ, 0xc0, !PT ;  /* 0x000000c0110c7812 */ /* 0x000fe200078ec0ff */
[----:B------:R-:W-:Y:S01]  /*0e80*/  IMAD R9, R11, 0x4, R20 ;  /* 0x000000040b097824 */ /* 0x000fe200078e0214 */
[----:B------:R-:W0:Y:S01]  /*0e90*/  LDS R13, [R13] ;  /* 0x000000000d0d7984 */ /* 0x000e220000000800 */
[----:B------:R-:W-:Y:S02]  /*0ea0*/  LEA R5, R4, R5, 0x18 ;  /* 0x0000000504057211 */ /* 0x000fe400078ec0ff */
[----:B------:R-:W-:Y:S01]  /*0eb0*/  LOP3.LUT R12, R12, 0x3f, R17, 0xf8, !PT ;  /* 0x0000003f0c0c7812 */ /* 0x000fe200078ef811 */
[----:B------:R1:W2:Y:S04]  /*0ec0*/  LDS R11, [R14] ;  /* 0x000000000e0b7984 */ /* 0x0002a80000000800 */
[----:B------:R-:W3:Y:S01]  /*0ed0*/  LDS R3, [R3] ;  /* 0x0000000003037984 */ /* 0x000ee20000000800 */
[----:B------:R-:W-:-:S03]  /*0ee0*/  IMAD R12, R12, 0x4, R5 ;  /* 0x000000040c0c7824 */ /* 0x000fc600078e0205 */
        /* <DEDUP_REMOVED lines=10> */
.L_x_1694:
[----:B------:R-:W0:Y:S01]  /*0f90*/  LDS R0, [R12] ;  /* 0x000000000c007984 */ /* 0x000e220000000800 */
[----:B--23--:R-:W-:-:S05]  /*0fa0*/  IMAD R3, R3, R8, R4 ;  /* 0x0000000803037224 */ /* 0x00cfca00078e0204 */
[----:B0-----:R-:W-:-:S05]  /*0fb0*/  IADD3 R3, PT, PT, R3, R0, RZ ;  /* 0x0000000003037210 */ /* 0x001fca0007ffe0ff */
[----:B------:R2:W-:Y:S02]  /*0fc0*/  STS [R12], R3 ;  /* 0x000000030c007388 */ /* 0x0005e40000000800 */
.L_x_1684:
[----:B------:R-:W-:Y:S05]  /*0fd0*/  WARPSYNC.ALL ;  /* 0x0000000000007948 */ /* 0x000fea0003800000 */
[----:B------:R-:W-:Y:S06]  /*0fe0*/  BAR.SYNC.DEFER_BLOCKING 0x0 ;  /* 0x0000000000007b1d */ /* 0x000fec0000010000 */
[----:B------:R-:W-:Y:S05]  /*0ff0*/  @P0 EXIT ;  /* 0x000000000000094d */ /* 0x000fea0003800000 */
[----:B0--3--:R-:W0:Y:S01]  /*1000*/  I2F.U32.RP R7, R2 ;  /* 0x0000000200077306 */ /* 0x009e220000209000 */
[----:B-1----:R-:W-:Y:S01]  /*1010*/  IADD3 R0, PT, PT, R18, R2, RZ ;  /* 0x0000000212007210 */ /* 0x002fe20007ffe0ff */
[----:B------:R-:W-:Y:S01]  /*1020*/  IMAD.MOV R9, RZ, RZ, -R2 ;  /* 0x000000ffff097224 */ /* 0x000fe200078e0a02 */
[----:B------:R-:W-:Y:S01]  /*1030*/  ISETP.NE.U32.AND P2, PT, R2, RZ, PT ;  /* 0x000000ff0200720c */ /* 0x000fe20003f45070 */
[----:B------:R-:W1:Y:S01]  /*1040*/  LDCU UR5, c[0x0][0x384] ;  /* 0x00007080ff0577ac */ /* 0x000e620008000800 */
[C---:B------:R-:W-:Y:S01]  /*1050*/  ISETP.GE.U32.AND P0, PT, R0.reuse, 0x100, PT ;  /* 0x000001000000780c */ /* 0x040fe20003f06070 */
[----:B------:R-:W-:Y:S01]  /*1060*/  BSSY.RECONVERGENT B0, `(.L_x_1686) ;  /* 0x0000031000007945 */ /* 0x000fe20003800200 */
[----:B--2---:R-:W-:Y:S01]  /*1070*/  VIMNMX.U32 R3, PT, PT, R0, 0x100, !PT ;  /* 0x0000010000037848 */ /* 0x004fe20007fe0000 */
        /* <DEDUP_REMOVED lines=35> */
.L_x_1688:
        /* <DEDUP_REMOVED lines=12> */
.L_x_1687:
[----:B------:R-:W-:Y:S05]  /*1370*/  BSYNC.RECONVERGENT B0 ;  /* 0x0000000000007941 */ /* 0x000fea0003800200 */
.L_x_1686:
        /* <DEDUP_REMOVED lines=10> */
.L_x_1689:
        /* <DEDUP_REMOVED lines=40> */
.L_x_1685:
[----:B------:R-:W-:Y:S01]  /*16a0*/  IMAD.MOV.U32 R14, RZ, RZ, R0 ;  /* 0x000000ffff0e7224 */ /* 0x000fe200078e0000 */
[----:B------:R-:W-:Y:S01]  /*16b0*/  MOV R5, 0xffffffff ;  /* 0xffffffff00057802 */ /* 0x000fe20000000f00 */
[----:B------:R-:W-:-:S07]  /*16c0*/  IMAD.MOV.U32 R20, RZ, RZ, 0x1c1f ;  /* 0x00001c1fff147424 */ /* 0x000fce00078e00ff */
[----:B0-234-:R-:W-:Y:S05]  /*16d0*/  WARPSYNC.COLLECTIVE R5, `(.L_x_1690) ;  /* 0x0000000005087348 */ /* 0x01dfea0003c00000 */
[----:B--2---:R1:W2:Y:S02]  /*16e0*/  SHFL.IDX P1, R4, R11, R14, R20 ;  /* 0x0000000e0b047389 */ /* 0x0042a40000020014 */
[----:B01234-:R-:W-:Y:S05]  /*16f0*/  ENDCOLLECTIVE ;  /* 0x000000000000791b */ /* 0x01ffea0003800000 */
.L_x_1690:
[----:B------:R-:W-:Y:S02]  /*1700*/  IMAD.MOV.U32 R14, RZ, RZ, R10 ;  /* 0x000000ffff0e7224 */ /* 0x000fe400078e000a */
[----:B------:R-:W-:-:S07]  /*1710*/  IMAD.MOV.U32 R0, RZ, RZ, R4 ;  /* 0x000000ffff007224 */ /* 0x000fce00078e0004 */
[----:B------:R-:W-:Y:S05]  /*1720*/  WARPSYNC.COLLECTIVE R5, `(.L_x_1691) ;  /* 0x0000000005087348 */ /* 0x000fea0003c00000 */
[----:B------:R0:W1:Y:S02]  /*1730*/  SHFL.IDX P1, R4, R11, R14, R20 ;  /* 0x0000000e0b047389 */ /* 0x0000640000020014 */
[----:B01----:R-:W-:Y:S05]  /*1740*/  ENDCOLLECTIVE ;  /* 0x000000000000791b */ /* 0x003fea0003800000 */
.L_x_1691:
[----:B------:R-:W-:Y:S01]  /*1750*/  IMAD.MOV.U32 R14, RZ, RZ, R6 ;  /* 0x000000ffff0e7224 */ /* 0x000fe200078e0006 */
[----:B------:R-:W-:-:S07]  /*1760*/  MOV R10, R4 ;  /* 0x00000004000a7202 */ /* 0x000fce0000000f00 */
[----:B------:R-:W-:Y:S05]  /*1770*/  WARPSYNC.COLLECTIVE R5, `(.L_x_1692) ;  /* 0x0000000005087348 */ /* 0x000fea0003c00000 */
[----:B------:R0:W1:Y:S02]  /*1780*/  SHFL.IDX P1, R4, R11, R14, R20 ;  /* 0x0000000e0b047389 */ /* 0x0000640000020014 */
[----:B01----:R-:W-:Y:S05]  /*1790*/  ENDCOLLECTIVE ;  /* 0x000000000000791b */ /* 0x003fea0003800000 */
.L_x_1692:
[----:B------:R-:W-:Y:S01]  /*17a0*/  MOV R14, R8 ;  /* 0x00000008000e7202 */ /* 0x000fe20000000f00 */
[----:B------:R-:W-:-:S07]  /*17b0*/  IMAD.MOV.U32 R6, RZ, RZ, R4 ;  /* 0x000000ffff067224 */ /* 0x000fce00078e0004 */
[----:B------:R-:W-:Y:S05]  /*17c0*/  WARPSYNC.COLLECTIVE R5, `(.L_x_1693) ;  /* 0x0000000005087348 */ /* 0x000fea0003c00000 */
[----:B------:R0:W1:Y:S02]  /*17d0*/  SHFL.IDX P1, R4, R11, R14, R20 ;  /* 0x0000000e0b047389 */ /* 0x0000640000020014 */
[----:B01----:R-:W-:Y:S05]  /*17e0*/  ENDCOLLECTIVE ;  /* 0x000000000000791b */ /* 0x003fea0003800000 */
.L_x_1693:
[----:B------:R-:W-:Y:S02]  /*17f0*/  IMAD.MOV.U32 R8, RZ, RZ, R4 ;  /* 0x000000ffff087224 */ /* 0x000fe400078e0004 */
[----:B------:R-:W-:-:S04]  /*1800*/  IMAD R4, R13, R0, RZ ;  /* 0x000000000d047224 */ /* 0x000fc800078e02ff */
[----:B------:R-:W-:-:S04]  /*1810*/  IMAD R4, R9, R10, R4 ;  /* 0x0000000a09047224 */ /* 0x000fc800078e0204 */
[----:B------:R-:W-:Y:S01]  /*1820*/  IMAD R4, R7, R6, R4 ;  /* 0x0000000607047224 */ /* 0x000fe200078e0204 */
[----:B------:R-:W-:Y:S06]  /*1830*/  BRA `(.L_x_1694) ;  /* 0xfffffff400d47947 */ /* 0x000fec000383ffff */
.L_x_1695:
        /* <DEDUP_REMOVED lines=12> */
.L_x_2447:


//--------------------- .text._Z9cuda_gemmIiLj512ELj1ELj1ELj256ELj2ELj2ELj128ELj1ELj1EEvjjjPKT_S2_PS0_jjj --------------------------
	.section	.text._Z9cuda_gemmIiLj512ELj1ELj1ELj256ELj2ELj2ELj128ELj1ELj1EEvjjjPKT_S2_PS0_jjj,"ax",@progbits
	.align	128
        .global         _Z9cuda_gemmIiLj512ELj1ELj1ELj256ELj2ELj2ELj128ELj1ELj1EEvjjjPKT_S2_PS0_jjj
        .type           _Z9cuda_gemmIiLj512ELj1ELj1ELj256ELj2ELj2ELj128ELj1ELj1EEvjjjPKT_S2_PS0_jjj,@function
        .size           _Z9cuda_gemmIiLj512ELj1ELj1ELj256ELj2ELj2ELj128ELj1ELj1EEvjjjPKT_S2_PS0_jjj,(.L_x_2448 - _Z9cuda_gemmIiLj512ELj1ELj1ELj256ELj2ELj2ELj128ELj1ELj1EEvjjjPKT_S2_PS0_jjj)
        .other          _Z9cuda_gemmIiLj512ELj1ELj1ELj256ELj2ELj2ELj128ELj1ELj1EEvjjjPKT_S2_PS0_jjj,@"STO_CUDA_ENTRY STV_DEFAULT"
_Z9cuda_gemmIiLj512ELj1ELj1ELj256ELj2ELj2ELj128ELj1ELj1EEvjjjPKT_S2_PS0_jjj:
.text._Z9cuda_gemmIiLj512ELj1ELj1ELj256ELj2ELj2ELj128ELj1ELj1EEvjjjPKT_S2_PS0_jjj:
        /* <DEDUP_REMOVED lines=17> */
.L_x_1697:
[----:B------:R-:W-:Y:S05]  /*0110*/  BSYNC.RECONVERGENT B0 ;  /* 0x0000000000007941 */ /* 0x000fea0003800200 */
.L_x_1696:
[----:B------:R-:W1:Y:S02]  /*0120*/  LDCU UR4, c[0x0][0x374] ;  /* 0x00006e80ff0477ac */ /* 0x000e640008000800 */
[----:B-1----:R-:W-:-:S13]  /*0130*/  ISETP.GE.U32.AND P0, PT, R17, UR4, PT ;  /* 0x0000000411007c0c */ /* 0x002fda000bf06070 */
[----:B------:R-:W-:Y:S05]  /*0140*/  @P0 EXIT ;  /* 0x000000000000094d */ /* 0x000fea0003800000 */
[----:B------:R-:W1:Y:S01]  /*0150*/  LDC R16, c[0x0][0x360] ;  /* 0x0000d800ff107b82 */ /* 0x000e620000000800 */
[C---:B------:R-:W-:Y:S01]  /*0160*/  ISETP.GT.U32.AND P0, PT, R18.reuse, 0xff, PT ;  /* 0x000000ff1200780c */ /* 0x040fe20003f04070 */
[----:B------:R-:W-:Y:S01]  /*0170*/  BSSY.RECONVERGENT B0, `(.L_x_1698) ;  /* 0x0000043000007945 */ /* 0x000fe20003800200 */
[C---:B------:R-:W-:Y:S01]  /*0180*/  IMAD.SHL.U32 R19, R18.reuse, 0x4, RZ ;  /* 0x0000000412137824 */ /* 0x040fe200078e00ff */
[----:B------:R-:W-:Y:S02]  /*0190*/  LOP3.LUT R3, R18, 0x7f, RZ, 0xc0, !PT ;  /* 0x0000007f12037812 */ /* 0x000fe400078ec0ff */
[----:B-1----:R-:W-:-:S08]  /*01a0*/  SHF.L.U32 R2, R16, 0x2, RZ ;  /* 0x0000000210027819 */ /* 0x002fd000000006ff */
[----:B------:R-:W-:Y:S05]  /*01b0*/  @P0 BRA `(.L_x_1699) ;  /* 0x0000000000f80947 */ /* 0x000fea0003800000 */
[----:B0-----:R-:W0:Y:S01]  /*01c0*/  I2F.U32.RP R8, R16 ;  /* 0x0000001000087306 */ /* 0x001e220000209000 */
        /* <DEDUP_REMOVED lines=38> */
.L_x_1702:
[----:B------:R-:W-:Y:S01]  /*0430*/  VIADD R0, R0, 0x1 ;  /* 0x0000000100007836 */ /* 0x000fe20000000000 */
[----:B------:R0:W-:Y:S04]  /*0440*/  STS [R5], RZ ;  /* 0x000000ff05007388 */ /* 0x0001e80000000800 */
[----:B------:R-:W-:Y:S02]  /*0450*/  ISETP.NE.AND P0, PT, R0, RZ, PT ;  /* 0x000000ff0000720c */ /* 0x000fe40003f05270 */
[----:B0-----:R-:W-:-:S11]  /*0460*/  IADD3 R5, PT, PT, R2, R5, RZ ;  /* 0x0000000502057210 */ /* 0x001fd60007ffe0ff */
[----:B------:R-:W-:Y:S05]  /*0470*/  @P0 BRA `(.L_x_1702) ;  /* 0xfffffffc00ec0947 */ /* 0x000fea000383ffff */
.L_x_1701:
[----:B------:R-:W-:Y:S05]  /*0480*/  BSYNC.RECONVERGENT B1 ;  /* 0x0000000000017941 */ /* 0x000fea0003800200 */
.L_x_1700:
[----:B------:R-:W-:Y:S05]  /*0490*/  @!P1 BRA `(.L_x_1699) ;  /* 0x0000000000409947 */ /* 0x000fea0003800000 */
[----:B------:R-:W0:Y:S01]  /*04a0*/  S2UR UR5, SR_CgaCtaId ;  /* 0x00000000000579c3 */ /* 0x000e220000008800 */
[----:B------:R-:W-:Y:S02]  /*04b0*/  UMOV UR4, 0x400 ;  /* 0x0000040000047882 */ /* 0x000fe40000000000 */
[----:B------:R-:W-:-:S04]  /*04c0*/  UIADD3 UR4, UPT, UPT, UR4, 0x480, URZ ;  /* 0x0000048004047890 */ /* 0x000fc8000fffe0ff */
[----:B0-----:R-:W-:-:S06]  /*04d0*/  ULEA UR4, UR5, UR4, 0x18 ;  /* 0x0000000405047291 */ /* 0x001fcc000f8ec0ff */
[----:B------:R-:W-:-:S07]  /*04e0*/  LEA R5, R7, UR4, 0x2 ;  /* 0x0000000407057c11 */ /* 0x000fce000f8e10ff */
.L_x_1703:
        /* <DEDUP_REMOVED lines=11> */
.L_x_1699:
[----:B------:R-:W-:Y:S05]  /*05a0*/  BSYNC.RECONVERGENT B0 ;  /* 0x0000000000007941 */ /* 0x000fea0003800200 */
.L_x_1698:
[----:B------:R-:W-:Y:S01]  /*05b0*/  ISETP.GT.U32.AND P0, PT, R18, 0x3f, PT ;  /* 0x0000003f1200780c */ /* 0x000fe20003f04070 */
[----:B------:R-:W-:-:S12]  /*05c0*/  BSSY.RECONVERGENT B0, `(.L_x_1704) ;  /* 0x0000058000007945 */ /* 0x000fd80003800200 */
[----:B------:R-:W-:Y:S05]  /*05d0*/  @P0 BRA `(.L_x_1705) ;  /* 0x0000000400580947 */ /* 0x000fea0003800000 */
[----:B0-----:R-:W0:Y:S01]  /*05e0*/  I2F.U32.RP R8, R2 ;  /* 0x0000000200087306 */ /* 0x001e220000209000 */
[C---:B-1----:R-:W-:Y:S01]  /*05f0*/  IMAD.IADD R0, R2.reuse, 0x1, R19 ;  /* 0x0000000102007824 */ /* 0x042fe200078e0213 */
        /* <DEDUP_REMOVED lines=40> */
.L_x_1708:
        /* <DEDUP_REMOVED lines=8> */
.L_x_1707:
[----:B------:R-:W-:Y:S05]  /*0900*/  BSYNC.RECONVERGENT B1 ;  /* 0x0000000000017941 */ /* 0x000fea0003800200 */
.L_x_1706:
        /* <DEDUP_REMOVED lines=11> */
.L_x_1709:
        /* <DEDUP_REMOVED lines=24> */
.L_x_1705:
[----:B------:R-:W-:Y:S05]  /*0b40*/  BSYNC.RECONVERGENT B0 ;  /* 0x0000000000007941 */ /* 0x000fea0003800200 */
.L_x_1704:
[----:B------:R-:W-:Y:S01]  /*0b50*/  BAR.SYNC.DEFER_BLOCKING 0x0 ;  /* 0x0000000000007b1d */ /* 0x000fe20000010000 */
[----:B------:R-:W-:-:S13]  /*0b60*/  ISETP.GE.U32.AND P1, PT, R18, 0x100, PT ;  /* 0x000001001200780c */ /* 0x000fda0003f26070 */
[----:B------:R-:W-:Y:S05]  /*0b70*/  @P1 BRA `(.L_x_1710) ;  /* 0x0000000000801947 */ /* 0x000fea0003800000 */
[----:B0-2---:R-:W0:Y:S01]  /*0b80*/  S2R R9, SR_CgaCtaId ;  /* 0x0000000000097919 */ /* 0x005e220000008800 */
[----:B------:R-:W-:Y:S01]  /*0b90*/  MOV R8, 0x400 ;  /* 0x0000040000087802 */ /* 0x000fe20000000f00 */
[----:B------:R-:W-:Y:S01]  /*0ba0*/  UMOV UR4, 0xffffffff ;  /* 0xffffffff00047882 */ /* 0x000fe20000000000 */
[----:B-1----:R-:W-:Y:S02]  /*0bb0*/  SHF.R.U32.HI R4, RZ, 0x7, R18 ;  /* 0x00000007ff047819 */ /* 0x002fe40000011612 */
[----:B------:R-:W-:Y:S01]  /*0bc0*/  LOP3.LUT R0, R18, 0x1, RZ, 0xc, !PT ;  /* 0x0000000112007812 */ /* 0x000fe200078e0cff */
[C---:B------:R-:W-:Y:S01]  /*0bd0*/  VIADD R10, R8.reuse, 0x80 ;  /* 0x00000080080a7836 */ /* 0x040fe20000000000 */
[----:B------:R-:W-:Y:S02]  /*0be0*/  LOP3.LUT R7, R19, 0x4, RZ, 0xc0, !PT ;  /* 0x0000000413077812 */ /* 0x000fe400078ec0ff */
[C---:B0-----:R-:W-:Y:S01]  /*0bf0*/  LEA R5, R9.reuse, R8, 0x18 ;  /* 0x0000000809057211 */ /* 0x041fe200078ec0ff */
[----:B------:R-:W-:Y:S01]  /*0c00*/  VIADD R8, R8, 0x480 ;  /* 0x0000048008087836 */ /* 0x000fe20000000000 */
[----:B------:R-:W-:-:S03]  /*0c10*/  LEA R10, R9, R10, 0x18 ;  /* 0x0000000a090a7211 */ /* 0x000fc600078ec0ff */
[----:B------:R-:W-:Y:S01]  /*0c20*/  IMAD R6, R4, 0xc, R5 ;  /* 0x0000000c04067824 */ /* 0x000fe200078e0205 */
[----:B------:R-:W-:Y:S02]  /*0c30*/  LOP3.LUT R4, R18, 0x1, RZ, 0xc0, !PT ;  /* 0x0000000112047812 */ /* 0x000fe400078ec0ff */
[----:B------:R-:W-:Y:S01]  /*0c40*/  LEA R5, R3, R0, 0x1 ;  /* 0x0000000003057211 */ /* 0x000fe200078e08ff */
[----:B------:R-:W-:Y:S01]  /*0c50*/  IMAD.IADD R7, R6, 0x1, R7 ;  /* 0x0000000106077824 */ /* 0x000fe200078e0207 */
[----:B------:R-:W-:Y:S01]  /*0c60*/  LEA R8, R9, R8, 0x18 ;  /* 0x0000000809087211 */ /* 0x000fe200078ec0ff */
[----:B------:R-:W-:Y:S01]  /*0c70*/  IMAD R3, R3, 0x2, R4 ;  /* 0x0000000203037824 */ /* 0x000fe200078e0204 */
[----:B------:R-:W-:-:S03]  /*0c80*/  LEA R5, R5, R10, 0x2 ;  /* 0x0000000a05057211 */ /* 0x000fc600078e10ff */
[----:B------:R-:W-:Y:S01]  /*0c90*/  IMAD R6, R3, 0x4, R10 ;  /* 0x0000000403067824 */ /* 0x000fe200078e020a */
[----:B------:R-:W0:Y:S01]  /*0ca0*/  LDS R7, [R7] ;  /* 0x0000000007077984 */ /* 0x000e220000000800 */
[----:B------:R-:W-:-:S03]  /*0cb0*/  LOP3.LUT R3, R18, 0x80, RZ, 0xc0, !PT ;  /* 0x0000008012037812 */ /* 0x000fc600078ec0ff */
[----:B------:R-:W1:Y:S01]  /*0cc0*/  LDS R5, [R5] ;  /* 0x0000000005057984 */ /* 0x000e620000000800 */
[----:B------:R-:W-:-:S03]  /*0cd0*/  LOP3.LUT R3, R3, 0x7f, R18, 0xf8, !PT ;  /* 0x0000007f03037812 */ /* 0x000fc600078ef812 */
[----:B------:R-:W2:Y:S01]  /*0ce0*/  LDS R6, [R6] ;  /* 0x0000000006067984 */ /* 0x000ea20000000800 */
[----:B------:R-:W-:Y:S01]  /*0cf0*/  LEA R3, R3, R8, 0x2 ;  /* 0x0000000803037211 */ /* 0x000fe200078e10ff */
[----:B------:R-:W-:Y:S06]  /*0d00*/  BRA.DIV UR4, `(.L_x_1711) ;  /* 0x00000006047c7947 */ /* 0x000fec000b800000 */
[----:B0-----:R-:W2:Y:S04]  /*0d10*/  SHFL.IDX PT, R9, R7, R4, 0x1e1f ;  /* 0x001e1f0407097589 */ /* 0x001ea800000e0000 */
[----:B------:R0:W3:Y:S02]  /*0d20*/  SHFL.IDX PT, R0, R7, R0, 0x1e1f ;  /* 0x001e1f0007007589 */ /* 0x0000e400000e0000 */
[----:B0-2---:R-:W-:-:S07]  /*0d30*/  IMAD R6, R6, R9, RZ ;  /* 0x0000000906067224 */ /* 0x005fce00078e02ff */
.L_x_1718:
[----:B------:R-:W0:Y:S01]  /*0d40*/  LDS R7, [R3] ;  /* 0x0000000003077984 */ /* 0x000e220000000800 */
[----:B-1-3--:R-:W-:-:S04]  /*0d50*/  IMAD R0, R5, R0, R6 ;  /* 0x0000000005007224 */ /* 0x00afc800078e0206 */
[----:B0-----:R-:W-:-:S05]  /*0d60*/  IMAD.IADD R0, R0, 0x1, R7 ;  /* 0x0000000100007824 */ /* 0x001fca00078e0207 */
[----:B------:R3:W-:Y:S02]  /*0d70*/  STS [R3], R0 ;  /* 0x0000000003007388 */ /* 0x0007e40000000800 */
.L_x_1710:
[----:B------:R-:W-:Y:S05]  /*0d80*/  WARPSYNC.ALL ;  /* 0x0000000000007948 */ /* 0x000fea0003800000 */
[----:B------:R-:W-:Y:S06]  /*0d90*/  BAR.SYNC.DEFER_BLOCKING 0x0 ;  /* 0x0000000000007b1d */ /* 0x000fec0000010000 */
[----:B------:R-:W-:Y:S05]  /*0da0*/  @P0 EXIT ;  /* 0x000000000000094d */ /* 0x000fea0003800000 */
[----:B0-----:R-:W0:Y:S01]  /*0db0*/  I2F.U32.RP R7, R2 ;  /* 0x0000000200077306 */ /* 0x001e220000209000 */
[C---:B-1-3--:R-:W-:Y:S01]  /*0dc0*/  IMAD.IADD R0, R2.reuse, 0x1, R19 ;  /* 0x0000000102007824 */ /* 0x04afe200078e0213 */
[----:B--2---:R-:W-:Y:S01]  /*0dd0*/  IADD3 R9, PT, PT, RZ, -R2, RZ ;  /* 0x80000002ff097210 */ /* 0x004fe20007ffe0ff */
        /* <DEDUP_REMOVED lines=37> */
.L_x_1714:
        /* <DEDUP_REMOVED lines=8> */
.L_x_1713:
[----:B------:R-:W-:Y:S05]  /*10b0*/  BSYNC.RECONVERGENT B0 ;  /* 0x0000000000007941 */ /* 0x000fea0003800200 */
.L_x_1712:
        /* <DEDUP_REMOVED lines=11> */
.L_x_1715:
        /* <DEDUP_REMOVED lines=13> */
[----:B0-----:R-:W-:Y:S01]  /*1240*/  IMAD R3, R16, 0x40, R3 ;  /* 0x0000004010037824 */ /* 0x001fe200078e0203 */
        /* <DEDUP_REMOVED lines=11> */
.L_x_1711:
[----:B------:R-:W-:Y:S01]  /*1300*/  MOV R10, R4 ;  /* 0x00000004000a7202 */ /* 0x000fe20000000f00 */
[----:B------:R-:W-:Y:S02]  /*1310*/  IMAD.MOV.U32 R11, RZ, RZ, 0x1e1f ;  /* 0x00001e1fff0b7424 */ /* 0x000fe400078e00ff */
[----:B------:R-:W-:-:S07]  /*1320*/  IMAD.MOV.U32 R4, RZ, RZ, -0x1 ;  /* 0xffffffffff047424 */ /* 0x000fce00078e00ff */
[----:B012---:R-:W-:Y:S05]  /*1330*/  WARPSYNC.COLLECTIVE R4, `(.L_x_1716) ;  /* 0x0000000004087348 */ /* 0x007fea0003c00000 */
[----:B0-----:R0:W3:Y:S02]  /*1340*/  SHFL.IDX P1, R8, R7, R10, R11 ;  /* 0x0000000a07087389 */ /* 0x0010e4000002000b */
[----:B0123--:R-:W-:Y:S05]  /*1350*/  ENDCOLLECTIVE ;  /* 0x000000000000791b */ /* 0x00ffea0003800000 */
.L_x_1716:
[----:B------:R-:W-:Y:S01]  /*1360*/  IMAD.MOV.U32 R10, RZ, RZ, R0 ;  /* 0x000000ffff0a7224 */ /* 0x000fe200078e0000 */
[----:B------:R-:W-:-:S07]  /*1370*/  MOV R9, R8 ;  /* 0x0000000800097202 */ /* 0x000fce0000000f00 */
[----:B------:R-:W-:Y:S05]  /*1380*/  WARPSYNC.COLLECTIVE R4, `(.L_x_1717) ;  /* 0x0000000004087348 */ /* 0x000fea0003c00000 */
[----:B------:R0:W1:Y:S02]  /*1390*/  SHFL.IDX P1, R8, R7, R10, R11 ;  /* 0x0000000a07087389 */ /* 0x000064000002000b */
[----:B01----:R-:W-:Y:S05]  /*13a0*/  ENDCOLLECTIVE ;  /* 0x000000000000791b */ /* 0x003fea0003800000 */
.L_x_1717:
[----:B------:R-:W-:Y:S01]  /*13b0*/  IMAD R6, R6, R9, RZ ;  /* 0x0000000906067224 */ /* 0x000fe200078e02ff */
[----:B------:R-:W-:Y:S01]  /*13c0*/  MOV R0, R8 ;  /* 0x0000000800007202 */ /* 0x000fe20000000f00 */
[----:B------:R-:W-:Y:S06]  /*13d0*/  BRA `(.L_x_1718) ;  /* 0xfffffff800587947 */ /* 0x000fec000383ffff */
.L_x_1719:
        /* <DEDUP_REMOVED lines=10> */
.L_x_2448:


//--------------------- .text._Z9cuda_gemmIiLj512ELj1ELj1ELj256ELj2ELj2ELj128ELj0ELj1EEvjjjPKT_S2_PS0_jjj --------------------------
	.section	.text._Z9cuda_gemmIiLj512ELj1ELj1ELj256ELj2ELj2ELj128ELj0ELj1EEvjjjPKT_S2_PS0_jjj,"ax",@progbits
	.align	128
        .global         _Z9cuda_gemmIiLj512ELj1ELj1ELj256ELj2ELj2ELj128ELj0ELj1EEvjjjPKT_S2_PS0_jjj
        .type           _Z9cuda_gemmIiLj512ELj1ELj1ELj256ELj2ELj2ELj128ELj0ELj1EEvjjjPKT_S2_PS0_jjj,@function
        .size           _Z9cuda_gemmIiLj512ELj1ELj1ELj256ELj2ELj2ELj128ELj0ELj1EEvjjjPKT_S2_PS0_jjj,(.L_x_2449 - _Z9cuda_gemmIiLj512ELj1ELj1ELj256ELj2ELj2ELj128ELj0ELj1EEvjjjPKT_S2_PS0_jjj)
        .other          _Z9cuda_gemmIiLj512ELj1ELj1ELj256ELj2ELj2ELj128ELj0ELj1EEvjjjPKT_S2_PS0_jjj,@"STO_CUDA_ENTRY STV_DEFAULT"
_Z9cuda_gemmIiLj512ELj1ELj1ELj256ELj2ELj2ELj128ELj0ELj1EEvjjjPKT_S2_PS0_jjj:
.text._Z9cuda_gemmIiLj512ELj1ELj1ELj256ELj2ELj2ELj128ELj0ELj1EEvjjjPKT_S2_PS0_jjj:
        /* <DEDUP_REMOVED lines=19> */
.L_x_1721:
[----:B------:R-:W-:Y:S05]  /*0130*/  BSYNC.RECONVERGENT B0 ;  /* 0x0000000000007941 */ /* 0x000fea0003800200 */
.L_x_1720:
[----:B------:R-:W-:Y:S05]  /*0140*/  @P1 EXIT ;  /* 0x000000000000194d */ /* 0x000fea0003800000 */
[----:B------:R-:W1:Y:S01]  /*0150*/  S2UR UR7, SR_CTAID.X ;  /* 0x00000000000779c3 */ /* 0x000e620000002500 */
[C---:B------:R-:W-:Y:S01]  /*0160*/  ISETP.GT.U32.AND P0, PT, R17.reuse, 0xff, PT ;  /* 0x000000ff1100780c */ /* 0x040fe20003f04070 */
[----:B------:R-:W-:Y:S01]  /*0170*/  BSSY.RECONVERGENT B0, `(.L_x_1722) ;  /* 0x0000045000007945 */ /* 0x000fe20003800200 */
[C---:B------:R-:W-:Y:S01]  /*0180*/  IMAD.SHL.U32 R18, R17.reuse, 0x4, RZ ;  /* 0x0000000411127824 */ /* 0x040fe200078e00ff */
[----:B------:R-:W-:-:S04]  /*0190*/  LOP3.LUT R3, R17, 0x7f, RZ, 0xc0, !PT ;  /* 0x0000007f11037812 */ /* 0x000fc800078ec0ff */
[----:B------:R-:W2:Y:S01]  /*01a0*/  LDC R16, c[0x0][0x360] ;  /* 0x0000d800ff107b82 */ /* 0x000ea20000000800 */
[----:B-1----:R-:W-:Y:S01]  /*01b0*/  USHF.L.U32 UR9, UR7, 0x8, URZ ;  /* 0x0000000807097899 */ /* 0x002fe200080006ff */
[----:B--2---:R-:W-:-:S04]  /*01c0*/  SHF.L.U32 R2, R16, 0x2, RZ ;  /* 0x0000000210027819 */ /* 0x004fc800000006ff */
[----:B------:R-:W-:Y:S07]  /*01d0*/  @P0 BRA `(.L_x_1723) ;  /* 0x0000000000f80947 */ /* 0x000fee0003800000 */
[----:B0-----:R-:W0:Y:S01]  /*01e0*/  I2F.U32.RP R8, R16 ;  /* 0x0000001000087306 */ /* 0x001e220000209000 */
        /* <DEDUP_REMOVED lines=38> */
.L_x_1726:
[----:B------:R-:W-:Y:S01]  /*0450*/  VIADD R0, R0, 0x1 ;  /* 0x0000000100007836 */ /* 0x000fe20000000000 */
[----:B------:R0:W-:Y:S04]  /*0460*/  STS [R5], RZ ;  /* 0x000000ff05007388 */ /* 0x0001e80000000800 */
[----:B------:R-:W-:Y:S01]  /*0470*/  ISETP.NE.AND P0, PT, R0, RZ, PT ;  /* 0x000000ff0000720c */ /* 0x000fe20003f05270 */
[----:B0-----:R-:W-:-:S12]  /*0480*/  IMAD.IADD R5, R2, 0x1, R5 ;  /* 0x0000000102057824 */ /* 0x001fd800078e0205 */
[----:B------:R-:W-:Y:S05]  /*0490*/  @P0 BRA `(.L_x_1726) ;  /* 0xfffffffc00ec0947 */ /* 0x000fea000383ffff */
.L_x_1725:
[----:B------:R-:W-:Y:S05]  /*04a0*/  BSYNC.RECONVERGENT B1 ;  /* 0x0000000000017941 */ /* 0x000fea0003800200 */
.L_x_1724:
[----:B------:R-:W-:Y:S05]  /*04b0*/  @!P1 BRA `(.L_x_1723) ;  /* 0x0000000000409947 */ /* 0x000fea0003800000 */
[----:B------:R-:W0:Y:S01]  /*04c0*/  S2UR UR5, SR_CgaCtaId ;  /* 0x00000000000579c3 */ /* 0x000e220000008800 */
[----:B------:R-:W-:Y:S02]  /*04d0*/  UMOV UR4, 0x400 ;  /* 0x0000040000047882 */ /* 0x000fe40000000000 */
[----:B------:R-:W-:-:S04]  /*04e0*/  UIADD3 UR4, UPT, UPT, UR4, 0x480, URZ ;  /* 0x0000048004047890 */ /* 0x000fc8000fffe0ff */
[----:B0-----:R-:W-:-:S06]  /*04f0*/  ULEA UR4, UR5, UR4, 0x18 ;  /* 0x0000000405047291 */ /* 0x001fcc000f8ec0ff */
[----:B------:R-:W-:-:S07]  /*0500*/  LEA R5, R7, UR4, 0x2 ;  /* 0x0000000407057c11 */ /* 0x000fce000f8e10ff */
.L_x_1727:
[----:B------:R-:W-:Y:S01]  /*0510*/  IADD3 R0, PT, PT, R2, R5, RZ ;  /* 0x0000000502007210 */ /* 0x000fe20007ffe0ff */
[C-C-:B------:R-:W-:Y:S01]  /*0520*/  IMAD R4, R16.reuse, 0x8, R5.reuse ;  /* 0x0000000810047824 */ /* 0x140fe200078e0205 */
[----:B------:R0:W-:Y:S01]  /*0530*/  STS [R5], RZ ;  /* 0x000000ff05007388 */ /* 0x0001e20000000800 */
[----:B------:R-:W-:Y:S02]  /*0540*/  IMAD R6, R16, 0xc, R5 ;  /* 0x0000000c10067824 */ /* 0x000fe400078e0205 */
[----:B------:R-:W-:Y:S01]  /*0550*/  IMAD.IADD R7, R2, 0x1, R7 ;  /* 0x0000000102077824 */ /* 0x000fe200078e0207 */
[----:B------:R1:W-:Y:S04]  /*0560*/  STS [R0], RZ ;  /* 0x000000ff00007388 */ /* 0x0003e80000000800 */
[----:B------:R1:W-:Y:S01]  /*0570*/  STS [R4], RZ ;  /* 0x000000ff04007388 */ /* 0x0003e20000000800 */
[----:B------:R-:W-:Y:S01]  /*0580*/  ISETP.GE.U32.AND P0, PT, R7, 0x100, PT ;  /* 0x000001000700780c */ /* 0x000fe20003f06070 */
[----:B0-----:R-:W-:-:S02]  /*0590*/  IMAD R5, R16, 0x10, R5 ;  /* 0x0000001010057824 */ /* 0x001fc400078e0205 */
[----:B------:R1:W-:Y:S10]  /*05a0*/  STS [R6], RZ ;  /* 0x000000ff06007388 */ /* 0x0003f40000000800 */
[----:B-1----:R-:W-:Y:S05]  /*05b0*/  @!P0 BRA `(.L_x_1727) ;  /* 0xfffffffc00d48947 */ /* 0x002fea000383ffff */
.L_x_1723:
[----:B------:R-:W-:Y:S05]  /*05c0*/  BSYNC.RECONVERGENT B0 ;  /* 0x0000000000007941 */ /* 0x000fea0003800200 */
.L_x_1722:
[----:B------:R-:W-:Y:S01]  /*05d0*/  ISETP.GT.U32.AND P0, PT, R17, 0x3f, PT ;  /* 0x0000003f1100780c */ /* 0x000fe20003f04070 */
[----:B------:R-:W-:-:S12]  /*05e0*/  BSSY.RECONVERGENT B0, `(.L_x_1728) ;  /* 0x000005c000007945 */ /* 0x000fd80003800200 */
[----:B------:R-:W-:Y:S05]  /*05f0*/  @P0 BRA `(.L_x_1729) ;  /* 0x0000000400680947 */ /* 0x000fea0003800000 */
[----:B0-----:R-:W0:Y:S01]  /*0600*/  I2F.U32.RP R8, R2 ;  /* 0x0000000200087306 */ /* 0x001e220000209000 */
        /* <DEDUP_REMOVED lines=35> */
[----:B------:R-:W-:Y:S02]  /*0840*/  LOP3.LUT R4, R0, 0x3, RZ, 0xc0, !PT ;  /* 0x0000000300047812 */ /* 0x000fe400078ec0ff */
[----:B------:R-:W-:-:S03]  /*0850*/  MOV R0, R18 ;  /* 0x0000001200007202 */ /* 0x000fc60000000f00 */
[----:B------:R-:W-:Y:S01]  /*0860*/  IMAD.MOV R10, RZ, RZ, -R4 ;  /* 0x000000ffff0a7224 */ /* 0x000fe200078e0a04 */
[----:B-1----:R-:W-:Y:S02]  /*0870*/  UIMAD UR5, UR6, UR5, UR9 ;  /* 0x00000005060572a4 */ /* 0x002fe4000f8e0209 */
[----:B0-----:R-:W-:-:S04]  /*0880*/  ULEA UR4, UR8, UR4, 0x18 ;  /* 0x0000000408047291 */ /* 0x001fc8000f8ec0ff */
[----:B------:R-:W-:Y:S02]  /*0890*/  VIADD R13, R18, UR5 ;  /* 0x00000005120d7c36 */ /* 0x000fe40008000000 */
[----:B------:R-:W-:-:S07]  /*08a0*/  LEA R11, R17, UR4, 0x4 ;  /* 0x00000004110b7c11 */ /* 0x000fce000f8e20ff */
.L_x_1732:
[----:B--2---:R-:W-:-:S06]  /*08b0*/  IMAD.WIDE.U32 R4, R13, 0x4, R8 ;  /* 0x000000040d047825 */ /* 0x004fcc00078e0008 */
[----:B------:R-:W2:Y:S01]  /*08c0*/  LDG.E.128.CONSTANT R4, desc[UR10][R4.64] ;  /* 0x0000000a04047981 */ /* 0x000ea2000c1e9d00 */
[----:B------:R-:W-:Y:S01]  /*08d0*/  IADD3 R10, PT, PT, R10, 0x1, RZ ;  /* 0x000000010a0a7810 */ /* 0x000fe20007ffe0ff */
[C---:B------:R-:W-:Y:S02]  /*08e0*/  IMAD.IADD R0, R2.reuse, 0x1, R0 ;  /* 0x0000000102007824 */ /* 0x040fe400078e0200 */
[----:B------:R-:W-:Y:S01]  /*08f0*/  IMAD.IADD R13, R2, 0x1, R13 ;  /* 0x00000001020d7824 */ /* 0x000fe200078e020d */
[----:B------:R-:W-:Y:S01]  /*0900*/  ISETP.NE.AND P1, PT, R10, RZ, PT ;  /* 0x000000ff0a00720c */ /* 0x000fe20003f25270 */
[----:B--2---:R0:W-:Y:S02]  /*0910*/  STS.128 [R11], R4 ;  /* 0x000000040b007388 */ /* 0x0041e40000000c00 */
[----:B0-----:R-:W-:-:S10]  /*0920*/  LEA R11, R16, R11, 0x4 ;  /* 0x0000000b100b7211 */ /* 0x001fd400078e20ff */
[----:B------:R-:W-:Y:S05]  /*0930*/  @P1 BRA `(.L_x_1732) ;  /* 0xfffffffc00dc1947 */ /* 0x000fea000383ffff */
.L_x_1731:
[----:B------:R-:W-:Y:S05]  /*0940*/  BSYNC.RECONVERGENT B1 ;  /* 0x0000000000017941 */ /* 0x000fea0003800200 */
.L_x_1730:
        /* <DEDUP_REMOVED lines=13> */
.L_x_1733:
[----:B-12---:R-:W-:-:S05]  /*0a20*/  IMAD.WIDE.U32 R26, R19, 0x4, R24 ;  /* 0x00000004131a7825 */ /* 0x006fca00078e0018 */
        /* <DEDUP_REMOVED lines=8> */
[----:B------:R-:W-:Y:S01]  /*0ab0*/  IMAD R28, R16, 0x10, R20 ;  /* 0x00000010101c7824 */ /* 0x000fe200078e0214 */
[----:B------:R-:W-:Y:S01]  /*0ac0*/  IADD3 R27, PT, PT, R2, R0, R2 ;  /* 0x00000000021b7210 */ /* 0x000fe20007ffe002 */
[C-C-:B------:R-:W-:Y:S01]  /*0ad0*/  IMAD R29, R16.reuse, 0x20, R20.reuse ;  /* 0x00000020101d7824 */ /* 0x140fe200078e0214 */
[C---:B------:R-:W-:Y:S01]  /*0ae0*/  LEA R21, R16.reuse, R21, 0x4 ;  /* 0x0000001510157211 */ /* 0x040fe200078e20ff */
[----:B------:R-:W-:Y:S01]  /*0af0*/  IMAD R26, R16, 0x30, R20 ;  /* 0x00000030101a7824 */ /* 0x000fe200078e0214 */
        /* <DEDUP_REMOVED lines=10> */
.L_x_1729:
[----:B------:R-:W-:Y:S05]  /*0ba0*/  BSYNC.RECONVERGENT B0 ;  /* 0x0000000000007941 */ /* 0x000fea0003800200 */
.L_x_1728:
[----:B------:R-:W-:Y:S01]  /*0bb0*/  BAR.SYNC.DEFER_BLOCKING 0x0 ;  /* 0x0000000000007b1d */ /* 0x000fe20000010000 */
[----:B------:R-:W-:-:S13]  /*0bc0*/  ISETP.GE.U32.AND P1, PT, R17, 0x100, PT ;  /* 0x000001001100780c */ /* 0x000fda0003f26070 */
[----:B------:R-:W-:Y:S05]  /*0bd0*/  @P1 BRA `(.L_x_1734) ;  /* 0x0000000000801947 */ /* 0x000fea0003800000 */
[----:B01----:R-:W0:Y:S01]  /*0be0*/  S2R R9, SR_CgaCtaId ;  /* 0x0000000000097919 */ /* 0x003e220000008800 */
[----:B------:R-:W-:Y:S01]  /*0bf0*/  MOV R8, 0x400 ;  /* 0x0000040000087802 */ /* 0x000fe20000000f00 */
[----:B------:R-:W-:Y:S01]  /*0c00*/  UMOV UR4, 0xffffffff ;  /* 0xffffffff00047882 */ /* 0x000fe20000000000 */
[----:B------:R-:W-:Y:S02]  /*0c10*/  SHF.R.U32.HI R4, RZ, 0x7, R17 ;  /* 0x00000007ff047819 */ /* 0x000fe40000011611 */
[----:B------:R-:W-:Y:S01]  /*0c20*/  LOP3.LUT R0, R17, 0x1, RZ, 0xc, !PT ;  /* 0x0000000111007812 */ /* 0x000fe200078e0cff */
[----:B------:R-:W-:Y:S01]  /*0c30*/  VIADD R10, R8, 0x80 ;  /* 0x00000080080a7836 */ /* 0x000fe20000000000 */
        /* <DEDUP_REMOVED lines=8> */
[----:B------:R-:W-:Y:S01]  /*0cc0*/  LOP3.LUT R6, R17, 0x80, RZ, 0xc0, !PT ;  /* 0x0000008011067812 */ /* 0x000fe200078ec0ff */
[----:B------:R-:W-:Y:S01]  /*0cd0*/  IMAD R3, R3, 0x2, R4 ;  /* 0x0000000203037824 */ /* 0x000fe200078e0204 */
[----:B------:R-:W-:Y:S02]  /*0ce0*/  LEA R5, R5, R10, 0x2 ;  /* 0x0000000a05057211 */ /* 0x000fe400078e10ff */
[----:B------:R-:W-:Y:S01]  /*0cf0*/  LEA R9, R9, R8, 0x18 ;  /* 0x0000000809097211 */ /* 0x000fe200078ec0ff */
[----:B------:R-:W-:Y:S01]  /*0d00*/  IMAD R3, R3, 0x4, R10 ;  /* 0x0000000403037824 */ /* 0x000fe200078e020a */
[----:B------:R-:W0:Y:S01]  /*0d10*/  LDS R7, [R7] ;  /* 0x0000000007077984 */ /* 0x000e220000000800 */
[----:B------:R-:W-:-:S03]  /*0d20*/  LOP3.LUT R6, R6, 0x7f, R17, 0xf8, !PT ;  /* 0x0000007f06067812 */ /* 0x000fc600078ef811 */
[----:B------:R-:W1:Y:S01]  /*0d30*/  LDS R5, [R5] ;  /* 0x0000000005057984 */ /* 0x000e620000000800 */
[----:B------:R-:W-:-:S03]  /*0d40*/  LEA R6, R6, R9, 0x2 ;  /* 0x0000000906067211 */ /* 0x000fc600078e10ff */
[----:B------:R-:W2:Y:S01]  /*0d50*/  LDS R3, [R3] ;  /* 0x0000000003037984 */ /* 0x000ea20000000800 */
[----:B------:R-:W-:Y:S05]  /*0d60*/  BRA.DIV UR4, `(.L_x_1735) ;  /* 0x0000000604d07947 */ /* 0x000fea000b800000 */
[----:B0-----:R-:W2:Y:S04]  /*0d70*/  SHFL.IDX PT, R4, R7, R4, 0x1e1f ;  /* 0x001e1f0407047589 */ /* 0x001ea800000e0000 */
[----:B------:R0:W3:Y:S01]  /*0d80*/  SHFL.IDX PT, R0, R7, R0, 0x1e1f ;  /* 0x001e1f0007007589 */ /* 0x0000e200000e0000 */
[----:B--2---:R-:W-:-:S07]  /*0d90*/  IMAD R8, R3, R4, RZ ;  /* 0x0000000403087224 */ /* 0x004fce00078e02ff */
.L_x_1742:
[----:B------:R-:W2:Y:S01]  /*0da0*/  LDS R3, [R6] ;  /* 0x0000000006037984 */ /* 0x000ea20000000800 */
[----:B-1-3--:R-:W-:-:S04]  /*0db0*/  IMAD R0, R5, R0, R8 ;  /* 0x0000000005007224 */ /* 0x00afc800078e0208 */
[----:B--2---:R-:W-:-:S05]  /*0dc0*/  IMAD.IADD R3, R0, 0x1, R3 ;  /* 0x0000000100037824 */ /* 0x004fca00078e0203 */
[----:B------:R2:W-:Y:S02]  /*0dd0*/  STS [R6], R3 ;  /* 0x0000000306007388 */ /* 0x0005e40000000800 */
.L_x_1734:
[----:B------:R-:W-:Y:S05]  /*0de0*/  WARPSYNC.ALL ;  /* 0x0000000000007948 */ /* 0x000fea0003800000 */
[----:B------:R-:W-:Y:S06]  /*0df0*/  BAR.SYNC.DEFER_BLOCKING 0x0 ;  /* 0x0000000000007b1d */ /* 0x000fec0000010000 */
[----:B------:R-:W-:Y:S05]  /*0e00*/  @P0 EXIT ;  /* 0x000000000000094d */ /* 0x000fea0003800000 */
[----:B01----:R-:W0:Y:S01]  /*0e10*/  I2F.U32.RP R7, R2 ;  /* 0x0000000200077306 */ /* 0x003e220000209000 */
[C---:B------:R-:W-:Y:S01]  /*0e20*/  IMAD.IADD R0, R2.reuse, 0x1, R18 ;  /* 0x0000000102007824 */ /* 0x040fe200078e0212 */
[----:B------:R-:W-:Y:S01]  /*0e30*/  IADD3 R9, PT, PT, RZ, -R2, RZ ;  /* 0x80000002ff097210 */ /* 0x000fe20007ffe0ff */
[----:B------:R-:W1:Y:S01]  /*0e40*/  LDCU UR5, c[0x0][0x384] ;  /* 0x00007080ff0577ac */ /* 0x000e620008000800 */
[----:B------:R-:W-:Y:S01]  /*0e50*/  ISETP.NE.U32.AND P2, PT, R2, RZ, PT ;  /* 0x000000ff0200720c */ /* 0x000fe20003f45070 */
[----:B------:R-:W-:Y:S01]  /*0e60*/  BSSY.RECONVERGENT B0, `(.L_x_1736) ;  /* 0x0000032000007945 */ /* 0x000fe20003800200 */
[C---:B------:R-:W-:Y:S01]  /*0e70*/  ISETP.GE.U32.AND P0, PT, R0.reuse, 0x100, PT ;  /* 0x000001000000780c */ /* 0x040fe20003f06070 */
[----:B------:R-:W3:Y:S01]  /*0e80*/  LDCU UR8, c[0x0][0x388] ;  /* 0x00007100ff0877ac */ /* 0x000ee20008000800 */
[----:B--2---:R-:W-:Y:S02]  /*0e90*/  VIMNMX.U32 R3, PT, PT, R0, 0x100, !PT ;  /* 0x0000010000037848 */ /* 0x004fe40007fe0000 */
[----:B------:R-:W-:Y:S01]  /*0ea0*/  SEL R6, RZ, 0x1, P0 ;  /* 0x00000001ff067807 */ /* 0x000fe20000000000 */
[----:B------:R-:W-:-:S03]  /*0eb0*/  USHF.L.U32 UR4, UR7, 0x7, URZ ;  /* 0x0000000707047899 */ /* 0x000fc600080006ff */
[----:B------:R-:W-:Y:S01]  /*0ec0*/  IADD3 R3, PT, PT, R3, -R0, -R6 ;  /* 0x8000000003037210 */ /* 0x000fe20007ffe806 */
[----:B0-----:R-:W0:Y:S01]  /*0ed0*/  MUFU.RCP R7, R7 ;  /* 0x0000000700077308 */ /* 0x001e220000001000 */
[----:B-1----:R-:W-:Y:S02]  /*0ee0*/  UIMAD UR4, UR6, UR5, UR4 ;  /* 0x00000005060472a4 */ /* 0x002fe4000f8e0204 */
[----:B---3--:R-:W-:Y:S01]  /*0ef0*/  USHF.R.U32.HI UR5, URZ, 0x1, UR8 ;  /* 0x00000001ff057899 */ /* 0x008fe20008011608 */
[----:B0-----:R-:W-:-:S04]  /*0f00*/  VIADD R4, R7, 0xffffffe ;  /* 0x0ffffffe07047836 */ /* 0x001fc80000000000 */
        /* <DEDUP_REMOVED lines=23> */
[----:B------:R-:W1:Y:S03]  /*1080*/  LDC.64 R8, c[0x0][0x3a0] ;  /* 0x0000e800ff087b82 */ /* 0x000e660000000a00 */
[----:B------:R-:W-:Y:S01]  /*1090*/  IADD3 R0, PT, PT, -R0, RZ, RZ ;  /* 0x000000ff00007210 */ /* 0x000fe20007ffe1ff */
[----:B0-----:R-:W-:-:S06]  /*10a0*/  ULEA UR6, UR7, UR6, 0x18 ;  /* 0x0000000607067291 */ /* 0x001fcc000f8ec0ff */
[----:B------:R-:W-:-:S07]  /*10b0*/  LEA R17, R17, UR6, 0x4 ;  /* 0x0000000611117c11 */ /* 0x000fce000f8e20ff */
.L_x_1738:
        /* <DEDUP_REMOVED lines=12> */
.L_x_1737:
[----:B------:R-:W-:Y:S05]  /*1180*/  BSYNC.RECONVERGENT B0 ;  /* 0x0000000000007941 */ /* 0x000fea0003800200 */
.L_x_1736:
[----:B------:R-:W-:Y:S05]  /*1190*/  @!P1 EXIT ;  /* 0x000000000000994d */ /* 0x000fea0003800000 */
[----:B------:R-:W1:Y:S01]  /*11a0*/  S2UR UR7, SR_CgaCtaId ;  /* 0x00000000000779c3 */ /* 0x000e620000008800 */
[----:B------:R-:W-:Y:S01]  /*11b0*/  UMOV UR6, 0x400 ;  /* 0x0000040000067882 */ /* 0x000fe20000000000 */
[C-C-:B------:R-:W-:Y:S01]  /*11c0*/  IMAD R3, R16.reuse, 0xc, R18.reuse ;  /* 0x0000000c10037824 */ /* 0x140fe200078e0212 */
[----:B------:R-:W-:Y:S01]  /*11d0*/  UIADD3 UR6, UPT, UPT, UR6, 0x480, URZ ;  /* 0x0000048006067890 */ /* 0x000fe2000fffe0ff */
[----:B------:R-:W-:Y:S01]  /*11e0*/  IMAD R17, R16, 0x8, R18 ;  /* 0x0000000810117824 */ /* 0x000fe200078e0212 */
[----:B------:R-:W-:-:S03]  /*11f0*/  IADD3 R19, PT, PT, R2, R18, RZ ;  /* 0x0000001202137210 */ /* 0x000fc60007ffe0ff */
[----:B------:R-:W2:Y:S01]  /*1200*/  LDC.64 R24, c[0x0][0x3a0] ;  /* 0x0000e800ff187b82 */ /* 0x000ea20000000a00 */
[----:B-1----:R-:W-:-:S06]  /*1210*/  ULEA UR6, UR7, UR6, 0x18 ;  /* 0x0000000607067291 */ /* 0x002fcc000f8ec0ff */
[----:B------:R-:W-:-:S07]  /*1220*/  LEA R27, R18, UR6, 0x2 ;  /* 0x00000006121b7c11 */ /* 0x000fce000f8e10ff */
.L_x_1739:
[----:B-1----:R1:W3:Y:S01]  /*1230*/  LDS.128 R20, [R27] ;  /* 0x000000001b147984 */ /* 0x0022e20000000c00 */
[----:B0-----:R-:W-:Y:S01]  /*1240*/  LOP3.LUT R4, R18, 0x7c, RZ, 0xc0, !PT ;  /* 0x0000007c12047812 */ /* 0x001fe200078ec0ff */
        /* <DEDUP_REMOVED lines=10> */
[----:B------:R-:W-:Y:S01]  /*12f0*/  LDS.128 R8, [R8] ;  /* 0x0000000008087984 */ /* 0x000fe20000000c00 */
[----:B--2---:R-:W-:Y:S01]  /*1300*/  IMAD.WIDE.U32 R28, R29, 0x4, R24 ;  /* 0x000000041d1c7825 */ /* 0x004fe200078e0018 */
[----:B------:R-:W-:-:S02]  /*1310*/  IADD3 R18, PT, PT, R2, R18, R2 ;  /* 0x0000001202127210 */ /* 0x000fc40007ffe002 */
[----:B------:R-:W0:Y:S01]  /*1320*/  LDS.128 R4, [R4] ;  /* 0x0000000004047984 */ /* 0x000e220000000c00 */
[----:B------:R-:W-:Y:S01]  /*1330*/  IMAD R0, R0, UR5, R26 ;  /* 0x0000000500007c24 */ /* 0x000fe2000f8e021a */
[----:B------:R-:W-:Y:S01]  /*1340*/  LOP3.LUT R26, R3, 0x7c, RZ, 0xc0, !PT ;  /* 0x0000007c031a7812 */ /* 0x000fe200078ec0ff */
[----:B-1----:R-:W-:Y:S01]  /*1350*/  IMAD R27, R16, 0x40, R27 ;  /* 0x00000040101b7824 */ /* 0x002fe200078e021b */
[----:B------:R-:W-:Y:S02]  /*1360*/  IADD3 R18, PT, PT, R2, R18, R2 ;  /* 0x0000001202127210 */ /* 0x000fe40007ffe002 */
[----:B------:R-:W-:Y:S02]  /*1370*/  LEA R19, R16, R19, 0x4 ;  /* 0x0000001310137211 */ /* 0x000fe400078e20ff */
[----:B------:R-:W-:Y:S01]  /*1380*/  ISETP.GE.U32.AND P0, PT, R18, 0x100, PT ;  /* 0x000001001200780c */ /* 0x000fe20003f06070 */
[----:B---3--:R1:W-:Y:S02]  /*1390*/  STG.E.128 desc[UR10][R28.64], R20 ;  /* 0x000000141c007986 */ /* 0x0083e4000c101d0a */
[----:B-1----:R-:W-:-:S02]  /*13a0*/  LOP3.LUT R20, R17, 0x7c, RZ, 0xc0, !PT ;  /* 0x0000007c11147812 */ /* 0x002fc400078ec0ff */
[----:B------:R-:W-:Y:S02]  /*13b0*/  IADD3 R29, PT, PT, R26, UR4, RZ ;  /* 0x000000041a1d7c10 */ /* 0x000fe4000fffe0ff */
[----:B------:R-:W-:Y:S01]  /*13c0*/  SHF.R.U32.HI R22, RZ, 0x7, R3 ;  /* 0x00000007ff167819 */ /* 0x000fe20000011603 */
[----:B------:R-:W-:Y:S01]  /*13d0*/  VIADD R21, R20, UR4 ;  /* 0x0000000414157c36 */ /* 0x000fe20008000000 */
[----:B------:R-:W-:Y:S01]  /*13e0*/  SHF.R.U32.HI R20, RZ, 0x7, R17 ;  /* 0x00000007ff147819 */ /* 0x000fe20000011611 */
[----:B------:R-:W-:Y:S02]  /*13f0*/  IMAD R3, R16, 0x10, R3 ;  /* 0x0000001010037824 */ /* 0x000fe400078e0203 */
[----:B------:R-:W-:Y:S02]  /*1400*/  IMAD R29, R22, UR5, R29 ;  /* 0x00000005161d7c24 */ /* 0x000fe4000f8e021d */
[----:B------:R-:W-:Y:S02]  /*1410*/  IMAD R23, R20, UR5, R21 ;  /* 0x0000000514177c24 */ /* 0x000fe4000f8e0215 */
[----:B------:R-:W-:-:S04]  /*1420*/  IMAD.WIDE.U32 R20, R0, 0x4, R24 ;  /* 0x0000000400147825 */ /* 0x000fc800078e0018 */
[--C-:B------:R-:W-:Y:S01]  /*1430*/  IMAD.WIDE.U32 R22, R23, 0x4, R24.reuse ;  /* 0x0000000417167825 */ /* 0x100fe200078e0018 */
[----:B0-----:R1:W-:Y:S03]  /*1440*/  STG.E.128 desc[UR10][R20.64], R4 ;  /* 0x0000000414007986 */ /* 0x0013e6000c101d0a */
[----:B------:R-:W-:Y:S01]  /*1450*/  IMAD.WIDE.U32 R28, R29, 0x4, R24 ;  /* 0x000000041d1c7825 */ /* 0x000fe200078e0018 */
[----:B------:R1:W-:Y:S03]  /*1460*/  STG.E.128 desc[UR10][R22.64], R8 ;  /* 0x0000000816007986 */ /* 0x0003e6000c101d0a */
[----:B------:R-:W-:Y:S01]  /*1470*/  IMAD R17, R16, 0x10, R17 ;  /* 0x0000001010117824 */ /* 0x000fe200078e0211 */
[----:B------:R1:W-:Y:S01]  /*1480*/  STG.E.128 desc[UR10][R28.64], R12 ;  /* 0x0000000c1c007986 */ /* 0x0003e2000c101d0a */
[----:B------:R-:W-:Y:S05]  /*1490*/  @!P0 BRA `(.L_x_1739) ;  /* 0xfffffffc00648947 */ /* 0x000fea000383ffff */
[----:B------:R-:W-:Y:S05]  /*14a0*/  EXIT ;  /* 0x000000000000794d */ /* 0x000fea0003800000 */
.L_x_1735:
[----:B------:R-:W-:Y:S02]  /*14b0*/  HFMA2 R12, -RZ, RZ, 0, 0.005977630615234375 ;  /* 0x00001e1fff0c7431 */ /* 0x000fe400000001ff */
[----:B------:R-:W-:Y:S02]  /*14c0*/  IMAD.MOV.U32 R10, RZ, RZ, R4 ;  /* 0x000000ffff0a7224 */ /* 0x000fe400078e0004 */
[----:B------:R-:W-:-:S07]  /*14d0*/  IMAD.MOV.U32 R9, RZ, RZ, -0x1 ;  /* 0xffffffffff097424 */ /* 0x000fce00078e00ff */
[----:B012---:R-:W-:Y:S05]  /*14e0*/  WARPSYNC.COLLECTIVE R9, `(.L_x_1740) ;  /* 0x0000000009087348 */ /* 0x007fea0003c00000 */
[----:B0-----:R0:W3:Y:S02]  /*14f0*/  SHFL.IDX P1, R8, R7, R10, R12 ;  /* 0x0000000a07087389 */ /* 0x0010e4000002000c */
[----:B0123--:R-:W-:Y:S05]  /*1500*/  ENDCOLLECTIVE ;  /* 0x000000000000791b */ /* 0x00ffea0003800000 */
.L_x_1740:
[----:B------:R-:W-:Y:S01]  /*1510*/  MOV R10, R0 ;  /* 0x00000000000a7202 */ /* 0x000fe20000000f00 */
[----:B------:R-:W-:-:S07]  /*1520*/  IMAD.MOV.U32 R4, RZ, RZ, R8 ;  /* 0x000000ffff047224 */ /* 0x000fce00078e0008 */
[----:B------:R-:W-:Y:S05]  /*1530*/  WARPSYNC.COLLECTIVE R9, `(.L_x_1741) ;  /* 0x0000000009087348 */ /* 0x000fea0003c00000 */
[----:B------:R0:W1:Y:S02]  /*1540*/  SHFL.IDX P1, R8, R7, R10, R12 ;  /* 0x0000000a07087389 */ /* 0x000064000002000c */
[----:B01----:R-:W-:Y:S05]  /*1550*/  ENDCOLLECTIVE ;  /* 0x000000000000791b */ /* 0x003fea0003800000 */
.L_x_1741:
[----:B------:R-:W-:Y:S02]  /*1560*/  IMAD.MOV.U32 R0, RZ, RZ, R8 ;  /* 0x000000ffff007224 */ /* 0x000fe400078e0008 */
[----:B------:R-:W-:Y:S01]  /*1570*/  IMAD R8, R3, R4, RZ ;  /* 0x0000000403087224 */ /* 0x000fe200078e02ff */
[----:B------:R-:W-:Y:S06]  /*1580*/  BRA `(.L_x_1742) ;  /* 0xfffffff800047947 */ /* 0x000fec000383ffff */
.L_x_1743:
        /* <DEDUP_REMOVED lines=15> */
.L_x_2449:


//--------------------- .text._Z9cuda_gemmIiLj512ELj1ELj1ELj128ELj128ELj128ELj128ELj1ELj1EEvjjjPKT_S2_PS0_jjj --------------------------
	.section	.text._Z9cuda_gemmIiLj512ELj1ELj1ELj128ELj128ELj128ELj128ELj1ELj1EEvjjjPKT_S2_PS0_jjj,"ax",@progbits
	.align	128
        .global         _Z9cuda_gemmIiLj512ELj1ELj1ELj128ELj128ELj128ELj128ELj1ELj1EEvjjjPKT_S2_PS0_jjj
        .type           _Z9cuda_gemmIiLj512ELj1ELj1ELj128ELj128ELj128ELj128ELj1ELj1EEvjjjPKT_S2_PS0_jjj,@function
        .size           _Z9cuda_gemmIiLj512ELj1ELj1ELj128ELj128ELj128ELj128ELj1ELj1EEvjjjPKT_S2_PS0_jjj,(.L_x_2450 - _Z9cuda_gemmIiLj512ELj1ELj1ELj128ELj128ELj128ELj128ELj1ELj1EEvjjjPKT_S2_PS0_jjj)
        .other          _Z9cuda_gemmIiLj512ELj1ELj1ELj128ELj128ELj128ELj128ELj1ELj1EEvjjjPKT_S2_PS0_jjj,@"STO_CUDA_ENTRY STV_DEFAULT"
_Z9cuda_gemmIiLj512ELj1ELj1ELj128ELj128ELj128ELj128ELj1ELj1EEvjjjPKT_S2_PS0_jjj:
.text._Z9cuda_gemmIiLj512ELj1ELj1ELj128ELj128ELj128ELj128ELj1ELj1EEvjjjPKT_S2_PS0_jjj:
        /* <DEDUP_REMOVED lines=8> */
[----:B0-----:R-:W-:-:S05]  /*0080*/  IMAD.MOV.U32 R0, RZ, RZ, R6 ;  /* 0x000000ffff007224 */ /* 0x001fca00078e0006 */
[----:B------:R-:W-:-:S13]  /*0090*/  ISETP.GT.U32.AND P0, PT, R0, 0x7f, PT ;  /* 0x0000007f0000780c */ /* 0x000fda0003f04070 */
[----:B-1----:R-:W-:Y:S05]  /*00a0*/  @P0 BRA `(.L_x_1745) ;  /* 0x0000000000ec0947 */ /* 0x002fea0003800000 */
[----:B------:R-:W0:Y:S01]  /*00b0*/  I2F.U32.RP R8, R10 ;  /* 0x0000000a00087306 */ /* 0x000e220000209000 */
        /* <DEDUP_REMOVED lines=35> */
.L_x_1748:
[----:B------:R-:W-:Y:S01]  /*02f0*/  IMAD R2, R0, 0x4, R5 ;  /* 0x0000000400027824 */ /* 0x000fe200078e0205 */
[----:B------:R-:W-:Y:S01]  /*0300*/  IADD3 R3, PT, PT, R3, 0x1, RZ ;  /* 0x0000000103037810 */ /* 0x000fe20007ffe0ff */
[----:B------:R-:W-:-:S03]  /*0310*/  IMAD.IADD R0, R10, 0x1, R0 ;  /* 0x000000010a007824 */ /* 0x000fc600078e0200 */
[----:B------:R0:W-:Y:S01]  /*0320*/  STS [R2], RZ ;  /* 0x000000ff02007388 */ /* 0x0001e20000000800 */
[----:B------:R-:W-:-:S13]  /*0330*/  ISETP.NE.AND P0, PT, R3, R8, PT ;  /* 0x000000080300720c */ /* 0x000fda0003f05270 */
[----:B0-----:R-:W-:Y:S05]  /*0340*/  @P0 BRA `(.L_x_1748) ;  /* 0xfffffffc00e80947 */ /* 0x001fea000383ffff */
.L_x_1747:
[----:B------:R-:W-:Y:S05]  /*0350*/  BSYNC.RECONVERGENT B1 ;  /* 0x0000000000017941 */ /* 0x000fea0003800200 */
.L_x_1746:
[----:B------:R-:W-:Y:S05]  /*0360*/  @!P1 BRA `(.L_x_1745) ;  /* 0x00000000003c9947 */ /* 0x000fea0003800000 */
[----:B------:R-:W0:Y:S01]  /*0370*/  S2R R3, SR_CgaCtaId ;  /* 0x0000000000037919 */ /* 0x000e220000008800 */
[----:B------:R-:W-:-:S05]  /*0380*/  MOV R2, 0x400 ;  /* 0x0000040000027802 */ /* 0x000fca0000000f00 */
[----:B------:R-:W-:-:S05]  /*0390*/  VIADD R2, R2, 0x4280 ;  /* 0x0000428002027836 */ /* 0x000fca0000000000 */
[----:B0-----:R-:W-:-:S07]  /*03a0*/  LEA R5, R3, R2, 0x18 ;  /* 0x0000000203057211 */ /* 0x001fce00078ec0ff */
.L_x_1749:
[----:B0-----:R-:W-:Y:S01]  /*03b0*/  LEA R7, R0, R5, 0x2 ;  /* 0x0000000500077211 */ /* 0x001fe200078e10ff */
[----:B------:R-:W-:-:S04]  /*03c0*/  IMAD R0, R10, 0x4, R0 ;  /* 0x000000040a007824 */ /* 0x000fc800078e0200 */
[----:B------:R-:W-:Y:S01]  /*03d0*/  IMAD R2, R10, 0x4, R7 ;  /* 0x000000040a027824 */ /* 0x000fe200078e0207 */
[----:B------:R0:W-:Y:S01]  /*03e0*/  STS [R7], RZ ;  /* 0x000000ff07007388 */ /* 0x0001e20000000800 */
[----:B------:R-:W-:Y:S02]  /*03f0*/  ISETP.GE.U32.AND P0, PT, R0, 0x80, PT ;  /* 0x000000800000780c */ /* 0x000fe40003f06070 */
[C---:B------:R-:W-:Y:S01]  /*0400*/  IMAD R3, R10.reuse, 0x4, R2 ;  /* 0x000000040a037824 */ /* 0x040fe200078e0202 */
[----:B------:R0:W-:Y:S04]  /*0410*/  STS [R2], RZ ;  /* 0x000000ff02007388 */ /* 0x0001e80000000800 */
[----:B------:R-:W-:Y:S01]  /*0420*/  LEA R4, R10, R3, 0x2 ;  /* 0x000000030a047211 */ /* 0x000fe200078e10ff */
[----:B------:R0:W-:Y:S04]  /*0430*/  STS [R3], RZ ;  /* 0x000000ff03007388 */ /* 0x0001e80000000800 */
[----:B------:R0:W-:Y:S01]  /*0440*/  STS [R4], RZ ;  /* 0x000000ff04007388 */ /* 0x0001e20000000800 */
[----:B------:R-:W-:Y:S05]  /*0450*/  @!P0 BRA `(.L_x_1749) ;  /* 0xfffffffc00d48947 */ /* 0x000fea000383ffff */
.L_x_1745:
[----:B------:R-:W-:Y:S05]  /*0460*/  BSYNC.RECONVERGENT B0 ;  /* 0x0000000000007941 */ /* 0x000fea0003800200 */
.L_x_1744:
[----:B------:R-:W1:Y:S01]  /*0470*/  LDC R5, c[0x0][0x360] ;  /* 0x0000d800ff057b82 */ /* 0x000e620000000800 */
        /* <DEDUP_REMOVED lines=16> */
[----:B0-----:R-:W-:Y:S01]  /*0580*/  IMAD.MOV.U32 R4, RZ, RZ, RZ ;  /* 0x000000ffff047224 */ /* 0x001fe200078e00ff */
[----:B------:R-:W-:Y:S01]  /*0590*/  LOP3.LUT R43, R22, 0xf, RZ, 0xc0, !PT ;  /* 0x0000000f162b7812 */ /* 0x000fe200078ec0ff */
[----:B------:R-:W-:Y:S01]  /*05a0*/  USHF.L.U32 UR4, UR4, 0x7, URZ ;  /* 0x0000000704047899 */ /* 0x000fe200080006ff */
[----:B------:R-:W-:Y:S01]  /*05b0*/  LOP3.LUT R13, R10, 0xf, RZ, 0xc0, !PT ;  /* 0x0000000f0a0d7812 */ /* 0x000fe200078ec0ff */
[----:B------:R-:W0:Y:S01]  /*05c0*/  LDCU.64 UR8, c[0x0][0x358] ;  /* 0x00006b00ff0877ac */ /* 0x000e220008000a00 */
[----:B------:R-:W-:Y:S01]  /*05d0*/  LOP3.LUT R15, R12, 0xf, RZ, 0xc0, !PT ;  /* 0x0000000f0c0f7812 */ /* 0x000fe200078ec0ff */
[----:B-1----:R-:W-:Y:S01]  /*05e0*/  IMAD.SHL.U32 R7, R5, 0x4, RZ ;  /* 0x0000000405077824 */ /* 0x002fe200078e00ff */
[----:B------:R-:W-:-:S02]  /*05f0*/  LOP3.LUT R17, R17, 0xf, RZ, 0xc0, !PT ;  /* 0x0000000f11117812 */ /* 0x000fc400078ec0ff */
[----:B------:R-:W-:Y:S01]  /*0600*/  LOP3.LUT R19, R19, 0xf, RZ, 0xc0, !PT ;  /* 0x0000000f13137812 */ /* 0x000fe200078ec0ff */
[----:B------:R-:W1:Y:S01]  /*0610*/  I2F.U32.RP R0, R7 ;  /* 0x0000000700007306 */ /* 0x000e620000209000 */
[--C-:B------:R-:W-:Y:S01]  /*0620*/  IMAD R50, R6, 0x4, R7.reuse ;  /* 0x0000000406327824 */ /* 0x100fe200078e0207 */
[----:B------:R-:W-:Y:S01]  /*0630*/  ISETP.NE.U32.AND P2, PT, R7, RZ, PT ;  /* 0x000000ff0700720c */ /* 0x000fe20003f45070 */
[----:B------:R-:W-:Y:S01]  /*0640*/  IMAD.MOV R11, RZ, RZ, -R7 ;  /* 0x000000ffff0b7224 */ /* 0x000fe200078e0a07 */
[----:B------:R-:W-:Y:S02]  /*0650*/  LOP3.LUT R21, R21, 0xf, RZ, 0xc0, !PT ;  /* 0x0000000f15157812 */ /* 0x000fe400078ec0ff */
[C---:B------:R-:W-:Y:S02]  /*0660*/  ISETP.GE.U32.AND P0, PT, R50.reuse, 0x20, PT ;  /* 0x000000203200780c */ /* 0x040fe40003f06070 */
[----:B------:R-:W-:Y:S02]  /*0670*/  VIMNMX.U32 R9, PT, PT, R50, 0x20, !PT ;  /* 0x0000002032097848 */ /* 0x000fe40007fe0000 */
[----:B------:R-:W-:-:S02]  /*0680*/  SEL R49, RZ, 0x1, P0 ;  /* 0x00000001ff317807 */ /* 0x000fc40000000000 */
[----:B------:R-:W-:Y:S02]  /*0690*/  LOP3.LUT R23, R23, 0xf, RZ, 0xc0, !PT ;  /* 0x0000000f17177812 */ /* 0x000fe400078ec0ff */
[--C-:B------:R-:W-:Y:S01]  /*06a0*/  LOP3.LUT R28, R29, 0x10, R6.reuse, 0xf8, !PT ;  /* 0x000000101d1c7812 */ /* 0x100fe200078ef806 */
[----:B-1----:R-:W1:Y:S01]  /*06b0*/  MUFU.RCP R0, R0 ;  /* 0x0000000000007308 */ /* 0x002e620000001000 */
[--C-:B------:R-:W-:Y:S02]  /*06c0*/  LOP3.LUT R30, R31, 0x10, R6.reuse, 0xf8, !PT ;  /* 0x000000101f1e7812 */ /* 0x100fe400078ef806 */
[--C-:B------:R-:W-:Y:S02]  /*06d0*/  LOP3.LUT R36, R37, 0x10, R6.reuse, 0xf8, !PT ;  /* 0x0000001025247812 */ /* 0x100fe400078ef806 */
[--C-:B------:R-:W-:Y:S02]  /*06e0*/  LOP3.LUT R40, R41, 0x10, R6.reuse, 0xf8, !PT ;  /* 0x0000001029287812 */ /* 0x100fe400078ef806 */
[----:B------:R-:W-:-:S02]  /*06f0*/  LOP3.LUT R42, R43, 0x10, R6, 0xf8, !PT ;  /* 0x000000102b2a7812 */ /* 0x000fc400078ef806 */
[--C-:B------:R-:W-:Y:S02]  /*0700*/  LOP3.LUT R10, R15, 0x10, R6.reuse, 0xf8, !PT ;  /* 0x000000100f0a7812 */ /* 0x100fe400078ef806 */
[--C-:B------:R-:W-:Y:S02]  /*0710*/  LOP3.LUT R29, R29, 0x10, R6.reuse, 0xf4, !PT ;  /* 0x000000101d1d7812 */ /* 0x100fe400078ef406 */
[--C-:B------:R-:W-:Y:S02]  /*0720*/  LOP3.LUT R31, R31, 0x10, R6.reuse, 0xf4, !PT ;  /* 0x000000101f1f7812 */ /* 0x100fe400078ef406 */
[----:B------:R-:W-:Y:S02]  /*0730*/  LOP3.LUT R34, R17, 0x10, R6, 0xf8, !PT ;  /* 0x0000001011227812 */ /* 0x000fe400078ef806 */
[----:B-1----:R-:W-:Y:S02]  /*0740*/  IADD3 R2, PT, PT, R0, 0xffffffe, RZ ;  /* 0x0ffffffe00027810 */ /* 0x002fe40007ffe0ff */
[----:B------:R-:W-:-:S02]  /*0750*/  IADD3 R0, PT, PT, R9, -R50, -R49 ;  /* 0x8000003209007210 */ /* 0x000fc40007ffe831 */
[----:B------:R1:W2:Y:S01]  /*0760*/  F2I.FTZ.U32.TRUNC.NTZ R3, R2 ;  /* 0x0000000200037305 */ /* 0x0002a2000021f000 */
[--C-:B------:R-:W-:Y:S02]  /*0770*/  LOP3.LUT R35, R17, 0x10, R6.reuse, 0xf4, !PT ;  /* 0x0000001011237812 */ /* 0x100fe400078ef406 */
[--C-:B------:R-:W-:Y:S02]  /*0780*/  LOP3.LUT R37, R37, 0x10, R6.reuse, 0xf4, !PT ;  /* 0x0000001025257812 */ /* 0x100fe400078ef406 */
[C-C-:B------:R-:W-:Y:S02]  /*0790*/  LOP3.LUT R38, R19.reuse, 0x10, R6.reuse, 0xf8, !PT ;  /* 0x0000001013267812 */ /* 0x140fe400078ef806 */
[--C-:B------:R-:W-:Y:S01]  /*07a0*/  LOP3.LUT R39, R19, 0x10, R6.reuse, 0xf4, !PT ;  /* 0x0000001013277812 */ /* 0x100fe200078ef406 */
[----:B-1----:R-:W-:Y:S01]  /*07b0*/  HFMA2 R2, -RZ, RZ, 0, 0 ;  /* 0x00000000ff027431 */ /* 0x002fe200000001ff */
[--C-:B------:R-:W-:Y:S02]  /*07c0*/  LOP3.LUT R41, R41, 0x10, R6.reuse, 0xf4, !PT ;  /* 0x0000001029297812 */ /* 0x100fe400078ef406 */
[----:B------:R-:W-:-:S02]  /*07d0*/  LOP3.LUT R43, R43, 0x10, R6, 0xf4, !PT ;  /* 0x000000102b2b7812 */ /* 0x000fc400078ef406 */
[--C-:B------:R-:W-:Y:S01]  /*07e0*/  LOP3.LUT R44, R21, 0x10, R6.reuse, 0xf4, !PT ;  /* 0x00000010152c7812 */ /* 0x100fe200078ef406 */
[----:B--2---:R-:W-:Y:S01]  /*07f0*/  IMAD R11, R11, R3, RZ ;  /* 0x000000030b0b7224 */ /* 0x004fe200078e02ff */
[----:B------:R-:W-:-:S03]  /*0800*/  LOP3.LUT R45, R23, 0x10, R6, 0xf4, !PT ;  /* 0x00000010172d7812 */ /* 0x000fc600078ef406 */
[----:B------:R-:W-:Y:S01]  /*0810*/  IMAD.HI.U32 R3, R3, R11, R2 ;  /* 0x0000000b03037227 */ /* 0x000fe200078e0002 */
[----:B------:R-:W-:Y:S02]  /*0820*/  LOP3.LUT R11, R8, 0xf, RZ, 0xc0, !PT ;  /* 0x0000000f080b7812 */ /* 0x000fe400078ec0ff */
[--C-:B------:R-:W-:Y:S02]  /*0830*/  LOP3.LUT R8, R13, 0x10, R6.reuse, 0xf8, !PT ;  /* 0x000000100d087812 */ /* 0x100fe400078ef806 */
[----:B------:R-:W-:Y:S01]  /*0840*/  LOP3.LUT R46, R11, 0x10, R6, 0xf8, !PT ;  /* 0x000000100b2e7812 */ /* 0x000fe200078ef806 */
[----:B------:R-:W-:-:S04]  /*0850*/  IMAD.HI.U32 R2, R3, R0, RZ ;  /* 0x0000000003027227 */ /* 0x000fc800078e00ff */
[----:B------:R-:W-:-:S04]  /*0860*/  IMAD.MOV R3, RZ, RZ, -R2 ;  /* 0x000000ffff037224 */ /* 0x000fc800078e0a02 */
[----:B------:R-:W-:Y:S01]  /*0870*/  IMAD R0, R7, R3, R0 ;  /* 0x0000000307007224 */ /* 0x000fe200078e0200 */
[----:B------:R-:W-:-:S04]  /*0880*/  LOP3.LUT R3, R6, 0xf, RZ, 0xc0, !PT ;  /* 0x0000000f06037812 */ /* 0x000fc800078ec0ff */
[----:B------:R-:W-:Y:S02]  /*0890*/  ISETP.GE.U32.AND P0, PT, R0, R7, PT ;  /* 0x000000070000720c */ /* 0x000fe40003f06070 */
[C---:B------:R-:W-:Y:S02]  /*08a0*/  LOP3.LUT R33, R3.reuse, 0x8, RZ, 0x3c, !PT ;  /* 0x0000000803217812 */ /* 0x040fe400078e3cff */
[--C-:B------:R-:W-:Y:S02]  /*08b0*/  LOP3.LUT R3, R3, 0x10, R6.reuse, 0xf4, !PT ;  /* 0x0000001003037812 */ /* 0x100fe400078ef406 */
[C-C-:B------:R-:W-:Y:S02]  /*08c0*/  LOP3.LUT R32, R33.reuse, 0x10, R6.reuse, 0xf8, !PT ;  /* 0x0000001021207812 */ /* 0x140fe400078ef806 */
[----:B------:R-:W-:-:S05]  /*08d0*/  LOP3.LUT R33, R33, 0x10, R6, 0xf4, !PT ;  /* 0x0000001021217812 */ /* 0x000fca00078ef406 */
[----:B------:R-:W-:Y:S01]  /*08e0*/  @P0 IMAD.IADD R0, R0, 0x1, -R7 ;  /* 0x0000000100000824 */ /* 0x000fe200078e0a07 */
[----:B------:R-:W-:-:S04]  /*08f0*/  @P0 IADD3 R2, PT, PT, R2, 0x1, RZ ;  /* 0x0000000102020810 */ /* 0x000fc80007ffe0ff */
[----:B------:R-:W-:Y:S02]  /*0900*/  ISETP.GE.U32.AND P1, PT, R0, R7, PT ;  /* 0x000000070000720c */ /* 0x000fe40003f26070 */
[----:B------:R-:W-:-:S11]  /*0910*/  IADD3 R0, PT, PT, R6, 0x1, RZ ;  /* 0x0000000106007810 */ /* 0x000fd60007ffe0ff */
[----:B------:R-:W-:Y:S01]  /*0920*/  @P1 VIADD R2, R2, 0x1 ;  /* 0x0000000102021836 */ /* 0x000fe20000000000 */
[----:B------:R-:W-:Y:S02]  /*0930*/  @!P2 LOP3.LUT R2, RZ, R7, RZ, 0x33, !PT ;  /* 0x00000007ff02a212 */ /* 0x000fe400078e33ff */
[----:B------:R-:W-:-:S03]  /*0940*/  LOP3.LUT R7, R0, 0xf, RZ, 0xc0, !PT ;  /* 0x0000000f00077812 */ /* 0x000fc600078ec0ff */
[----:B------:R-:W-:Y:S01]  /*0950*/  IMAD.IADD R49, R49, 0x1, R2 ;  /* 0x0000000131317824 */ /* 0x000fe200078e0202 */
[----:B------:R-:W-:Y:S01]  /*0960*/  LOP3.LUT R48, R7, 0x10, R6, 0xf8, !PT ;  /* 0x0000001007307812 */ /* 0x000fe200078ef806 */
[----:B------:R-:W-:-:S05]  /*0970*/  VIADD R2, R6, 0x2 ;  /* 0x0000000206027836 */ /* 0x000fca0000000000 */
[----:B------:R-:W-:Y:S02]  /*0980*/  LOP3.LUT R9, R2, 0xf, RZ, 0xc0, !PT ;  /* 0x0000000f02097812 */ /* 0x000fe400078ec0ff */
[--C-:B------:R-:W-:Y:S02]  /*0990*/  LOP3.LUT R2, R7, 0x10, R6.reuse, 0xf4, !PT ;  /* 0x0000001007027812 */ /* 0x100fe400078ef406 */
[C-C-:B------:R-:W-:Y:S02]  /*09a0*/  LOP3.LUT R47, R9.reuse, 0x10, R6.reuse, 0xf8, !PT ;  /* 0x00000010092f7812 */ /* 0x140fe400078ef806 */
[--C-:B------:R-:W-:Y:S02]  /*09b0*/  LOP3.LUT R0, R9, 0x10, R6.reuse, 0xf4, !PT ;  /* 0x0000001009007812 */ /* 0x100fe400078ef406 */
[--C-:B------:R-:W-:Y:S02]  /*09c0*/  LOP3.LUT R7, R11, 0x10, R6.reuse, 0xf4, !PT ;  /* 0x000000100b077812 */ /* 0x100fe400078ef406 */
[----:B------:R-:W-:-:S02]  /*09d0*/  LOP3.LUT R9, R13, 0x10, R6, 0xf4, !PT ;  /* 0x000000100d097812 */ /* 0x000fc400078ef406 */
[----:B0-----:R-:W-:-:S07]  /*09e0*/  LOP3.LUT R11, R15, 0x10, R6, 0xf4, !PT ;  /* 0x000000100f0b7812 */ /* 0x001fce00078ef406 */
.L_x_1759:
        /* <DEDUP_REMOVED lines=8> */
[----:B------:R-:W-:Y:S02]  /*0a70*/  SHF.L.U32 R58, R6, 0x2, RZ ;  /* 0x00000002063a7819 */ /* 0x000fe400000006ff */
[----:B0-----:R-:W-:-:S09]  /*0a80*/  LEA R21, R21, UR4, 0x7 ;  /* 0x0000000415157c11 */ /* 0x001fd2000f8e38ff */
[----:B------:R-:W-:Y:S05]  /*0a90*/  @!P1 BRA `(.L_x_1753) ;  /* 0x0000000000709947 */ /* 0x000fea0003800000 */
[----:B------:R-:W0:Y:S01]  /*0aa0*/  LDC.64 R16, c[0x0][0x390] ;  /* 0x0000e400ff107b82 */ /* 0x000e220000000a00 */
[----:B------:R-:W-:-:S04]  /*0ab0*/  IMAD.IADD R13, R21, 0x1, R4 ;  /* 0x00000001150d7824 */ /* 0x000fc800078e0204 */
[----:B------:R-:W-:-:S04]  /*0ac0*/  IMAD R13, R6, 0x4, R13 ;  /* 0x00000004060d7824 */ /* 0x000fc800078e020d */
[----:B0-----:R-:W-:-:S06]  /*0ad0*/  IMAD.WIDE.U32 R12, R13, 0x4, R16 ;  /* 0x000000040d0c7825 */ /* 0x001fcc00078e0010 */
[----:B------:R-:W2:Y:S01]  /*0ae0*/  LDG.E.128.CONSTANT R12, desc[UR8][R12.64] ;  /* 0x000000080c0c7981 */ /* 0x000ea2000c1e9d00 */
[----:B------:R-:W0:Y:S01]  /*0af0*/  S2UR UR6, SR_CgaCtaId ;  /* 0x00000000000679c3 */ /* 0x000e220000008800 */
[----:B------:R-:W-:Y:S01]  /*0b00*/  UMOV UR5, 0x400 ;  /* 0x0000040000057882 */ /* 0x000fe20000000000 */
[----:B------:R-:W-:Y:S01]  /*0b10*/  LOP3.LUT P1, RZ, R49, 0x3, RZ, 0xc0, !PT ;  /* 0x0000000331ff7812 */ /* 0x000fe2000782c0ff */
[----:B------:R-:W-:Y:S01]  /*0b20*/  UIADD3 UR5, UPT, UPT, UR5, 0x4200, URZ ;  /* 0x0000420005057890 */ /* 0x000fe2000fffe0ff */
[----:B------:R-:W-:-:S03]  /*0b30*/  MOV R58, R50 ;  /* 0x00000032003a7202 */ /* 0x000fc60000000f00 */
[----:B0-----:R-:W-:-:S06]  /*0b40*/  ULEA UR5, UR6, UR5, 0x18 ;  /* 0x0000000506057291 */ /* 0x001fcc000f8ec0ff */
[----:B------:R-:W-:-:S05]  /*0b50*/  LEA R20, R6, UR5, 0x4 ;  /* 0x0000000506147c11 */ /* 0x000fca000f8e20ff */
[----:B--2---:R0:W-:Y:S01]  /*0b60*/  STS.128 [R20], R12 ;  /* 0x0000000c14007388 */ /* 0x0041e20000000c00 */
[----:B------:R-:W-:Y:S05]  /*0b70*/  @!P1 BRA `(.L_x_1753) ;  /* 0x0000000000389947 */ /* 0x000fea0003800000 */
[----:B------:R-:W-:Y:S01]  /*0b80*/  ISETP.NE.AND P1, PT, R18, 0x1, PT ;  /* 0x000000011200780c */ /* 0x000fe20003f25270 */
[----:B------:R-:W-:Y:S01]  /*0b90*/  IMAD R58, R5, 0x4, R50 ;  /* 0x00000004053a7824 */ /* 0x000fe200078e0232 */
[----:B0-----:R-:W-:-:S05]  /*0ba0*/  IADD3 R13, PT, PT, R50, R21, R4 ;  /* 0x00000015320d7210 */ /* 0x001fca0007ffe004 */
[----:B------:R-:W-:-:S06]  /*0bb0*/  IMAD.WIDE.U32 R12, R13, 0x4, R16 ;  /* 0x000000040d0c7825 */ /* 0x000fcc00078e0010 */
[----:B------:R-:W-:-:S05]  /*0bc0*/  @P1 IADD3 R15, PT, PT, R58, R21, R4 ;  /* 0x000000153a0f1210 */ /* 0x000fca0007ffe004 */
[----:B------:R-:W-:Y:S02]  /*0bd0*/  @P1 IMAD.WIDE.U32 R16, R15, 0x4, R16 ;  /* 0x000000040f101825 */ /* 0x000fe400078e0010 */
[----:B------:R-:W2:Y:S04]  /*0be0*/  LDG.E.128.CONSTANT R12, desc[UR8][R12.64] ;  /* 0x000000080c0c7981 */ /* 0x000ea8000c1e9d00 */
[----:B------:R-:W3:Y:S01]  /*0bf0*/  @P1 LDG.E.128.CONSTANT R16, desc[UR8][R16.64] ;  /* 0x0000000810101981 */ /* 0x000ee2000c1e9d00 */
[C---:B------:R-:W-:Y:S02]  /*0c00*/  IMAD R20, R5.reuse, 0x10, R20 ;  /* 0x0000001005147824 */ /* 0x040fe400078e0214 */
[----:B------:R-:W-:-:S03]  /*0c10*/  @P1 IMAD R22, R5, 0x4, R58 ;  /* 0x0000000405161824 */ /* 0x000fc600078e023a */
[----:B------:R-:W-:Y:S01]  /*0c20*/  @P1 LEA R23, R5, R20, 0x4 ;  /* 0x0000001405171211 */ /* 0x000fe200078e20ff */
[----:B------:R-:W-:Y:S01]  /*0c30*/  @P1 IMAD.MOV.U32 R58, RZ, RZ, R22 ;  /* 0x000000ffff3a1224 */ /* 0x000fe200078e0016 */
[----:B--2---:R1:W-:Y:S04]  /*0c40*/  STS.128 [R20], R12 ;  /* 0x0000000c14007388 */ /* 0x0043e80000000c00 */
[----:B---3--:R1:W-:Y:S02]  /*0c50*/  @P1 STS.128 [R23], R16 ;  /* 0x0000001017001388 */ /* 0x0083e40000000c00 */
.L_x_1753:
[----:B------:R-:W-:Y:S05]  /*0c60*/  BSYNC.RECONVERGENT B1 ;  /* 0x0000000000017941 */ /* 0x000fea0003800200 */
.L_x_1752:
[----:B------:R-:W-:Y:S05]  /*0c70*/  @!P0 BRA `(.L_x_1751) ;  /* 0x00000000008c8947 */ /* 0x000fea0003800000 */
[----:B------:R-:W2:Y:S01]  /*0c80*/  S2UR UR6, SR_CgaCtaId ;  /* 0x00000000000679c3 */ /* 0x000ea20000008800 */
[----:B------:R-:W3:Y:S01]  /*0c90*/  LDCU.64 UR10, c[0x0][0x390] ;  /* 0x00007200ff0a77ac */ /* 0x000ee20008000a00 */
[----:B------:R-:W-:Y:S01]  /*0ca0*/  IADD3 R54, PT, PT, R4, R21, R58 ;  /* 0x0000001504367210 */ /* 0x000fe20007ffe03a */
[----:B------:R-:W-:-:S03]  /*0cb0*/  UMOV UR5, 0x400 ;  /* 0x0000040000057882 */ /* 0x000fc60000000000 */
[C---:B------:R-:W-:Y:S01]  /*0cc0*/  LEA R51, R5.reuse, R54, 0x2 ;  /* 0x0000003605337211 */ /* 0x040fe200078e10ff */
[----:B------:R-:W-:Y:S01]  /*0cd0*/  UIADD3 UR5, UPT, UPT, UR5, 0x4200, URZ ;  /* 0x0000420005057890 */ /* 0x000fe2000fffe0ff */
[C-C-:B------:R-:W-:Y:S02]  /*0ce0*/  IMAD R55, R5.reuse, 0x8, R54.reuse ;  /* 0x0000000805377824 */ /* 0x140fe400078e0236 */
[----:B------:R-:W-:Y:S02]  /*0cf0*/  IMAD R57, R5, 0xc, R54 ;  /* 0x0000000c05397824 */ /* 0x000fe400078e0236 */
[----:B---3--:R-:W-:Y:S01]  /*0d00*/  IMAD.U32 R52, RZ, RZ, UR10 ;  /* 0x0000000aff347e24 */ /* 0x008fe2000f8e00ff */
[----:B------:R-:W-:Y:S01]  /*0d10*/  MOV R53, UR11 ;  /* 0x0000000b00357c02 */ /* 0x000fe20008000f00 */
[----:B--2---:R-:W-:-:S06]  /*0d20*/  ULEA UR5, UR6, UR5, 0x18 ;  /* 0x0000000506057291 */ /* 0x004fcc000f8ec0ff */
[----:B------:R-:W-:-:S07]  /*0d30*/  LEA R56, R58, UR5, 0x2 ;  /* 0x000000053a387c11 */ /* 0x000fce000f8e10ff */
.L_x_1754:
[----:B01----:R-:W-:-:S04]  /*0d40*/  IMAD.WIDE.U32 R12, R54, 0x4, R52 ;  /* 0x00000004360c7825 */ /* 0x003fc800078e0034 */
        /* <DEDUP_REMOVED lines=9> */
[C---:B------:R-:W-:Y:S02]  /*0de0*/  IMAD R60, R5.reuse, 0x20, R56 ;  /* 0x00000020053c7824 */ /* 0x040fe400078e0238 */
[C---:B------:R-:W-:Y:S02]  /*0df0*/  IMAD R58, R5.reuse, 0x4, R58 ;  /* 0x00000004053a7824 */ /* 0x040fe400078e023a */
[C---:B------:R-:W-:Y:S02]  /*0e00*/  IMAD R61, R5.reuse, 0x30, R56 ;  /* 0x00000030053d7824 */ /* 0x040fe400078e0238 */
[C---:B------:R-:W-:Y:S02]  /*0e10*/  IMAD R58, R5.reuse, 0x4, R58 ;  /* 0x00000004053a7824 */ /* 0x040fe400078e023a */
[----:B------:R-:W-:-:S03]  /*0e20*/  IMAD.WIDE.U32 R52, R5, 0x40, R52 ;  /* 0x0000004005347825 */ /* 0x000fc600078e0034 */
[----:B------:R-:W-:-:S04]  /*0e30*/  LEA R58, R5, R58, 0x2 ;  /* 0x0000003a053a7211 */ /* 0x000fc800078e10ff */
[----:B------:R-:W-:Y:S01]  /*0e40*/  ISETP.GE.U32.AND P0, PT, R58, 0x20, PT ;  /* 0x000000203a00780c */ /* 0x000fe20003f06070 */
[----:B--2---:R0:W-:Y:S04]  /*0e50*/  STS.128 [R56], R12 ;  /* 0x0000000c38007388 */ /* 0x0041e80000000c00 */
[----:B---3--:R2:W-:Y:S04]  /*0e60*/  STS.128 [R59], R16 ;  /* 0x000000103b007388 */ /* 0x0085e80000000c00 */
[----:B----4-:R2:W-:Y:S04]  /*0e70*/  STS.128 [R60], R20 ;  /* 0x000000143c007388 */ /* 0x0105e80000000c00 */
[----:B-----5:R2:W-:Y:S01]  /*0e80*/  STS.128 [R61], R24 ;  /* 0x000000183d007388 */ /* 0x0205e20000000c00 */
[----:B0-----:R-:W-:Y:S01]  /*0e90*/  IMAD R56, R5, 0x40, R56 ;  /* 0x0000004005387824 */ /* 0x001fe200078e0238 */
[----:B------:R-:W-:Y:S06]  /*0ea0*/  @!P0 BRA `(.L_x_1754) ;  /* 0xfffffffc00a48947 */ /* 0x000fec000383ffff */
.L_x_1751:
[----:B------:R-:W-:Y:S05]  /*0eb0*/  BSYNC.RECONVERGENT B0 ;  /* 0x0000000000007941 */ /* 0x000fea0003800200 */
.L_x_1750:
[----:B--2---:R-:W2:Y:S01]  /*0ec0*/  S2R R25, SR_CTAID.Z ;  /* 0x0000000000197919 */ /* 0x004ea20000002700 */
[C---:B-1----:R-:W-:Y:S02]  /*0ed0*/  SHF.L.U32 R18, R6.reuse, 0x2, RZ ;  /* 0x0000000206127819 */ /* 0x042fe400000006ff */
[----:B------:R-:W-:Y:S01]  /*0ee0*/  MOV R17, 0x400 ;  /* 0x0000040000117802 */ /* 0x000fe20000000f00 */
[----:B0-----:R-:W0:Y:S01]  /*0ef0*/  S2R R20, SR_CgaCtaId ;  /* 0x0000000000147919 */ /* 0x001e220000008800 */
[----:B------:R-:W-:Y:S02]  /*0f00*/  SHF.R.U32.HI R22, RZ, 0x5, R6 ;  /* 0x00000005ff167819 */ /* 0x000fe40000011606 */
[----:B------:R-:W-:Y:S02]  /*0f10*/  LOP3.LUT R16, R6, 0x1f, RZ, 0xc0, !PT ;  /* 0x0000001f06107812 */ /* 0x000fe400078ec0ff */
[----:B------:R-:W-:Y:S01]  /*0f20*/  LOP3.LUT R19, R18, 0x7c, RZ, 0xc0, !PT ;  /* 0x0000007c12137812 */ /* 0x000fe200078ec0ff */
[----:B--2---:R-:W-:Y:S01]  /*0f30*/  IMAD R25, R25, 0x80, R4 ;  /* 0x0000008019197824 */ /* 0x004fe200078e0204 */
[----:B0-----:R-:W-:-:S07]  /*0f40*/  LEA R21, R20, R17, 0x18 ;  /* 0x0000001114157211 */ /* 0x001fce00078ec0ff */
.L_x_1755:
[----:B0-----:R-:W0:Y:S01]  /*0f50*/  LDC.64 R12, c[0x0][0x398] ;  /* 0x0000e600ff0c7b82 */ /* 0x001e220000000a00 */
[----:B------:R-:W-:-:S05]  /*0f60*/  IADD3 R14, PT, PT, R25, R22, RZ ;  /* 0x00000016190e7210 */ /* 0x000fca0007ffe0ff */
[----:B------:R-:W-:-:S04]  /*0f70*/  IMAD R15, R14, 0x80, R19 ;  /* 0x000000800e0f7824 */ /* 0x000fc800078e0213 */
[----:B0-----:R-:W-:-:S06]  /*0f80*/  IMAD.WIDE.U32 R12, R15, 0x4, R12 ;  /* 0x000000040f0c7825 */ /* 0x001fcc00078e000c */
[----:B------:R-:W2:Y:S01]  /*0f90*/  LDG.E.128.CONSTANT R12, desc[UR8][R12.64] ;  /* 0x000000080c0c7981 */ /* 0x000ea2000c1e9d00 */
[----:B------:R-:W-:Y:S02]  /*0fa0*/  LEA R23, R22, R21, 0x2 ;  /* 0x0000001516177211 */ /* 0x000fe400078e10ff */
        /* <DEDUP_REMOVED lines=13> */
[C---:B0-----:R-:W-:Y:S01]  /*1080*/  IMAD R14, R6.reuse, 0x84, R21 ;  /* 0x00000084060e7824 */ /* 0x041fe200078e0215 */
[C---:B------:R-:W-:Y:S01]  /*1090*/  IADD3 R13, PT, PT, R6.reuse, -0x1, RZ ;  /* 0xffffffff060d7810 */ /* 0x040fe20007ffe0ff */
[----:B------:R-:W-:Y:S01]  /*10a0*/  VIADD R15, R17, 0x4200 ;  /* 0x00004200110f7836 */ /* 0x000fe20000000000 */
[----:B------:R-:W-:Y:S01]  /*10b0*/  UMOV UR5, 0xffffffff ;  /* 0xffffffff00057882 */ /* 0x000fe20000000000 */
[----:B------:R-:W-:Y:S01]  /*10c0*/  VIADD R21, R6, 0xd ;  /* 0x0000000d06157836 */ /* 0x000fe20000000000 */
[----:B------:R-:W-:Y:S02]  /*10d0*/  LOP3.LUT R13, R13, 0xf, RZ, 0xc0, !PT ;  /* 0x0000000f0d0d7812 */ /* 0x000fe400078ec0ff */
[----:B------:R-:W-:Y:S02]  /*10e0*/  LEA R12, R20, R15, 0x18 ;  /* 0x0000000f140c7211 */ /* 0x000fe400078ec0ff */
[----:B------:R-:W-:Y:S02]  /*10f0*/  LOP3.LUT R15, R21, 0xf, RZ, 0xc0, !PT ;  /* 0x0000000f150f7812 */ /* 0x000fe400078ec0ff */
[----:B------:R-:W-:Y:S01]  /*1100*/  LOP3.LUT R13, R13, 0x10, R6, 0xf8, !PT ;  /* 0x000000100d0d7812 */ /* 0x000fe200078ef806 */
[----:B------:R-:W-:Y:S01]  /*1110*/  IMAD R21, R40, 0x4, R12 ;  /* 0x0000000428157824 */ /* 0x000fe200078e020c */
[----:B------:R-:W-:Y:S01]  /*1120*/  LOP3.LUT R15, R15, 0x10, R6, 0xf8, !PT ;  /* 0x000000100f0f7812 */ /* 0x000fe200078ef806 */
[--C-:B------:R-:W-:Y:S01]  /*1130*/  IMAD R23, R36, 0x4, R12.reuse ;  /* 0x0000000424177824 */ /* 0x100fe200078e020c */
[----:B------:R-:W-:Y:S01]  /*1140*/  IADD3 R61, PT, PT, R19, R14, RZ ;  /* 0x0000000e133d7210 */ /* 0x000fe20007ffe0ff */
[----:B------:R-:W-:Y:S01]  /*1150*/  IMAD.IADD R14, R12, 0x1, R19 ;  /* 0x000000010c0e7824 */ /* 0x000fe200078e0213 */
        /* <DEDUP_REMOVED lines=11> */
[----:B------:R-:W0:Y:S01]  /*1210*/  LDS R61, [R61] ;  /* 0x000000003d3d7984 */ /* 0x000e220000000800 */
[----:B------:R-:W-:-:S02]  /*1220*/  LEA R55, R48, R12, 0x2 ;  /* 0x0000000c30377211 */ /* 0x000fc400078e10ff */
[----:B------:R-:W-:Y:S01]  /*1230*/  LEA R57, R15, R12, 0x2 ;  /* 0x0000000c0f397211 */ /* 0x000fe200078e10ff */
[----:B------:R-:W1:Y:S04]  /*1240*/  LDS R14, [R14] ;  /* 0x000000000e0e7984 */ /* 0x000e680000000800 */
        /* <DEDUP_REMOVED lines=17> */
[----:B------:R-:W-:Y:S04]  /*1360*/  SHFL.IDX PT, R15, R61, R15, 0x1f ;  /* 0x00001f0f3d0f7589 */ /* 0x000fe800000e0000 */
[----:B------:R-:W-:Y:S01]  /*1370*/  SHFL.IDX PT, R13, R61, R13, 0x1f ;  /* 0x00001f0d3d0d7589 */ /* 0x000fe200000e0000 */
[----:B0-----:R-:W-:-:S03]  /*1380*/  IMAD R14, R14, R60, RZ ;  /* 0x0000003c0e0e7224 */ /* 0x001fc600078e02ff */
[----:B------:R-:W0:Y:S02]  /*1390*/  SHFL.IDX PT, R60, R61, R48, 0x1f ;  /* 0x00001f303d3c7589 */ /* 0x000e2400000e0000 */
[----:B0-----:R-:W-:Y:S02]  /*13a0*/  IMAD R55, R55, R60, R14 ;  /* 0x0000003c37377224 */ /* 0x001fe400078e020e */
[----:B------:R-:W0:Y:S04]  /*13b0*/  SHFL.IDX PT, R60, R61, R47, 0x1f ;  /* 0x00001f2f3d3c7589 */ /* 0x000e2800000e0000 */
[----:B------:R-:W1:Y:S01]  /*13c0*/  SHFL.IDX PT, R14, R61, R46, 0x1f ;  /* 0x00001f2e3d0e7589 */ /* 0x000e6200000e0000 */
[----:B0-----:R-:W-:-:S03]  /*13d0*/  IMAD R54, R54, R60, R55 ;  /* 0x0000003c36367224 */ /* 0x001fc600078e0237 */
[----:B------:R-:W0:Y:S01]  /*13e0*/  SHFL.IDX PT, R55, R61, R8, 0x1f ;  /* 0x00001f083d377589 */ /* 0x000e2200000e0000 */
[----:B-1----:R-:W-:-:S03]  /*13f0*/  IMAD R53, R53, R14, R54 ;  /* 0x0000000e35357224 */ /* 0x002fc600078e0236 */
[----:B------:R-:W1:Y:S04]  /*1400*/  SHFL.IDX PT, R60, R61, R10, 0x1f ;  /* 0x00001f0a3d3c7589 */ /* 0x000e6800000e0000 */
[----:B------:R-:W2:Y:S04]  /*1410*/  SHFL.IDX PT, R14, R61, R28, 0x1f ;  /* 0x00001f1c3d0e7589 */ /* 0x000ea800000e0000 */
[----:B------:R-:W-:Y:S01]  /*1420*/  SHFL.IDX PT, R54, R61, R32, 0x1f ;  /* 0x00001f203d367589 */ /* 0x000fe200000e0000 */
[----:B0-----:R-:W-:-:S03]  /*1430*/  IMAD R52, R52, R55, R53 ;  /* 0x0000003734347224 */ /* 0x001fc600078e0235 */
[----:B------:R-:W0:Y:S01]  /*1440*/  SHFL.IDX PT, R53, R61, R30, 0x1f ;  /* 0x00001f1e3d357589 */ /* 0x000e2200000e0000 */
[----:B------:R-:W-:Y:S02]  /*1450*/  VIADD R55, R17, 0x4280 ;  /* 0x0000428011377836 */ /* 0x000fe40000000000 */
[----:B-1----:R-:W-:Y:S02]  /*1460*/  IMAD R52, R51, R60, R52 ;  /* 0x0000003c33347224 */ /* 0x002fe400078e0234 */
[----:B------:R-:W-:Y:S01]  /*1470*/  SHFL.IDX PT, R60, R61, R38, 0x1f ;  /* 0x00001f263d3c7589 */ /* 0x000fe200000e0000 */
[----:B------:R-:W-:Y:S01]  /*1480*/  LEA R55, R20, R55, 0x18 ;  /* 0x0000003714377211 */ /* 0x000fe200078ec0ff */
[----:B--2---:R-:W-:Y:S02]  /*1490*/  IMAD R51, R27, R14, R52 ;  /* 0x0000000e1b337224 */ /* 0x004fe400078e0234 */
[----:B------:R-:W1:Y:S01]  /*14a0*/  SHFL.IDX PT, R27, R61, R34, 0x1f ;  /* 0x00001f223d1b7589 */ /* 0x000e6200000e0000 */
[----:B------:R-:W-:-:S02]  /*14b0*/  IADD3 R14, PT, PT, R55, R18, RZ ;  /* 0x00000012370e7210 */ /* 0x000fc40007ffe0ff */
[-C--:B------:R-:W-:Y:S01]  /*14c0*/  LEA R55, R41, R12.reuse, 0x2 ;  /* 0x0000000c29377211 */ /* 0x080fe200078e10ff */
[----:B------:R-:W2:Y:S04]  /*14d0*/  SHFL.IDX PT, R52, R61, R36, 0x1f ;  /* 0x00001f243d347589 */ /* 0x000ea800000e0000 */
[----:B------:R-:W-:Y:S01]  /*14e0*/  LDS R16, [R14] ;  /* 0x000000000e107984 */ /* 0x000fe20000000800 */
[----:B0-----:R-:W-:Y:S01]  /*14f0*/  IMAD R26, R26, R53, R51 ;  /* 0x000000351a1a7224 */ /* 0x001fe200078e0233 */
[-C--:B------:R-:W-:Y:S02]  /*1500*/  LEA R51, R3, R12.reuse, 0x2 ;  /* 0x0000000c03337211 */ /* 0x080fe400078e10ff */
[----:B------:R-:W-:Y:S01]  /*1510*/  LEA R53, R37, R12, 0x2 ;  /* 0x0000000c25357211 */ /* 0x000fe200078e10ff */
[----:B------:R-:W-:-:S02]  /*1520*/  IMAD R25, R25, R54, R26 ;  /* 0x0000003619197224 */ /* 0x000fc400078e021a */
[----:B------:R-:W0:Y:S02]  /*1530*/  SHFL.IDX PT, R26, R61, R40, 0x1f ;  /* 0x00001f283d1a7589 */ /* 0x000e2400000e0000 */
[----:B-1----:R-:W-:Y:S02]  /*1540*/  IMAD R25, R24, R27, R25 ;  /* 0x0000001b18197224 */ /* 0x002fe400078e0219 */
[----:B------:R-:W-:Y:S02]  /*1550*/  SHFL.IDX PT, R54, R61, R0, 0x1f ;  /* 0x00001f003d367589 */ /* 0x000fe400000e0000 */
[----:B--2---:R-:W-:Y:S02]  /*1560*/  IMAD R23, R23, R52, R25 ;  /* 0x0000003417177224 */ /* 0x004fe400078e0219 */
[----:B------:R-:W1:Y:S01]  /*1570*/  SHFL.IDX PT, R24, R61, R42, 0x1f ;  /* 0x00001f2a3d187589 */ /* 0x000e6200000e0000 */
[----:B------:R-:W-:Y:S02]  /*1580*/  IMAD R25, R11, 0x4, R12 ;  /* 0x000000040b197824 */ /* 0x000fe400078e020c */
[----:B------:R-:W-:Y:S01]  /*1590*/  IMAD R22, R22, R60, R23 ;  /* 0x0000003c16167224 */ /* 0x000fe200078e0217 */
[----:B------:R-:W-:Y:S01]  /*15a0*/  SHFL.IDX PT, R52, R61, R3, 0x1f ;  /* 0x00001f033d347589 */ /* 0x000fe200000e0000 */
[----:B------:R-:W-:-:S03]  /*15b0*/  LEA R23, R29, R12, 0x2 ;  /* 0x0000000c1d177211 */ /* 0x000fc600078e10ff */
[----:B------:R-:W-:Y:S04]  /*15c0*/  SHFL.IDX PT, R27, R61, R7, 0x1f ;  /* 0x00001f073d1b7589 */ /* 0x000fe800000e0000 */
[----:B------:R-:W-:Y:S01]  /*15d0*/  SHFL.IDX PT, R60, R61, R9, 0x1f ;  /* 0x00001f093d3c7589 */ /* 0x000fe200000e0000 */
[----:B0-----:R-:W-:-:S03]  /*15e0*/  IMAD R22, R21, R26, R22 ;  /* 0x0000001a15167224 */ /* 0x001fc600078e0216 */
[----:B------:R-:W-:Y:S01]  /*15f0*/  SHFL.IDX PT, R26, R61, R11, 0x1f ;  /* 0x00001f0b3d1a7589 */ /* 0x000fe200000e0000 */
[----:B------:R-:W-:Y:S01]  /*1600*/  IMAD R22, R57, R15, R22 ;  /* 0x0000000f39167224 */ /* 0x000fe200078e0216 */
[----:B------:R-:W-:Y:S01]  /*1610*/  LEA R57, R33, R12, 0x2 ;  /* 0x0000000c21397211 */ /* 0x000fe200078e10ff */
[----:B------:R-:W-:Y:S02]  /*1620*/  IMAD R15, R2, 0x4, R12 ;  /* 0x00000004020f7824 */ /* 0x000fe400078e020c */
[----:B-1----:R-:W-:Y:S01]  /*1630*/  IMAD R19, R19, R24, R22 ;  /* 0x0000001813137224 */ /* 0x002fe200078e0216 */
[-C--:B------:R-:W-:Y:S01]  /*1640*/  LEA R24, R9, R12.reuse, 0x2 ;  /* 0x0000000c09187211 */ /* 0x080fe200078e10ff */
[----:B------:R-:W-:Y:S02]  /*1650*/  IMAD R22, R7, 0x4, R12 ;  /* 0x0000000407167824 */ /* 0x000fe400078e020c */
[----:B------:R-:W-:Y:S01]  /*1660*/  IMAD R19, R56, R13, R19 ;  /* 0x0000000d38137224 */ /* 0x000fe200078e0213 */
[----:B------:R-:W-:Y:S01]  /*1670*/  LEA R13, R0, R12, 0x2 ;  /* 0x0000000c000d7211 */ /* 0x000fe200078e10ff */
[----:B------:R-:W-:Y:S02]  /*1680*/  SHFL.IDX PT, R56, R61, R2, 0x1f ;  /* 0x00001f023d387589 */ /* 0x000fe400000e0000 */
[----:B------:R-:W-:-:S02]  /*1690*/  IMAD.IADD R21, R19, 0x1, R16 ;  /* 0x0000000113157824 */ /* 0x000fc400078e0210 */
[--C-:B------:R-:W-:Y:S02]  /*16a0*/  IMAD R19, R31, 0x4, R12.reuse ;  /* 0x000000041f137824 */ /* 0x100fe400078e020c */
[----:B------:R-:W-:Y:S01]  /*16b0*/  IMAD R16, R35, 0x4, R12 ;  /* 0x0000000423107824 */ /* 0x000fe200078e020c */
[----:B------:R-:W-:Y:S04]  /*16c0*/  STS [R14], R21 ;  /* 0x000000150e007388 */ /* 0x000fe80000000800 */
[----:B------:R-:W0:Y:S04]  /*16d0*/  LDS R51, [R51] ;  /* 0x0000000033337984 */ /* 0x000e280000000800 */
[----:B------:R-:W1:Y:S04]  /*16e0*/  LDS R15, [R15] ;  /* 0x000000000f0f7984 */ /* 0x000e680000000800 */
[----:B------:R-:W2:Y:S04]  /*16f0*/  LDS R13, [R13] ;  /* 0x000000000d0d7984 */ /* 0x000ea80000000800 */
[----:B------:R-:W3:Y:S04]  /*1700*/  LDS R22, [R22] ;  /* 0x0000000016167984 */ /* 0x000ee80000000800 */
[----:B------:R-:W4:Y:S04]  /*1710*/  LDS R24, [R24] ;  /* 0x0000000018187984 */ /* 0x000f280000000800 */
[----:B------:R-:W5:Y:S04]  /*1720*/  LDS R25, [R25] ;  /* 0x0000000019197984 */ /* 0x000f680000000800 */
[----:B------:R-:W-:Y:S04]  /*1730*/  LDS R23, [R23] ;  /* 0x0000000017177984 */ /* 0x000fe80000000800 */
[----:B------:R-:W-:Y:S01]  /*1740*/  LDS R19, [R19] ;  /* 0x0000000013137984 */ /* 0x000fe20000000800 */
[----:B0-----:R-:W-:-:S03]  /*1750*/  IMAD R51, R51, R52, RZ ;  /* 0x0000003433337224 */ /* 0x001fc600078e02ff */
[----:B------:R-:W0:Y:S01]  /*1760*/  SHFL.IDX PT, R52, R61, R29, 0x1f ;  /* 0x00001f1d3d347589 */ /* 0x000e2200000e0000 */
[----:B-1----:R-:W-:-:S03]  /*1770*/  IMAD R51, R15, R56, R51 ;  /* 0x000000380f337224 */ /* 0x002fc600078e0233 */
[----:B------:R-:W-:Y:S01]  /*1780*/  LDS R15, [R57] ;  /* 0x00000000390f7984 */ /* 0x000fe20000000800 */
[----:B--2---:R-:W-:-:S03]  /*1790*/  IMAD R51, R13, R54, R51 ;  /* 0x000000360d337224 */ /* 0x004fc600078e0233 */
[----:B------:R1:W-:Y:S01]  /*17a0*/  LDS R13, [R16] ;  /* 0x00000000100d7984 */ /* 0x0003e20000000800 */
[----:B---3--:R-:W-:-:S03]  /*17b0*/  IMAD R27, R22, R27, R51 ;  /* 0x0000001b161b7224 */ /* 0x008fc600078e0233 */
[----:B------:R-:W2:Y:S01]  /*17c0*/  SHFL.IDX PT, R54, R61, R31, 0x1f ;  /* 0x00001f1f3d367589 */ /* 0x000ea200000e0000 */
[--C-:B------:R-:W-:Y:S02]  /*17d0*/  IMAD R51, R39, 0x4, R12.reuse ;  /* 0x0000000427337824 */ /* 0x100fe400078e020c */
[----:B----4-:R-:W-:Y:S01]  /*17e0*/  IMAD R27, R24, R60, R27 ;  /* 0x0000003c181b7224 */ /* 0x010fe200078e021b */
[----:B------:R-:W-:Y:S01]  /*17f0*/  LDS R22, [R53] ;  /* 0x0000000035167984 */ /* 0x000fe20000000800 */
[----:B-1----:R-:W-:Y:S02]  /*1800*/  LEA R16, R43, R12, 0x2 ;  /* 0x0000000c2b107211 */ /* 0x002fe400078e10ff */
[----:B-----5:R-:W-:Y:S01]  /*1810*/  IMAD R56, R25, R26, R27 ;  /* 0x0000001a19387224 */ /* 0x020fe200078e021b */
[----:B------:R-:W-:Y:S01]  /*1820*/  LDS R24, [R51] ;  /* 0x0000000033187984 */ /* 0x000fe20000000800 */
[--C-:B------:R-:W-:Y:S02]  /*1830*/  IMAD R27, R44, 0x4, R12.reuse ;  /* 0x000000042c1b7824 */ /* 0x100fe400078e020c */
[----:B------:R-:W-:Y:S01]  /*1840*/  IMAD R12, R45, 0x4, R12 ;  /* 0x000000042d0c7824 */ /* 0x000fe200078e020c */
[----:B------:R-:W1:Y:S01]  /*1850*/  SHFL.IDX PT, R26, R61, R33, 0x1f ;  /* 0x00001f213d1a7589 */ /* 0x000e6200000e0000 */
[----:B0-----:R-:W-:-:S03]  /*1860*/  IMAD R52, R23, R52, R56 ;  /* 0x0000003417347224 */ /* 0x001fc600078e0238 */
[----:B------:R-:W-:Y:S04]  /*1870*/  LDS R25, [R55] ;  /* 0x0000000037197984 */ /* 0x000fe80000000800 */
[----:B------:R-:W0:Y:S04]  /*1880*/  SHFL.IDX PT, R60, R61, R35, 0x1f ;  /* 0x00001f233d3c7589 */ /* 0x000e2800000e0000 */
[----:B------:R-:W-:Y:S01]  /*1890*/  LDS R27, [R27] ;  /* 0x000000001b1b7984 */ /* 0x000fe20000000800 */
[----:B--2---:R-:W-:-:S03]  /*18a0*/  IMAD R19, R19, R54, R52 ;  /* 0x0000003613137224 */ /* 0x004fc600078e0234 */
[----:B------:R-:W2:Y:S04]  /*18b0*/  SHFL.IDX PT, R53, R61, R37, 0x1f ;  /* 0x00001f253d357589 */ /* 0x000ea800000e0000 */
[----:B------:R-:W-:Y:S04]  /*18c0*/  LDS R23, [R16] ;  /* 0x0000000010177984 */ /* 0x000fe80000000800 */
[----:B------:R-:W3:Y:S01]  /*18d0*/  SHFL.IDX PT, R51, R61, R39, 0x1f ;  /* 0x00001f273d337589 */ /* 0x000ee200000e0000 */
[----:B-1----:R-:W-:-:S03]  /*18e0*/  IMAD R15, R15, R26, R19 ;  /* 0x0000001a0f0f7224 */ /* 0x002fc600078e0213 */
[----:B------:R-:W-:Y:S04]  /*18f0*/  LDS R12, [R12] ;  /* 0x000000000c0c7984 */ /* 0x000fe80000000800 */
[----:B------:R-:W1:Y:S01]  /*1900*/  SHFL.IDX PT, R54, R61, R41, 0x1f ;  /* 0x00001f293d367589 */ /* 0x000e6200000e0000 */
[----:B0-----:R-:W-:-:S03]  /*1910*/  IMAD R13, R13, R60, R15 ;  /* 0x0000003c0d0d7224 */ /* 0x001fc600078e020f */
[----:B------:R-:W0:Y:S04]  /*1920*/  SHFL.IDX PT, R52, R61, R44, 0x1f ;  /* 0x00001f2c3d347589 */ /* 0x000e2800000e0000 */
[----:B------:R-:W4:Y:S01]  /*1930*/  SHFL.IDX PT, R26, R61, R43, 0x1f ;  /* 0x00001f2b3d1a7589 */ /* 0x000f2200000e0000 */
[----:B--2---:R-:W-:-:S03]  /*1940*/  IMAD R13, R22, R53, R13 ;  /* 0x00000035160d7224 */ /* 0x004fc600078e020d */
[----:B------:R2:W2:Y:S01]  /*1950*/  SHFL.IDX PT, R60, R61, R45, 0x1f ;  /* 0x00001f2d3d3c7589 */ /* 0x0004a200000e0000 */
[----:B---3--:R-:W-:-:S04]  /*1960*/  IMAD R13, R24, R51, R13 ;  /* 0x00000033180d7224 */ /* 0x008fc800078e020d */
[----:B-1----:R-:W-:-:S04]  /*1970*/  IMAD R13, R25, R54, R13 ;  /* 0x00000036190d7224 */ /* 0x002fc800078e020d */
[----:B0-----:R-:W-:-:S04]  /*1980*/  IMAD R13, R27, R52, R13 ;  /* 0x000000341b0d7224 */ /* 0x001fc800078e020d */
[----:B----4-:R-:W-:-:S07]  /*1990*/  IMAD R13, R23, R26, R13 ;  /* 0x0000001a170d7224 */ /* 0x010fce00078e020d */
.L_x_1796:
[----:B--2---:R-:W-:-:S05]  /*19a0*/  IMAD R12, R12, R60, R13 ;  /* 0x0000003c0c0c7224 */ /* 0x004fca00078e020d */
[----:B------:R-:W-:-:S05]  /*19b0*/  IADD3 R21, PT, PT, R21, R12, RZ ;  /* 0x0000000c15157210 */ /* 0x000fca0007ffe0ff */
[----:B------:R1:W-:Y:S02]  /*19c0*/  STS [R14], R21 ;  /* 0x000000150e007388 */ /* 0x0003e40000000800 */
.L_x_1757:
[----:B------:R-:W-:Y:S05]  /*19d0*/  BSYNC B0 ;  /* 0x0000000000007941 */ /* 0x000fea0003800000 */
.L_x_1756:
[----:B------:R-:W-:-:S05]  /*19e0*/  VIADD R4, R4, 0x20 ;  /* 0x0000002004047836 */ /* 0x000fca0000000000 */
[----:B------:R-:W-:-:S13]  /*19f0*/  ISETP.GE.U32.AND P0, PT, R4, 0x80, PT ;  /* 0x000000800400780c */ /* 0x000fda0003f06070 */
[----:B------:R-:W-:Y:S05]  /*1a00*/  @!P0 BRA `(.L_x_1759) ;  /* 0xffffffec00f88947 */ /* 0x000fea000383ffff */
[----:B------:R-:W-:Y:S05]  /*1a10*/  WARPSYNC.ALL ;  /* 0x0000000000007948 */ /* 0x000fea0003800000 */
[----:B------:R-:W-:Y:S01]  /*1a20*/  BAR.SYNC.DEFER_BLOCKING 0x0 ;  /* 0x0000000000007b1d */ /* 0x000fe20000010000 */
[----:B------:R-:W-:-:S13]  /*1a30*/  ISETP.GT.U32.AND P0, PT, R6, 0x1f, PT ;  /* 0x0000001f0600780c */ /* 0x000fda0003f04070 */
[----:B------:R-:W-:Y:S05]  /*1a40*/  @P0 EXIT ;  /* 0x000000000000094d */ /* 0x000fea0003800000 */
[----:B------:R-:W-:Y:S01]  /*1a50*/  SHF.L.U32 R0, R5, 0x2, RZ ;  /* 0x0000000205007819 */ /* 0x000fe200000006ff */
[----:B------:R-:W-:Y:S01]  /*1a60*/  BSSY.RECONVERGENT B0, `(.L_x_1760) ;  /* 0x000002e000007945 */ /* 0x000fe20003800200 */
[C---:B------:R-:W-:Y:S01]  /*1a70*/  ISETP.GE.U32.AND P0, PT, R50.reuse, 0x80, PT ;  /* 0x000000803200780c */ /* 0x040fe20003f06070 */
[----:B------:R-:W-:Y:S01]  /*1a80*/  IMAD.MOV.U32 R31, RZ, RZ, R18 ;  /* 0x000000ffff1f7224 */ /* 0x000fe200078e0012 */
[----:B------:R-:W2:Y:S01]  /*1a90*/  I2F.U32.RP R8, R0 ;  /* 0x0000000000087306 */ /* 0x000ea20000209000 */
[----:B------:R-:W-:Y:S02]  /*1aa0*/  IADD3 R9, PT, PT, RZ, -R0, RZ ;  /* 0x80000000ff097210 */ /* 0x000fe40007ffe0ff */
[----:B------:R-:W-:Y:S02]  /*1ab0*/  VIMNMX.U32 R7, PT, PT, R50, 0x80, !PT ;  /* 0x0000008032077848 */ /* 0x000fe40007fe0000 */
[----:B------:R-:W-:Y:S02]  /*1ac0*/  SEL R4, RZ, 0x1, P0 ;  /* 0x00000001ff047807 */ /* 0x000fe40000000000 */
[----:B------:R-:W-:-:S02]  /*1ad0*/  ISETP.NE.U32.AND P2, PT, R0, RZ, PT ;  /* 0x000000ff0000720c */ /* 0x000fc40003f45070 */
[----:B------:R-:W-:Y:S01]  /*1ae0*/  IADD3 R7, PT, PT, R7, -R50, -R4 ;  /* 0x8000003207077210 */ /* 0x000fe20007ffe804 */
[----:B--2---:R-:W2:Y:S02]  /*1af0*/  MUFU.RCP R8, R8 ;  /* 0x0000000800087308 */ /* 0x004ea40000001000 */
[----:B--2---:R-:W-:-:S06]  /*1b00*/  VIADD R2, R8, 0xffffffe ;  /* 0x0ffffffe08027836 */ /* 0x004fcc0000000000 */
[----:B------:R2:W3:Y:S02]  /*1b10*/  F2I.FTZ.U32.TRUNC.NTZ R3, R2 ;  /* 0x0000000200037305 */ /* 0x0004e4000021f000 */
[----:B--2---:R-:W-:Y:S02]  /*1b20*/  IMAD.MOV.U32 R2, RZ, RZ, RZ ;  /* 0x000000ffff027224 */ /* 0x004fe400078e00ff */
[----:B---3--:R-:W-:-:S04]  /*1b30*/  IMAD R9, R9, R3, RZ ;  /* 0x0000000309097224 */ /* 0x008fc800078e02ff */
[----:B------:R-:W-:-:S06]  /*1b40*/  IMAD.HI.U32 R10, R3, R9, R2 ;  /* 0x00000009030a7227 */ /* 0x000fcc00078e0002 */
        /* <DEDUP_REMOVED lines=14> */
[----:B------:R-:W2:Y:S01]  /*1c30*/  LDC.64 R2, c[0x0][0x3a0] ;  /* 0x0000e800ff027b82 */ /* 0x000ea20000000a00 */
[----:B------:R-:W-:Y:S01]  /*1c40*/  IADD3 R9, PT, PT, R17, 0x4280, RZ ;  /* 0x0000428011097810 */ /* 0x000fe20007ffe0ff */
[----:B------:R-:W-:Y:S01]  /*1c50*/  VIADD R4, R4, 0x1 ;  /* 0x0000000104047836 */ /* 0x000fe20000000000 */
[----:B------:R-:W-:Y:S02]  /*1c60*/  IADD3 R7, PT, PT, R31, UR4, RZ ;  /* 0x000000041f077c10 */ /* 0x000fe4000fffe0ff */
[----:B------:R-:W-:Y:S02]  /*1c70*/  LEA R9, R20, R9, 0x18 ;  /* 0x0000000914097211 */ /* 0x000fe400078ec0ff */
[----:B------:R-:W-:-:S03]  /*1c80*/  LOP3.LUT R4, R4, 0x3, RZ, 0xc0, !PT ;  /* 0x0000000304047812 */ /* 0x000fc600078ec0ff */
[----:B------:R-:W-:Y:S01]  /*1c90*/  IMAD R6, R6, 0x10, R9 ;  /* 0x0000001006067824 */ /* 0x000fe200078e0209 */
[----:B------:R-:W-:Y:S01]  /*1ca0*/  IADD3 R4, PT, PT, -R4, RZ, RZ ;  /* 0x000000ff04047210 */ /* 0x000fe20007ffe1ff */
[----:B--2---:R-:W-:-:S07]  /*1cb0*/  IMAD.WIDE.U32 R2, R7, 0x4, R2 ;  /* 0x0000000407027825 */ /* 0x004fce00078e0002 */
.L_x_1762:
[----:B------:R2:W3:Y:S01]  /*1cc0*/  LDS.128 R8, [R6] ;  /* 0x0000000006087984 */ /* 0x0004e20000000c00 */
[----:B------:R-:W-:Y:S01]  /*1cd0*/  VIADD R4, R4, 0x1 ;  /* 0x0000000104047836 */ /* 0x000fe20000000000 */
[----:B------:R-:W-:-:S04]  /*1ce0*/  IADD3 R31, PT, PT, R0, R31, RZ ;  /* 0x0000001f001f7210 */ /* 0x000fc80007ffe0ff */
[----:B------:R-:W-:Y:S01]  /*1cf0*/  ISETP.NE.AND P0, PT, R4, RZ, PT ;  /* 0x000000ff0400720c */ /* 0x000fe20003f05270 */
[C---:B--2---:R-:W-:Y:S01]  /*1d00*/  IMAD R6, R5.reuse, 0x10, R6 ;  /* 0x0000001005067824 */ /* 0x044fe200078e0206 */
[----:B---3--:R2:W-:Y:S02]  /*1d10*/  STG.E.128 desc[UR8][R2.64], R8 ;  /* 0x0000000802007986 */ /* 0x0085e4000c101d08 */
[----:B--2---:R-:W-:-:S09]  /*1d20*/  IMAD.WIDE.U32 R2, R5, 0x10, R2 ;  /* 0x0000001005027825 */ /* 0x004fd200078e0002 */
[----:B------:R-:W-:Y:S05]  /*1d30*/  @P0 BRA `(.L_x_1762) ;  /* 0xfffffffc00e00947 */ /* 0x000fea000383ffff */
.L_x_1761:
[----:B------:R-:W-:Y:S05]  /*1d40*/  BSYNC.RECONVERGENT B0 ;  /* 0x0000000000007941 */ /* 0x000fea0003800200 */
.L_x_1760:
[----:B------:R-:W-:Y:S05]  /*1d50*/  @!P1 EXIT ;  /* 0x000000000000994d */ /* 0x000fea0003800000 */
[----:B------:R-:W2:Y:S01]  /*1d60*/  LDC.64 R28, c[0x0][0x3a0] ;  /* 0x0000e800ff1c7b82 */ /* 0x000ea20000000a00 */
[----:B------:R-:W-:Y:S01]  /*1d70*/  IADD3 R17, PT, PT, R17, 0x4280, RZ ;  /* 0x0000428011117810 */ /* 0x000fe20007ffe0ff */
[----:B------:R-:W-:-:S03]  /*1d80*/  VIADD R4, R31, UR4 ;  /* 0x000000041f047c36 */ /* 0x000fc60008000000 */
[----:B------:R-:W-:Y:S01]  /*1d90*/  LEA R20, R20, R17, 0x18 ;  /* 0x0000001114147211 */ /* 0x000fe200078ec0ff */
[C-C-:B------:R-:W-:Y:S01]  /*1da0*/  IMAD R30, R5.reuse, 0xc, R4.reuse ;  /* 0x0000000c051e7824 */ /* 0x140fe200078e0204 */
[----:B------:R-:W-:Y:S01]  /*1db0*/  LEA R32, R5, R4, 0x3 ;  /* 0x0000000405207211 */ /* 0x000fe200078e18ff */
[----:B------:R-:W-:Y:S01]  /*1dc0*/  IMAD.IADD R33, R0, 0x1, R4 ;  /* 0x0000000100217824 */ /* 0x000fe200078e0204 */
[----:B------:R-:W-:-:S07]  /*1dd0*/  LEA R34, R31, R20, 0x2 ;  /* 0x000000141f227211 */ /* 0x000fce00078e10ff */
.L_x_1763:
[----:B---3--:R-:W3:Y:S01]  /*1de0*/  LDC R35, c[0x0][0x360] ;  /* 0x0000d800ff237b82 */ /* 0x008ee20000000800 */
[----:B0-----:R-:W-:Y:S01]  /*1df0*/  IMAD R12, R5, 0x10, R34 ;  /* 0x00000010050c7824 */ /* 0x001fe200078e0222 */
[----:B------:R0:W4:Y:S01]  /*1e00*/  LDS.128 R8, [R34] ;  /* 0x0000000022087984 */ /* 0x0001220000000c00 */
[----:B--2---:R-:W-:Y:S01]  /*1e10*/  IMAD.WIDE.U32 R2, R4, 0x4, R28 ;  /* 0x0000000404027825 */ /* 0x004fe200078e001c */
[----:B------:R-:W-:-:S03]  /*1e20*/  IADD3 R31, PT, PT, R0, R31, R0 ;  /* 0x0000001f001f7210 */ /* 0x000fc60007ffe000 */
[----:B-1----:R-:W1:Y:S01]  /*1e30*/  LDS.128 R12, [R12] ;  /* 0x000000000c0c7984 */ /* 0x002e620000000c00 */
[----:B------:R-:W-:Y:S01]  /*1e40*/  IMAD.WIDE.U32 R6, R33, 0x4, R28 ;  /* 0x0000000421067825 */ /* 0x000fe200078e001c */
[----:B------:R-:W-:Y:S02]  /*1e50*/  IADD3 R31, PT, PT, R0, R31, R0 ;  /* 0x0000001f001f7210 */ /* 0x000fe40007ffe000 */
[----:B------:R-:W-:Y:S01]  /*1e60*/  LEA R33, R5, R33, 0x4 ;  /* 0x0000002105217211 */ /* 0x000fe200078e20ff */
[----:B------:R-:W-:Y:S01]  /*1e70*/  IMAD.WIDE.U32 R24, R32, 0x4, R28 ;  /* 0x0000000420187825 */ /* 0x000fe200078e001c */
[----:B------:R-:W-:-:S03]  /*1e80*/  ISETP.GE.U32.AND P0, PT, R31, 0x80, PT ;  /* 0x000000801f00780c */ /* 0x000fc60003f06070 */
[----:B------:R-:W-:Y:S01]  /*1e90*/  IMAD.WIDE.U32 R26, R30, 0x4, R28 ;  /* 0x000000041e1a7825 */ /* 0x000fe200078e001c */
[----:B------:R-:W-:-:S03]  /*1ea0*/  LEA R30, R5, R30, 0x4 ;  /* 0x0000001e051e7211 */ /* 0x000fc600078e20ff */
[C---:B------:R-:W-:Y:S02]  /*1eb0*/  IMAD R32, R5.reuse, 0x10, R32 ;  /* 0x0000001005207824 */ /* 0x040fe400078e0220 */
[----:B------:R-:W-:Y:S01]  /*1ec0*/  IMAD R4, R5, 0x10, R4 ;  /* 0x0000001005047824 */ /* 0x000fe200078e0204 */
[C---:B---3--:R-:W-:Y:S01]  /*1ed0*/  LEA R16, R35.reuse, R34, 0x5 ;  /* 0x0000002223107211 */ /* 0x048fe200078e28ff */
[C-C-:B------:R-:W-:Y:S02]  /*1ee0*/  IMAD R20, R35.reuse, 0x30, R34.reuse ;  /* 0x0000003023147824 */ /* 0x140fe400078e0222 */
[----:B0-----:R-:W-:-:S03]  /*1ef0*/  IMAD R34, R35, 0x40, R34 ;  /* 0x0000004023227824 */ /* 0x001fc600078e0222 */
[----:B------:R-:W0:Y:S04]  /*1f00*/  LDS.128 R16, [R16] ;  /* 0x0000000010107984 */ /* 0x000e280000000c00 */
[----:B------:R-:W2:Y:S04]  /*1f10*/  LDS.128 R20, [R20] ;  /* 0x0000000014147984 */ /* 0x000ea80000000c00 */
[----:B----4-:R3:W-:Y:S04]  /*1f20*/  STG.E.128 desc[UR8][R2.64], R8 ;  /* 0x0000000802007986 */ /* 0x0107e8000c101d08 */
[----:B-1----:R3:W-:Y:S04]  /*1f30*/  STG.E.128 desc[UR8][R6.64], R12 ;  /* 0x0000000c06007986 */ /* 0x0027e8000c101d08 */
[----:B0-----:R3:W-:Y:S04]  /*1f40*/  STG.E.128 desc[UR8][R24.64], R16 ;  /* 0x0000001018007986 */ /* 0x0017e8000c101d08 */
[----:B--2---:R3:W-:Y:S01]  /*1f50*/  STG.E.128 desc[UR8][R26.64], R20 ;  /* 0x000000141a007986 */ /* 0x0047e2000c101d08 */
[----:B------:R-:W-:Y:S05]  /*1f60*/  @!P0 BRA `(.L_x_1763) ;  /* 0xfffffffc009c8947 */ /* 0x000fea000383ffff */
[----:B------:R-:W-:Y:S05]  /*1f70*/  EXIT ;  /* 0x000000000000794d */ /* 0x000fea0003800000 */
.L_x_1758:
[----:B------:R-:W-:Y:S01]  /*1f80*/  MOV R58, R16 ;  /* 0x00000010003a7202 */ /* 0x000fe20000000f00 */
[----:B------:R-:W-:Y:S01]  /*1f90*/  IMAD.MOV.U32 R59, RZ, RZ, 0x1f ;  /* 0x0000001fff3b7424 */ /* 0x000fe200078e00ff */
[----:B------:R-:W-:-:S07]  /*1fa0*/  MOV R16, 0xffffffff ;  /* 0xffffffff00107802 */ /* 0x000fce0000000f00 */
[----:B0-----:R-:W-:Y:S05]  /*1fb0*/  WARPSYNC.COLLECTIVE R16, `(.L_x_1764) ;  /* 0x0000000010087348 */ /* 0x001fea0003c00000 */
[----:B0-----:R0:W1:Y:S02]  /*1fc0*/  SHFL.IDX P0, R60, R61, R58, R59 ;  /* 0x0000003a3d3c7389 */ /* 0x001064000000003b */
[----:B01----:R-:W-:Y:S05]  /*1fd0*/  ENDCOLLECTIVE ;  /* 0x000000000000791b */ /* 0x003fea0003800000 */
.L_x_1764:
[----:B------:R-:W-:Y:S02]  /*1fe0*/  IMAD.MOV.U32 R58, RZ, RZ, R48 ;  /* 0x000000ffff3a7224 */ /* 0x000fe400078e0030 */
[----:B------:R-:W-:-:S07]  /*1ff0*/  IMAD R14, R14, R60, RZ ;  /* 0x0000003c0e0e7224 */ /* 0x000fce00078e02ff */
[----:B------:R-:W-:Y:S05]  /*2000*/  WARPSYNC.COLLECTIVE R16, `(.L_x_1765) ;  /* 0x0000000010087348 */ /* 0x000fea0003c00000 */
[----:B------:R0:W1:Y:S02]  /*2010*/  SHFL.IDX P0, R60, R61, R58, R59 ;  /* 0x0000003a3d3c7389 */ /* 0x000064000000003b */
[----:B01----:R-:W-:Y:S05]  /*2020*/  ENDCOLLECTIVE ;  /* 0x000000000000791b */ /* 0x003fea0003800000 */
.L_x_1765:
[----:B------:R-:W-:Y:S01]  /*2030*/  MOV R58, R47 ;  /* 0x0000002f003a7202 */ /* 0x000fe20000000f00 */
[----:B------:R-:W-:-:S07]  /*2040*/  IMAD R55, R55, R60, R14 ;  /* 0x0000003c37377224 */ /* 0x000fce00078e020e */
[----:B------:R-:W-:Y:S05]  /*2050*/  WARPSYNC.COLLECTIVE R16, `(.L_x_1766) ;  /* 0x0000000010087348 */ /* 0x000fea0003c00000 */
[----:B------:R0:W1:Y:S02]  /*2060*/  SHFL.IDX P0, R60, R61, R58, R59 ;  /* 0x0000003a3d3c7389 */ /* 0x000064000000003b */
[----:B01----:R-:W-:Y:S05]  /*2070*/  ENDCOLLECTIVE ;  /* 0x000000000000791b */ /* 0x003fea0003800000 */
.L_x_1766:
[----:B------:R-:W-:Y:S02]  /*2080*/  IMAD.MOV.U32 R58, RZ, RZ, R46 ;  /* 0x000000ffff3a7224 */ /* 0x000fe400078e002e */
[----:B------:R-:W-:-:S07]  /*2090*/  IMAD R54, R54, R60, R55 ;  /* 0x0000003c36367224 */ /* 0x000fce00078e0237 */
[----:B------:R-:W-:Y:S05]  /*20a0*/  WARPSYNC.COLLECTIVE R16, `(.L_x_1767) ;  /* 0x0000000010087348 */ /* 0x000fea0003c00000 */
[----:B------:R0:W1:Y:S02]  /*20b0*/  SHFL.IDX P0, R60, R61, R58, R59 ;  /* 0x0000003a3d3c7389 */ /* 0x000064000000003b */
[----:B01----:R-:W-:Y:S05]  /*20c0*/  ENDCOLLECTIVE ;  /* 0x000000000000791b */ /* 0x003fea0003800000 */
.L_x_1767:
[----:B------:R-:W-:Y:S01]  /*20d0*/  IMAD.MOV.U32 R58, RZ, RZ, R8 ;  /* 0x000000ffff3a7224 */ /* 0x000fe200078e0008 */
[----:B------:R-:W-:-:S07]  /*20e0*/  MOV R14, R60 ;  /* 0x0000003c000e7202 */ /* 0x000fce0000000f00 */
[----:B------:R-:W-:Y:S05]  /*20f0*/  WARPSYNC.COLLECTIVE R16, `(.L_x_1768) ;  /* 0x0000000010087348 */ /* 0x000fea0003c00000 */
[----:B------:R0:W1:Y:S02]  /*2100*/  SHFL.IDX P0, R60, R61, R58, R59 ;  /* 0x0000003a3d3c7389 */ /* 0x000064000000003b */
[----:B01----:R-:W-:Y:S05]  /*2110*/  ENDCOLLECTIVE ;  /* 0x000000000000791b */ /* 0x003fea0003800000 */
.L_x_1768:
[----:B------:R-:W-:Y:S02]  /*2120*/  IMAD R53, R53, R14, R54 ;  /* 0x0000000e35357224 */ /* 0x000fe400078e0236 */
[----:B------:R-:W-:Y:S01]  /*2130*/  IMAD.MOV.U32 R58, RZ, RZ, R10 ;  /* 0x000000ffff3a7224 */ /* 0x000fe200078e000a */
[----:B------:R-:W-:-:S07]  /*2140*/  MOV R55, R60 ;  /* 0x0000003c00377202 */ /* 0x000fce0000000f00 */
[----:B------:R-:W-:Y:S05]  /*2150*/  WARPSYNC.COLLECTIVE R16, `(.L_x_1769) ;  /* 0x0000000010087348 */ /* 0x000fea0003c00000 */
[----:B------:R0:W1:Y:S02]  /*2160*/  SHFL.IDX P0, R60, R61, R58, R59 ;  /* 0x0000003a3d3c7389 */ /* 0x000064000000003b */
[----:B01----:R-:W-:Y:S05]  /*2170*/  ENDCOLLECTIVE ;  /* 0x000000000000791b */ /* 0x003fea0003800000 */
.L_x_1769:
[----:B------:R-:W-:Y:S01]  /*2180*/  IMAD R52, R52, R55, R53 ;  /* 0x0000003734347224 */ /* 0x000fe200078e0235 */
[----:B------:R-:W-:-:S03]  /*2190*/  MOV R58, R28 ;  /* 0x0000001c003a7202 */ /* 0x000fc60000000f00 */
[----:B------:R-:W-:-:S07]  /*21a0*/  IMAD R52, R51, R60, R52 ;  /* 0x0000003c33347224 */ /* 0x000fce00078e0234 */
[----:B------:R-:W-:Y:S05]  /*21b0*/  WARPSYNC.COLLECTIVE R16, `(.L_x_1770) ;  /* 0x0000000010087348 */ /* 0x000fea0003c00000 */
[----:B------:R0:W1:Y:S02]  /*21c0*/  SHFL.IDX P0, R60, R61, R58, R59 ;  /* 0x0000003a3d3c7389 */ /* 0x000064000000003b */
[----:B01----:R-:W-:Y:S05]  /*21d0*/  ENDCOLLECTIVE ;  /* 0x000000000000791b */ /* 0x003fea0003800000 */
.L_x_1770:
[----:B------:R-:W-:Y:S01]  /*21e0*/  MOV R58, R30 ;  /* 0x0000001e003a7202 */ /* 0x000fe20000000f00 */
[----:B------:R-:W-:-:S07]  /*21f0*/  IMAD.MOV.U32 R14, RZ, RZ, R60 ;  /* 0x000000ffff0e7224 */ /* 0x000fce00078e003c */
[----:B------:R-:W-:Y:S05]  /*2200*/  WARPSYNC.COLLECTIVE R16, `(.L_x_1771) ;  /* 0x0000000010087348 */ /* 0x000fea0003c00000 */
[----:B------:R0:W1:Y:S02]  /*2210*/  SHFL.IDX P0, R60, R61, R58, R59 ;  /* 0x0000003a3d3c7389 */ /* 0x000064000000003b */
[----:B01----:R-:W-:Y:S05]  /*2220*/  ENDCOLLECTIVE ;  /* 0x000000000000791b */ /* 0x003fea0003800000 */
.L_x_1771:
[----:B------:R-:W-:Y:S01]  /*2230*/  IMAD R51, R27, R14, R52 ;  /* 0x0000000e1b337224 */ /* 0x000fe200078e0234 */
[----:B------:R-:W-:Y:S01]  /*2240*/  MOV R58, R32 ;  /* 0x00000020003a7202 */ /* 0x000fe20000000f00 */
[----:B------:R-:W-:-:S07]  /*2250*/  IMAD.MOV.U32 R53, RZ, RZ, R60 ;  /* 0x000000ffff357224 */ /* 0x000fce00078e003c */
[----:B------:R-:W-:Y:S05]  /*2260*/  WARPSYNC.COLLECTIVE R16, `(.L_x_1772) ;  /* 0x0000000010087348 */ /* 0x000fea0003c00000 */
[----:B------:R0:W1:Y:S02]  /*2270*/  SHFL.IDX P0, R60, R61, R58, R59 ;  /* 0x0000003a3d3c7389 */ /* 0x000064000000003b */
[----:B01----:R-:W-:Y:S05]  /*2280*/  ENDCOLLECTIVE ;  /* 0x000000000000791b */ /* 0x003fea0003800000 */
.L_x_1772:
[----:B------:R-:W-:Y:S01]  /*2290*/  IMAD R26, R26, R53, R51 ;  /* 0x000000351a1a7224 */ /* 0x000fe200078e0233 */
[----:B------:R-:W-:Y:S02]  /*22a0*/  LEA R51, R3, R12, 0x2 ;  /* 0x0000000c03337211 */ /* 0x000fe400078e10ff */
[----:B------:R-:W-:Y:S01]  /*22b0*/  MOV R58, R34 ;  /* 0x00000022003a7202 */ /* 0x000fe20000000f00 */
[----:B------:R-:W-:-:S07]  /*22c0*/  IMAD.MOV.U32 R54, RZ, RZ, R60 ;  /* 0x000000ffff367224 */ /* 0x000fce00078e003c */
[----:B------:R-:W-:Y:S05]  /*22d0*/  WARPSYNC.COLLECTIVE R16, `(.L_x_1773) ;  /* 0x0000000010087348 */ /* 0x000fea0003c00000 */
[----:B------:R0:W1:Y:S02]  /*22e0*/  SHFL.IDX P0, R60, R61, R58, R59 ;  /* 0x0000003a3d3c7389 */ /* 0x000064000000003b */
[----:B01----:R-:W-:Y:S05]  /*22f0*/  ENDCOLLECTIVE ;  /* 0x000000000000791b */ /* 0x003fea0003800000 */
.L_x_1773:
[----:B------:R-:W-:Y:S01]  /*2300*/  IMAD R25, R25, R54, R26 ;  /* 0x0000003619197224 */ /* 0x000fe200078e021a */
[----:B------:R-:W-:Y:S01]  /*2310*/  MOV R58, R36 ;  /* 0x00000024003a7202 */ /* 0x000fe20000000f00 */
[----:B------:R-:W-:-:S07]  /*2320*/  IMAD.MOV.U32 R27, RZ, RZ, R60 ;  /* 0x000000ffff1b7224 */ /* 0x000fce00078e003c */
[----:B------:R-:W-:Y:S05]  /*2330*/  WARPSYNC.COLLECTIVE R16, `(.L_x_1774) ;  /* 0x0000000010087348 */ /* 0x000fea0003c00000 */
[----:B------:R0:W1:Y:S02]  /*2340*/  SHFL.IDX P0, R60, R61, R58, R59 ;  /* 0x0000003a3d3c7389 */ /* 0x000064000000003b */
[----:B01----:R-:W-:Y:S05]  /*2350*/  ENDCOLLECTIVE ;  /* 0x000000000000791b */ /* 0x003fea0003800000 */
.L_x_1774:
[----:B------:R-:W-:Y:S01]  /*2360*/  IMAD R25, R24, R27, R25 ;  /* 0x0000001b18197224 */ /* 0x000fe200078e0219 */
[----:B------:R-:W-:Y:S01]  /*2370*/  MOV R58, R38 ;  /* 0x00000026003a7202 */ /* 0x000fe20000000f00 */
[----:B------:R-:W-:-:S07]  /*2380*/  IMAD.MOV.U32 R52, RZ, RZ, R60 ;  /* 0x000000ffff347224 */ /* 0x000fce00078e003c */
[----:B------:R-:W-:Y:S05]  /*2390*/  WARPSYNC.COLLECTIVE R16, `(.L_x_1775) ;  /* 0x0000000010087348 */ /* 0x000fea0003c00000 */
[----:B------:R0:W1:Y:S02]  /*23a0*/  SHFL.IDX P0, R60, R61, R58, R59 ;  /* 0x0000003a3d3c7389 */ /* 0x000064000000003b */
[----:B01----:R-:W-:Y:S05]  /*23b0*/  ENDCOLLECTIVE ;  /* 0x000000000000791b */ /* 0x003fea0003800000 */
.L_x_1775:
[----:B------:R-:W-:Y:S01]  /*23c0*/  IMAD R23, R23, R52, R25 ;  /* 0x0000003417177224 */ /* 0x000fe200078e0219 */
[----:B------:R-:W-:Y:S01]  /*23d0*/  LEA R25, R11, R12, 0x2 ;  /* 0x0000000c0b197211 */ /* 0x000fe200078e10ff */
[----:B------:R-:W-:Y:S02]  /*23e0*/  IMAD.MOV.U32 R58, RZ, RZ, R40 ;  /* 0x000000ffff3a7224 */ /* 0x000fe400078e0028 */
[----:B------:R-:W-:-:S07]  /*23f0*/  IMAD R22, R22, R60, R23 ;  /* 0x0000003c16167224 */ /* 0x000fce00078e0217 */
[----:B------:R-:W-:Y:S05]  /*2400*/  WARPSYNC.COLLECTIVE R16, `(.L_x_1776) ;  /* 0x0000000010087348 */ /* 0x000fea0003c00000 */
[----:B------:R0:W1:Y:S02]  /*2410*/  SHFL.IDX P0, R60, R61, R58, R59 ;  /* 0x0000003a3d3c7389 */ /* 0x000064000000003b */
[----:B01----:R-:W-:Y:S05]  /*2420*/  ENDCOLLECTIVE ;  /* 0x000000000000791b */ /* 0x003fea0003800000 */
.L_x_1776:
[----:B------:R-:W-:Y:S02]  /*2430*/  IMAD R23, R29, 0x4, R12 ;  /* 0x000000041d177824 */ /* 0x000fe400078e020c */
[----:B------:R-:W-:Y:S01]  /*2440*/  IMAD.MOV.U32 R58, RZ, RZ, R15 ;  /* 0x000000ffff3a7224 */ /* 0x000fe200078e000f */
[----:B------:R-:W-:-:S07]  /*2450*/  MOV R26, R60 ;  /* 0x0000003c001a7202 */ /* 0x000fce0000000f00 */
[----:B------:R-:W-:Y:S05]  /*2460*/  WARPSYNC.COLLECTIVE R16, `(.L_x_1777) ;  /* 0x0000000010087348 */ /* 0x000fea0003c00000 */
[----:B------:R0:W1:Y:S02]  /*2470*/  SHFL.IDX P0, R60, R61, R58, R59 ;  /* 0x0000003a3d3c7389 */ /* 0x000064000000003b */
[----:B01----:R-:W-:Y:S05]  /*2480*/  ENDCOLLECTIVE ;  /* 0x000000000000791b */ /* 0x003fea0003800000 */
.L_x_1777:
[----:B------:R-:W-:Y:S02]  /*2490*/  IMAD R22, R21, R26, R22 ;  /* 0x0000001a15167224 */ /* 0x000fe400078e0216 */
[----:B------:R-:W-:Y:S01]  /*24a0*/  IMAD.MOV.U32 R58, RZ, RZ, R42 ;  /* 0x000000ffff3a7224 */ /* 0x000fe200078e002a */
[----:B------:R-:W-:-:S07]  /*24b0*/  MOV R15, R60 ;  /* 0x0000003c000f7202 */ /* 0x000fce0000000f00 */
[----:B------:R-:W-:Y:S05]  /*24c0*/  WARPSYNC.COLLECTIVE R16, `(.L_x_1778) ;  /* 0x0000000010087348 */ /* 0x000fea0003c00000 */
[----:B------:R0:W1:Y:S02]  /*24d0*/  SHFL.IDX P0, R60, R61, R58, R59 ;  /* 0x0000003a3d3c7389 */ /* 0x000064000000003b */
[----:B01----:R-:W-:Y:S05]  /*24e0*/  ENDCOLLECTIVE ;  /* 0x000000000000791b */ /* 0x003fea0003800000 */
.L_x_1778:
[----:B------:R-:W-:Y:S02]  /*24f0*/  IMAD R22, R57, R15, R22 ;  /* 0x0000000f39167224 */ /* 0x000fe400078e0216 */
[----:B------:R-:W-:-:S05]  /*2500*/  VIADD R15, R17, 0x4280 ;  /* 0x00004280110f7836 */ /* 0x000fca0000000000 */
[----:B------:R-:W-:Y:S01]  /*2510*/  LEA R15, R20, R15, 0x18 ;  /* 0x0000000f140f7211 */ /* 0x000fe200078ec0ff */
[----:B------:R-:W-:-:S03]  /*2520*/  IMAD.MOV.U32 R58, RZ, RZ, R13 ;  /* 0x000000ffff3a7224 */ /* 0x000fc600078e000d */
[----:B------:R-:W-:Y:S01]  /*2530*/  IADD3 R14, PT, PT, R15, R18, RZ ;  /* 0x000000120f0e7210 */ /* 0x000fe20007ffe0ff */
[----:B------:R-:W-:-:S04]  /*2540*/  IMAD R15, R2, 0x4, R12 ;  /* 0x00000004020f7824 */ /* 0x000fc800078e020c */
[----:B------:R0:W1:Y:S01]  /*2550*/  LDS R26, [R14] ;  /* 0x000000000e1a7984 */ /* 0x0000620000000800 */
[----:B------:R-:W-:-:S07]  /*2560*/  MOV R24, R60 ;  /* 0x0000003c00187202 */ /* 0x000fce0000000f00 */
[----:B01----:R-:W-:Y:S05]  /*2570*/  WARPSYNC.COLLECTIVE R16, `(.L_x_1779) ;  /* 0x0000000010087348 */ /* 0x003fea0003c00000 */
[----:B------:R2:W3:Y:S02]  /*2580*/  SHFL.IDX P0, R60, R61, R58, R59 ;  /* 0x0000003a3d3c7389 */ /* 0x0004e4000000003b */
[----:B0123--:R-:W-:Y:S05]  /*2590*/  ENDCOLLECTIVE ;  /* 0x000000000000791b */ /* 0x00ffea0003800000 */
.L_x_1779:
[----:B------:R-:W-:Y:S01]  /*25a0*/  IMAD R19, R19, R24, R22 ;  /* 0x0000001813137224 */ /* 0x000fe200078e0216 */
[----:B------:R-:W-:Y:S01]  /*25b0*/  LEA R24, R9, R12, 0x2 ;  /* 0x0000000c09187211 */ /* 0x000fe200078e10ff */
[----:B------:R-:W-:Y:S01]  /*25c0*/  IMAD R22, R7, 0x4, R12 ;  /* 0x0000000407167824 */ /* 0x000fe200078e020c */
[----:B------:R-:W-:Y:S02]  /*25d0*/  MOV R58, R3 ;  /* 0x00000003003a7202 */ /* 0x000fe40000000f00 */
[----:B------:R-:W-:-:S07]  /*25e0*/  MOV R13, R60 ;  /* 0x0000003c000d7202 */ /* 0x000fce0000000f00 */
[----:B------:R-:W-:Y:S05]  /*25f0*/  WARPSYNC.COLLECTIVE R16, `(.L_x_1780) ;  /* 0x0000000010087348 */ /* 0x000fea0003c00000 */
[----:B------:R0:W1:Y:S02]  /*2600*/  SHFL.IDX P0, R60, R61, R58, R59 ;  /* 0x0000003a3d3c7389 */ /* 0x000064000000003b */
[----:B01----:R-:W-:Y:S05]  /*2610*/  ENDCOLLECTIVE ;  /* 0x000000000000791b */ /* 0x003fea0003800000 */
.L_x_1780:
[----:B------:R-:W-:Y:S01]  /*2620*/  IMAD R13, R56, R13, R19 ;  /* 0x0000000d380d7224 */ /* 0x000fe200078e0213 */
[----:B------:R-:W-:-:S03]  /*2630*/  LEA R19, R31, R12, 0x2 ;  /* 0x0000000c1f137211 */ /* 0x000fc600078e10ff */
[----:B------:R-:W-:Y:S01]  /*2640*/  IMAD.IADD R21, R13, 0x1, R26 ;  /* 0x000000010d157824 */ /* 0x000fe200078e021a */
[----:B------:R-:W-:-:S04]  /*2650*/  LEA R13, R0, R12, 0x2 ;  /* 0x0000000c000d7211 */ /* 0x000fc800078e10ff */
[----:B------:R0:W-:Y:S01]  /*2660*/  STS [R14], R21 ;  /* 0x000000150e007388 */ /* 0x0001e20000000800 */
[----:B------:R-:W-:-:S03]  /*2670*/  MOV R58, R2 ;  /* 0x00000002003a7202 */ /* 0x000fc60000000f00 */
[----:B------:R-:W1:Y:S04]  /*2680*/  LDS R51, [R51] ;  /* 0x0000000033337984 */ /* 0x000e680000000800 */
[----:B------:R-:W2:Y:S01]  /*2690*/  LDS R15, [R15] ;  /* 0x000000000f0f7984 */ /* 0x000ea20000000800 */
[----:B------:R-:W-:-:S03]  /*26a0*/  IMAD.MOV.U32 R52, RZ, RZ, R60 ;  /* 0x000000ffff347224 */ /* 0x000fc600078e003c */
[----:B0-----:R-:W3:Y:S04]  /*26b0*/  LDS R13, [R13] ;  /* 0x000000000d0d7984 */ /* 0x001ee80000000800 */
[----:B-123--:R-:W-:Y:S05]  /*26c0*/  WARPSYNC.COLLECTIVE R16, `(.L_x_1781) ;  /* 0x0000000010087348 */ /* 0x00efea0003c00000 */
[----:B------:R0:W4:Y:S02]  /*26d0*/  SHFL.IDX P0, R60, R61, R58, R59 ;  /* 0x0000003a3d3c7389 */ /* 0x000124000000003b */
[----:B01234-:R-:W-:Y:S05]  /*26e0*/  ENDCOLLECTIVE ;  /* 0x000000000000791b */ /* 0x01ffea0003800000 */
.L_x_1781:
[----:B------:R-:W0:Y:S04]  /*26f0*/  LDS R22, [R22] ;  /* 0x0000000016167984 */ /* 0x000e280000000800 */
[----:B------:R-:W1:Y:S04]  /*2700*/  LDS R24, [R24] ;  /* 0x0000000018187984 */ /* 0x000e680000000800 */
[----:B------:R-:W2:Y:S01]  /*2710*/  LDS R25, [R25] ;  /* 0x0000000019197984 */ /* 0x000ea20000000800 */
[----:B------:R-:W-:-:S03]  /*2720*/  MOV R58, R0 ;  /* 0x00000000003a7202 */ /* 0x000fc60000000f00 */
[----:B------:R-:W3:Y:S04]  /*2730*/  LDS R23, [R23] ;  /* 0x0000000017177984 */ /* 0x000ee80000000800 */
[----:B------:R-:W4:Y:S01]  /*2740*/  LDS R19, [R19] ;  /* 0x0000000013137984 */ /* 0x000f220000000800 */
[----:B------:R-:W-:-:S07]  /*2750*/  IMAD.MOV.U32 R56, RZ, RZ, R60 ;  /* 0x000000ffff387224 */ /* 0x000fce00078e003c */
[----:B01234-:R-:W-:Y:S05]  /*2760*/  WARPSYNC.COLLECTIVE R16, `(.L_x_1782) ;  /* 0x0000000010087348 */ /* 0x01ffea0003c00000 */
[----:B------:R0:W0:Y:S02]  /*2770*/  SHFL.IDX P0, R60, R61, R58, R59 ;  /* 0x0000003a3d3c7389 */ /* 0x000024000000003b */
[----:B01234-:R-:W-:Y:S05]  /*2780*/  ENDCOLLECTIVE ;  /* 0x000000000000791b */ /* 0x01ffea0003800000 */
.L_x_1782:
[----:B------:R-:W-:-:S04]  /*2790*/  IMAD R51, R51, R52, RZ ;  /* 0x0000003433337224 */ /* 0x000fc800078e02ff */
[----:B------:R-:W-:Y:S02]  /*27a0*/  IMAD R51, R15, R56, R51 ;  /* 0x000000380f337224 */ /* 0x000fe400078e0233 */
[----:B------:R-:W-:Y:S01]  /*27b0*/  IMAD R15, R33, 0x4, R12 ;  /* 0x00000004210f7824 */ /* 0x000fe200078e020c */
[----:B------:R-:W-:-:S05]  /*27c0*/  MOV R58, R7 ;  /* 0x00000007003a7202 */ /* 0x000fca0000000f00 */
[----:B------:R-:W0:Y:S01]  /*27d0*/  LDS R15, [R15] ;  /* 0x000000000f0f7984 */ /* 0x000e220000000800 */
[----:B------:R-:W-:-:S07]  /*27e0*/  IMAD.MOV.U32 R54, RZ, RZ, R60 ;  /* 0x000000ffff367224 */ /* 0x000fce00078e003c */
[----:B0-----:R-:W-:Y:S05]  /*27f0*/  WARPSYNC.COLLECTIVE R16, `(.L_x_1783) ;  /* 0x0000000010087348 */ /* 0x001fea0003c00000 */
[----:B------:R1:W2:Y:S02]  /*2800*/  SHFL.IDX P0, R60, R61, R58, R59 ;  /* 0x0000003a3d3c7389 */ /* 0x0002a4000000003b */
[----:B012---:R-:W-:Y:S05]  /*2810*/  ENDCOLLECTIVE ;  /* 0x000000000000791b */ /* 0x007fea0003800000 */
.L_x_1783:
[----:B------:R-:W-:Y:S01]  /*2820*/  IMAD R51, R13, R54, R51 ;  /* 0x000000360d337224 */ /* 0x000fe200078e0233 */
[----:B------:R-:W-:-:S06]  /*2830*/  LEA R13, R35, R12, 0x2 ;  /* 0x0000000c230d7211 */ /* 0x000fcc00078e10ff */
[----:B------:R-:W0:Y:S01]  /*2840*/  LDS R13, [R13] ;  /* 0x000000000d0d7984 */ /* 0x000e220000000800 */
[----:B------:R-:W-:Y:S02]  /*2850*/  IMAD.MOV.U32 R58, RZ, RZ, R9 ;  /* 0x000000ffff3a7224 */ /* 0x000fe400078e0009 */
[----:B------:R-:W-:-:S07]  /*2860*/  IMAD.MOV.U32 R27, RZ, RZ, R60 ;  /* 0x000000ffff1b7224 */ /* 0x000fce00078e003c */
[----:B0-----:R-:W-:Y:S05]  /*2870*/  WARPSYNC.COLLECTIVE R16, `(.L_x_1784) ;  /* 0x0000000010087348 */ /* 0x001fea0003c00000 */
[----:B------:R1:W2:Y:S02]  /*2880*/  SHFL.IDX P0, R60, R61, R58, R59 ;  /* 0x0000003a3d3c7389 */ /* 0x0002a4000000003b */
[----:B012---:R-:W-:Y:S05]  /*2890*/  ENDCOLLECTIVE ;  /* 0x000000000000791b */ /* 0x007fea0003800000 */
.L_x_1784:
[----:B------:R-:W-:Y:S01]  /*28a0*/  IMAD R27, R22, R27, R51 ;  /* 0x0000001b161b7224 */ /* 0x000fe200078e0233 */
[----:B------:R-:W-:-:S06]  /*28b0*/  LEA R22, R37, R12, 0x2 ;  /* 0x0000000c25167211 */ /* 0x000fcc00078e10ff */
[----:B------:R-:W0:Y:S01]  /*28c0*/  LDS R22, [R22] ;  /* 0x0000000016167984 */ /* 0x000e220000000800 */
[----:B------:R-:W-:Y:S01]  /*28d0*/  MOV R58, R11 ;  /* 0x0000000b003a7202 */ /* 0x000fe20000000f00 */
[----:B------:R-:W-:-:S07]  /*28e0*/  IMAD R27, R24, R60, R27 ;  /* 0x0000003c181b7224 */ /* 0x000fce00078e021b */
[----:B0-----:R-:W-:Y:S05]  /*28f0*/  WARPSYNC.COLLECTIVE R16, `(.L_x_1785) ;  /* 0x0000000010087348 */ /* 0x001fea0003c00000 */
[----:B------:R1:W2:Y:S02]  /*2900*/  SHFL.IDX P0, R60, R61, R58, R59 ;  /* 0x0000003a3d3c7389 */ /* 0x0002a4000000003b */
[----:B012---:R-:W-:Y:S05]  /*2910*/  ENDCOLLECTIVE ;  /* 0x000000000000791b */ /* 0x007fea0003800000 */
.L_x_1785:
[----:B------:R-:W-:-:S06]  /*2920*/  IMAD R24, R39, 0x4, R12 ;  /* 0x0000000427187824 */ /* 0x000fcc00078e020c */
[----:B------:R-:W0:Y:S01]  /*2930*/  LDS R24, [R24] ;  /* 0x0000000018187984 */ /* 0x000e220000000800 */
[----:B------:R-:W-:Y:S01]  /*2940*/  MOV R58, R29 ;  /* 0x0000001d003a7202 */ /* 0x000fe20000000f00 */
[----:B------:R-:W-:-:S07]  /*2950*/  IMAD.MOV.U32 R26, RZ, RZ, R60 ;  /* 0x000000ffff1a7224 */ /* 0x000fce00078e003c */
[----:B0-----:R-:W-:Y:S05]  /*2960*/  WARPSYNC.COLLECTIVE R16, `(.L_x_1786) ;  /* 0x0000000010087348 */ /* 0x001fea0003c00000 */
[----:B------:R1:W2:Y:S02]  /*2970*/  SHFL.IDX P0, R60, R61, R58, R59 ;  /* 0x0000003a3d3c7389 */ /* 0x0002a4000000003b */
[----:B012---:R-:W-:Y:S05]  /*2980*/  ENDCOLLECTIVE ;  /* 0x000000000000791b */ /* 0x007fea0003800000 */
.L_x_1786:
[----:B------:R-:W-:Y:S01]  /*2990*/  IMAD R56, R25, R26, R27 ;  /* 0x0000001a19387224 */ /* 0x000fe200078e021b */
[----:B------:R-:W-:Y:S01]  /*29a0*/  LEA R25, R41, R12, 0x2 ;  /* 0x0000000c29197211 */ /* 0x000fe200078e10ff */
[----:B------:R-:W-:-:S05]  /*29b0*/  IMAD R27, R44, 0x4, R12 ;  /* 0x000000042c1b7824 */ /* 0x000fca00078e020c */
[----:B------:R-:W0:Y:S04]  /*29c0*/  LDS R25, [R25] ;  /* 0x0000000019197984 */ /* 0x000e280000000800 */
[----:B------:R-:W1:Y:S01]  /*29d0*/  LDS R27, [R27] ;  /* 0x000000001b1b7984 */ /* 0x000e620000000800 */
[----:B------:R-:W-:Y:S02]  /*29e0*/  IMAD.MOV.U32 R58, RZ, RZ, R31 ;  /* 0x000000ffff3a7224 */ /* 0x000fe400078e001f */
[----:B------:R-:W-:-:S07]  /*29f0*/  IMAD.MOV.U32 R52, RZ, RZ, R60 ;  /* 0x000000ffff347224 */ /* 0x000fce00078e003c */
[----:B01----:R-:W-:Y:S05]  /*2a00*/  WARPSYNC.COLLECTIVE R16, `(.L_x_1787) ;  /* 0x0000000010087348 */ /* 0x003fea0003c00000 */
[----:B------:R2:W3:Y:S02]  /*2a10*/  SHFL.IDX P0, R60, R61, R58, R59 ;  /* 0x0000003a3d3c7389 */ /* 0x0004e4000000003b */
[----:B0123--:R-:W-:Y:S05]  /*2a20*/  ENDCOLLECTIVE ;  /* 0x000000000000791b */ /* 0x00ffea0003800000 */
.L_x_1787:
[----:B------:R-:W-:Y:S01]  /*2a30*/  IMAD R52, R23, R52, R56 ;  /* 0x0000003417347224 */ /* 0x000fe200078e0238 */
[----:B------:R-:W-:Y:S01]  /*2a40*/  LEA R23, R43, R12, 0x2 ;  /* 0x0000000c2b177211 */ /* 0x000fe200078e10ff */
[----:B------:R-:W-:-:S05]  /*2a50*/  IMAD R12, R45, 0x4, R12 ;  /* 0x000000042d0c7824 */ /* 0x000fca00078e020c */
[----:B------:R-:W0:Y:S04]  /*2a60*/  LDS R23, [R23] ;  /* 0x0000000017177984 */ /* 0x000e280000000800 */
[----:B------:R-:W1:Y:S01]  /*2a70*/  LDS R12, [R12] ;  /* 0x000000000c0c7984 */ /* 0x000e620000000800 */
[----:B------:R-:W-:Y:S01]  /*2a80*/  IMAD.MOV.U32 R58, RZ, RZ, R33 ;  /* 0x000000ffff3a7224 */ /* 0x000fe200078e0021 */
[----:B------:R-:W-:-:S07]  /*2a90*/  MOV R54, R60 ;  /* 0x0000003c00367202 */ /* 0x000fce0000000f00 */
[----:B01----:R-:W-:Y:S05]  /*2aa0*/  WARPSYNC.COLLECTIVE R16, `(.L_x_1788) ;  /* 0x0000000010087348 */ /* 0x003fea0003c00000 */
[----:B------:R2:W3:Y:S02]  /*2ab0*/  SHFL.IDX P0, R60, R61, R58, R59 ;  /* 0x0000003a3d3c7389 */ /* 0x0004e4000000003b */
[----:B0123--:R-:W-:Y:S05]  /*2ac0*/  ENDCOLLECTIVE ;  /* 0x000000000000791b */ /* 0x00ffea0003800000 */
.L_x_1788:
[----:B------:R-:W-:Y:S02]  /*2ad0*/  IMAD R19, R19, R54, R52 ;  /* 0x0000003613137224 */ /* 0x000fe400078e0234 */
[----:B------:R-:W-:Y:S01]  /*2ae0*/  IMAD.MOV.U32 R58, RZ, RZ, R35 ;  /* 0x000000ffff3a7224 */ /* 0x000fe200078e0023 */
[----:B------:R-:W-:-:S07]  /*2af0*/  MOV R26, R60 ;  /* 0x0000003c001a7202 */ /* 0x000fce0000000f00 */
[----:B------:R-:W-:Y:S05]  /*2b00*/  WARPSYNC.COLLECTIVE R16, `(.L_x_1789) ;  /* 0x0000000010087348 */ /* 0x000fea0003c00000 */
[----:B------:R0:W1:Y:S02]  /*2b10*/  SHFL.IDX P0, R60, R61, R58, R59 ;  /* 0x0000003a3d3c7389 */ /* 0x000064000000003b */
[----:B01----:R-:W-:Y:S05]  /*2b20*/  ENDCOLLECTIVE ;  /* 0x000000000000791b */ /* 0x003fea0003800000 */
.L_x_1789:
[----:B------:R-:W-:Y:S02]  /*2b30*/  IMAD R15, R15, R26, R19 ;  /* 0x0000001a0f0f7224 */ /* 0x000fe400078e0213 */
[----:B------:R-:W-:Y:S02]  /*2b40*/  IMAD.MOV.U32 R58, RZ, RZ, R37 ;  /* 0x000000ffff3a7224 */ /* 0x000fe400078e0025 */
[----:B------:R-:W-:-:S07]  /*2b50*/  IMAD R13, R13, R60, R15 ;  /* 0x0000003c0d0d7224 */ /* 0x000fce00078e020f */
[----:B------:R-:W-:Y:S05]  /*2b60*/  WARPSYNC.COLLECTIVE R16, `(.L_x_1790) ;  /* 0x0000000010087348 */ /* 0x000fea0003c00000 */
[----:B------:R0:W1:Y:S02]  /*2b70*/  SHFL.IDX P0, R60, R61, R58, R59 ;  /* 0x0000003a3d3c7389 */ /* 0x000064000000003b */
[----:B01----:R-:W-:Y:S05]  /*2b80*/  ENDCOLLECTIVE ;  /* 0x000000000000791b */ /* 0x003fea0003800000 */
.L_x_1790:
[----:B------:R-:W-:Y:S01]  /*2b90*/  IMAD.MOV.U32 R58, RZ, RZ, R39 ;  /* 0x000000ffff3a7224 */ /* 0x000fe200078e0027 */
[----:B------:R-:W-:-:S07]  /*2ba0*/  MOV R53, R60 ;  /* 0x0000003c00357202 */ /* 0x000fce0000000f00 */
[----:B------:R-:W-:Y:S05]  /*2bb0*/  WARPSYNC.COLLECTIVE R16, `(.L_x_1791) ;  /* 0x0000000010087348 */ /* 0x000fea0003c00000 */
[----:B------:R0:W1:Y:S02]  /*2bc0*/  SHFL.IDX P0, R60, R61, R58, R59 ;  /* 0x0000003a3d3c7389 */ /* 0x000064000000003b */
[----:B01----:R-:W-:Y:S05]  /*2bd0*/  ENDCOLLECTIVE ;  /* 0x000000000000791b */ /* 0x003fea0003800000 */
.L_x_1791:
[----:B------:R-:W-:Y:S02]  /*2be0*/  IMAD R13, R22, R53, R13 ;  /* 0x00000035160d7224 */ /* 0x000fe400078e020d */
[----:B------:R-:W-:Y:S01]  /*2bf0*/  IMAD.MOV.U32 R58, RZ, RZ, R41 ;  /* 0x000000ffff3a7224 */ /* 0x000fe200078e0029 */
[----:B------:R-:W-:-:S07]  /*2c00*/  MOV R51, R60 ;  /* 0x0000003c00337202 */ /* 0x000fce0000000f00 */
[----:B------:R-:W-:Y:S05]  /*2c10*/  WARPSYNC.COLLECTIVE R16, `(.L_x_1792) ;  /* 0x0000000010087348 */ /* 0x000fea0003c00000 */
[----:B------:R0:W1:Y:S02]  /*2c20*/  SHFL.IDX P0, R60, R61, R58, R59 ;  /* 0x0000003a3d3c7389 */ /* 0x000064000000003b */
[----:B01----:R-:W-:Y:S05]  /*2c30*/  ENDCOLLECTIVE ;  /* 0x000000000000791b */ /* 0x003fea0003800000 */
.L_x_1792:
[----:B------:R-:W-:Y:S01]  /*2c40*/  IMAD R13, R24, R51, R13 ;  /* 0x00000033180d7224 */ /* 0x000fe200078e020d */
[----:B------:R-:W-:Y:S02]  /*2c50*/  MOV R58, R44 ;  /* 0x0000002c003a7202 */ /* 0x000fe40000000f00 */
[----:B------:R-:W-:-:S07]  /*2c60*/  MOV R54, R60 ;  /* 0x0000003c00367202 */ /* 0x000fce0000000f00 */
[----:B------:R-:W-:Y:S05]  /*2c70*/  WARPSYNC.COLLECTIVE R16, `(.L_x_1793) ;  /* 0x0000000010087348 */ /* 0x000fea0003c00000 */
[----:B------:R0:W1:Y:S02]  /*2c80*/  SHFL.IDX P0, R60, R61, R58, R59 ;  /* 0x0000003a3d3c7389 */ /* 0x000064000000003b */
[----:B01----:R-:W-:Y:S05]  /*2c90*/  ENDCOLLECTIVE ;  /* 0x000000000000791b */ /* 0x003fea0003800000 */
.L_x_1793:
[----:B------:R-:W-:Y:S01]  /*2ca0*/  IMAD R13, R25, R54, R13 ;  /* 0x00000036190d7224 */ /* 0x000fe200078e020d */
[----:B------:R-:W-:Y:S01]  /*2cb0*/  MOV R58, R43 ;  /* 0x0000002b003a7202 */ /* 0x000fe20000000f00 */
[----:B------:R-:W-:-:S07]  /*2cc0*/  IMAD.MOV.U32 R52, RZ, RZ, R60 ;  /* 0x000000ffff347224 */ /* 0x000fce00078e003c */
[----:B------:R-:W-:Y:S05]  /*2cd0*/  WARPSYNC.COLLECTIVE R16, `(.L_x_1794) ;  /* 0x0000000010087348 */ /* 0x000fea0003c00000 */
[----:B------:R0:W1:Y:S02]  /*2ce0*/  SHFL.IDX P0, R60, R61, R58, R59 ;  /* 0x0000003a3d3c7389 */ /* 0x000064000000003b */
[----:B01----:R-:W-:Y:S05]  /*2cf0*/  ENDCOLLECTIVE ;  /* 0x000000000000791b */ /* 0x003fea0003800000 */
.L_x_1794:
[----:B------:R-:W-:Y:S01]  /*2d00*/  IMAD R13, R27, R52, R13 ;  /* 0x000000341b0d7224 */ /* 0x000fe200078e020d */
[----:B------:R-:W-:Y:S01]  /*2d10*/  MOV R58, R45 ;  /* 0x0000002d003a7202 */ /* 0x000fe20000000f00 */
[----:B------:R-:W-:-:S07]  /*2d20*/  IMAD.MOV.U32 R26, RZ, RZ, R60 ;  /* 0x000000ffff1a7224 */ /* 0x000fce00078e003c */
[----:B------:R-:W-:Y:S05]  /*2d30*/  WARPSYNC.COLLECTIVE R16, `(.L_x_1795) ;  /* 0x0000000010087348 */ /* 0x000fea0003c00000 */
[----:B------:R0:W1:Y:S02]  /*2d40*/  SHFL.IDX P0, R60, R61, R58, R59 ;  /* 0x0000003a3d3c7389 */ /* 0x000064000000003b */
[----:B01----:R-:W-:Y:S05]  /*2d50*/  ENDCOLLECTIVE ;  /* 0x000000000000791b */ /* 0x003fea0003800000 */
.L_x_1795:
[----:B------:R-:W-:Y:S01]  /*2d60*/  IMAD R13, R23, R26, R13 ;  /* 0x0000001a170d7224 */ /* 0x000fe200078e020d */
[----:B------:R-:W-:Y:S06]  /*2d70*/  BRA `(.L_x_1796) ;  /* 0xffffffec00087947 */ /* 0x000fec000383ffff */
.L_x_1797:
        /* <DEDUP_REMOVED lines=16> */
.L_x_2450:


//--------------------- .text._Z9cuda_gemmIiLj512ELj1ELj1ELj128ELj128ELj128ELj128ELj0ELj1EEvjjjPKT_S2_PS0_jjj --------------------------
	.section	.text._Z9cuda_gemmIiLj512ELj1ELj1ELj128ELj128ELj128ELj128ELj0ELj1EEvjjjPKT_S2_PS0_jjj,"ax",@progbits
	.align	128
        .global         _Z9cuda_gemmIiLj512ELj1ELj1ELj128ELj128ELj128ELj128ELj0ELj1EEvjjjPKT_S2_PS0_jjj
        .type           _Z9cuda_gemmIiLj512ELj1ELj1ELj128ELj128ELj128ELj128ELj0ELj1EEvjjjPKT_S2_PS0_jjj,@function
        .size           _Z9cuda_gemmIiLj512ELj1ELj1ELj128ELj128ELj128ELj128ELj0ELj1EEvjjjPKT_S2_PS0_jjj,(.L_x_2451 - _Z9cuda_gemmIiLj512ELj1ELj1ELj128ELj128ELj128ELj128ELj0ELj1EEvjjjPKT_S2_PS0_jjj)
        .other          _Z9cuda_gemmIiLj512ELj1ELj1ELj128ELj128ELj128ELj128ELj0ELj1EEvjjjPKT_S2_PS0_jjj,@"STO_CUDA_ENTRY STV_DEFAULT"
_Z9cuda_gemmIiLj512ELj1ELj1ELj128ELj128ELj128ELj128ELj0ELj1EEvjjjPKT_S2_PS0_jjj:
.text._Z9cuda_gemmIiLj512ELj1ELj1ELj128ELj128ELj128ELj128ELj0ELj1EEvjjjPKT_S2_PS0_jjj:
        /* <DEDUP_REMOVED lines=47> */
.L_x_1802:
[----:B------:R-:W-:Y:S01]  /*02f0*/  IMAD R2, R0, 0x4, R7 ;  /* 0x0000000400027824 */ /* 0x000fe200078e0207 */
[----:B------:R-:W-:Y:S01]  /*0300*/  IADD3 R3, PT, PT, R3, 0x1, RZ ;  /* 0x0000000103037810 */ /* 0x000fe20007ffe0ff */
[----:B------:R-:W-:-:S03]  /*0310*/  IMAD.IADD R0, R5, 0x1, R0 ;  /* 0x0000000105007824 */ /* 0x000fc600078e0200 */
[----:B------:R0:W-:Y:S01]  /*0320*/  STS [R2], RZ ;  /* 0x000000ff02007388 */ /* 0x0001e20000000800 */
[----:B------:R-:W-:-:S13]  /*0330*/  ISETP.NE.AND P0, PT, R3, R8, PT ;  /* 0x000000080300720c */ /* 0x000fda0003f05270 */
[----:B0-----:R-:W-:Y:S05]  /*0340*/  @P0 BRA `(.L_x_1802) ;  /* 0xfffffffc00e80947 */ /* 0x001fea000383ffff */
.L_x_1801:
[----:B------:R-:W-:Y:S05]  /*0350*/  BSYNC.RECONVERGENT B1 ;  /* 0x0000000000017941 */ /* 0x000fea0003800200 */
.L_x_1800:
[----:B------:R-:W-:Y:S05]  /*0360*/  @!P1 BRA `(.L_x_1799) ;  /* 0x00000000003c9947 */ /* 0x000fea0003800000 */
[----:B------:R-:W0:Y:S01]  /*0370*/  S2R R3, SR_CgaCtaId ;  /* 0x0000000000037919 */ /* 0x000e220000008800 */
[----:B------:R-:W-:-:S05]  /*0380*/  MOV R2, 0x400 ;  /* 0x0000040000027802 */ /* 0x000fca0000000f00 */
[----:B------:R-:W-:-:S05]  /*0390*/  VIADD R2, R2, 0x4280 ;  /* 0x0000428002027836 */ /* 0x000fca0000000000 */
[----:B0-----:R-:W-:-:S07]  /*03a0*/  LEA R7, R3, R2, 0x18 ;  /* 0x0000000203077211 */ /* 0x001fce00078ec0ff */
.L_x_1803:
[----:B0-----:R-:W-:Y:S01]  /*03b0*/  LEA R8, R0, R7, 0x2 ;  /* 0x0000000700087211 */ /* 0x001fe200078e10ff */
[----:B------:R-:W-:-:S04]  /*03c0*/  IMAD R0, R5, 0x4, R0 ;  /* 0x0000000405007824 */ /* 0x000fc800078e0200 */
[C---:B------:R-:W-:Y:S01]  /*03d0*/  IMAD R2, R5.reuse, 0x4, R8 ;  /* 0x0000000405027824 */ /* 0x040fe200078e0208 */
        /* <DEDUP_REMOVED lines=8> */
.L_x_1799:
[----:B------:R-:W-:Y:S05]  /*0460*/  BSYNC.RECONVERGENT B0 ;  /* 0x0000000000007941 */ /* 0x000fea0003800200 */
.L_x_1798:
[----:B------:R-:W-:Y:S01]  /*0470*/  IMAD.SHL.U32 R7, R5, 0x4, RZ ;  /* 0x0000000405077824 */ /* 0x000fe200078e00ff */
[----:B------:R-:W-:Y:S01]  /*0480*/  S2UR UR4, SR_CTAID.Z ;  /* 0x00000000000479c3 */ /* 0x000fe20000002700 */
[----:B------:R-:W1:Y:S01]  /*0490*/  LDCU UR7, c[0x0][0x388] ;  /* 0x00007100ff0777ac */ /* 0x000e620008000800 */
[C---:B0-----:R-:W-:Y:S01]  /*04a0*/  VIADD R8, R6.reuse, 0x3 ;  /* 0x0000000306087836 */ /* 0x041fe20000000000 */
[----:B------:R-:W0:Y:S01]  /*04b0*/  I2F.U32.RP R4, R7 ;  /* 0x0000000700047306 */ /* 0x000e220000209000 */
[C-C-:B------:R-:W-:Y:S01]  /*04c0*/  IMAD R51, R6.reuse, 0x4, R7.reuse ;  /* 0x0000000406337824 */ /* 0x140fe200078e0207 */
[----:B------:R-:W-:Y:S01]  /*04d0*/  ISETP.NE.U32.AND P2, PT, R7, RZ, PT ;  /* 0x000000ff0700720c */ /* 0x000fe20003f45070 */
[----:B------:R-:W-:Y:S01]  /*04e0*/  IMAD.MOV R9, RZ, RZ, -R7 ;  /* 0x000000ffff097224 */ /* 0x000fe200078e0a07 */
[C---:B------:R-:W-:Y:S01]  /*04f0*/  IADD3 R16, PT, PT, R6.reuse, 0x7, RZ ;  /* 0x0000000706107810 */ /* 0x040fe20007ffe0ff */
[----:B------:R-:W2:Y:S01]  /*0500*/  S2UR UR5, SR_CTAID.X ;  /* 0x00000000000579c3 */ /* 0x000ea20000002500 */
[C---:B------:R-:W-:Y:S01]  /*0510*/  ISETP.GE.U32.AND P0, PT, R51.reuse, 0x20, PT ;  /* 0x000000203300780c */ /* 0x040fe20003f06070 */
[C---:B------:R-:W-:Y:S01]  /*0520*/  VIADD R14, R6.reuse, 0x6 ;  /* 0x00000006060e7836 */ /* 0x040fe20000000000 */
[----:B------:R-:W-:Y:S01]  /*0530*/  VIMNMX.U32 R0, PT, PT, R51, 0x20, !PT ;  /* 0x0000002033007848 */ /* 0x000fe20007fe0000 */
[C---:B------:R-:W-:Y:S01]  /*0540*/  VIADD R12, R6.reuse, 0x5 ;  /* 0x00000005060c7836 */ /* 0x040fe20000000000 */
[----:B------:R-:W-:Y:S01]  /*0550*/  SEL R49, RZ, 0x1, P0 ;  /* 0x00000001ff317807 */ /* 0x000fe20000000000 */
[C---:B------:R-:W-:Y:S01]  /*0560*/  VIADD R18, R6.reuse, 0x9 ;  /* 0x0000000906127836 */ /* 0x040fe20000000000 */
[C---:B------:R-:W-:Y:S01]  /*0570*/  IADD3 R10, PT, PT, R6.reuse, 0x4, RZ ;  /* 0x00000004060a7810 */ /* 0x040fe20007ffe0ff */
[----:B------:R-:W-:Y:S01]  /*0580*/  VIADD R21, R6, 0xb ;  /* 0x0000000b06157836 */ /* 0x000fe20000000000 */
[----:B------:R-:W-:Y:S01]  /*0590*/  IADD3 R0, PT, PT, R0, -R51, -R49 ;  /* 0x8000003300007210 */ /* 0x000fe20007ffe831 */
[----:B0-----:R-:W0:Y:S01]  /*05a0*/  MUFU.RCP R4, R4 ;  /* 0x0000000400047308 */ /* 0x001e220000001000 */
[C---:B------:R-:W-:Y:S01]  /*05b0*/  VIADD R24, R6.reuse, 0xd ;  /* 0x0000000d06187836 */ /* 0x040fe20000000000 */
[C---:B------:R-:W-:Y:S01]  /*05c0*/  IADD3 R22, PT, PT, R6.reuse, 0xc, RZ ;  /* 0x0000000c06167810 */ /* 0x040fe20007ffe0ff */
[C---:B------:R-:W-:Y:S01]  /*05d0*/  VIADD R26, R6.reuse, 0xe ;  /* 0x0000000e061a7836 */ /* 0x040fe20000000000 */
[C---:B------:R-:W-:Y:S01]  /*05e0*/  IADD3 R28, PT, PT, R6.reuse, -0x1, RZ ;  /* 0xffffffff061c7810 */ /* 0x040fe20007ffe0ff */
[----:B------:R-:W-:Y:S01]  /*05f0*/  VIADD R20, R6, 0xa ;  /* 0x0000000a06147836 */ /* 0x000fe20000000000 */
[----:B------:R-:W-:Y:S01]  /*0600*/  LOP3.LUT R11, R8, 0xf, RZ, 0xc0, !PT ;  /* 0x0000000f080b7812 */ /* 0x000fe200078ec0ff */
[----:B------:R-:W3:Y:S01]  /*0610*/  LDCU.64 UR8, c[0x0][0x358] ;  /* 0x00006b00ff0877ac */ /* 0x000ee20008000a00 */
[----:B------:R-:W-:-:S02]  /*0620*/  LOP3.LUT R29, R14, 0xf, RZ, 0xc0, !PT ;  /* 0x0000000f0e1d7812 */ /* 0x000fc400078ec0ff */
[----:B------:R-:W-:Y:S02]  /*0630*/  LOP3.LUT R31, R16, 0xf, RZ, 0xc0, !PT ;  /* 0x0000000f101f7812 */ /* 0x000fe400078ec0ff */
[----:B------:R-:W-:Y:S01]  /*0640*/  LOP3.LUT R13, R10, 0xf, RZ, 0xc0, !PT ;  /* 0x0000000f0a0d7812 */ /* 0x000fe200078ec0ff */
[----:B--2---:R-:W-:Y:S01]  /*0650*/  UIADD3 UR4, UPT, UPT, UR4, UR5, URZ ;  /* 0x0000000504047290 */ /* 0x004fe2000fffe0ff */
[----:B------:R-:W-:Y:S02]  /*0660*/  LOP3.LUT R15, R12, 0xf, RZ, 0xc0, !PT ;  /* 0x0000000f0c0f7812 */ /* 0x000fe400078ec0ff */
[----:B0-----:R-:W-:Y:S01]  /*0670*/  IADD3 R2, PT, PT, R4, 0xffffffe, RZ ;  /* 0x0ffffffe04027810 */ /* 0x001fe20007ffe0ff */
[----:B------:R-:W-:Y:S01]  /*0680*/  USHF.L.U32 UR4, UR4, 0x7, URZ ;  /* 0x0000000704047899 */ /* 0x000fe200080006ff */
[----:B------:R-:W-:Y:S01]  /*0690*/  LOP3.LUT R19, R18, 0xf, RZ, 0xc0, !PT ;  /* 0x0000000f12137812 */ /* 0x000fe200078ec0ff */
[----:B------:R-:W-:Y:S01]  /*06a0*/  IMAD.MOV.U32 R4, RZ, RZ, RZ ;  /* 0x000000ffff047224 */ /* 0x000fe200078e00ff */
[----:B------:R0:W2:Y:S01]  /*06b0*/  F2I.FTZ.U32.TRUNC.NTZ R3, R2 ;  /* 0x0000000200037305 */ /* 0x0000a2000021f000 */
[----:B------:R-:W-:Y:S01]  /*06c0*/  LOP3.LUT R21, R21, 0xf, RZ, 0xc0, !PT ;  /* 0x0000000f15157812 */ /* 0x000fe200078ec0ff */
[----:B-1----:R-:W-:Y:S01]  /*06d0*/  UIMAD UR4, UR6, UR7, UR4 ;  /* 0x00000007060472a4 */ /* 0x002fe2000f8e0204 */
[----:B------:R-:W-:-:S02]  /*06e0*/  LOP3.LUT R23, R22, 0xf, RZ, 0xc0, !PT ;  /* 0x0000000f16177812 */ /* 0x000fc400078ec0ff */
[----:B------:R-:W-:Y:S02]  /*06f0*/  LOP3.LUT R25, R24, 0xf, RZ, 0xc0, !PT ;  /* 0x0000000f18197812 */ /* 0x000fe400078ec0ff */
[----:B------:R-:W-:Y:S01]  /*0700*/  LOP3.LUT R27, R26, 0xf, RZ, 0xc0, !PT ;  /* 0x0000000f1a1b7812 */ /* 0x000fe200078ec0ff */
[----:B0-----:R-:W-:Y:S01]  /*0710*/  HFMA2 R2, -RZ, RZ, 0, 0 ;  /* 0x00000000ff027431 */ /* 0x001fe200000001ff */
[----:B------:R-:W-:Y:S02]  /*0720*/  LOP3.LUT R53, R28, 0xf, RZ, 0xc0, !PT ;  /* 0x0000000f1c357812 */ /* 0x000fe400078ec0ff */
[----:B------:R-:W-:Y:S02]  /*0730*/  LOP3.LUT R45, R20, 0xf, RZ, 0xc0, !PT ;  /* 0x0000000f142d7812 */ /* 0x000fe400078ec0ff */
[--C-:B------:R-:W-:Y:S01]  /*0740*/  LOP3.LUT R46, R11, 0x10, R6.reuse, 0xf8, !PT ;  /* 0x000000100b2e7812 */ /* 0x100fe200078ef806 */
[----:B--2---:R-:W-:Y:S01]  /*0750*/  IMAD R9, R9, R3, RZ ;  /* 0x0000000309097224 */ /* 0x004fe200078e02ff */
[----:B------:R-:W-:-:S02]  /*0760*/  LOP3.LUT R28, R29, 0x10, R6, 0xf8, !PT ;  /* 0x000000101d1c7812 */ /* 0x000fc400078ef806 */
[----:B------:R-:W-:Y:S01]  /*0770*/  LOP3.LUT R30, R31, 0x10, R6, 0xf8, !PT ;  /* 0x000000101f1e7812 */ /* 0x000fe200078ef806 */
[----:B------:R-:W-:Y:S01]  /*0780*/  IMAD.HI.U32 R3, R3, R9, R2 ;  /* 0x0000000903037227 */ /* 0x000fe200078e0002 */
[--C-:B------:R-:W-:Y:S02]  /*0790*/  LOP3.LUT R8, R13, 0x10, R6.reuse, 0xf8, !PT ;  /* 0x000000100d087812 */ /* 0x100fe400078ef806 */
[--C-:B------:R-:W-:Y:S02]  /*07a0*/  LOP3.LUT R10, R15, 0x10, R6.reuse, 0xf8, !PT ;  /* 0x000000100f0a7812 */ /* 0x100fe400078ef806 */
[--C-:B------:R-:W-:Y:S01]  /*07b0*/  LOP3.LUT R29, R29, 0x10, R6.reuse, 0xf4, !PT ;  /* 0x000000101d1d7812 */ /* 0x100fe200078ef406 */
[----:B------:R-:W-:Y:S01]  /*07c0*/  IMAD.HI.U32 R2, R3, R0, RZ ;  /* 0x0000000003027227 */ /* 0x000fe200078e00ff */
[--C-:B------:R-:W-:Y:S02]  /*07d0*/  LOP3.LUT R31, R31, 0x10, R6.reuse, 0xf4, !PT ;  /* 0x000000101f1f7812 */ /* 0x100fe400078ef406 */
[C---:B------:R-:W-:Y:S01]  /*07e0*/  LOP3.LUT R33, R19.reuse, 0x10, R6, 0xf8, !PT ;  /* 0x0000001013217812 */ /* 0x040fe200078ef806 */
[----:B------:R-:W-:Y:S01]  /*07f0*/  IMAD.MOV R3, RZ, RZ, -R2 ;  /* 0x000000ffff037224 */ /* 0x000fe200078e0a02 */
[----:B------:R-:W-:-:S02]  /*0800*/  LOP3.LUT R34, R19, 0x10, R6, 0xf4, !PT ;  /* 0x0000001013227812 */ /* 0x000fc400078ef406 */
[----:B------:R-:W-:Y:S01]  /*0810*/  LOP3.LUT R35, R21, 0x10, R6, 0xf8, !PT ;  /* 0x0000001015237812 */ /* 0x000fe200078ef806 */
[----:B------:R-:W-:Y:S01]  /*0820*/  IMAD R0, R7, R3, R0 ;  /* 0x0000000307007224 */ /* 0x000fe200078e0200 */
[----:B------:R-:W-:Y:S02]  /*0830*/  LOP3.LUT R3, R6, 0xf, RZ, 0xc0, !PT ;  /* 0x0000000f06037812 */ /* 0x000fe400078ec0ff */
[--C-:B------:R-:W-:Y:S02]  /*0840*/  LOP3.LUT R36, R21, 0x10, R6.reuse, 0xf4, !PT ;  /* 0x0000001015247812 */ /* 0x100fe400078ef406 */
[----:B------:R-:W-:Y:S02]  /*0850*/  ISETP.GE.U32.AND P0, PT, R0, R7, PT ;  /* 0x000000070000720c */ /* 0x000fe40003f06070 */
[C---:B------:R-:W-:Y:S02]  /*0860*/  LOP3.LUT R17, R3.reuse, 0x8, RZ, 0x3c, !PT ;  /* 0x0000000803117812 */ /* 0x040fe400078e3cff */
[----:B------:R-:W-:-:S02]  /*0870*/  LOP3.LUT R3, R3, 0x10, R6, 0xf4, !PT ;  /* 0x0000001003037812 */ /* 0x000fc400078ef406 */
[--C-:B------:R-:W-:Y:S02]  /*0880*/  LOP3.LUT R32, R17, 0x10, R6.reuse, 0xf4, !PT ;  /* 0x0000001011207812 */ /* 0x100fe400078ef406 */
[C-C-:B------:R-:W-:Y:S02]  /*0890*/  LOP3.LUT R37, R23.reuse, 0x10, R6.reuse, 0xf8, !PT ;  /* 0x0000001017257812 */ /* 0x140fe400078ef806 */
[--C-:B------:R-:W-:Y:S02]  /*08a0*/  LOP3.LUT R38, R23, 0x10, R6.reuse, 0xf4, !PT ;  /* 0x0000001017267812 */ /* 0x100fe400078ef406 */
[C-C-:B------:R-:W-:Y:S01]  /*08b0*/  LOP3.LUT R39, R25.reuse, 0x10, R6.reuse, 0xf8, !PT ;  /* 0x0000001019277812 */ /* 0x140fe200078ef806 */
[----:B------:R-:W-:Y:S01]  /*08c0*/  @P0 IMAD.IADD R0, R0, 0x1, -R7 ;  /* 0x0000000100000824 */ /* 0x000fe200078e0a07 */
[----:B------:R-:W-:Y:S02]  /*08d0*/  @P0 IADD3 R2, PT, PT, R2, 0x1, RZ ;  /* 0x0000000102020810 */ /* 0x000fe40007ffe0ff */
[----:B------:R-:W-:-:S02]  /*08e0*/  LOP3.LUT R40, R25, 0x10, R6, 0xf4, !PT ;  /* 0x0000001019287812 */ /* 0x000fc400078ef406 */
[----:B------:R-:W-:Y:S02]  /*08f0*/  ISETP.GE.U32.AND P1, PT, R0, R7, PT ;  /* 0x000000070000720c */ /* 0x000fe40003f26070 */
[----:B------:R-:W-:Y:S02]  /*0900*/  IADD3 R0, PT, PT, R6, 0x1, RZ ;  /* 0x0000000106007810 */ /* 0x000fe40007ffe0ff */
[C-C-:B------:R-:W-:Y:S02]  /*0910*/  LOP3.LUT R41, R27.reuse, 0x10, R6.reuse, 0xf8, !PT ;  /* 0x000000101b297812 */ /* 0x140fe400078ef806 */
[--C-:B------:R-:W-:Y:S02]  /*0920*/  LOP3.LUT R42, R27, 0x10, R6.reuse, 0xf4, !PT ;  /* 0x000000101b2a7812 */ /* 0x100fe400078ef406 */
[C-C-:B------:R-:W-:Y:S02]  /*0930*/  LOP3.LUT R43, R53.reuse, 0x10, R6.reuse, 0xf8, !PT ;  /* 0x00000010352b7812 */ /* 0x140fe400078ef806 */
[----:B------:R-:W-:-:S02]  /*0940*/  LOP3.LUT R44, R53, 0x10, R6, 0xf4, !PT ;  /* 0x00000010352c7812 */ /* 0x000fc400078ef406 */
[----:B------:R-:W-:Y:S01]  /*0950*/  LOP3.LUT R45, R45, 0x10, R6, 0xf4, !PT ;  /* 0x000000102d2d7812 */ /* 0x000fe200078ef406 */
        /* <DEDUP_REMOVED lines=12> */
[----:B---3--:R-:W-:-:S07]  /*0a20*/  LOP3.LUT R11, R15, 0x10, R6, 0xf4, !PT ;  /* 0x000000100f0b7812 */ /* 0x008fce00078ef406 */
.L_x_1813:
[----:B------:R-:W-:Y:S01]  /*0a30*/  ISETP.GT.U32.AND P0, PT, R6, 0x7, PT ;  /* 0x000000070600780c */ /* 0x000fe20003f04070 */
[----:B------:R-:W-:-:S12]  /*0a40*/  BSSY.RECONVERGENT B0, `(.L_x_1804) ;  /* 0x000004a000007945 */ /* 0x000fd80003800200 */
[----:B01----:R-:W-:Y:S05]  /*0a50*/  @P0 BRA `(.L_x_1805) ;  /* 0x0000000400200947 */ /* 0x003fea0003800000 */
[C---:B------:R-:W-:Y:S01]  /*0a60*/  LOP3.LUT R18, R49.reuse, 0x3, RZ, 0xc0, !PT ;  /* 0x0000000331127812 */ /* 0x040fe200078ec0ff */
[----:B------:R-:W-:Y:S01]  /*0a70*/  BSSY.RECONVERGENT B1, `(.L_x_1806) ;  /* 0x0000021000017945 */ /* 0x000fe20003800200 */
[----:B------:R-:W-:Y:S02]  /*0a80*/  ISETP.GE.U32.AND P0, PT, R49, 0x3, PT ;  /* 0x000000033100780c */ /* 0x000fe40003f06070 */
[----:B------:R-:W-:Y:S02]  /*0a90*/  ISETP.NE.AND P1, PT, R18, 0x3, PT ;  /* 0x000000031200780c */ /* 0x000fe40003f25270 */
[----:B------:R-:W-:-:S11]  /*0aa0*/  SHF.L.U32 R53, R6, 0x2, RZ ;  /* 0x0000000206357819 */ /* 0x000fd600000006ff */
[----:B------:R-:W-:Y:S05]  /*0ab0*/  @!P1 BRA `(.L_x_1807) ;  /* 0x0000000000709947 */ /* 0x000fea0003800000 */
[----:B------:R-:W0:Y:S01]  /*0ac0*/  LDC.64 R16, c[0x0][0x390] ;  /* 0x0000e400ff107b82 */ /* 0x000e220000000a00 */
[----:B------:R-:W-:-:S04]  /*0ad0*/  VIADD R13, R4, UR4 ;  /* 0x00000004040d7c36 */ /* 0x000fc80008000000 */
        /* <DEDUP_REMOVED lines=13> */
[----:B0-----:R-:W-:Y:S01]  /*0bb0*/  IMAD.SHL.U32 R12, R5, 0x4, RZ ;  /* 0x00000004050c7824 */ /* 0x001fe200078e00ff */
[----:B------:R-:W-:-:S03]  /*0bc0*/  IADD3 R13, PT, PT, R51, UR4, R4 ;  /* 0x00000004330d7c10 */ /* 0x000fc6000fffe004 */
[----:B------:R-:W-:Y:S02]  /*0bd0*/  IMAD.IADD R53, R12, 0x1, R51 ;  /* 0x000000010c357824 */ /* 0x000fe400078e0233 */
[----:B------:R-:W-:-:S06]  /*0be0*/  IMAD.WIDE.U32 R12, R13, 0x4, R16 ;  /* 0x000000040d0c7825 */ /* 0x000fcc00078e0010 */
[----:B------:R-:W-:-:S05]  /*0bf0*/  @P1 IADD3 R15, PT, PT, R53, UR4, R4 ;  /* 0x00000004350f1c10 */ /* 0x000fca000fffe004 */
[----:B------:R-:W-:Y:S02]  /*0c00*/  @P1 IMAD.WIDE.U32 R16, R15, 0x4, R16 ;  /* 0x000000040f101825 */ /* 0x000fe400078e0010 */
[----:B------:R-:W2:Y:S04]  /*0c10*/  LDG.E.128.CONSTANT R12, desc[UR8][R12.64] ;  /* 0x000000080c0c7981 */ /* 0x000ea8000c1e9d00 */
[----:B------:R-:W3:Y:S01]  /*0c20*/  @P1 LDG.E.128.CONSTANT R16, desc[UR8][R16.64] ;  /* 0x0000000810101981 */ /* 0x000ee2000c1e9d00 */
[C---:B------:R-:W-:Y:S01]  /*0c30*/  LEA R20, R5.reuse, R20, 0x4 ;  /* 0x0000001405147211 */ /* 0x040fe200078e20ff */
[----:B------:R-:W-:-:S04]  /*0c40*/  @P1 IMAD R53, R5, 0x4, R53 ;  /* 0x0000000405351824 */ /* 0x000fc800078e0235 */
[----:B------:R-:W-:Y:S01]  /*0c50*/  @P1 IMAD R21, R5, 0x10, R20 ;  /* 0x0000001005151824 */ /* 0x000fe200078e0214 */
[----:B--2---:R1:W-:Y:S04]  /*0c60*/  STS.128 [R20], R12 ;  /* 0x0000000c14007388 */ /* 0x0043e80000000c00 */
[----:B---3--:R1:W-:Y:S02]  /*0c70*/  @P1 STS.128 [R21], R16 ;  /* 0x0000001015001388 */ /* 0x0083e40000000c00 */
.L_x_1807:
[----:B------:R-:W-:Y:S05]  /*0c80*/  BSYNC.RECONVERGENT B1 ;  /* 0x0000000000017941 */ /* 0x000fea0003800200 */
.L_x_1806:
[----:B------:R-:W-:Y:S05]  /*0c90*/  @!P0 BRA `(.L_x_1805) ;  /* 0x0000000000908947 */ /* 0x000fea0003800000 */
[----:B------:R-:W2:Y:S01]  /*0ca0*/  S2UR UR7, SR_CgaCtaId ;  /* 0x00000000000779c3 */ /* 0x000ea20000008800 */
[----:B------:R-:W-:Y:S01]  /*0cb0*/  UMOV UR5, 0x400 ;  /* 0x0000040000057882 */ /* 0x000fe20000000000 */
[----:B------:R-:W-:Y:S01]  /*0cc0*/  IADD3 R50, PT, PT, R4, UR4, R53 ;  /* 0x0000000404327c10 */ /* 0x000fe2000fffe035 */
[----:B------:R-:W-:-:S03]  /*0cd0*/  UIADD3 UR5, UPT, UPT, UR5, 0x4200, URZ ;  /* 0x0000420005057890 */ /* 0x000fc6000fffe0ff */
[C---:B------:R-:W-:Y:S01]  /*0ce0*/  LEA R54, R5.reuse, R50, 0x3 ;  /* 0x0000003205367211 */ /* 0x040fe200078e18ff */
[C-C-:B------:R-:W-:Y:S02]  /*0cf0*/  IMAD R58, R5.reuse, 0xc, R50.reuse ;  /* 0x0000000c053a7824 */ /* 0x140fe400078e0232 */
[----:B------:R-:W-:Y:S01]  /*0d00*/  IMAD R52, R5, 0x4, R50 ;  /* 0x0000000405347824 */ /* 0x000fe200078e0232 */
[----:B--2---:R-:W-:-:S06]  /*0d10*/  ULEA UR5, UR7, UR5, 0x18 ;  /* 0x0000000507057291 */ /* 0x004fcc000f8ec0ff */
[----:B------:R-:W-:-:S07]  /*0d20*/  LEA R56, R53, UR5, 0x2 ;  /* 0x0000000535387c11 */ /* 0x000fce000f8e10ff */
.L_x_1808:
[----:B--2---:R-:W0:Y:S02]  /*0d30*/  LDC.64 R24, c[0x0][0x390] ;  /* 0x0000e400ff187b82 */ /* 0x004e240000000a00 */
        /* <DEDUP_REMOVED lines=9> */
[C---:B------:R-:W-:Y:S01]  /*0dd0*/  LEA R57, R5.reuse, R56, 0x5 ;  /* 0x0000003805397211 */ /* 0x040fe200078e28ff */
[----:B------:R-:W-:-:S03]  /*0de0*/  IMAD R55, R5, 0x10, R56 ;  /* 0x0000001005377824 */ /* 0x000fc600078e0238 */
[C---:B------:R-:W-:Y:S01]  /*0df0*/  LEA R60, R5.reuse, R60, 0x2 ;  /* 0x0000003c053c7211 */ /* 0x040fe200078e10ff */
[----:B------:R-:W-:-:S04]  /*0e00*/  IMAD R59, R5, 0x30, R56 ;  /* 0x00000030053b7824 */ /* 0x000fc800078e0238 */
[----:B------:R-:W-:-:S05]  /*0e10*/  IMAD R60, R5, 0x4, R60 ;  /* 0x00000004053c7824 */ /* 0x000fca00078e023c */
[----:B------:R-:W-:-:S04]  /*0e20*/  LEA R53, R5, R60, 0x2 ;  /* 0x0000003c05357211 */ /* 0x000fc800078e10ff */
        /* <DEDUP_REMOVED lines=11> */
.L_x_1805:
[----:B------:R-:W-:Y:S05]  /*0ee0*/  BSYNC.RECONVERGENT B0 ;  /* 0x0000000000007941 */ /* 0x000fea0003800200 */
.L_x_1804:
[----:B--2---:R-:W2:Y:S01]  /*0ef0*/  S2R R27, SR_CTAID.Z ;  /* 0x00000000001b7919 */ /* 0x004ea20000002700 */
[C---:B-1----:R-:W-:Y:S02]  /*0f00*/  SHF.L.U32 R17, R6.reuse, 0x2, RZ ;  /* 0x0000000206117819 */ /* 0x042fe400000006ff */
[----:B------:R-:W-:Y:S01]  /*0f10*/  MOV R16, 0x400 ;  /* 0x0000040000107802 */ /* 0x000fe20000000f00 */
[----:B------:R-:W1:Y:S01]  /*0f20*/  S2R R19, SR_CgaCtaId ;  /* 0x0000000000137919 */ /* 0x000e620000008800 */
[----:B------:R-:W-:Y:S02]  /*0f30*/  SHF.R.U32.HI R18, RZ, 0x5, R6 ;  /* 0x00000005ff127819 */ /* 0x000fe40000011606 */
[----:B0-----:R-:W-:Y:S02]  /*0f40*/  LOP3.LUT R20, R6, 0x1f, RZ, 0xc0, !PT ;  /* 0x0000001f06147812 */ /* 0x001fe400078ec0ff */
[----:B------:R-:W-:Y:S01]  /*0f50*/  LOP3.LUT R21, R17, 0x7c, RZ, 0xc0, !PT ;  /* 0x0000007c11157812 */ /* 0x000fe200078ec0ff */
[----:B--2---:R-:W-:Y:S01]  /*0f60*/  IMAD R27, R27, 0x80, R4 ;  /* 0x000000801b1b7824 */ /* 0x004fe200078e0204 */
[----:B-1----:R-:W-:-:S07]  /*0f70*/  LEA R23, R19, R16, 0x18 ;  /* 0x0000001013177211 */ /* 0x002fce00078ec0ff */
.L_x_1809:
        /* <DEDUP_REMOVED lines=19> */
[C---:B0-----:R-:W-:Y:S01]  /*10b0*/  VIADD R13, R6.reuse, 0xa ;  /* 0x0000000a060d7836 */ /* 0x041fe20000000000 */
[C---:B------:R-:W-:Y:S01]  /*10c0*/  LOP3.LUT R15, R6.reuse, 0xf, RZ, 0xc0, !PT ;  /* 0x0000000f060f7812 */ /* 0x040fe200078ec0ff */
[----:B------:R-:W-:Y:S01]  /*10d0*/  IMAD R12, R6, 0x84, R23 ;  /* 0x00000084060c7824 */ /* 0x000fe200078e0217 */
[----:B------:R-:W-:Y:S01]  /*10e0*/  UMOV UR5, 0xffffffff ;  /* 0xffffffff00057882 */ /* 0x000fe20000000000 */
[----:B------:R-:W-:Y:S01]  /*10f0*/  VIADD R14, R16, 0x4200 ;  /* 0x00004200100e7836 */ /* 0x000fe20000000000 */
[----:B------:R-:W-:Y:S02]  /*1100*/  LOP3.LUT R53, R15, 0x8, RZ, 0x3c, !PT ;  /* 0x000000080f357812 */ /* 0x000fe400078e3cff */
[----:B------:R-:W-:Y:S02]  /*1110*/  LOP3.LUT R13, R13, 0xf, RZ, 0xc0, !PT ;  /* 0x0000000f0d0d7812 */ /* 0x000fe400078ec0ff */
[----:B------:R-:W-:Y:S02]  /*1120*/  IADD3 R12, PT, PT, R21, R12, RZ ;  /* 0x0000000c150c7210 */ /* 0x000fe40007ffe0ff */
[----:B------:R-:W-:-:S02]  /*1130*/  LOP3.LUT R56, R15, 0x10, R6, 0xf8, !PT ;  /* 0x000000100f387812 */ /* 0x000fc400078ef806 */
[----:B------:R-:W-:Y:S01]  /*1140*/  LEA R55, R19, R14, 0x18 ;  /* 0x0000000e13377211 */ /* 0x000fe200078ec0ff */
[----:B------:R0:W1:Y:S01]  /*1150*/  LDS R61, [R12] ;  /* 0x000000000c3d7984 */ /* 0x0000620000000800 */
[--C-:B------:R-:W-:Y:S02]  /*1160*/  LOP3.LUT R53, R53, 0x10, R6.reuse, 0xf8, !PT ;  /* 0x0000001035357812 */ /* 0x100fe400078ef806 */
[----:B------:R-:W-:Y:S01]  /*1170*/  LOP3.LUT R54, R13, 0x10, R6, 0xf8, !PT ;  /* 0x000000100d367812 */ /* 0x000fe200078ef806 */
        /* <DEDUP_REMOVED lines=14> */
[----:B0-----:R-:W-:Y:S01]  /*1260*/  IMAD R12, R53, 0x4, R55 ;  /* 0x00000004350c7824 */ /* 0x001fe200078e0237 */
[----:B------:R-:W-:Y:S01]  /*1270*/  LEA R13, R54, R55, 0x2 ;  /* 0x00000037360d7211 */ /* 0x000fe200078e10ff */
[----:B------:R-:W0:Y:S04]  /*1280*/  LDS R52, [R52] ;  /* 0x0000000034347984 */ /* 0x000e280000000800 */
        /* <DEDUP_REMOVED lines=17> */
[----:B------:R-:W-:-:S03]  /*13a0*/  IMAD R57, R32, 0x4, R55 ;  /* 0x0000000420397824 */ /* 0x000fc600078e0237 */
[----:B------:R-:W-:Y:S01]  /*13b0*/  SHFL.IDX PT, R54, R61, R54, 0x1f ;  /* 0x00001f363d367589 */ /* 0x000fe200000e0000 */
[----:B-1----:R-:W-:Y:S01]  /*13c0*/  LEA R56, R36, R55, 0x2 ;  /* 0x0000003724387211 */ /* 0x002fe200078e10ff */
[----:B0-----:R-:W-:Y:S02]  /*13d0*/  IMAD R59, R59, R60, RZ ;  /* 0x0000003c3b3b7224 */ /* 0x001fe400078e02ff */
        /* <DEDUP_REMOVED lines=11> */
[----:B------:R-:W-:Y:S01]  /*1490*/  SHFL.IDX PT, R60, R61, R53, 0x1f ;  /* 0x00001f353d3c7589 */ /* 0x000fe200000e0000 */
[----:B-1----:R-:W-:Y:S01]  /*14a0*/  IMAD R21, R21, R14, R20 ;  /* 0x0000000e15157224 */ /* 0x002fe200078e0214 */
[----:B------:R-:W-:Y:S02]  /*14b0*/  IADD3 R14, PT, PT, R16, 0x4280, RZ ;  /* 0x00004280100e7810 */ /* 0x000fe40007ffe0ff */
[----:B------:R-:W0:Y:S01]  /*14c0*/  SHFL.IDX PT, R20, R61, R30, 0x1f ;  /* 0x00001f1e3d147589 */ /* 0x000e2200000e0000 */
[----:B--2---:R-:W-:Y:S01]  /*14d0*/  IMAD R22, R22, R18, R21 ;  /* 0x0000001216167224 */ /* 0x004fe200078e0215 */
[----:B------:R-:W-:Y:S02]  /*14e0*/  LEA R14, R19, R14, 0x18 ;  /* 0x0000000e130e7211 */ /* 0x000fe400078ec0ff */
[----:B------:R-:W1:Y:S03]  /*14f0*/  SHFL.IDX PT, R15, R61, R33, 0x1f ;  /* 0x00001f213d0f7589 */ /* 0x000e6600000e0000 */
[----:B------:R-:W-:Y:S01]  /*1500*/  IMAD.IADD R14, R14, 0x1, R17 ;  /* 0x000000010e0e7824 */ /* 0x000fe200078e0211 */
[----:B------:R-:W2:Y:S04]  /*1510*/  SHFL.IDX PT, R18, R61, R35, 0x1f ;  /* 0x00001f233d127589 */ /* 0x000ea800000e0000 */
[----:B------:R-:W-:Y:S04]  /*1520*/  SHFL.IDX PT, R21, R61, R41, 0x1f ;  /* 0x00001f293d157589 */ /* 0x000fe800000e0000 */
[----:B------:R-:W-:Y:S01]  /*1530*/  SHFL.IDX PT, R53, R61, R7, 0x1f ;  /* 0x00001f073d357589 */ /* 0x000fe200000e0000 */
[----:B0-----:R-:W-:-:S03]  /*1540*/  IMAD R23, R23, R20, R22 ;  /* 0x0000001417177224 */ /* 0x001fc600078e0216 */
[----:B------:R-:W-:Y:S01]  /*1550*/  LDS R20, [R14] ;  /* 0x000000000e147984 */ /* 0x000fe20000000800 */
[----:B------:R-:W-:Y:S02]  /*1560*/  IMAD R22, R9, 0x4, R55 ;  /* 0x0000000409167824 */ /* 0x000fe400078e0237 */
[----:B------:R-:W-:Y:S01]  /*1570*/  IMAD R12, R12, R60, R23 ;  /* 0x0000003c0c0c7224 */ /* 0x000fe200078e0217 */
[----:B------:R-:W-:Y:S01]  /*1580*/  LEA R23, R11, R55, 0x2 ;  /* 0x000000370b177211 */ /* 0x000fe200078e10ff */
[----:B------:R-:W0:Y:S02]  /*1590*/  SHFL.IDX PT, R60, R61, R39, 0x1f ;  /* 0x00001f273d3c7589 */ /* 0x000e2400000e0000 */
[----:B-1----:R-:W-:Y:S02]  /*15a0*/  IMAD R12, R24, R15, R12 ;  /* 0x0000000f180c7224 */ /* 0x002fe400078e020c */
[----:B------:R-:W1:Y:S02]  /*15b0*/  SHFL.IDX PT, R15, R61, R43, 0x1f ;  /* 0x00001f2b3d0f7589 */ /* 0x000e6400000e0000 */
[----:B------:R-:W-:Y:S01]  /*15c0*/  IMAD R12, R13, R54, R12 ;  /* 0x000000360d0c7224 */ /* 0x000fe200078e020c */
[-C--:B------:R-:W-:Y:S01]  /*15d0*/  LEA R13, R2, R55.reuse, 0x2 ;  /* 0x00000037020d7211 */ /* 0x080fe200078e10ff */
[----:B------:R-:W-:Y:S01]  /*15e0*/  SHFL.IDX PT, R24, R61, R11, 0x1f ;  /* 0x00001f0b3d187589 */ /* 0x000fe200000e0000 */
[-C--:B------:R-:W-:Y:S01]  /*15f0*/  LEA R54, R34, R55.reuse, 0x2 ;  /* 0x0000003722367211 */ /* 0x080fe200078e10ff */
[----:B--2---:R-:W-:Y:S01]  /*1600*/  IMAD R12, R25, R18, R12 ;  /* 0x00000012190c7224 */ /* 0x004fe200078e020c */
[----:B------:R-:W-:Y:S01]  /*1610*/  LEA R18, R7, R55, 0x2 ;  /* 0x0000003707127211 */ /* 0x000fe200078e10ff */
[----:B------:R-:W-:Y:S02]  /*1620*/  SHFL.IDX PT, R25, R61, R0, 0x1f ;  /* 0x00001f003d197589 */ /* 0x000fe400000e0000 */
[----:B------:R-:W-:-:S02]  /*1630*/  IMAD R12, R26, R59, R12 ;  /* 0x0000003b1a0c7224 */ /* 0x000fc400078e020c */
[--C-:B------:R-:W-:Y:S02]  /*1640*/  IMAD R26, R3, 0x4, R55.reuse ;  /* 0x00000004031a7824 */ /* 0x100fe400078e0237 */
[----:B0-----:R-:W-:Y:S02]  /*1650*/  IMAD R12, R27, R60, R12 ;  /* 0x0000003c1b0c7224 */ /* 0x001fe400078e020c */
[----:B------:R-:W-:Y:S02]  /*1660*/  SHFL.IDX PT, R27, R61, R3, 0x1f ;  /* 0x00001f033d1b7589 */ /* 0x000fe400000e0000 */
[----:B------:R-:W-:Y:S02]  /*1670*/  IMAD R21, R50, R21, R12 ;  /* 0x0000001532157224 */ /* 0x000fe400078e020c */
[----:B------:R-:W-:Y:S01]  /*1680*/  IMAD R12, R0, 0x4, R55 ;  /* 0x00000004000c7824 */ /* 0x000fe200078e0237 */
[----:B------:R-:W-:Y:S01]  /*1690*/  SHFL.IDX PT, R50, R61, R2, 0x1f ;  /* 0x00001f023d327589 */ /* 0x000fe200000e0000 */
[----:B-1----:R-:W-:Y:S01]  /*16a0*/  IMAD R21, R52, R15, R21 ;  /* 0x0000000f34157224 */ /* 0x002fe200078e0215 */
[----:B------:R-:W-:Y:S01]  /*16b0*/  LEA R15, R31, R55, 0x2 ;  /* 0x000000371f0f7211 */ /* 0x000fe200078e10ff */
[--C-:B------:R-:W-:Y:S01]  /*16c0*/  IMAD R52, R38, 0x4, R55.reuse ;  /* 0x0000000426347824 */ /* 0x100fe200078e0237 */
[----:B------:R-:W-:Y:S02]  /*16d0*/  SHFL.IDX PT, R60, R61, R9, 0x1f ;  /* 0x00001f093d3c7589 */ /* 0x000fe400000e0000 */
[----:B------:R-:W-:Y:S01]  /*16e0*/  IADD3 R21, PT, PT, R21, R20, RZ ;  /* 0x0000001415157210 */ /* 0x000fe20007ffe0ff */
[----:B------:R-:W-:-:S04]  /*16f0*/  IMAD R20, R29, 0x4, R55 ;  /* 0x000000041d147824 */ /* 0x000fc800078e0237 */
        /* <DEDUP_REMOVED lines=13> */
[----:B------:R-:W-:Y:S02]  /*17d0*/  IMAD R50, R45, 0x4, R55 ;  /* 0x000000042d327824 */ /* 0x000fe400078e0237 */
[----:B--2---:R-:W-:Y:S02]  /*17e0*/  IMAD R25, R12, R25, R26 ;  /* 0x000000190c197224 */ /* 0x004fe400078e021a */
[----:B------:R1:W-:Y:S02]  /*17f0*/  LDS R12, [R54] ;  /* 0x00000000360c7984 */ /* 0x0003e40000000800 */
[----:B---3--:R-:W-:Y:S01]  /*1800*/  IMAD R53, R18, R53, R25 ;  /* 0x0000003512357224 */ /* 0x008fe200078e0219 */
[----:B------:R-:W-:Y:S01]  /*1810*/  LEA R25, R40, R55, 0x2 ;  /* 0x0000003728197211 */ /* 0x000fe200078e10ff */
[----:B------:R-:W2:Y:S02]  /*1820*/  SHFL.IDX PT, R26, R61, R31, 0x1f ;  /* 0x00001f1f3d1a7589 */ /* 0x000ea400000e0000 */
[----:B----4-:R-:W-:-:S02]  /*1830*/  IMAD R53, R22, R60, R53 ;  /* 0x0000003c16357224 */ /* 0x010fc400078e0235 */
[----:B------:R0:W-:Y:S01]  /*1840*/  LDS R18, [R50] ;  /* 0x0000000032127984 */ /* 0x0001e20000000800 */
[----:B-1----:R-:W-:Y:S01]  /*1850*/  IMAD R54, R42, 0x4, R55 ;  /* 0x000000042a367824 */ /* 0x002fe200078e0237 */
[----:B------:R-:W-:Y:S01]  /*1860*/  LEA R55, R44, R55, 0x2 ;  /* 0x000000372c377211 */ /* 0x000fe200078e10ff */
[----:B-----5:R-:W-:Y:S01]  /*1870*/  IMAD R53, R23, R24, R53 ;  /* 0x0000001817357224 */ /* 0x020fe200078e0235 */
[----:B------:R-:W-:Y:S04]  /*1880*/  LDS R22, [R56] ;  /* 0x0000000038167984 */ /* 0x000fe80000000800 */
        /* <DEDUP_REMOVED lines=21> */
.L_x_1850:
[----:B--2---:R-:W-:-:S04]  /*19e0*/  IMAD R26, R26, R60, R13 ;  /* 0x0000003c1a1a7224 */ /* 0x004fc800078e020d */
[----:B------:R-:W-:-:S05]  /*19f0*/  IMAD.IADD R21, R21, 0x1, R26 ;  /* 0x0000000115157824 */ /* 0x000fca00078e021a */
[----:B------:R1:W-:Y:S02]  /*1a00*/  STS [R14], R21 ;  /* 0x000000150e007388 */ /* 0x0003e40000000800 */
.L_x_1811:
[----:B------:R-:W-:Y:S05]  /*1a10*/  BSYNC B0 ;  /* 0x0000000000007941 */ /* 0x000fea0003800000 */
.L_x_1810:
[----:B------:R-:W-:-:S04]  /*1a20*/  IADD3 R4, PT, PT, R4, 0x20, RZ ;  /* 0x0000002004047810 */ /* 0x000fc80007ffe0ff */
[----:B------:R-:W-:-:S13]  /*1a30*/  ISETP.GE.U32.AND P0, PT, R4, 0x80, PT ;  /* 0x000000800400780c */ /* 0x000fda0003f06070 */
[----:B------:R-:W-:Y:S05]  /*1a40*/  @!P0 BRA `(.L_x_1813) ;  /* 0xffffffec00f88947 */ /* 0x000fea000383ffff */
[----:B------:R-:W-:Y:S05]  /*1a50*/  WARPSYNC.ALL ;  /* 0x0000000000007948 */ /* 0x000fea0003800000 */
[----:B------:R-:W-:Y:S01]  /*1a60*/  BAR.SYNC.DEFER_BLOCKING 0x0 ;  /* 0x0000000000007b1d */ /* 0x000fe20000010000 */
[----:B------:R-:W-:-:S13]  /*1a70*/  ISETP.GT.U32.AND P0, PT, R6, 0x1f, PT ;  /* 0x0000001f0600780c */ /* 0x000fda0003f04070 */
[----:B------:R-:W-:Y:S05]  /*1a80*/  @P0 EXIT ;  /* 0x000000000000094d */ /* 0x000fea0003800000 */
[----:B------:R-:W-:Y:S02]  /*1a90*/  IMAD.SHL.U32 R0, R5, 0x4, RZ ;  /* 0x0000000405007824 */ /* 0x000fe400078e00ff */
[----:B------:R-:W-:Y:S01]  /*1aa0*/  HFMA2 R2, -RZ, RZ, 0, 0 ;  /* 0x00000000ff027431 */ /* 0x000fe200000001ff */
[C---:B------:R-:W-:Y:S01]  /*1ab0*/  ISETP.GE.U32.AND P0, PT, R51.reuse, 0x80, PT ;  /* 0x000000803300780c */ /* 0x040fe20003f06070 */
[----:B------:R-:W2:Y:S01]  /*1ac0*/  S2UR UR4, SR_CTAID.X ;  /* 0x00000000000479c3 */ /* 0x000ea20000002500 */
[----:B------:R-:W3:Y:S01]  /*1ad0*/  I2F.U32.RP R8, R0 ;  /* 0x0000000000087306 */ /* 0x000ee20000209000 */
[----:B------:R-:W-:Y:S01]  /*1ae0*/  IMAD.MOV R9, RZ, RZ, -R0 ;  /* 0x000000ffff097224 */ /* 0x000fe200078e0a00 */
[----:B------:R-:W-:Y:S01]  /*1af0*/  VIMNMX.U32 R4, PT, PT, R51, 0x80, !PT ;  /* 0x0000008033047848 */ /* 0x000fe20007fe0000 */
[----:B------:R-:W-:Y:S01]  /*1b00*/  BSSY.RECONVERGENT B0, `(.L_x_1814) ;  /* 0x000002f000007945 */ /* 0x000fe20003800200 */
[----:B------:R-:W-:Y:S02]  /*1b10*/  SEL R7, RZ, 0x1, P0 ;  /* 0x00000001ff077807 */ /* 0x000fe40000000000 */
[----:B------:R-:W-:-:S02]  /*1b20*/  ISETP.NE.U32.AND P2, PT, R0, RZ, PT ;  /* 0x000000ff0000720c */ /* 0x000fc40003f45070 */
[----:B------:R-:W-:Y:S02]  /*1b30*/  IADD3 R51, PT, PT, R4, -R51, -R7 ;  /* 0x8000003304337210 */ /* 0x000fe40007ffe807 */
[----:B------:R-:W4:Y:S01]  /*1b40*/  LDC R4, c[0x0][0x388] ;  /* 0x0000e200ff047b82 */ /* 0x000f220000000800 */
[----:B---3--:R-:W3:Y:S02]  /*1b50*/  MUFU.RCP R8, R8 ;  /* 0x0000000800087308 */ /* 0x008ee40000001000 */
[----:B---3--:R-:W-:Y:S02]  /*1b60*/  IADD3 R3, PT, PT, R8, 0xffffffe, RZ ;  /* 0x0ffffffe08037810 */ /* 0x008fe40007ffe0ff */
[----:B----4-:R-:W-:-:S04]  /*1b70*/  SHF.R.U32.HI R4, RZ, 0x7, R4 ;  /* 0x00000007ff047819 */ /* 0x010fc80000011604 */
[----:B------:R-:W3:Y:S02]  /*1b80*/  F2I.FTZ.U32.TRUNC.NTZ R3, R3 ;  /* 0x0000000300037305 */ /* 0x000ee4000021f000 */
[----:B---3--:R-:W-:-:S04]  /*1b90*/  IMAD R9, R9, R3, RZ ;  /* 0x0000000309097224 */ /* 0x008fc800078e02ff */
        /* <DEDUP_REMOVED lines=8> */
[----:B------:R-:W-:Y:S02]  /*1c20*/  @P1 IADD3 R2, PT, PT, R2, 0x1, RZ ;  /* 0x0000000102021810 */ /* 0x000fe40007ffe0ff */
[----:B------:R-:W-:-:S05]  /*1c30*/  @!P2 LOP3.LUT R2, RZ, R0, RZ, 0x33, !PT ;  /* 0x00000000ff02a212 */ /* 0x000fca00078e33ff */
[----:B------:R-:W-:Y:S01]  /*1c40*/  IMAD.IADD R2, R7, 0x1, R2 ;  /* 0x0000000107027824 */ /* 0x000fe200078e0202 */
[----:B------:R-:W-:-:S04]  /*1c50*/  MOV R7, R17 ;  /* 0x0000001100077202 */ /* 0x000fc80000000f00 */
[C---:B------:R-:W-:Y:S02]  /*1c60*/  LOP3.LUT R3, R2.reuse, 0x3, RZ, 0xc0, !PT ;  /* 0x0000000302037812 */ /* 0x040fe400078ec0ff */
[----:B------:R-:W-:Y:S02]  /*1c70*/  ISETP.GE.U32.AND P1, PT, R2, 0x3, PT ;  /* 0x000000030200780c */ /* 0x000fe40003f26070 */
[----:B------:R-:W-:-:S13]  /*1c80*/  ISETP.NE.AND P0, PT, R3, 0x3, PT ;  /* 0x000000030300780c */ /* 0x000fda0003f05270 */
[----:B--2---:R-:W-:Y:S05]  /*1c90*/  @!P0 BRA `(.L_x_1815) ;  /* 0x0000000000548947 */ /* 0x004fea0003800000 */
[----:B0-----:R-:W0:Y:S01]  /*1ca0*/  LDC R12, c[0x0][0x384] ;  /* 0x0000e100ff0c7b82 */ /* 0x001e220000000800 */
[----:B------:R-:W-:Y:S01]  /*1cb0*/  VIADD R10, R16, 0x4280 ;  /* 0x00004280100a7836 */ /* 0x000fe20000000000 */
[----:B------:R-:W-:Y:S01]  /*1cc0*/  IADD3 R2, PT, PT, R2, 0x1, RZ ;  /* 0x0000000102027810 */ /* 0x000fe20007ffe0ff */
[----:B------:R-:W-:-:S03]  /*1cd0*/  IMAD R3, R4, R6, RZ ;  /* 0x0000000604037224 */ /* 0x000fc600078e02ff */
[----:B------:R-:W-:Y:S02]  /*1ce0*/  LEA R11, R19, R10, 0x18 ;  /* 0x0000000a130b7211 */ /* 0x000fe400078ec0ff */
[----:B------:R-:W2:Y:S01]  /*1cf0*/  LDC.64 R8, c[0x0][0x3a0] ;  /* 0x0000e800ff087b82 */ /* 0x000ea20000000a00 */
[----:B------:R-:W-:Y:S02]  /*1d00*/  LEA R3, R3, UR4, 0x2 ;  /* 0x0000000403037c11 */ /* 0x000fe4000f8e10ff */
[----:B------:R-:W-:Y:S01]  /*1d10*/  LOP3.LUT R2, R2, 0x3, RZ, 0xc0, !PT ;  /* 0x0000000302027812 */ /* 0x000fe200078ec0ff */
[----:B------:R-:W-:Y:S02]  /*1d20*/  IMAD R10, R6, 0x10, R11 ;  /* 0x00000010060a7824 */ /* 0x000fe400078e020b */
[----:B------:R-:W-:Y:S02]  /*1d30*/  IMAD R6, R4, R5, RZ ;  /* 0x0000000504067224 */ /* 0x000fe400078e02ff */
[----:B0-----:R-:W-:Y:S01]  /*1d40*/  IMAD R11, R12, UR6, R3 ;  /* 0x000000060c0b7c24 */ /* 0x001fe2000f8e0203 */
[----:B------:R-:W-:-:S07]  /*1d50*/  IADD3 R12, PT, PT, -R2, RZ, RZ ;  /* 0x000000ff020c7210 */ /* 0x000fce0007ffe1ff */
.L_x_1816:
[----:B-1-3--:R0:W1:Y:S01]  /*1d60*/  LDS.128 R20, [R10] ;  /* 0x000000000a147984 */ /* 0x00a0620000000c00 */
[----:B--2---:R-:W-:Y:S01]  /*1d70*/  IMAD.WIDE.U32 R2, R11, 0x4, R8 ;  /* 0x000000040b027825 */ /* 0x004fe200078e0008 */
[----:B------:R-:W-:-:S03]  /*1d80*/  IADD3 R7, PT, PT, R0, R7, RZ ;  /* 0x0000000700077210 */ /* 0x000fc60007ffe0ff */
[----:B------:R-:W-:Y:S02]  /*1d90*/  VIADD R12, R12, 0x1 ;  /* 0x000000010c0c7836 */ /* 0x000fe40000000000 */
[----:B------:R-:W-:Y:S01]  /*1da0*/  IMAD R11, R6, 0x4, R11 ;  /* 0x00000004060b7824 */ /* 0x000fe200078e020b */
[----:B0-----:R-:W-:Y:S02]  /*1db0*/  LEA R10, R5, R10, 0x4 ;  /* 0x0000000a050a7211 */ /* 0x001fe400078e20ff */
[----:B------:R-:W-:Y:S01]  /*1dc0*/  ISETP.NE.AND P0, PT, R12, RZ, PT ;  /* 0x000000ff0c00720c */ /* 0x000fe20003f05270 */
[----:B-1----:R3:W-:-:S12]  /*1dd0*/  STG.E.128 desc[UR8][R2.64], R20 ;  /* 0x0000001402007986 */ /* 0x0027d8000c101d08 */
[----:B------:R-:W-:Y:S05]  /*1de0*/  @P0 BRA `(.L_x_1816) ;  /* 0xfffffffc00dc0947 */ /* 0x000fea000383ffff */
.L_x_1815:
[----:B------:R-:W-:Y:S05]  /*1df0*/  BSYNC.RECONVERGENT B0 ;  /* 0x0000000000007941 */ /* 0x000fea0003800200 */
.L_x_1814:
[----:B------:R-:W-:Y:S05]  /*1e00*/  @!P1 EXIT ;  /* 0x000000000000994d */ /* 0x000fea0003800000 */
[----:B------:R-:W2:Y:S01]  /*1e10*/  LDCU UR5, c[0x0][0x384] ;  /* 0x00007080ff0577ac */ /* 0x000ea20008000800 */
[----:B---3--:R-:W3:Y:S01]  /*1e20*/  LDC.64 R2, c[0x0][0x3a0] ;  /* 0x0000e800ff027b82 */ /* 0x008ee20000000a00 */
[----:B------:R-:W-:Y:S01]  /*1e30*/  VIADD R16, R16, 0x4280 ;  /* 0x0000428010107836 */ /* 0x000fe20000000000 */
[C---:B------:R-:W-:Y:S01]  /*1e40*/  LEA R11, R5.reuse, R7, 0x3 ;  /* 0x00000007050b7211 */ /* 0x040fe200078e18ff */
[--C-:B------:R-:W-:Y:S02]  /*1e50*/  IMAD R9, R5, 0xc, R7.reuse ;  /* 0x0000000c05097824 */ /* 0x100fe400078e0207 */
[----:B0-----:R-:W-:Y:S01]  /*1e60*/  IMAD.IADD R13, R0, 0x1, R7 ;  /* 0x00000001000d7824 */ /* 0x001fe200078e0207 */
[----:B------:R-:W-:Y:S01]  /*1e70*/  LEA R16, R19, R16, 0x18 ;  /* 0x0000001013107211 */ /* 0x000fe200078ec0ff */
[----:B------:R-:W-:-:S03]  /*1e80*/  IMAD R32, R4, R5, RZ ;  /* 0x0000000504207224 */ /* 0x000fc600078e02ff */
[----:B------:R-:W-:Y:S01]  /*1e90*/  LEA R6, R7, R16, 0x2 ;  /* 0x0000001007067211 */ /* 0x000fe200078e10ff */
[----:B--2---:R-:W-:-:S06]  /*1ea0*/  UIMAD UR4, UR6, UR5, UR4 ;  /* 0x00000005060472a4 */ /* 0x004fcc000f8e0204 */
[C---:B------:R-:W-:Y:S02]  /*1eb0*/  IMAD R33, R4.reuse, R9, UR4 ;  /* 0x0000000404217e24 */ /* 0x040fe4000f8e0209 */
[C---:B------:R-:W-:Y:S02]  /*1ec0*/  IMAD R35, R4.reuse, R11, UR4 ;  /* 0x0000000404237e24 */ /* 0x040fe4000f8e020b */
[C---:B------:R-:W-:Y:S02]  /*1ed0*/  IMAD R37, R4.reuse, R13, UR4 ;  /* 0x0000000404257e24 */ /* 0x040fe4000f8e020d */
[----:B------:R-:W-:-:S07]  /*1ee0*/  IMAD R39, R4, R7, UR4 ;  /* 0x0000000404277e24 */ /* 0x000fce000f8e0207 */
.L_x_1817:
[----:B------:R-:W0:Y:S01]  /*1ef0*/  LDC R41, c[0x0][0x360] ;  /* 0x0000d800ff297b82 */ /* 0x000e220000000800 */
[----:B----4-:R-:W-:Y:S01]  /*1f00*/  IMAD R12, R5, 0x10, R6 ;  /* 0x00000010050c7824 */ /* 0x010fe200078e0206 */
[----:B------:R2:W4:Y:S01]  /*1f10*/  LDS.128 R8, [R6] ;  /* 0x0000000006087984 */ /* 0x0005220000000c00 */
[----:B---3--:R-:W-:Y:S01]  /*1f20*/  IMAD.WIDE.U32 R24, R39, 0x4, R2 ;  /* 0x0000000427187825 */ /* 0x008fe200078e0002 */
        /* <DEDUP_REMOVED lines=11> */
[C---:B0-----:R-:W-:Y:S01]  /*1fe0*/  LEA R16, R41.reuse, R6, 0x5 ;  /* 0x0000000629107211 */ /* 0x041fe200078e28ff */
[C-C-:B------:R-:W-:Y:S02]  /*1ff0*/  IMAD R20, R41.reuse, 0x30, R6.reuse ;  /* 0x0000003029147824 */ /* 0x140fe400078e0206 */
[----:B--2---:R-:W-:-:S03]  /*2000*/  IMAD R6, R41, 0x40, R6 ;  /* 0x0000004029067824 */ /* 0x004fc600078e0206 */
        /* <DEDUP_REMOVED lines=8> */
.L_x_1812:
[----:B------:R-:W-:Y:S02]  /*2090*/  HFMA2 R57, -RZ, RZ, 0, 1.847743988037109375e-06 ;  /* 0x0000001fff397431 */ /* 0x000fe400000001ff */
[----:B------:R-:W-:-:S07]  /*20a0*/  IMAD.MOV.U32 R58, RZ, RZ, -0x1 ;  /* 0xffffffffff3a7424 */ /* 0x000fce00078e00ff */
[----:B0-----:R-:W-:Y:S05]  /*20b0*/  WARPSYNC.COLLECTIVE R58, `(.L_x_1818) ;  /* 0x000000003a087348 */ /* 0x001fea0003c00000 */
[----:B------:R1:W2:Y:S02]  /*20c0*/  SHFL.IDX P0, R60, R61, R56, R57 ;  /* 0x000000383d3c7389 */ /* 0x0002a40000000039 */
[----:B012---:R-:W-:Y:S05]  /*20d0*/  ENDCOLLECTIVE ;  /* 0x000000000000791b */ /* 0x007fea0003800000 */
.L_x_1818:
[----:B------:R-:W-:Y:S01]  /*20e0*/  MOV R56, R48 ;  /* 0x0000003000387202 */ /* 0x000fe20000000f00 */
[----:B------:R-:W-:-:S07]  /*20f0*/  IMAD R59, R59, R60, RZ ;  /* 0x0000003c3b3b7224 */ /* 0x000fce00078e02ff */
[----:B------:R-:W-:Y:S05]  /*2100*/  WARPSYNC.COLLECTIVE R58, `(.L_x_1819) ;  /* 0x000000003a087348 */ /* 0x000fea0003c00000 */
[----:B------:R0:W1:Y:S02]  /*2110*/  SHFL.IDX P0, R60, R61, R56, R57 ;  /* 0x000000383d3c7389 */ /* 0x0000640000000039 */
[----:B01----:R-:W-:Y:S05]  /*2120*/  ENDCOLLECTIVE ;  /* 0x000000000000791b */ /* 0x003fea0003800000 */
.L_x_1819:
[----:B------:R-:W-:Y:S02]  /*2130*/  IMAD.MOV.U32 R56, RZ, RZ, R47 ;  /* 0x000000ffff387224 */ /* 0x000fe400078e002f */
[----:B------:R-:W-:-:S07]  /*2140*/  IMAD R14, R14, R60, R59 ;  /* 0x0000003c0e0e7224 */ /* 0x000fce00078e023b */
[----:B------:R-:W-:Y:S05]  /*2150*/  WARPSYNC.COLLECTIVE R58, `(.L_x_1820) ;  /* 0x000000003a087348 */ /* 0x000fea0003c00000 */
[----:B------:R0:W1:Y:S02]  /*2160*/  SHFL.IDX P0, R60, R61, R56, R57 ;  /* 0x000000383d3c7389 */ /* 0x0000640000000039 */
[----:B01----:R-:W-:Y:S05]  /*2170*/  ENDCOLLECTIVE ;  /* 0x000000000000791b */ /* 0x003fea0003800000 */
.L_x_1820:
[----:B------:R-:W-:Y:S01]  /*2180*/  MOV R56, R46 ;  /* 0x0000002e00387202 */ /* 0x000fe20000000f00 */
[----:B------:R-:W-:-:S07]  /*2190*/  IMAD R15, R15, R60, R14 ;  /* 0x0000003c0f0f7224 */ /* 0x000fce00078e020e */
[----:B------:R-:W-:Y:S05]  /*21a0*/  WARPSYNC.COLLECTIVE R58, `(.L_x_1821) ;  /* 0x000000003a087348 */ /* 0x000fea0003c00000 */
[----:B------:R0:W1:Y:S02]  /*21b0*/  SHFL.IDX P0, R60, R61, R56, R57 ;  /* 0x000000383d3c7389 */ /* 0x0000640000000039 */
[----:B01----:R-:W-:Y:S05]  /*21c0*/  ENDCOLLECTIVE ;  /* 0x000000000000791b */ /* 0x003fea0003800000 */
.L_x_1821:
[----:B------:R-:W-:Y:S01]  /*21d0*/  MOV R56, R8 ;  /* 0x0000000800387202 */ /* 0x000fe20000000f00 */
[----:B------:R-:W-:-:S07]  /*21e0*/  IMAD.MOV.U32 R59, RZ, RZ, R60 ;  /* 0x000000ffff3b7224 */ /* 0x000fce00078e003c */
[----:B------:R-:W-:Y:S05]  /*21f0*/  WARPSYNC.COLLECTIVE R58, `(.L_x_1822) ;  /* 0x000000003a087348 */ /* 0x000fea0003c00000 */
[----:B------:R0:W1:Y:S02]  /*2200*/  SHFL.IDX P0, R60, R61, R56, R57 ;  /* 0x000000383d3c7389 */ /* 0x0000640000000039 */
[----:B01----:R-:W-:Y:S05]  /*2210*/  ENDCOLLECTIVE ;  /* 0x000000000000791b */ /* 0x003fea0003800000 */
.L_x_1822:
[----:B------:R-:W-:Y:S02]  /*2220*/  IMAD R15, R18, R59, R15 ;  /* 0x0000003b120f7224 */ /* 0x000fe400078e020f */
[----:B------:R-:W-:Y:S02]  /*2230*/  IMAD.MOV.U32 R56, RZ, RZ, R10 ;  /* 0x000000ffff387224 */ /* 0x000fe400078e000a */
[----:B------:R-:W-:-:S07]  /*2240*/  IMAD R20, R20, R60, R15 ;  /* 0x0000003c14147224 */ /* 0x000fce00078e020f */
[----:B------:R-:W-:Y:S05]  /*2250*/  WARPSYNC.COLLECTIVE R58, `(.L_x_1823) ;  /* 0x000000003a087348 */ /* 0x000fea0003c00000 */
[----:B------:R0:W1:Y:S02]  /*2260*/  SHFL.IDX P0, R60, R61, R56, R57 ;  /* 0x000000383d3c7389 */ /* 0x0000640000000039 */
[----:B01----:R-:W-:Y:S05]  /*2270*/  ENDCOLLECTIVE ;  /* 0x000000000000791b */ /* 0x003fea0003800000 */
.L_x_1823:
[----:B------:R-:W-:Y:S01]  /*2280*/  IMAD.MOV.U32 R56, RZ, RZ, R28 ;  /* 0x000000ffff387224 */ /* 0x000fe200078e001c */
[----:B------:R-:W-:-:S07]  /*2290*/  MOV R14, R60 ;  /* 0x0000003c000e7202 */ /* 0x000fce0000000f00 */
[----:B------:R-:W-:Y:S05]  /*22a0*/  WARPSYNC.COLLECTIVE R58, `(.L_x_1824) ;  /* 0x000000003a087348 */ /* 0x000fea0003c00000 */
[----:B------:R0:W1:Y:S02]  /*22b0*/  SHFL.IDX P0, R60, R61, R56, R57 ;  /* 0x000000383d3c7389 */ /* 0x0000640000000039 */
[----:B01----:R-:W-:Y:S05]  /*22c0*/  ENDCOLLECTIVE ;  /* 0x000000000000791b */ /* 0x003fea0003800000 */
.L_x_1824:
[----:B------:R-:W-:Y:S02]  /*22d0*/  IMAD R21, R21, R14, R20 ;  /* 0x0000000e15157224 */ /* 0x000fe400078e0214 */
[----:B------:R-:W-:-:S05]  /*22e0*/  VIADD R14, R16, 0x4280 ;  /* 0x00004280100e7836 */ /* 0x000fca0000000000 */
[----:B------:R-:W-:Y:S01]  /*22f0*/  LEA R14, R19, R14, 0x18 ;  /* 0x0000000e130e7211 */ /* 0x000fe200078ec0ff */
[----:B------:R-:W-:-:S03]  /*2300*/  IMAD.MOV.U32 R56, RZ, RZ, R30 ;  /* 0x000000ffff387224 */ /* 0x000fc600078e001e */
[----:B------:R-:W-:Y:S02]  /*2310*/  IADD3 R14, PT, PT, R14, R17, RZ ;  /* 0x000000110e0e7210 */ /* 0x000fe40007ffe0ff */
[----:B------:R-:W-:-:S07]  /*2320*/  MOV R18, R60 ;  /* 0x0000003c00127202 */ /* 0x000fce0000000f00 */
[----:B------:R-:W-:Y:S05]  /*2330*/  WARPSYNC.COLLECTIVE R58, `(.L_x_1825) ;  /* 0x000000003a087348 */ /* 0x000fea0003c00000 */
[----:B------:R0:W1:Y:S02]  /*2340*/  SHFL.IDX P0, R60, R61, R56, R57 ;  /* 0x000000383d3c7389 */ /* 0x0000640000000039 */
[----:B01----:R-:W-:Y:S05]  /*2350*/  ENDCOLLECTIVE ;  /* 0x000000000000791b */ /* 0x003fea0003800000 */
.L_x_1825:
[----:B------:R-:W-:Y:S02]  /*2360*/  IMAD R22, R22, R18, R21 ;  /* 0x0000001216167224 */ /* 0x000fe400078e0215 */
[----:B------:R-:W-:Y:S01]  /*2370*/  IMAD.MOV.U32 R56, RZ, RZ, R53 ;  /* 0x000000ffff387224 */ /* 0x000fe200078e0035 */
[----:B------:R-:W-:-:S07]  /*2380*/  MOV R20, R60 ;  /* 0x0000003c00147202 */ /* 0x000fce0000000f00 */
[----:B------:R-:W-:Y:S05]  /*2390*/  WARPSYNC.COLLECTIVE R58, `(.L_x_1826) ;  /* 0x000000003a087348 */ /* 0x000fea0003c00000 */
[----:B------:R0:W1:Y:S02]  /*23a0*/  SHFL.IDX P0, R60, R61, R56, R57 ;  /* 0x000000383d3c7389 */ /* 0x0000640000000039 */
[----:B01----:R-:W-:Y:S05]  /*23b0*/  ENDCOLLECTIVE ;  /* 0x000000000000791b */ /* 0x003fea0003800000 */
.L_x_1826:
[----:B------:R-:W-:Y:S01]  /*23c0*/  IMAD R23, R23, R20, R22 ;  /* 0x0000001417177224 */ /* 0x000fe200078e0216 */
[----:B------:R-:W-:Y:S01]  /*23d0*/  LEA R22, R9, R55, 0x2 ;  /* 0x0000003709167211 */ /* 0x000fe200078e10ff */
[----:B------:R-:W-:Y:S01]  /*23e0*/  IMAD R20, R29, 0x4, R55 ;  /* 0x000000041d147824 */ /* 0x000fe200078e0237 */
[----:B------:R-:W-:Y:S01]  /*23f0*/  MOV R56, R33 ;  /* 0x0000002100387202 */ /* 0x000fe20000000f00 */
[----:B------:R-:W-:Y:S01]  /*2400*/  IMAD R12, R12, R60, R23 ;  /* 0x0000003c0c0c7224 */ /* 0x000fe200078e0217 */
[----:B------:R-:W-:-:S07]  /*2410*/  LEA R23, R11, R55, 0x2 ;  /* 0x000000370b177211 */ /* 0x000fce00078e10ff */
[----:B------:R-:W-:Y:S05]  /*2420*/  WARPSYNC.COLLECTIVE R58, `(.L_x_1827) ;  /* 0x000000003a087348 */ /* 0x000fea0003c00000 */
[----:B------:R0:W1:Y:S02]  /*2430*/  SHFL.IDX P0, R60, R61, R56, R57 ;  /* 0x000000383d3c7389 */ /* 0x0000640000000039 */
[----:B01----:R-:W-:Y:S05]  /*2440*/  ENDCOLLECTIVE ;  /* 0x000000000000791b */ /* 0x003fea0003800000 */
.L_x_1827:
[----:B------:R-:W-:Y:S01]  /*2450*/  MOV R56, R54 ;  /* 0x0000003600387202 */ /* 0x000fe20000000f00 */
[----:B------:R-:W-:-:S07]  /*2460*/  IMAD.MOV.U32 R15, RZ, RZ, R60 ;  /* 0x000000ffff0f7224 */ /* 0x000fce00078e003c */
[----:B------:R-:W-:Y:S05]  /*2470*/  WARPSYNC.COLLECTIVE R58, `(.L_x_1828) ;  /* 0x000000003a087348 */ /* 0x000fea0003c00000 */
[----:B------:R0:W1:Y:S02]  /*2480*/  SHFL.IDX P0, R60, R61, R56, R57 ;  /* 0x000000383d3c7389 */ /* 0x0000640000000039 */
[----:B01----:R-:W-:Y:S05]  /*2490*/  ENDCOLLECTIVE ;  /* 0x000000000000791b */ /* 0x003fea0003800000 */
.L_x_1828:
[----:B------:R-:W-:Y:S01]  /*24a0*/  IMAD R12, R24, R15, R12 ;  /* 0x0000000f180c7224 */ /* 0x000fe200078e020c */
[----:B------:R-:W-:Y:S01]  /*24b0*/  MOV R56, R35 ;  /* 0x0000002300387202 */ /* 0x000fe20000000f00 */
[----:B------:R-:W-:-:S07]  /*24c0*/  IMAD.MOV.U32 R54, RZ, RZ, R60 ;  /* 0x000000ffff367224 */ /* 0x000fce00078e003c */
[----:B------:R-:W-:Y:S05]  /*24d0*/  WARPSYNC.COLLECTIVE R58, `(.L_x_1829) ;  /* 0x000000003a087348 */ /* 0x000fea0003c00000 */
[----:B------:R0:W1:Y:S02]  /*24e0*/  SHFL.IDX P0, R60, R61, R56, R57 ;  /* 0x000000383d3c7389 */ /* 0x0000640000000039 */
[----:B01----:R-:W-:Y:S05]  /*24f0*/  ENDCOLLECTIVE ;  /* 0x000000000000791b */ /* 0x003fea0003800000 */
.L_x_1829:
[----:B------:R-:W-:Y:S02]  /*2500*/  IMAD R12, R13, R54, R12 ;  /* 0x000000360d0c7224 */ /* 0x000fe400078e020c */
[----:B------:R-:W-:Y:S01]  /*2510*/  IMAD R13, R2, 0x4, R55 ;  /* 0x00000004020d7824 */ /* 0x000fe200078e0237 */
[----:B------:R-:W-:Y:S01]  /*2520*/  MOV R56, R37 ;  /* 0x0000002500387202 */ /* 0x000fe20000000f00 */
[----:B------:R-:W-:-:S07]  /*2530*/  IMAD.MOV.U32 R18, RZ, RZ, R60 ;  /* 0x000000ffff127224 */ /* 0x000fce00078e003c */
[----:B------:R-:W-:Y:S05]  /*2540*/  WARPSYNC.COLLECTIVE R58, `(.L_x_1830) ;  /* 0x000000003a087348 */ /* 0x000fea0003c00000 */
[----:B------:R0:W1:Y:S02]  /*2550*/  SHFL.IDX P0, R60, R61, R56, R57 ;  /* 0x000000383d3c7389 */ /* 0x0000640000000039 */
[----:B01----:R-:W-:Y:S05]  /*2560*/  ENDCOLLECTIVE ;  /* 0x000000000000791b */ /* 0x003fea0003800000 */
.L_x_1830:
[----:B------:R-:W-:Y:S02]  /*2570*/  IMAD R12, R25, R18, R12 ;  /* 0x00000012190c7224 */ /* 0x000fe400078e020c */
[----:B------:R0:W1:Y:S01]  /*2580*/  LDS R18, [R14] ;  /* 0x000000000e127984 */ /* 0x0000620000000800 */
[----:B------:R-:W-:Y:S01]  /*2590*/  MOV R56, R39 ;  /* 0x0000002700387202 */ /* 0x000fe20000000f00 */
[----:B------:R-:W-:-:S07]  /*25a0*/  IMAD.MOV.U32 R59, RZ, RZ, R60 ;  /* 0x000000ffff3b7224 */ /* 0x000fce00078e003c */
[----:B01----:R-:W-:Y:S05]  /*25b0*/  WARPSYNC.COLLECTIVE R58, `(.L_x_1831) ;  /* 0x000000003a087348 */ /* 0x003fea0003c00000 */
[----:B------:R2:W3:Y:S02]  /*25c0*/  SHFL.IDX P0, R60, R61, R56, R57 ;  /* 0x000000383d3c7389 */ /* 0x0004e40000000039 */
[----:B0123--:R-:W-:Y:S05]  /*25d0*/  ENDCOLLECTIVE ;  /* 0x000000000000791b */ /* 0x00ffea0003800000 */
.L_x_1831:
[----:B------:R-:W-:Y:S01]  /*25e0*/  IMAD R12, R26, R59, R12 ;  /* 0x0000003b1a0c7224 */ /* 0x000fe200078e020c */
[----:B------:R-:W-:Y:S01]  /*25f0*/  LEA R26, R3, R55, 0x2 ;  /* 0x00000037031a7211 */ /* 0x000fe200078e10ff */
[----:B------:R-:W-:Y:S02]  /*2600*/  IMAD.MOV.U32 R56, RZ, RZ, R41 ;  /* 0x000000ffff387224 */ /* 0x000fe400078e0029 */
[----:B------:R-:W-:-:S07]  /*2610*/  IMAD R12, R27, R60, R12 ;  /* 0x0000003c1b0c7224 */ /* 0x000fce00078e020c */
[----:B------:R-:W-:Y:S05]  /*2620*/  WARPSYNC.COLLECTIVE R58, `(.L_x_1832) ;  /* 0x000000003a087348 */ /* 0x000fea0003c00000 */
[----:B------:R0:W1:Y:S02]  /*2630*/  SHFL.IDX P0, R60, R61, R56, R57 ;  /* 0x000000383d3c7389 */ /* 0x0000640000000039 */
[----:B01----:R-:W-:Y:S05]  /*2640*/  ENDCOLLECTIVE ;  /* 0x000000000000791b */ /* 0x003fea0003800000 */
.L_x_1832:
[----:B------:R-:W-:Y:S01]  /*2650*/  IMAD.MOV.U32 R56, RZ, RZ, R43 ;  /* 0x000000ffff387224 */ /* 0x000fe200078e002b */
[----:B------:R-:W-:-:S07]  /*2660*/  MOV R21, R60 ;  /* 0x0000003c00157202 */ /* 0x000fce0000000f00 */
[----:B------:R-:W-:Y:S05]  /*2670*/  WARPSYNC.COLLECTIVE R58, `(.L_x_1833) ;  /* 0x000000003a087348 */ /* 0x000fea0003c00000 */
[----:B------:R0:W1:Y:S02]  /*2680*/  SHFL.IDX P0, R60, R61, R56, R57 ;  /* 0x000000383d3c7389 */ /* 0x0000640000000039 */
[----:B01----:R-:W-:Y:S05]  /*2690*/  ENDCOLLECTIVE ;  /* 0x000000000000791b */ /* 0x003fea0003800000 */
.L_x_1833:
[----:B------:R-:W-:Y:S01]  /*26a0*/  IMAD R21, R50, R21, R12 ;  /* 0x0000001532157224 */ /* 0x000fe200078e020c */
[----:B------:R-:W-:Y:S02]  /*26b0*/  LEA R12, R0, R55, 0x2 ;  /* 0x00000037000c7211 */ /* 0x000fe400078e10ff */
[----:B------:R-:W-:Y:S02]  /*26c0*/  MOV R56, R3 ;  /* 0x0000000300387202 */ /* 0x000fe40000000f00 */
[----:B------:R-:W-:-:S07]  /*26d0*/  MOV R15, R60 ;  /* 0x0000003c000f7202 */ /* 0x000fce0000000f00 */
[----:B------:R-:W-:Y:S05]  /*26e0*/  WARPSYNC.COLLECTIVE R58, `(.L_x_1834) ;  /* 0x000000003a087348 */ /* 0x000fea0003c00000 */
[----:B------:R0:W1:Y:S02]  /*26f0*/  SHFL.IDX P0, R60, R61, R56, R57 ;  /* 0x000000383d3c7389 */ /* 0x0000640000000039 */
[----:B01----:R-:W-:Y:S05]  /*2700*/  ENDCOLLECTIVE ;  /* 0x000000000000791b */ /* 0x003fea0003800000 */
.L_x_1834:
[----:B------:R-:W-:Y:S01]  /*2710*/  IMAD R21, R52, R15, R21 ;  /* 0x0000000f34157224 */ /* 0x000fe200078e0215 */
[----:B------:R-:W-:-:S03]  /*2720*/  LEA R15, R31, R55, 0x2 ;  /* 0x000000371f0f7211 */ /* 0x000fc600078e10ff */
[----:B------:R-:W-:Y:S02]  /*2730*/  IMAD.IADD R21, R21, 0x1, R18 ;  /* 0x0000000115157824 */ /* 0x000fe400078e0212 */
[----:B------:R-:W-:-:S03]  /*2740*/  IMAD R18, R7, 0x4, R55 ;  /* 0x0000000407127824 */ /* 0x000fc600078e0237 */
        /* <DEDUP_REMOVED lines=9> */
.L_x_1835:
        /* <DEDUP_REMOVED lines=10> */
.L_x_1836:
[----:B------:R-:W-:-:S04]  /*2880*/  IMAD R26, R26, R27, RZ ;  /* 0x0000001b1a1a7224 */ /* 0x000fc800078e02ff */
[----:B------:R-:W-:Y:S02]  /*2890*/  IMAD R26, R13, R50, R26 ;  /* 0x000000320d1a7224 */ /* 0x000fe400078e021a */
[----:B------:R-:W-:-:S06]  /*28a0*/  IMAD R13, R32, 0x4, R55 ;  /* 0x00000004200d7824 */ /* 0x000fcc00078e0237 */
[----:B------:R-:W0:Y:S01]  /*28b0*/  LDS R13, [R13] ;  /* 0x000000000d0d7984 */ /* 0x000e220000000800 */
[----:B------:R-:W-:Y:S01]  /*28c0*/  MOV R56, R7 ;  /* 0x0000000700387202 */ /* 0x000fe20000000f00 */
[----:B------:R-:W-:-:S07]  /*28d0*/  IMAD.MOV.U32 R25, RZ, RZ, R60 ;  /* 0x000000ffff197224 */ /* 0x000fce00078e003c */
[----:B0-----:R-:W-:Y:S05]  /*28e0*/  WARPSYNC.COLLECTIVE R58, `(.L_x_1837) ;  /* 0x000000003a087348 */ /* 0x001fea0003c00000 */
[----:B------:R1:W2:Y:S02]  /*28f0*/  SHFL.IDX P0, R60, R61, R56, R57 ;  /* 0x000000383d3c7389 */ /* 0x0002a40000000039 */
[----:B012---:R-:W-:Y:S05]  /*2900*/  ENDCOLLECTIVE ;  /* 0x000000000000791b */ /* 0x007fea0003800000 */
.L_x_1837:
        /* <DEDUP_REMOVED lines=8> */
.L_x_1838:
[----:B------:R-:W-:Y:S01]  /*2990*/  IMAD R53, R18, R53, R25 ;  /* 0x0000003512357224 */ /* 0x000fe200078e0219 */
[----:B------:R-:W-:Y:S01]  /*29a0*/  LEA R18, R45, R55, 0x2 ;  /* 0x000000372d127211 */ /* 0x000fe200078e10ff */
[----:B------:R-:W-:-:S05]  /*29b0*/  IMAD R25, R40, 0x4, R55 ;  /* 0x0000000428197824 */ /* 0x000fca00078e0237 */
[----:B------:R-:W0:Y:S04]  /*29c0*/  LDS R18, [R18] ;  /* 0x0000000012127984 */ /* 0x000e280000000800 */
[----:B------:R-:W1:Y:S01]  /*29d0*/  LDS R25, [R25] ;  /* 0x0000000019197984 */ /* 0x000e620000000800 */
[----:B------:R-:W-:Y:S01]  /*29e0*/  MOV R56, R11 ;  /* 0x0000000b00387202 */ /* 0x000fe20000000f00 */
[----:B------:R-:W-:-:S07]  /*29f0*/  IMAD R53, R22, R60, R53 ;  /* 0x0000003c16357224 */ /* 0x000fce00078e0235 */
[----:B01----:R-:W-:Y:S05]  /*2a00*/  WARPSYNC.COLLECTIVE R58, `(.L_x_1839) ;  /* 0x000000003a087348 */ /* 0x003fea0003c00000 */
[----:B------:R2:W3:Y:S02]  /*2a10*/  SHFL.IDX P0, R60, R61, R56, R57 ;  /* 0x000000383d3c7389 */ /* 0x0004e40000000039 */
[----:B0123--:R-:W-:Y:S05]  /*2a20*/  ENDCOLLECTIVE ;  /* 0x000000000000791b */ /* 0x00ffea0003800000 */
.L_x_1839:
[----:B------:R-:W-:-:S06]  /*2a30*/  IMAD R22, R36, 0x4, R55 ;  /* 0x0000000424167824 */ /* 0x000fcc00078e0237 */
[----:B------:R-:W0:Y:S01]  /*2a40*/  LDS R22, [R22] ;  /* 0x0000000016167984 */ /* 0x000e220000000800 */
[----:B------:R-:W-:Y:S01]  /*2a50*/  MOV R56, R29 ;  /* 0x0000001d00387202 */ /* 0x000fe20000000f00 */
[----:B------:R-:W-:-:S07]  /*2a60*/  IMAD.MOV.U32 R24, RZ, RZ, R60 ;  /* 0x000000ffff187224 */ /* 0x000fce00078e003c */
[----:B0-----:R-:W-:Y:S05]  /*2a70*/  WARPSYNC.COLLECTIVE R58, `(.L_x_1840) ;  /* 0x000000003a087348 */ /* 0x001fea0003c00000 */
[----:B------:R1:W2:Y:S02]  /*2a80*/  SHFL.IDX P0, R60, R61, R56, R57 ;  /* 0x000000383d3c7389 */ /* 0x0002a40000000039 */
[----:B012---:R-:W-:Y:S05]  /*2a90*/  ENDCOLLECTIVE ;  /* 0x000000000000791b */ /* 0x007fea0003800000 */
.L_x_1840:
        /* <DEDUP_REMOVED lines=8> */
.L_x_1841:
[----:B------:R-:W-:Y:S01]  /*2b20*/  IMAD R50, R20, R27, R53 ;  /* 0x0000001b14327224 */ /* 0x000fe200078e0235 */
[----:B------:R-:W-:-:S06]  /*2b30*/  LEA R20, R42, R55, 0x2 ;  /* 0x000000372a147211 */ /* 0x000fcc00078e10ff */
[----:B------:R-:W0:Y:S01]  /*2b40*/  LDS R20, [R20] ;  /* 0x0000000014147984 */ /* 0x000e220000000800 */
[----:B------:R-:W-:Y:S01]  /*2b50*/  IMAD.MOV.U32 R56, RZ, RZ, R32 ;  /* 0x000000ffff387224 */ /* 0x000fe200078e0020 */
[----:B------:R-:W-:-:S07]  /*2b60*/  MOV R26, R60 ;  /* 0x0000003c001a7202 */ /* 0x000fce0000000f00 */
[----:B0-----:R-:W-:Y:S05]  /*2b70*/  WARPSYNC.COLLECTIVE R58, `(.L_x_1842) ;  /* 0x000000003a087348 */ /* 0x001fea0003c00000 */
[----:B------:R1:W2:Y:S02]  /*2b80*/  SHFL.IDX P0, R60, R61, R56, R57 ;  /* 0x000000383d3c7389 */ /* 0x0002a40000000039 */
[----:B012---:R-:W-:Y:S05]  /*2b90*/  ENDCOLLECTIVE ;  /* 0x000000000000791b */ /* 0x007fea0003800000 */
.L_x_1842:
[----:B------:R-:W-:Y:S02]  /*2ba0*/  IMAD R15, R15, R26, R50 ;  /* 0x0000001a0f0f7224 */ /* 0x000fe400078e0232 */
[----:B------:R-:W-:-:S06]  /*2bb0*/  IMAD R26, R44, 0x4, R55 ;  /* 0x000000042c1a7824 */ /* 0x000fcc00078e0237 */
[----:B------:R-:W0:Y:S01]  /*2bc0*/  LDS R26, [R26] ;  /* 0x000000001a1a7984 */ /* 0x000e220000000800 */
[----:B------:R-:W-:Y:S01]  /*2bd0*/  IMAD.MOV.U32 R56, RZ, RZ, R34 ;  /* 0x000000ffff387224 */ /* 0x000fe200078e0022 */
[----:B------:R-:W-:-:S07]  /*2be0*/  MOV R24, R60 ;  /* 0x0000003c00187202 */ /* 0x000fce0000000f00 */
[----:B0-----:R-:W-:Y:S05]  /*2bf0*/  WARPSYNC.COLLECTIVE R58, `(.L_x_1843) ;  /* 0x000000003a087348 */ /* 0x001fea0003c00000 */
[----:B------:R1:W2:Y:S02]  /*2c00*/  SHFL.IDX P0, R60, R61, R56, R57 ;  /* 0x000000383d3c7389 */ /* 0x0002a40000000039 */
[----:B012---:R-:W-:Y:S05]  /*2c10*/  ENDCOLLECTIVE ;  /* 0x000000000000791b */ /* 0x007fea0003800000 */
.L_x_1843:
[----:B------:R-:W-:Y:S02]  /*2c20*/  IMAD R15, R13, R24, R15 ;  /* 0x000000180d0f7224 */ /* 0x000fe400078e020f */
[----:B------:R-:W-:Y:S02]  /*2c30*/  IMAD.MOV.U32 R56, RZ, RZ, R45 ;  /* 0x000000ffff387224 */ /* 0x000fe400078e002d */
[----:B------:R-:W-:-:S07]  /*2c40*/  IMAD R12, R12, R60, R15 ;  /* 0x0000003c0c0c7224 */ /* 0x000fce00078e020f */
[----:B------:R-:W-:Y:S05]  /*2c50*/  WARPSYNC.COLLECTIVE R58, `(.L_x_1844) ;  /* 0x000000003a087348 */ /* 0x000fea0003c00000 */
[----:B------:R0:W1:Y:S02]  /*2c60*/  SHFL.IDX P0, R60, R61, R56, R57 ;  /* 0x000000383d3c7389 */ /* 0x0000640000000039 */
[----:B01----:R-:W-:Y:S05]  /*2c70*/  ENDCOLLECTIVE ;  /* 0x000000000000791b */ /* 0x003fea0003800000 */
.L_x_1844:
[----:B------:R-:W-:Y:S01]  /*2c80*/  IMAD.MOV.U32 R56, RZ, RZ, R36 ;  /* 0x000000ffff387224 */ /* 0x000fe200078e0024 */
[----:B------:R-:W-:-:S07]  /*2c90*/  MOV R53, R60 ;  /* 0x0000003c00357202 */ /* 0x000fce0000000f00 */
[----:B------:R-:W-:Y:S05]  /*2ca0*/  WARPSYNC.COLLECTIVE R58, `(.L_x_1845) ;  /* 0x000000003a087348 */ /* 0x000fea0003c00000 */
[----:B------:R0:W1:Y:S02]  /*2cb0*/  SHFL.IDX P0, R60, R61, R56, R57 ;  /* 0x000000383d3c7389 */ /* 0x0000640000000039 */
[----:B01----:R-:W-:Y:S05]  /*2cc0*/  ENDCOLLECTIVE ;  /* 0x000000000000791b */ /* 0x003fea0003800000 */
.L_x_1845:
[----:B------:R-:W-:Y:S02]  /*2cd0*/  IMAD R12, R18, R53, R12 ;  /* 0x00000035120c7224 */ /* 0x000fe400078e020c */
[----:B------:R-:W-:Y:S01]  /*2ce0*/  IMAD.MOV.U32 R56, RZ, RZ, R38 ;  /* 0x000000ffff387224 */ /* 0x000fe200078e0026 */
[----:B------:R-:W-:-:S07]  /*2cf0*/  MOV R27, R60 ;  /* 0x0000003c001b7202 */ /* 0x000fce0000000f00 */
[----:B------:R-:W-:Y:S05]  /*2d00*/  WARPSYNC.COLLECTIVE R58, `(.L_x_1846) ;  /* 0x000000003a087348 */ /* 0x000fea0003c00000 */
[----:B------:R0:W1:Y:S02]  /*2d10*/  SHFL.IDX P0, R60, R61, R56, R57 ;  /* 0x000000383d3c7389 */ /* 0x0000640000000039 */
[----:B01----:R-:W-:Y:S05]  /*2d20*/  ENDCOLLECTIVE ;  /* 0x000000000000791b */ /* 0x003fea0003800000 */
.L_x_1846:
[----:B------:R-:W-:Y:S01]  /*2d30*/  IMAD R12, R22, R27, R12 ;  /* 0x0000001b160c7224 */ /* 0x000fe200078e020c */
[----:B------:R-:W-:Y:S02]  /*2d40*/  MOV R56, R40 ;  /* 0x0000002800387202 */ /* 0x000fe40000000f00 */
[----:B------:R-:W-:-:S07]  /*2d50*/  MOV R52, R60 ;  /* 0x0000003c00347202 */ /* 0x000fce0000000f00 */
[----:B------:R-:W-:Y:S05]  /*2d60*/  WARPSYNC.COLLECTIVE R58, `(.L_x_1847) ;  /* 0x000000003a087348 */ /* 0x000fea0003c00000 */
[----:B------:R0:W1:Y:S02]  /*2d70*/  SHFL.IDX P0, R60, R61, R56, R57 ;  /* 0x000000383d3c7389 */ /* 0x0000640000000039 */
[----:B01----:R-:W-:Y:S05]  /*2d80*/  ENDCOLLECTIVE ;  /* 0x000000000000791b */ /* 0x003fea0003800000 */
.L_x_1847:
[----:B------:R-:W-:Y:S01]  /*2d90*/  IMAD R12, R23, R52, R12 ;  /* 0x00000034170c7224 */ /* 0x000fe200078e020c */
[----:B------:R-:W-:Y:S01]  /*2da0*/  MOV R56, R42 ;  /* 0x0000002a00387202 */ /* 0x000fe20000000f00 */
[----:B------:R-:W-:-:S07]  /*2db0*/  IMAD.MOV.U32 R50, RZ, RZ, R60 ;  /* 0x000000ffff327224 */ /* 0x000fce00078e003c */
[----:B------:R-:W-:Y:S05]  /*2dc0*/  WARPSYNC.COLLECTIVE R58, `(.L_x_1848) ;  /* 0x000000003a087348 */ /* 0x000fea0003c00000 */
[----:B------:R0:W1:Y:S02]  /*2dd0*/  SHFL.IDX P0, R60, R61, R56, R57 ;  /* 0x000000383d3c7389 */ /* 0x0000640000000039 */
[----:B01----:R-:W-:Y:S05]  /*2de0*/  ENDCOLLECTIVE ;  /* 0x000000000000791b */ /* 0x003fea0003800000 */
.L_x_1848:
[----:B------:R-:W-:Y:S01]  /*2df0*/  IMAD R12, R25, R50, R12 ;  /* 0x00000032190c7224 */ /* 0x000fe200078e020c */
[----:B------:R-:W-:Y:S01]  /*2e00*/  MOV R56, R44 ;  /* 0x0000002c00387202 */ /* 0x000fe20000000f00 */
[----:B------:R-:W-:-:S07]  /*2e10*/  IMAD.MOV.U32 R13, RZ, RZ, R60 ;  /* 0x000000ffff0d7224 */ /* 0x000fce00078e003c */
[----:B------:R-:W-:Y:S05]  /*2e20*/  WARPSYNC.COLLECTIVE R58, `(.L_x_1849) ;  /* 0x000000003a087348 */ /* 0x000fea0003c00000 */
[----:B------:R0:W1:Y:S02]  /*2e30*/  SHFL.IDX P0, R60, R61, R56, R57 ;  /* 0x000000383d3c7389 */ /* 0x0000640000000039 */
[----:B01----:R-:W-:Y:S05]  /*2e40*/  ENDCOLLECTIVE ;  /* 0x000000000000791b */ /* 0x003fea0003800000 */
.L_x_1849:
[----:B------:R-:W-:Y:S01]  /*2e50*/  IMAD R13, R20, R13, R12 ;  /* 0x0000000d140d7224 */ /* 0x000fe200078e020c */
[----:B------:R-:W-:Y:S06]  /*2e60*/  BRA `(.L_x_1850) ;  /* 0xffffffe800dc7947 */ /* 0x000fec000383ffff */
.L_x_1851:
        /* <DEDUP_REMOVED lines=9> */
.L_x_2451:


//--------------------- .text._Z9cuda_gemmIiLj512ELj1ELj1ELj128ELj64ELj64ELj128ELj1ELj1EEvjjjPKT_S2_PS0_jjj --------------------------
	.section	.text._Z9cuda_gemmIiLj512ELj1ELj1ELj128ELj64ELj64ELj128ELj1ELj1EEvjjjPKT_S2_PS0_jjj,"ax",@progbits
	.align	128
        .global         _Z9cuda_gemmIiLj512ELj1ELj1ELj128ELj64ELj64ELj128ELj1ELj1EEvjjjPKT_S2_PS0_jjj
        .type           _Z9cuda_gemmIiLj512ELj1ELj1ELj128ELj64ELj64ELj128ELj1ELj1EEvjjjPKT_S2_PS0_jjj,@function
        .size           _Z9cuda_gemmIiLj512ELj1ELj1ELj128ELj64ELj64ELj128ELj1ELj1EEvjjjPKT_S2_PS0_jjj,(.L_x_2452 - _Z9cuda_gemmIiLj512ELj1ELj1ELj128ELj64ELj64ELj128ELj1ELj1EEvjjjPKT_S2_PS0_jjj)
        .other          _Z9cuda_gemmIiLj512ELj1ELj1ELj128ELj64ELj64ELj128ELj1ELj1EEvjjjPKT_S2_PS0_jjj,@"STO_CUDA_ENTRY STV_DEFAULT"
_Z9cuda_gemmIiLj512ELj1ELj1ELj128ELj64ELj64ELj128ELj1ELj1EEvjjjPKT_S2_PS0_jjj:
.text._Z9cuda_gemmIiLj512ELj1ELj1ELj128ELj64ELj64ELj128ELj1ELj1EEvjjjPKT_S2_PS0_jjj:
        /* <DEDUP_REMOVED lines=48> */
.L_x_1856:
[C---:B------:R-:W-:Y:S02]  /*0300*/  IMAD R2, R0.reuse, 0x4, R5 ;  /* 0x0000000400027824 */ /* 0x040fe400078e0205 */
[----:B------:R-:W-:Y:S02]  /*0310*/  VIADD R3, R3, 0x1 ;  /* 0x0000000103037836 */ /* 0x000fe40000000000 */
[----:B------:R-:W-:Y:S01]  /*0320*/  VIADD R0, R0, UR5 ;  /* 0x0000000500007c36 */ /* 0x000fe20008000000 */
[----:B------:R0:W-:Y:S02]  /*0330*/  STS [R2], RZ ;  /* 0x000000ff02007388 */ /* 0x0001e40000000800 */
[----:B------:R-:W-:-:S13]  /*0340*/  ISETP.NE.AND P0, PT, R3, R6, PT ;  /* 0x000000060300720c */ /* 0x000fda0003f05270 */
[----:B0-----:R-:W-:Y:S05]  /*0350*/  @P0 BRA `(.L_x_1856) ;  /* 0xfffffffc00e80947 */ /* 0x001fea000383ffff */
.L_x_1855:
[----:B------:R-:W-:Y:S05]  /*0360*/  BSYNC.RECONVERGENT B1 ;  /* 0x0000000000017941 */ /* 0x000fea0003800200 */
.L_x_1854:
[----:B------:R-:W-:Y:S05]  /*0370*/  @!P1 BRA `(.L_x_1853) ;  /* 0x0000000000389947 */ /* 0x000fea0003800000 */
[----:B------:R-:W0:Y:S01]  /*0380*/  S2R R3, SR_CgaCtaId ;  /* 0x0000000000037919 */ /* 0x000e220000008800 */
[----:B------:R-:W-:-:S05]  /*0390*/  MOV R2, 0x400 ;  /* 0x0000040000027802 */ /* 0x000fca0000000f00 */
[----:B------:R-:W-:-:S05]  /*03a0*/  VIADD R2, R2, 0x2200 ;  /* 0x0000220002027836 */ /* 0x000fca0000000000 */
[----:B0-----:R-:W-:-:S07]  /*03b0*/  LEA R5, R3, R2, 0x18 ;  /* 0x0000000203057211 */ /* 0x001fce00078ec0ff */
.L_x_1857:
        /* <DEDUP_REMOVED lines=10> */
.L_x_1853:
[----:B------:R-:W-:Y:S05]  /*0460*/  BSYNC.RECONVERGENT B0 ;  /* 0x0000000000007941 */ /* 0x000fea0003800200 */
.L_x_1852:
        /* <DEDUP_REMOVED lines=89> */
.L_x_1867:
        /* <DEDUP_REMOVED lines=46> */
.L_x_1861:
[----:B------:R-:W-:Y:S05]  /*0ce0*/  BSYNC.RECONVERGENT B1 ;  /* 0x0000000000017941 */ /* 0x000fea0003800200 */
.L_x_1860:
        /* <DEDUP_REMOVED lines=14> */
.L_x_1862:
        /* <DEDUP_REMOVED lines=40> */
.L_x_1859:
[----:B------:R-:W-:Y:S05]  /*1050*/  BSYNC.RECONVERGENT B0 ;  /* 0x0000000000007941 */ /* 0x000fea0003800200 */
.L_x_1858:
[----:B-12---:R-:W1:Y:S01]  /*1060*/  S2R R12, SR_CgaCtaId ;  /* 0x00000000000c7919 */ /* 0x006e620000008800 */
[----:B------:R-:W-:Y:S01]  /*1070*/  IMAD.SHL.U32 R10, R37, 0x4, RZ ;  /* 0x00000004250a7824 */ /* 0x000fe200078e00ff */
[----:B------:R-:W-:Y:S01]  /*1080*/  MOV R9, 0x400 ;  /* 0x0000040000097802 */ /* 0x000fe20000000f00 */
[----:B------:R-:W-:Y:S01]  /*1090*/  IMAD R18, R36, 0x40, R39 ;  /* 0x0000004024127824 */ /* 0x000fe200078e0227 */
[----:B------:R-:W-:Y:S02]  /*10a0*/  SHF.R.U32.HI R11, RZ, 0x4, R37 ;  /* 0x00000004ff0b7819 */ /* 0x000fe40000011625 */
[----:B------:R-:W-:Y:S02]  /*10b0*/  LOP3.LUT R13, R10, 0x3c, RZ, 0xc0, !PT ;  /* 0x0000003c0a0d7812 */ /* 0x000fe400078ec0ff */
[----:B-1----:R-:W-:-:S07]  /*10c0*/  LEA R14, R12, R9, 0x18 ;  /* 0x000000090c0e7211 */ /* 0x002fce00078ec0ff */
.L_x_1863:
        /* <DEDUP_REMOVED lines=233> */
.L_x_1904:
[----:B----4-:R-:W-:-:S04]  /*1f60*/  IMAD R13, R14, R61, R13 ;  /* 0x0000003d0e0d7224 */ /* 0x010fc800078e020d */
[----:B------:R-:W-:-:S05]  /*1f70*/  IMAD.IADD R6, R6, 0x1, R13 ;  /* 0x0000000106067824 */ /* 0x000fca00078e020d */
[----:B------:R0:W-:Y:S02]  /*1f80*/  STS [R7], R6 ;  /* 0x0000000607007388 */ /* 0x0001e40000000800 */
.L_x_1865:
[----:B------:R-:W-:Y:S05]  /*1f90*/  BSYNC B0 ;  /* 0x0000000000007941 */ /* 0x000fea0003800000 */
.L_x_1864:
        /* <DEDUP_REMOVED lines=47> */
.L_x_1870:
        /* <DEDUP_REMOVED lines=9> */
.L_x_1869:
[----:B------:R-:W-:Y:S05]  /*2320*/  BSYNC.RECONVERGENT B0 ;  /* 0x0000000000007941 */ /* 0x000fea0003800200 */
.L_x_1868:
        /* <DEDUP_REMOVED lines=10> */
.L_x_1871:
        /* <DEDUP_REMOVED lines=26> */
.L_x_1866:
[----:B------:R-:W-:Y:S02]  /*2570*/  IMAD.MOV.U32 R53, RZ, RZ, 0x1f ;  /* 0x0000001fff357424 */ /* 0x000fe400078e00ff */
[----:B------:R-:W-:-:S07]  /*2580*/  IMAD.MOV.U32 R55, RZ, RZ, -0x1 ;  /* 0xffffffffff377424 */ /* 0x000fce00078e00ff */
[----:B0-----:R-:W-:Y:S05]  /*2590*/  WARPSYNC.COLLECTIVE R55, `(.L_x_1872) ;  /* 0x0000000037087348 */ /* 0x001fea0003c00000 */
[----:B------:R1:W2:Y:S02]  /*25a0*/  SHFL.IDX P0, R61, R57, R51, R53 ;  /* 0x00000033393d7389 */ /* 0x0002a40000000035 */
[----:B012---:R-:W-:Y:S05]  /*25b0*/  ENDCOLLECTIVE ;  /* 0x000000000000791b */ /* 0x007fea0003800000 */
.L_x_1872:
[----:B------:R-:W-:Y:S01]  /*25c0*/  IMAD R59, R59, R61, RZ ;  /* 0x0000003d3b3b7224 */ /* 0x000fe200078e02ff */
[C-C-:B------:R-:W-:Y:S02]  /*25d0*/  LOP3.LUT R61, R42.reuse, 0x10, R37.reuse, 0xf8, !PT ;  /* 0x000000102a3d7812 */ /* 0x140fe400078ef825 */
[----:B------:R-:W-:-:S03]  /*25e0*/  LOP3.LUT R42, R42, 0x10, R37, 0xf4, !PT ;  /* 0x000000102a2a7812 */ /* 0x000fc600078ef425 */
[----:B------:R-:W-:-:S07]  /*25f0*/  IMAD.MOV.U32 R51, RZ, RZ, R61 ;  /* 0x000000ffff337224 */ /* 0x000fce00078e003d */
[----:B------:R-:W-:Y:S05]  /*2600*/  WARPSYNC.COLLECTIVE R55, `(.L_x_1873) ;  /* 0x0000000037087348 */ /* 0x000fea0003c00000 */
[----:B------:R0:W1:Y:S02]  /*2610*/  SHFL.IDX P0, R61, R57, R51, R53 ;  /* 0x00000033393d7389 */ /* 0x0000640000000035 */
[----:B01----:R-:W-:Y:S05]  /*2620*/  ENDCOLLECTIVE ;  /* 0x000000000000791b */ /* 0x003fea0003800000 */
.L_x_1873:
[----:B------:R-:W-:Y:S01]  /*2630*/  IMAD R7, R7, R61, R59 ;  /* 0x0000003d07077224 */ /* 0x000fe200078e023b */
[C-C-:B------:R-:W-:Y:S02]  /*2640*/  LOP3.LUT R59, R44.reuse, 0x10, R37.reuse, 0xf8, !PT ;  /* 0x000000102c3b7812 */ /* 0x140fe400078ef825 */
[----:B------:R-:W-:-:S03]  /*2650*/  LOP3.LUT R44, R44, 0x10, R37, 0xf4, !PT ;  /* 0x000000102c2c7812 */ /* 0x000fc600078ef425 */
[----:B------:R-:W-:-:S07]  /*2660*/  IMAD.MOV.U32 R51, RZ, RZ, R59 ;  /* 0x000000ffff337224 */ /* 0x000fce00078e003b */
[----:B------:R-:W-:Y:S05]  /*2670*/  WARPSYNC.COLLECTIVE R55, `(.L_x_1874) ;  /* 0x0000000037087348 */ /* 0x000fea0003c00000 */
[----:B------:R0:W1:Y:S02]  /*2680*/  SHFL.IDX P0, R61, R57, R51, R53 ;  /* 0x00000033393d7389 */ /* 0x0000640000000035 */
[----:B01----:R-:W-:Y:S05]  /*2690*/  ENDCOLLECTIVE ;  /* 0x000000000000791b */ /* 0x003fea0003800000 */
.L_x_1874:
        /* <DEDUP_REMOVED lines=8> */
.L_x_1875:
        /* <DEDUP_REMOVED lines=11> */
.L_x_1876:
        /* <DEDUP_REMOVED lines=8> */
.L_x_1877:
[----:B------:R-:W-:Y:S02]  /*2850*/  IMAD.MOV.U32 R51, RZ, RZ, R13 ;  /* 0x000000ffff337224 */ /* 0x000fe400078e000d */
[----:B------:R-:W-:-:S07]  /*2860*/  IMAD.MOV.U32 R59, RZ, RZ, R61 ;  /* 0x000000ffff3b7224 */ /* 0x000fce00078e003d */
[----:B------:R-:W-:Y:S05]  /*2870*/  WARPSYNC.COLLECTIVE R55, `(.L_x_1878) ;  /* 0x0000000037087348 */ /* 0x000fea0003c00000 */
[----:B------:R0:W1:Y:S02]  /*2880*/  SHFL.IDX P0, R61, R57, R51, R53 ;  /* 0x00000033393d7389 */ /* 0x0000640000000035 */
[----:B01----:R-:W-:Y:S05]  /*2890*/  ENDCOLLECTIVE ;  /* 0x000000000000791b */ /* 0x003fea0003800000 */
.L_x_1878:
[----:B------:R-:W-:Y:S01]  /*28a0*/  IMAD R15, R15, R59, R14 ;  /* 0x0000003b0f0f7224 */ /* 0x000fe200078e020e */
[----:B------:R-:W-:Y:S01]  /*28b0*/  MOV R51, R11 ;  /* 0x0000000b00337202 */ /* 0x000fe20000000f00 */
[----:B------:R-:W-:-:S07]  /*28c0*/  IMAD.MOV.U32 R13, RZ, RZ, R61 ;  /* 0x000000ffff0d7224 */ /* 0x000fce00078e003d */
[----:B------:R-:W-:Y:S05]  /*28d0*/  WARPSYNC.COLLECTIVE R55, `(.L_x_1879) ;  /* 0x0000000037087348 */ /* 0x000fea0003c00000 */
[----:B------:R0:W1:Y:S02]  /*28e0*/  SHFL.IDX P0, R61, R57, R51, R53 ;  /* 0x00000033393d7389 */ /* 0x0000640000000035 */
[----:B01----:R-:W-:Y:S05]  /*28f0*/  ENDCOLLECTIVE ;  /* 0x000000000000791b */ /* 0x003fea0003800000 */
.L_x_1879:
[----:B------:R-:W-:Y:S01]  /*2900*/  IMAD R16, R16, R13, R15 ;  /* 0x0000000d10107224 */ /* 0x000fe200078e020f */
[----:B------:R-:W-:Y:S01]  /*2910*/  LOP3.LUT R13, R43, 0x10, R37, 0xf8, !PT ;  /* 0x000000102b0d7812 */ /* 0x000fe200078ef825 */
[----:B------:R-:W-:Y:S02]  /*2920*/  IMAD.MOV.U32 R51, RZ, RZ, R7 ;  /* 0x000000ffff337224 */ /* 0x000fe400078e0007 */
[----:B------:R-:W-:-:S07]  /*2930*/  IMAD.MOV.U32 R11, RZ, RZ, R61 ;  /* 0x000000ffff0b7224 */ /* 0x000fce00078e003d */
[----:B------:R-:W-:Y:S05]  /*2940*/  WARPSYNC.COLLECTIVE R55, `(.L_x_1880) ;  /* 0x0000000037087348 */ /* 0x000fea0003c00000 */
[----:B------:R0:W1:Y:S02]  /*2950*/  SHFL.IDX P0, R61, R57, R51, R53 ;  /* 0x00000033393d7389 */ /* 0x0000640000000035 */
[----:B01----:R-:W-:Y:S05]  /*2960*/  ENDCOLLECTIVE ;  /* 0x000000000000791b */ /* 0x003fea0003800000 */
.L_x_1880:
        /* <DEDUP_REMOVED lines=14> */
.L_x_1881:
        /* <DEDUP_REMOVED lines=9> */
.L_x_1882:
[----:B------:R-:W-:Y:S02]  /*2ae0*/  LOP3.LUT R60, R60, 0x10, R37, 0xf4, !PT ;  /* 0x000000103c3c7812 */ /* 0x000fe400078ef425 */
[----:B------:R-:W-:Y:S01]  /*2af0*/  MOV R51, R16 ;  /* 0x0000001000337202 */ /* 0x000fe20000000f00 */
[----:B------:R-:W-:-:S07]  /*2b00*/  IMAD R19, R38, R61, R19 ;  /* 0x0000003d26137224 */ /* 0x000fce00078e0213 */
[----:B------:R-:W-:Y:S05]  /*2b10*/  WARPSYNC.COLLECTIVE R55, `(.L_x_1883) ;  /* 0x0000000037087348 */ /* 0x000fea0003c00000 */
[----:B------:R0:W1:Y:S02]  /*2b20*/  SHFL.IDX P0, R61, R57, R51, R53 ;  /* 0x00000033393d7389 */ /* 0x0000640000000035 */
[----:B01----:R-:W-:Y:S05]  /*2b30*/  ENDCOLLECTIVE ;  /* 0x000000000000791b */ /* 0x003fea0003800000 */
.L_x_1883:
[----:B------:R-:W-:Y:S02]  /*2b40*/  IMAD.MOV.U32 R51, RZ, RZ, R13 ;  /* 0x000000ffff337224 */ /* 0x000fe400078e000d */
[----:B------:R-:W-:-:S07]  /*2b50*/  IMAD.MOV.U32 R16, RZ, RZ, R61 ;  /* 0x000000ffff107224 */ /* 0x000fce00078e003d */
[----:B------:R-:W-:Y:S05]  /*2b60*/  WARPSYNC.COLLECTIVE R55, `(.L_x_1884) ;  /* 0x0000000037087348 */ /* 0x000fea0003c00000 */
[----:B------:R0:W1:Y:S02]  /*2b70*/  SHFL.IDX P0, R61, R57, R51, R53 ;  /* 0x00000033393d7389 */ /* 0x0000640000000035 */
[----:B01----:R-:W-:Y:S05]  /*2b80*/  ENDCOLLECTIVE ;  /* 0x000000000000791b */ /* 0x003fea0003800000 */
.L_x_1884:
[----:B------:R-:W-:Y:S02]  /*2b90*/  IMAD R16, R39, R16, R19 ;  /* 0x0000001027107224 */ /* 0x000fe400078e0213 */
[----:B------:R-:W-:Y:S02]  /*2ba0*/  IMAD.MOV.U32 R51, RZ, RZ, R14 ;  /* 0x000000ffff337224 */ /* 0x000fe400078e000e */
[----:B------:R-:W-:-:S07]  /*2bb0*/  IMAD.MOV.U32 R13, RZ, RZ, R61 ;  /* 0x000000ffff0d7224 */ /* 0x000fce00078e003d */
[----:B------:R-:W-:Y:S05]  /*2bc0*/  WARPSYNC.COLLECTIVE R55, `(.L_x_1885) ;  /* 0x0000000037087348 */ /* 0x000fea0003c00000 */
[----:B------:R0:W1:Y:S02]  /*2bd0*/  SHFL.IDX P0, R61, R57, R51, R53 ;  /* 0x00000033393d7389 */ /* 0x0000640000000035 */
[----:B01----:R-:W-:Y:S05]  /*2be0*/  ENDCOLLECTIVE ;  /* 0x000000000000791b */ /* 0x003fea0003800000 */
.L_x_1885:
[----:B------:R-:W-:Y:S02]  /*2bf0*/  IMAD R16, R40, R13, R16 ;  /* 0x0000000d28107224 */ /* 0x000fe400078e0210 */
[----:B------:R-:W-:Y:S01]  /*2c00*/  IMAD.MOV.U32 R51, RZ, RZ, R17 ;  /* 0x000000ffff337224 */ /* 0x000fe200078e0011 */
[----:B------:R-:W-:-:S07]  /*2c10*/  MOV R14, R61 ;  /* 0x0000003d000e7202 */ /* 0x000fce0000000f00 */
[----:B------:R-:W-:Y:S05]  /*2c20*/  WARPSYNC.COLLECTIVE R55, `(.L_x_1886) ;  /* 0x0000000037087348 */ /* 0x000fea0003c00000 */
[----:B------:R0:W1:Y:S02]  /*2c30*/  SHFL.IDX P0, R61, R57, R51, R53 ;  /* 0x00000033393d7389 */ /* 0x0000640000000035 */
[----:B01----:R-:W-:Y:S05]  /*2c40*/  ENDCOLLECTIVE ;  /* 0x000000000000791b */ /* 0x003fea0003800000 */
.L_x_1886:
        /* <DEDUP_REMOVED lines=14> */
.L_x_1887:
        /* <DEDUP_REMOVED lines=9> */
.L_x_1888:
        /* <DEDUP_REMOVED lines=11> */
.L_x_1889:
        /* <DEDUP_REMOVED lines=10> */
.L_x_1890:
        /* <DEDUP_REMOVED lines=9> */
.L_x_1891:
        /* <DEDUP_REMOVED lines=8> */
.L_x_1892:
        /* <DEDUP_REMOVED lines=9> */
.L_x_1893:
        /* <DEDUP_REMOVED lines=9> */
.L_x_1894:
[----:B------:R-:W-:Y:S01]  /*3140*/  IMAD R14, R14, R39, R41 ;  /* 0x000000270e0e7224 */ /* 0x000fe200078e0229 */
[----:B------:R-:W-:Y:S01]  /*3150*/  MOV R51, R54 ;  /* 0x0000003600337202 */ /* 0x000fe20000000f00 */
[----:B------:R-:W-:-:S07]  /*3160*/  IMAD.MOV.U32 R40, RZ, RZ, R61 ;  /* 0x000000ffff287224 */ /* 0x000fce00078e003d */
[----:B------:R-:W-:Y:S05]  /*3170*/  WARPSYNC.COLLECTIVE R55, `(.L_x_1895) ;  /* 0x0000000037087348 */ /* 0x000fea0003c00000 */
[----:B------:R0:W1:Y:S02]  /*3180*/  SHFL.IDX P0, R61, R57, R51, R53 ;  /* 0x00000033393d7389 */ /* 0x0000640000000035 */
[----:B01----:R-:W-:Y:S05]  /*3190*/  ENDCOLLECTIVE ;  /* 0x000000000000791b */ /* 0x003fea0003800000 */
.L_x_1895:
        /* <DEDUP_REMOVED lines=8> */
.L_x_1896:
        /* <DEDUP_REMOVED lines=9> */
.L_x_1897:
[----:B------:R-:W-:Y:S01]  /*32b0*/  IMAD R5, R38, R5, R17 ;  /* 0x0000000526057224 */ /* 0x000fe200078e0211 */
[----:B------:R-:W-:Y:S01]  /*32c0*/  LOP3.LUT R38, R42, 0x10, R37, 0xf4, !PT ;  /* 0x000000102a267812 */ /* 0x000fe200078ef425 */
[----:B------:R-:W-:Y:S01]  /*32d0*/  IMAD.MOV.U32 R51, RZ, RZ, R58 ;  /* 0x000000ffff337224 */ /* 0x000fe200078e003a */
[----:B------:R-:W-:-:S07]  /*32e0*/  MOV R44, R61 ;  /* 0x0000003d002c7202 */ /* 0x000fce0000000f00 */
[----:B------:R-:W-:Y:S05]  /*32f0*/  WARPSYNC.COLLECTIVE R55, `(.L_x_1898) ;  /* 0x0000000037087348 */ /* 0x000fea0003c00000 */
[----:B------:R0:W1:Y:S02]  /*3300*/  SHFL.IDX P0, R61, R57, R51, R53 ;  /* 0x00000033393d7389 */ /* 0x0000640000000035 */
[----:B01----:R-:W-:Y:S05]  /*3310*/  ENDCOLLECTIVE ;  /* 0x000000000000791b */ /* 0x003fea0003800000 */
.L_x_1898:
[----:B------:R-:W-:Y:S02]  /*3320*/  IMAD R5, R19, R44, R5 ;  /* 0x0000002c13057224 */ /* 0x000fe400078e0205 */
[----:B------:R-:W-:Y:S02]  /*3330*/  IMAD.MOV.U32 R51, RZ, RZ, R60 ;  /* 0x000000ffff337224 */ /* 0x000fe400078e003c */
[----:B------:R-:W-:-:S07]  /*3340*/  IMAD.MOV.U32 R46, RZ, RZ, R61 ;  /* 0x000000ffff2e7224 */ /* 0x000fce00078e003d */
[----:B------:R-:W-:Y:S05]  /*3350*/  WARPSYNC.COLLECTIVE R55, `(.L_x_1899) ;  /* 0x0000000037087348 */ /* 0x000fea0003c00000 */
[----:B------:R0:W1:Y:S02]  /*3360*/  SHFL.IDX P0, R61, R57, R51, R53 ;  /* 0x00000033393d7389 */ /* 0x0000640000000035 */
[----:B01----:R-:W-:Y:S05]  /*3370*/  ENDCOLLECTIVE ;  /* 0x000000000000791b */ /* 0x003fea0003800000 */
.L_x_1899:
[----:B------:R-:W-:Y:S02]  /*3380*/  IMAD R5, R11, R46, R5 ;  /* 0x0000002e0b057224 */ /* 0x000fe400078e0205 */
[----:B------:R-:W-:Y:S01]  /*3390*/  IMAD.MOV.U32 R51, RZ, RZ, R48 ;  /* 0x000000ffff337224 */ /* 0x000fe200078e0030 */
[----:B------:R-:W-:-:S07]  /*33a0*/  MOV R39, R61 ;  /* 0x0000003d00277202 */ /* 0x000fce0000000f00 */
[----:B------:R-:W-:Y:S05]  /*33b0*/  WARPSYNC.COLLECTIVE R55, `(.L_x_1900) ;  /* 0x0000000037087348 */ /* 0x000fea0003c00000 */
[----:B------:R0:W1:Y:S02]  /*33c0*/  SHFL.IDX P0, R61, R57, R51, R53 ;  /* 0x00000033393d7389 */ /* 0x0000640000000035 */
[----:B01----:R-:W-:Y:S05]  /*33d0*/  ENDCOLLECTIVE ;  /* 0x000000000000791b */ /* 0x003fea0003800000 */
.L_x_1900:
[----:B------:R-:W-:Y:S02]  /*33e0*/  IMAD R4, R4, R39, R5 ;  /* 0x0000002704047224 */ /* 0x000fe400078e0205 */
[----:B------:R-:W-:Y:S02]  /*33f0*/  IMAD.MOV.U32 R51, RZ, RZ, R50 ;  /* 0x000000ffff337224 */ /* 0x000fe400078e0032 */
[----:B------:R-:W-:-:S07]  /*3400*/  IMAD.MOV.U32 R15, RZ, RZ, R61 ;  /* 0x000000ffff0f7224 */ /* 0x000fce00078e003d */
[----:B------:R-:W-:Y:S05]  /*3410*/  WARPSYNC.COLLECTIVE R55, `(.L_x_1901) ;  /* 0x0000000037087348 */ /* 0x000fea0003c00000 */
[----:B------:R0:W1:Y:S02]  /*3420*/  SHFL.IDX P0, R61, R57, R51, R53 ;  /* 0x00000033393d7389 */ /* 0x0000640000000035 */
[----:B01----:R-:W-:Y:S05]  /*3430*/  ENDCOLLECTIVE ;  /* 0x000000000000791b */ /* 0x003fea0003800000 */
.L_x_1901:
[----:B------:R-:W-:Y:S02]  /*3440*/  IMAD R4, R18, R15, R4 ;  /* 0x0000000f12047224 */ /* 0x000fe400078e0204 */
[----:B------:R-:W-:Y:S01]  /*3450*/  IMAD.MOV.U32 R51, RZ, RZ, R40 ;  /* 0x000000ffff337224 */ /* 0x000fe200078e0028 */
[----:B------:R-:W-:-:S07]  /*3460*/  MOV R50, R61 ;  /* 0x0000003d00327202 */ /* 0x000fce0000000f00 */
[----:B------:R-:W-:Y:S05]  /*3470*/  WARPSYNC.COLLECTIVE R55, `(.L_x_1902) ;  /* 0x0000000037087348 */ /* 0x000fea0003c00000 */
[----:B------:R0:W1:Y:S02]  /*3480*/  SHFL.IDX P0, R61, R57, R51, R53 ;  /* 0x00000033393d7389 */ /* 0x0000640000000035 */
[----:B01----:R-:W-:Y:S05]  /*3490*/  ENDCOLLECTIVE ;  /* 0x000000000000791b */ /* 0x003fea0003800000 */
.L_x_1902:
[----:B------:R-:W-:Y:S02]  /*34a0*/  IMAD R13, R13, R50, R4 ;  /* 0x000000320d0d7224 */ /* 0x000fe400078e0204 */
[----:B------:R-:W-:Y:S02]  /*34b0*/  IMAD.MOV.U32 R51, RZ, RZ, R38 ;  /* 0x000000ffff337224 */ /* 0x000fe400078e0026 */
[----:B------:R-:W-:-:S07]  /*34c0*/  IMAD.MOV.U32 R40, RZ, RZ, R61 ;  /* 0x000000ffff287224 */ /* 0x000fce00078e003d */
[----:B------:R-:W-:Y:S05]  /*34d0*/  WARPSYNC.COLLECTIVE R55, `(.L_x_1903) ;  /* 0x0000000037087348 */ /* 0x000fea0003c00000 */
[----:B------:R0:W1:Y:S02]  /*34e0*/  SHFL.IDX P0, R61, R57, R51, R53 ;  /* 0x00000033393d7389 */ /* 0x0000640000000035 */
[----:B01----:R-:W-:Y:S05]  /*34f0*/  ENDCOLLECTIVE ;  /* 0x000000000000791b */ /* 0x003fea0003800000 */
.L_x_1903:
[----:B------:R-:W-:Y:S01]  /*3500*/  IMAD R13, R16, R40, R13 ;  /* 0x00000028100d7224 */ /* 0x000fe200078e020d */
[----:B------:R-:W-:Y:S06]  /*3510*/  BRA `(.L_x_1904) ;  /* 0xffffffe800907947 */ /* 0x000fec000383ffff */
.L_x_1905:
        /* <DEDUP_REMOVED lines=14> */
.L_x_2452:


//--------------------- .text._Z9cuda_gemmIiLj512ELj1ELj1ELj128ELj64ELj64ELj128ELj0ELj1EEvjjjPKT_S2_PS0_jjj --------------------------
	.section	.text._Z9cuda_gemmIiLj512ELj1ELj1ELj128ELj64ELj64ELj128ELj0ELj1EEvjjjPKT_S2_PS0_jjj,"ax",@progbits
	.align	128
        .global         _Z9cuda_gemmIiLj512ELj1ELj1ELj128ELj64ELj64ELj128ELj0ELj1EEvjjjPKT_S2_PS0_jjj
        .type           _Z9cuda_gemmIiLj512ELj1ELj1ELj128ELj64ELj64ELj128ELj0ELj1EEvjjjPKT_S2_PS0_jjj,@function
        .size           _Z9cuda_gemmIiLj512ELj1ELj1ELj128ELj64ELj64ELj128ELj0ELj1EEvjjjPKT_S2_PS0_jjj,(.L_x_2453 - _Z9cuda_gemmIiLj512ELj1ELj1ELj128ELj64ELj64ELj128ELj0ELj1EEvjjjPKT_S2_PS0_jjj)
        .other          _Z9cuda_gemmIiLj512ELj1ELj1ELj128ELj64ELj64ELj128ELj0ELj1EEvjjjPKT_S2_PS0_jjj,@"STO_CUDA_ENTRY STV_DEFAULT"
_Z9cuda_gemmIiLj512ELj1ELj1ELj128ELj64ELj64ELj128ELj0ELj1EEvjjjPKT_S2_PS0_jjj:
.text._Z9cuda_gemmIiLj512ELj1ELj1ELj128ELj64ELj64ELj128ELj0ELj1EEvjjjPKT_S2_PS0_jjj:
        /* <DEDUP_REMOVED lines=48> */
.L_x_1910:
[----:B------:R-:W-:Y:S02]  /*0300*/  IMAD R2, R0, 0x4, R5 ;  /* 0x0000000400027824 */ /* 0x000fe400078e0205 */
[----:B------:R-:W-:Y:S02]  /*0310*/  VIADD R3, R3, 0x1 ;  /* 0x0000000103037836 */ /* 0x000fe40000000000 */
[----:B------:R-:W-:Y:S01]  /*0320*/  IMAD.IADD R0, R33, 0x1, R0 ;  /* 0x0000000121007824 */ /* 0x000fe200078e0200 */
[----:B------:R0:W-:Y:S02]  /*0330*/  STS [R2], RZ ;  /* 0x000000ff02007388 */ /* 0x0001e40000000800 */
[----:B------:R-:W-:-:S13]  /*0340*/  ISETP.NE.AND P0, PT, R3, R6, PT ;  /* 0x000000060300720c */ /* 0x000fda0003f05270 */
[----:B0-----:R-:W-:Y:S05]  /*0350*/  @P0 BRA `(.L_x_1910) ;  /* 0xfffffffc00e80947 */ /* 0x001fea000383ffff */
.L_x_1909:
[----:B------:R-:W-:Y:S05]  /*0360*/  BSYNC.RECONVERGENT B1 ;  /* 0x0000000000017941 */ /* 0x000fea0003800200 */
.L_x_1908:
[----:B------:R-:W-:Y:S05]  /*0370*/  @!P1 BRA `(.L_x_1907) ;  /* 0x00000000003c9947 */ /* 0x000fea0003800000 */
[----:B------:R-:W0:Y:S01]  /*0380*/  S2R R3, SR_CgaCtaId ;  /* 0x0000000000037919 */ /* 0x000e220000008800 */
[----:B------:R-:W-:-:S04]  /*0390*/  MOV R2, 0x400 ;  /* 0x0000040000027802 */ /* 0x000fc80000000f00 */
[----:B------:R-:W-:-:S04]  /*03a0*/  IADD3 R2, PT, PT, R2, 0x2200, RZ ;  /* 0x0000220002027810 */ /* 0x000fc80007ffe0ff */
[----:B0-----:R-:W-:-:S07]  /*03b0*/  LEA R5, R3, R2, 0x18 ;  /* 0x0000000203057211 */ /* 0x001fce00078ec0ff */
.L_x_1911:
        /* <DEDUP_REMOVED lines=11> */
.L_x_1907:
[----:B------:R-:W-:Y:S05]  /*0470*/  BSYNC.RECONVERGENT B0 ;  /* 0x0000000000007941 */ /* 0x000fea0003800200 */
.L_x_1906:
        /* <DEDUP_REMOVED lines=77> */
.L_x_1921:
        /* <DEDUP_REMOVED lines=42> */
.L_x_1915:
[----:B------:R-:W-:Y:S05]  /*0bf0*/  BSYNC.RECONVERGENT B1 ;  /* 0x0000000000017941 */ /* 0x000fea0003800200 */
.L_x_1914:
        /* <DEDUP_REMOVED lines=14> */
.L_x_1916:
        /* <DEDUP_REMOVED lines=40> */
.L_x_1913:
[----:B------:R-:W-:Y:S05]  /*0f60*/  BSYNC.RECONVERGENT B0 ;  /* 0x0000000000007941 */ /* 0x000fea0003800200 */
.L_x_1912:
[----:B-12---:R-:W1:Y:S01]  /*0f70*/  S2R R8, SR_CgaCtaId ;  /* 0x0000000000087919 */ /* 0x006e620000008800 */
[----:B------:R-:W-:Y:S01]  /*0f80*/  SHF.L.U32 R9, R32, 0x2, RZ ;  /* 0x0000000220097819 */ /* 0x000fe200000006ff */
[----:B------:R-:W-:Y:S01]  /*0f90*/  VIADD R17, R34, UR4 ;  /* 0x0000000422117c36 */ /* 0x000fe20008000000 */
[----:B------:R-:W-:Y:S02]  /*0fa0*/  MOV R11, 0x400 ;  /* 0x00000400000b7802 */ /* 0x000fe40000000f00 */
[----:B------:R-:W-:Y:S02]  /*0fb0*/  SHF.R.U32.HI R10, RZ, 0x4, R32 ;  /* 0x00000004ff0a7819 */ /* 0x000fe40000011620 */
[----:B------:R-:W-:Y:S02]  /*0fc0*/  LOP3.LUT R13, R9, 0x3c, RZ, 0xc0, !PT ;  /* 0x0000003c090d7812 */ /* 0x000fe400078ec0ff */
[----:B-1----:R-:W-:-:S07]  /*0fd0*/  LEA R15, R8, R11, 0x18 ;  /* 0x0000000b080f7211 */ /* 0x002fce00078ec0ff */
.L_x_1917:
        /* <DEDUP_REMOVED lines=236> */
.L_x_1958:
[----:B----4-:R-:W-:-:S05]  /*1ea0*/  IMAD R12, R12, R54, R5 ;  /* 0x000000360c0c7224 */ /* 0x010fca00078e0205 */
[----:B------:R-:W-:-:S05]  /*1eb0*/  IADD3 R7, PT, PT, R7, R12, RZ ;  /* 0x0000000c07077210 */ /* 0x000fca0007ffe0ff */
[----:B------:R0:W-:Y:S02]  /*1ec0*/  STS [R4], R7 ;  /* 0x0000000704007388 */ /* 0x0001e40000000800 */
.L_x_1919:
[----:B------:R-:W-:Y:S05]  /*1ed0*/  BSYNC B0 ;  /* 0x0000000000007941 */ /* 0x000fea0003800000 */
.L_x_1918:
        /* <DEDUP_REMOVED lines=49> */
.L_x_1924:
        /* <DEDUP_REMOVED lines=10> */
.L_x_1923:
[----:B------:R-:W-:Y:S05]  /*2290*/  BSYNC.RECONVERGENT B0 ;  /* 0x0000000000007941 */ /* 0x000fea0003800200 */
.L_x_1922:
        /* <DEDUP_REMOVED lines=8> */
.L_x_1925:
        /* <DEDUP_REMOVED lines=32> */
.L_x_1920:
[----:B------:R-:W-:Y:S01]  /*2520*/  IMAD.MOV.U32 R46, RZ, RZ, 0x1f ;  /* 0x0000001fff2e7424 */ /* 0x000fe200078e00ff */
[----:B------:R-:W-:Y:S02]  /*2530*/  MOV R40, 0xffffffff ;  /* 0xffffffff00287802 */ /* 0x000fe40000000f00 */
[----:B------:R-:W-:-:S07]  /*2540*/  LOP3.LUT R58, R61, 0x10, R32, 0xf8, !PT ;  /* 0x000000103d3a7812 */ /* 0x000fce00078ef820 */
[----:B0-----:R-:W-:Y:S05]  /*2550*/  WARPSYNC.COLLECTIVE R40, `(.L_x_1926) ;  /* 0x0000000028087348 */ /* 0x001fea0003c00000 */
[----:B0-----:R0:W1:Y:S02]  /*2560*/  SHFL.IDX P0, R54, R18, R48, R46 ;  /* 0x0000003012367389 */ /* 0x001064000000002e */
[----:B01----:R-:W-:Y:S05]  /*2570*/  ENDCOLLECTIVE ;  /* 0x000000000000791b */ /* 0x003fea0003800000 */
.L_x_1926:
[----:B------:R-:W-:Y:S02]  /*2580*/  IMAD.MOV.U32 R48, RZ, RZ, R58 ;  /* 0x000000ffff307224 */ /* 0x000fe400078e003a */
[----:B------:R-:W-:-:S07]  /*2590*/  IMAD.MOV.U32 R60, RZ, RZ, R54 ;  /* 0x000000ffff3c7224 */ /* 0x000fce00078e0036 */
[----:B------:R-:W-:Y:S05]  /*25a0*/  WARPSYNC.COLLECTIVE R40, `(.L_x_1927) ;  /* 0x0000000028087348 */ /* 0x000fea0003c00000 */
[----:B------:R0:W1:Y:S02]  /*25b0*/  SHFL.IDX P0, R54, R18, R48, R46 ;  /* 0x0000003012367389 */ /* 0x000064000000002e */
[----:B01----:R-:W-:Y:S05]  /*25c0*/  ENDCOLLECTIVE ;  /* 0x000000000000791b */ /* 0x003fea0003800000 */
.L_x_1927:
        /* <DEDUP_REMOVED lines=11> */
.L_x_1928:
[----:B------:R-:W-:Y:S01]  /*2680*/  MOV R48, R60 ;  /* 0x0000003c00307202 */ /* 0x000fe20000000f00 */
[----:B------:R-:W-:Y:S01]  /*2690*/  IMAD R50, R50, R54, R52 ;  /* 0x0000003632327224 */ /* 0x000fe200078e0234 */
[----:B------:R-:W-:-:S07]  /*26a0*/  LOP3.LUT R52, R51, 0x10, R32, 0xf8, !PT ;  /* 0x0000001033347812 */ /* 0x000fce00078ef820 */
[----:B------:R-:W-:Y:S05]  /*26b0*/  WARPSYNC.COLLECTIVE R40, `(.L_x_1929) ;  /* 0x0000000028087348 */ /* 0x000fea0003c00000 */
[----:B------:R0:W1:Y:S02]  /*26c0*/  SHFL.IDX P0, R54, R18, R48, R46 ;  /* 0x0000003012367389 */ /* 0x000064000000002e */
[----:B01----:R-:W-:Y:S05]  /*26d0*/  ENDCOLLECTIVE ;  /* 0x000000000000791b */ /* 0x003fea0003800000 */
.L_x_1929:
[----:B------:R-:W-:Y:S02]  /*26e0*/  IMAD.MOV.U32 R48, RZ, RZ, R56 ;  /* 0x000000ffff307224 */ /* 0x000fe400078e0038 */
[----:B------:R-:W-:-:S07]  /*26f0*/  IMAD.MOV.U32 R60, RZ, RZ, R54 ;  /* 0x000000ffff3c7224 */ /* 0x000fce00078e0036 */
[----:B------:R-:W-:Y:S05]  /*2700*/  WARPSYNC.COLLECTIVE R40, `(.L_x_1930) ;  /* 0x0000000028087348 */ /* 0x000fea0003c00000 */
[----:B------:R0:W1:Y:S02]  /*2710*/  SHFL.IDX P0, R54, R18, R48, R46 ;  /* 0x0000003012367389 */ /* 0x000064000000002e */
[----:B01----:R-:W-:Y:S05]  /*2720*/  ENDCOLLECTIVE ;  /* 0x000000000000791b */ /* 0x003fea0003800000 */
.L_x_1930:
        /* <DEDUP_REMOVED lines=10> */
.L_x_1931:
[----:B------:R-:W-:Y:S02]  /*27d0*/  IMAD.MOV.U32 R48, RZ, RZ, R52 ;  /* 0x000000ffff307224 */ /* 0x000fe400078e0034 */
[----:B------:R-:W-:-:S07]  /*27e0*/  IMAD.MOV.U32 R58, RZ, RZ, R54 ;  /* 0x000000ffff3a7224 */ /* 0x000fce00078e0036 */
[----:B------:R-:W-:Y:S05]  /*27f0*/  WARPSYNC.COLLECTIVE R40, `(.L_x_1932) ;  /* 0x0000000028087348 */ /* 0x000fea0003c00000 */
[----:B------:R0:W1:Y:S02]  /*2800*/  SHFL.IDX P0, R54, R18, R48, R46 ;  /* 0x0000003012367389 */ /* 0x000064000000002e */
[----:B01----:R-:W-:Y:S05]  /*2810*/  ENDCOLLECTIVE ;  /* 0x000000000000791b */ /* 0x003fea0003800000 */
.L_x_1932:
        /* <DEDUP_REMOVED lines=8> */
.L_x_1933:
        /* <DEDUP_REMOVED lines=9> */
.L_x_1934:
        /* <DEDUP_REMOVED lines=13> */
.L_x_1935:
[----:B------:R-:W-:Y:S02]  /*2a00*/  IMAD.MOV.U32 R48, RZ, RZ, R36 ;  /* 0x000000ffff307224 */ /* 0x000fe400078e0024 */
[----:B------:R-:W-:-:S07]  /*2a10*/  IMAD R38, R6, R54, R38 ;  /* 0x0000003606267224 */ /* 0x000fce00078e0226 */
[----:B------:R-:W-:Y:S05]  /*2a20*/  WARPSYNC.COLLECTIVE R40, `(.L_x_1936) ;  /* 0x0000000028087348 */ /* 0x000fea0003c00000 */
[----:B------:R0:W1:Y:S02]  /*2a30*/  SHFL.IDX P0, R54, R18, R48, R46 ;  /* 0x0000003012367389 */ /* 0x000064000000002e */
[----:B01----:R-:W-:Y:S05]  /*2a40*/  ENDCOLLECTIVE ;  /* 0x000000000000791b */ /* 0x003fea0003800000 */
.L_x_1936:
[----:B------:R-:W-:Y:S02]  /*2a50*/  IMAD.MOV.U32 R48, RZ, RZ, R34 ;  /* 0x000000ffff307224 */ /* 0x000fe400078e0022 */
[----:B------:R-:W-:-:S07]  /*2a60*/  IMAD.MOV.U32 R36, RZ, RZ, R54 ;  /* 0x000000ffff247224 */ /* 0x000fce00078e0036 */
[----:B------:R-:W-:Y:S05]  /*2a70*/  WARPSYNC.COLLECTIVE R40, `(.L_x_1937) ;  /* 0x0000000028087348 */ /* 0x000fea0003c00000 */
[----:B------:R0:W1:Y:S02]  /*2a80*/  SHFL.IDX P0, R54, R18, R48, R46 ;  /* 0x0000003012367389 */ /* 0x000064000000002e */
[----:B01----:R-:W-:Y:S05]  /*2a90*/  ENDCOLLECTIVE ;  /* 0x000000000000791b */ /* 0x003fea0003800000 */
.L_x_1937:
        /* <DEDUP_REMOVED lines=9> */
.L_x_1938:
[----:B------:R-:W-:Y:S02]  /*2b30*/  IMAD R7, R10, R34, R7 ;  /* 0x000000220a077224 */ /* 0x000fe400078e0207 */
[----:B------:R-:W-:Y:S02]  /*2b40*/  IMAD.MOV.U32 R48, RZ, RZ, R42 ;  /* 0x000000ffff307224 */ /* 0x000fe400078e002a */
[----:B------:R-:W-:-:S07]  /*2b50*/  IMAD.MOV.U32 R5, RZ, RZ, R54 ;  /* 0x000000ffff057224 */ /* 0x000fce00078e0036 */
[----:B------:R-:W-:Y:S05]  /*2b60*/  WARPSYNC.COLLECTIVE R40, `(.L_x_1939) ;  /* 0x0000000028087348 */ /* 0x000fea0003c00000 */
[----:B------:R0:W1:Y:S02]  /*2b70*/  SHFL.IDX P0, R54, R18, R48, R46 ;  /* 0x0000003012367389 */ /* 0x000064000000002e */
[----:B01----:R-:W-:Y:S05]  /*2b80*/  ENDCOLLECTIVE ;  /* 0x000000000000791b */ /* 0x003fea0003800000 */
.L_x_1939:
        /* <DEDUP_REMOVED lines=11> */
.L_x_1940:
        /* <DEDUP_REMOVED lines=12> */
.L_x_1941:
[----:B------:R-:W-:Y:S01]  /*2d00*/  LOP3.LUT R48, R17, 0x10, R32, 0xf4, !PT ;  /* 0x0000001011307812 */ /* 0x000fe200078ef420 */
[----:B------:R-:W-:-:S07]  /*2d10*/  IMAD R5, R15, R54, R5 ;  /* 0x000000360f057224 */ /* 0x000fce00078e0205 */
[----:B------:R-:W-:Y:S05]  /*2d20*/  WARPSYNC.COLLECTIVE R40, `(.L_x_1942) ;  /* 0x0000000028087348 */ /* 0x000fea0003c00000 */
[----:B------:R0:W1:Y:S02]  /*2d30*/  SHFL.IDX P0, R54, R18, R48, R46 ;  /* 0x0000003012367389 */ /* 0x000064000000002e */
[----:B01----:R-:W-:Y:S05]  /*2d40*/  ENDCOLLECTIVE ;  /* 0x000000000000791b */ /* 0x003fea0003800000 */
.L_x_1942:
        /* <DEDUP_REMOVED lines=11> */
.L_x_1943:
        /* <DEDUP_REMOVED lines=8> */
.L_x_1944:
        /* <DEDUP_REMOVED lines=16> */
.L_x_1945:
[----:B------:R-:W-:Y:S02]  /*2f80*/  IMAD R5, R5, R14, R59 ;  /* 0x0000000e05057224 */ /* 0x000fe400078e023b */
[----:B------:R0:W1:Y:S01]  /*2f90*/  LDS R14, [R22] ;  /* 0x00000000160e7984 */ /* 0x0000620000000800 */
[----:B------:R-:W-:Y:S02]  /*2fa0*/  IMAD.MOV.U32 R48, RZ, RZ, R55 ;  /* 0x000000ffff307224 */ /* 0x000fe400078e0037 */
[----:B------:R-:W-:-:S07]  /*2fb0*/  IMAD.MOV.U32 R19, RZ, RZ, R54 ;  /* 0x000000ffff137224 */ /* 0x000fce00078e0036 */
[----:B01----:R-:W-:Y:S05]  /*2fc0*/  WARPSYNC.COLLECTIVE R40, `(.L_x_1946) ;  /* 0x0000000028087348 */ /* 0x003fea0003c00000 */
[----:B------:R2:W3:Y:S02]  /*2fd0*/  SHFL.IDX P0, R54, R18, R48, R46 ;  /* 0x0000003012367389 */ /* 0x0004e4000000002e */
[----:B0123--:R-:W-:Y:S05]  /*2fe0*/  ENDCOLLECTIVE ;  /* 0x000000000000791b */ /* 0x00ffea0003800000 */
.L_x_1946:
        /* <DEDUP_REMOVED lines=12> */
.L_x_1947:
[----:B------:R-:W-:Y:S02]  /*30b0*/  IMAD R12, R12, R55, R5 ;  /* 0x000000370c0c7224 */ /* 0x000fe400078e0205 */
[----:B------:R0:W1:Y:S01]  /*30c0*/  LDS R5, [R3] ;  /* 0x0000000003057984 */ /* 0x0000620000000800 */
[----:B------:R-:W-:Y:S01]  /*30d0*/  MOV R48, R51 ;  /* 0x0000003300307202 */ /* 0x000fe20000000f00 */
[----:B------:R-:W-:-:S07]  /*30e0*/  IMAD.MOV.U32 R38, RZ, RZ, R54 ;  /* 0x000000ffff267224 */ /* 0x000fce00078e0036 */
[----:B01----:R-:W-:Y:S05]  /*30f0*/  WARPSYNC.COLLECTIVE R40, `(.L_x_1948) ;  /* 0x0000000028087348 */ /* 0x003fea0003c00000 */
[----:B------:R2:W3:Y:S02]  /*3100*/  SHFL.IDX P0, R54, R18, R48, R46 ;  /* 0x0000003012367389 */ /* 0x0004e4000000002e */
[----:B0123--:R-:W-:Y:S05]  /*3110*/  ENDCOLLECTIVE ;  /* 0x000000000000791b */ /* 0x00ffea0003800000 */
.L_x_1948:
[----:B------:R-:W-:Y:S02]  /*3120*/  IMAD R12, R13, R38, R12 ;  /* 0x000000260d0c7224 */ /* 0x000fe400078e020c */
[----:B------:R-:W-:Y:S02]  /*3130*/  IMAD.MOV.U32 R48, RZ, RZ, R49 ;  /* 0x000000ffff307224 */ /* 0x000fe400078e0031 */
[----:B------:R-:W-:-:S07]  /*3140*/  IMAD.MOV.U32 R16, RZ, RZ, R54 ;  /* 0x000000ffff107224 */ /* 0x000fce00078e0036 */
[----:B------:R-:W-:Y:S05]  /*3150*/  WARPSYNC.COLLECTIVE R40, `(.L_x_1949) ;  /* 0x0000000028087348 */ /* 0x000fea0003c00000 */
[----:B------:R0:W1:Y:S02]  /*3160*/  SHFL.IDX P0, R54, R18, R48, R46 ;  /* 0x0000003012367389 */ /* 0x000064000000002e */
[----:B01----:R-:W-:Y:S05]  /*3170*/  ENDCOLLECTIVE ;  /* 0x000000000000791b */ /* 0x003fea0003800000 */
.L_x_1949:
[----:B------:R-:W-:Y:S02]  /*3180*/  IMAD R16, R17, R16, R12 ;  /* 0x0000001011107224 */ /* 0x000fe400078e020c */
[----:B------:R0:W1:Y:S01]  /*3190*/  LDS R12, [R20] ;  /* 0x00000000140c7984 */ /* 0x0000620000000800 */
[----:B------:R-:W-:Y:S02]  /*31a0*/  IMAD.MOV.U32 R48, RZ, RZ, R50 ;  /* 0x000000ffff307224 */ /* 0x000fe400078e0032 */
[----:B------:R-:W-:-:S07]  /*31b0*/  IMAD.MOV.U32 R49, RZ, RZ, R54 ;  /* 0x000000ffff317224 */ /* 0x000fce00078e0036 */
[----:B01----:R-:W-:Y:S05]  /*31c0*/  WARPSYNC.COLLECTIVE R40, `(.L_x_1950) ;  /* 0x0000000028087348 */ /* 0x003fea0003c00000 */
[----:B------:R2:W3:Y:S02]  /*31d0*/  SHFL.IDX P0, R54, R18, R48, R46 ;  /* 0x0000003012367389 */ /* 0x0004e4000000002e */
[----:B0123--:R-:W-:Y:S05]  /*31e0*/  ENDCOLLECTIVE ;  /* 0x000000000000791b */ /* 0x00ffea0003800000 */
.L_x_1950:
[----:B------:R-:W-:Y:S02]  /*31f0*/  IMAD R16, R34, R49, R16 ;  /* 0x0000003122107224 */ /* 0x000fe400078e0210 */
[----:B------:R-:W-:Y:S01]  /*3200*/  IMAD.MOV.U32 R48, RZ, RZ, R53 ;  /* 0x000000ffff307224 */ /* 0x000fe200078e0035 */
[----:B------:R-:W-:-:S07]  /*3210*/  MOV R47, R54 ;  /* 0x00000036002f7202 */ /* 0x000fce0000000f00 */
[----:B------:R-:W-:Y:S05]  /*3220*/  WARPSYNC.COLLECTIVE R40, `(.L_x_1951) ;  /* 0x0000000028087348 */ /* 0x000fea0003c00000 */
[----:B------:R0:W1:Y:S02]  /*3230*/  SHFL.IDX P0, R54, R18, R48, R46 ;  /* 0x0000003012367389 */ /* 0x000064000000002e */
[----:B01----:R-:W-:Y:S05]  /*3240*/  ENDCOLLECTIVE ;  /* 0x000000000000791b */ /* 0x003fea0003800000 */
.L_x_1951:
[----:B------:R-:W-:Y:S02]  /*3250*/  IMAD R16, R36, R47, R16 ;  /* 0x0000002f24107224 */ /* 0x000fe400078e0210 */
[----:B------:R-:W-:Y:S02]  /*3260*/  IMAD.MOV.U32 R48, RZ, RZ, R45 ;  /* 0x000000ffff307224 */ /* 0x000fe400078e002d */
[----:B------:R-:W-:-:S07]  /*3270*/  IMAD.MOV.U32 R44, RZ, RZ, R54 ;  /* 0x000000ffff2c7224 */ /* 0x000fce00078e0036 */
[----:B------:R-:W-:Y:S05]  /*3280*/  WARPSYNC.COLLECTIVE R40, `(.L_x_1952) ;  /* 0x0000000028087348 */ /* 0x000fea0003c00000 */
[----:B------:R0:W1:Y:S02]  /*3290*/  SHFL.IDX P0, R54, R18, R48, R46 ;  /* 0x0000003012367389 */ /* 0x000064000000002e */
[----:B01----:R-:W-:Y:S05]  /*32a0*/  ENDCOLLECTIVE ;  /* 0x000000000000791b */ /* 0x003fea0003800000 */
.L_x_1952:
[----:B------:R-:W-:Y:S01]  /*32b0*/  IMAD R15, R15, R44, R16 ;  /* 0x0000002c0f0f7224 */ /* 0x000fe200078e0210 */
[----:B------:R-:W-:Y:S01]  /*32c0*/  MOV R48, R43 ;  /* 0x0000002b00307202 */ /* 0x000fe20000000f00 */
[----:B------:R-:W-:-:S07]  /*32d0*/  IMAD.MOV.U32 R19, RZ, RZ, R54 ;  /* 0x000000ffff137224 */ /* 0x000fce00078e0036 */
[----:B------:R-:W-:Y:S05]  /*32e0*/  WARPSYNC.COLLECTIVE R40, `(.L_x_1953) ;  /* 0x0000000028087348 */ /* 0x000fea0003c00000 */
[----:B------:R0:W1:Y:S02]  /*32f0*/  SHFL.IDX P0, R54, R18, R48, R46 ;  /* 0x0000003012367389 */ /* 0x000064000000002e */
[----:B01----:R-:W-:Y:S05]  /*3300*/  ENDCOLLECTIVE ;  /* 0x000000000000791b */ /* 0x003fea0003800000 */
.L_x_1953:
[----:B------:R-:W-:Y:S02]  /*3310*/  IMAD R15, R6, R19, R15 ;  /* 0x00000013060f7224 */ /* 0x000fe400078e020f */
[----:B------:R-:W-:Y:S02]  /*3320*/  IMAD.MOV.U32 R48, RZ, RZ, R41 ;  /* 0x000000ffff307224 */ /* 0x000fe400078e0029 */
[----:B------:R-:W-:-:S07]  /*3330*/  IMAD.MOV.U32 R43, RZ, RZ, R54 ;  /* 0x000000ffff2b7224 */ /* 0x000fce00078e0036 */
[----:B------:R-:W-:Y:S05]  /*3340*/  WARPSYNC.COLLECTIVE R40, `(.L_x_1954) ;  /* 0x0000000028087348 */ /* 0x000fea0003c00000 */
[----:B------:R0:W1:Y:S02]  /*3350*/  SHFL.IDX P0, R54, R18, R48, R46 ;  /* 0x0000003012367389 */ /* 0x000064000000002e */
[----:B01----:R-:W-:Y:S05]  /*3360*/  ENDCOLLECTIVE ;  /* 0x000000000000791b */ /* 0x003fea0003800000 */
.L_x_1954:
[----:B------:R-:W-:Y:S02]  /*3370*/  IMAD R15, R42, R43, R15 ;  /* 0x0000002b2a0f7224 */ /* 0x000fe400078e020f */
[----:B------:R-:W-:Y:S02]  /*3380*/  IMAD.MOV.U32 R48, RZ, RZ, R39 ;  /* 0x000000ffff307224 */ /* 0x000fe400078e0027 */
[----:B------:R-:W-:-:S07]  /*3390*/  IMAD.MOV.U32 R41, RZ, RZ, R54 ;  /* 0x000000ffff297224 */ /* 0x000fce00078e0036 */
[----:B------:R-:W-:Y:S05]  /*33a0*/  WARPSYNC.COLLECTIVE R40, `(.L_x_1955) ;  /* 0x0000000028087348 */ /* 0x000fea0003c00000 */
[----:B------:R0:W1:Y:S02]  /*33b0*/  SHFL.IDX P0, R54, R18, R48, R46 ;  /* 0x0000003012367389 */ /* 0x000064000000002e */
[----:B01----:R-:W-:Y:S05]  /*33c0*/  ENDCOLLECTIVE ;  /* 0x000000000000791b */ /* 0x003fea0003800000 */
.L_x_1955:
[----:B------:R-:W-:Y:S02]  /*33d0*/  IMAD R15, R14, R41, R15 ;  /* 0x000000290e0f7224 */ /* 0x000fe400078e020f */
[----:B------:R-:W-:Y:S01]  /*33e0*/  IMAD.MOV.U32 R48, RZ, RZ, R37 ;  /* 0x000000ffff307224 */ /* 0x000fe200078e0025 */
[----:B------:R-:W-:-:S07]  /*33f0*/  MOV R39, R54 ;  /* 0x0000003600277202 */ /* 0x000fce0000000f00 */
[----:B------:R-:W-:Y:S05]  /*3400*/  WARPSYNC.COLLECTIVE R40, `(.L_x_1956) ;  /* 0x0000000028087348 */ /* 0x000fea0003c00000 */
[----:B------:R0:W1:Y:S02]  /*3410*/  SHFL.IDX P0, R54, R18, R48, R46 ;  /* 0x0000003012367389 */ /* 0x000064000000002e */
[----:B01----:R-:W-:Y:S05]  /*3420*/  ENDCOLLECTIVE ;  /* 0x000000000000791b */ /* 0x003fea0003800000 */
.L_x_1956:
[----:B------:R-:W-:Y:S02]  /*3430*/  IMAD R10, R10, R39, R15 ;  /* 0x000000270a0a7224 */ /* 0x000fe400078e020f */
[----:B------:R-:W-:Y:S02]  /*3440*/  IMAD.MOV.U32 R48, RZ, RZ, R35 ;  /* 0x000000ffff307224 */ /* 0x000fe400078e0023 */
[----:B------:R-:W-:-:S07]  /*3450*/  IMAD.MOV.U32 R37, RZ, RZ, R54 ;  /* 0x000000ffff257224 */ /* 0x000fce00078e0036 */
[----:B------:R-:W-:Y:S05]  /*3460*/  WARPSYNC.COLLECTIVE R40, `(.L_x_1957) ;  /* 0x0000000028087348 */ /* 0x000fea0003c00000 */
[----:B------:R0:W1:Y:S02]  /*3470*/  SHFL.IDX P0, R54, R18, R48, R46 ;  /* 0x0000003012367389 */ /* 0x000064000000002e */
[----:B01----:R-:W-:Y:S05]  /*3480*/  ENDCOLLECTIVE ;  /* 0x000000000000791b */ /* 0x003fea0003800000 */
.L_x_1957:
[----:B------:R-:W-:Y:S01]  /*3490*/  IMAD R5, R5, R37, R10 ;  /* 0x0000002505057224 */ /* 0x000fe200078e020a */
[----:B------:R-:W-:Y:S06]  /*34a0*/  BRA `(.L_x_1958) ;  /* 0xffffffe8007c7947 */ /* 0x000fec000383ffff */
.L_x_1959:
        /* <DEDUP_REMOVED lines=13> */
.L_x_2453:


//--------------------- .text._Z9cuda_gemmIiLj512ELj1ELj1ELj128ELj32ELj32ELj128ELj1ELj1EEvjjjPKT_S2_PS0_jjj --------------------------
	.section	.text._Z9cuda_gemmIiLj512ELj1ELj1ELj128ELj32ELj32ELj128ELj1ELj1EEvjjjPKT_S2_PS0_jjj,"ax",@progbits
	.align	128
        .global         _Z9cuda_gemmIiLj512ELj1ELj1ELj128ELj32ELj32ELj128ELj1ELj1EEvjjjPKT_S2_PS0_jjj
        .type           _Z9cuda_gemmIiLj512ELj1ELj1ELj128ELj32ELj32ELj128ELj1ELj1EEvjjjPKT_S2_PS0_jjj,@function
        .size           _Z9cuda_gemmIiLj512ELj1ELj1ELj128ELj32ELj32ELj128ELj1ELj1EEvjjjPKT_S2_PS0_jjj,(.L_x_2454 - _Z9cuda_gemmIiLj512ELj1ELj1ELj128ELj32ELj32ELj128ELj1ELj1EEvjjjPKT_S2_PS0_jjj)
        .other          _Z9cuda_gemmIiLj512ELj1ELj1ELj128ELj32ELj32ELj128ELj1ELj1EEvjjjPKT_S2_PS0_jjj,@"STO_CUDA_ENTRY STV_DEFAULT"
_Z9cuda_gemmIiLj512ELj1ELj1ELj128ELj32ELj32ELj128ELj1ELj1EEvjjjPKT_S2_PS0_jjj:
.text._Z9cuda_gemmIiLj512ELj1ELj1ELj128ELj32ELj32ELj128ELj1ELj1EEvjjjPKT_S2_PS0_jjj:
        /* <DEDUP_REMOVED lines=48> */
.L_x_1965:
        /* <DEDUP_REMOVED lines=34> */
.L_x_1964:
[----:B0-----:R-:W-:-:S07]  /*0520*/  IMAD.IADD R5, R8, 0x1, R15 ;  /* 0x0000000108057824 */ /* 0x001fce00078e020f */
.L_x_1963:
[----:B------:R-:W-:Y:S05]  /*0530*/  BSYNC.RECONVERGENT B1 ;  /* 0x0000000000017941 */ /* 0x000fea0003800200 */
.L_x_1962:
[----:B------:R-:W-:-:S13]  /*0540*/  ISETP.GE.U32.AND P0, PT, R9, 0x3, PT ;  /* 0x000000030900780c */ /* 0x000fda0003f06070 */
[----:B------:R-:W-:Y:S05]  /*0550*/  @!P0 BRA `(.L_x_1961) ;  /* 0x00000008000c8947 */ /* 0x000fea0003800000 */
[----:B------:R-:W0:Y:S01]  /*0560*/  LDC.64 R2, c[0x0][0x398] ;  /* 0x0000e600ff027b82 */ /* 0x000e220000000a00 */
[--C-:B------:R-:W-:Y:S01]  /*0570*/  IMAD.IADD R25, R8, 0x1, R5.reuse ;  /* 0x0000000108197824 */ /* 0x100fe200078e0205 */
[----:B------:R-:W-:Y:S01]  /*0580*/  IADD3 R29, PT, PT, R5, 0x1, RZ ;  /* 0x00000001051d7810 */ /* 0x000fe20007ffe0ff */
[C-C-:B------:R-:W-:Y:S02]  /*0590*/  IMAD R15, R0.reuse, 0x8, R5.reuse ;  /* 0x00000008000f7824 */ /* 0x140fe400078e0205 */
[----:B------:R-:W-:-:S07]  /*05a0*/  IMAD R27, R0, 0xc, R5 ;  /* 0x0000000c001b7824 */ /* 0x000fce00078e0205 */
.L_x_1966:
        /* <DEDUP_REMOVED lines=126> */
.L_x_1961:
[----:B------:R-:W-:Y:S05]  /*0d90*/  BSYNC.RECONVERGENT B0 ;  /* 0x0000000000007941 */ /* 0x000fea0003800200 */
.L_x_1960:
[----:B------:R-:W0:Y:S01]  /*0da0*/  S2R R0, SR_CTAID.Y ;  /* 0x0000000000007919 */ /* 0x000e220000002600 */
[----:B------:R-:W0:Y:S02]  /*0db0*/  LDCU UR4, c[0x0][0x374] ;  /* 0x00006e80ff0477ac */ /* 0x000e240008000800 */
[----:B0-----:R-:W-:-:S13]  /*0dc0*/  ISETP.GE.U32.AND P0, PT, R0, UR4, PT ;  /* 0x0000000400007c0c */ /* 0x001fda000bf06070 */
[----:B------:R-:W-:Y:S05]  /*0dd0*/  @P0 EXIT ;  /* 0x000000000000094d */ /* 0x000fea0003800000 */
[----:B------:R-:W0:Y:S01]  /*0de0*/  LDC R12, c[0x0][0x360] ;  /* 0x0000d800ff0c7b82 */ /* 0x000e220000000800 */
[C---:B------:R-:W-:Y:S01]  /*0df0*/  ISETP.GT.U32.AND P0, PT, R14.reuse, 0x7f, PT ;  /* 0x0000007f0e00780c */ /* 0x040fe20003f04070 */
[----:B------:R-:W-:Y:S01]  /*0e00*/  IMAD.SHL.U32 R15, R14, 0x20, RZ ;  /* 0x000000200e0f7824 */ /* 0x000fe200078e00ff */
[----:B------:R-:W-:Y:S04]  /*0e10*/  BSSY.RECONVERGENT B0, `(.L_x_1967) ;  /* 0x0000042000007945 */ /* 0x000fe80003800200 */
[----:B------:R-:W-:Y:S02]  /*0e20*/  LOP3.LUT R15, R15, 0x60, RZ, 0xc0, !PT ;  /* 0x000000600f0f7812 */ /* 0x000fe400078ec0ff */
[----:B0-----:R-:W-:-:S05]  /*0e30*/  SHF.L.U32 R25, R12, 0x2, RZ ;  /* 0x000000020c197819 */ /* 0x001fca00000006ff */
[----:B------:R-:W-:Y:S05]  /*0e40*/  @P0 BRA `(.L_x_1968) ;  /* 0x0000000000f80947 */ /* 0x000fea0003800000 */
        /* <DEDUP_REMOVED lines=39> */
.L_x_1971:
[----:B------:R-:W-:Y:S01]  /*10c0*/  VIADD R3, R3, 0x1 ;  /* 0x0000000103037836 */ /* 0x000fe20000000000 */
[----:B------:R0:W-:Y:S04]  /*10d0*/  STS [R2], RZ ;  /* 0x000000ff02007388 */ /* 0x0001e80000000800 */
[----:B------:R-:W-:Y:S02]  /*10e0*/  ISETP.NE.AND P1, PT, R3, RZ, PT ;  /* 0x000000ff0300720c */ /* 0x000fe40003f25270 */
[----:B0-----:R-:W-:-:S11]  /*10f0*/  IADD3 R2, PT, PT, R25, R2, RZ ;  /* 0x0000000219027210 */ /* 0x001fd60007ffe0ff */
[----:B------:R-:W-:Y:S05]  /*1100*/  @P1 BRA `(.L_x_1971) ;  /* 0xfffffffc00ec1947 */ /* 0x000fea000383ffff */
.L_x_1970:
[----:B------:R-:W-:Y:S05]  /*1110*/  BSYNC.RECONVERGENT B1 ;  /* 0x0000000000017941 */ /* 0x000fea0003800200 */
.L_x_1969:
[----:B------:R-:W-:Y:S05]  /*1120*/  @!P2 BRA `(.L_x_1968) ;  /* 0x000000000040a947 */ /* 0x000fea0003800000 */
[----:B------:R-:W0:Y:S01]  /*1130*/  S2UR UR5, SR_CgaCtaId ;  /* 0x00000000000579c3 */ /* 0x000e220000008800 */
[----:B------:R-:W-:Y:S02]  /*1140*/  UMOV UR4, 0x400 ;  /* 0x0000040000047882 */ /* 0x000fe40000000000 */
[----:B------:R-:W-:-:S04]  /*1150*/  UIADD3 UR4, UPT, UPT, UR4, 0x1280, URZ ;  /* 0x0000128004047890 */ /* 0x000fc8000fffe0ff */
[----:B0-----:R-:W-:-:S06]  /*1160*/  ULEA UR4, UR5, UR4, 0x18 ;  /* 0x0000000405047291 */ /* 0x001fcc000f8ec0ff */
[----:B------:R-:W-:-:S07]  /*1170*/  LEA R3, R0, UR4, 0x2 ;  /* 0x0000000400037c11 */ /* 0x000fce000f8e10ff */
.L_x_1972:
        /* <DEDUP_REMOVED lines=11> */
.L_x_1968:
[----:B------:R-:W-:Y:S05]  /*1230*/  BSYNC.RECONVERGENT B0 ;  /* 0x0000000000007941 */ /* 0x000fea0003800200 */
.L_x_1967:
        /* <DEDUP_REMOVED lines=46> */
.L_x_1977:
        /* <DEDUP_REMOVED lines=8> */
.L_x_1976:
[----:B------:R-:W-:Y:S05]  /*15a0*/  BSYNC.RECONVERGENT B1 ;  /* 0x0000000000017941 */ /* 0x000fea0003800200 */
.L_x_1975:
        /* <DEDUP_REMOVED lines=12> */
.L_x_1978:
        /* <DEDUP_REMOVED lines=24> */
.L_x_1974:
[----:B------:R-:W-:Y:S05]  /*17f0*/  BSYNC.RECONVERGENT B0 ;  /* 0x0000000000007941 */ /* 0x000fea0003800200 */
.L_x_1973:
        /* <DEDUP_REMOVED lines=156> */
.L_x_2004:
[----:B------:R-:W0:Y:S01]  /*21c0*/  LDS R16, [R23] ;  /* 0x0000000017107984 */ /* 0x000e220000000800 */
[----:B------:R-:W-:-:S05]  /*21d0*/  IMAD R19, R31, R24, R19 ;  /* 0x000000181f137224 */ /* 0x000fca00078e0213 */
[----:B0-----:R-:W-:-:S05]  /*21e0*/  IADD3 R16, PT, PT, R19, R16, RZ ;  /* 0x0000001013107210 */ /* 0x001fca0007ffe0ff */
[----:B------:R0:W-:Y:S02]  /*21f0*/  STS [R23], R16 ;  /* 0x0000001017007388 */ /* 0x0001e40000000800 */
.L_x_1980:
[----:B------:R-:W-:Y:S05]  /*2200*/  BSYNC B0 ;  /* 0x0000000000007941 */ /* 0x000fea0003800000 */
.L_x_1979:
        /* <DEDUP_REMOVED lines=129> */
.L_x_2022:
[----:B------:R-:W0:Y:S01]  /*2a20*/  LDS R5, [R7] ;  /* 0x0000000007057984 */ /* 0x000e220000000800 */
[----:B------:R-:W-:-:S04]  /*2a30*/  IMAD R2, R20, R2, R3 ;  /* 0x0000000214027224 */ /* 0x000fc800078e0203 */
[----:B0-----:R-:W-:-:S05]  /*2a40*/  IMAD.IADD R2, R2, 0x1, R5 ;  /* 0x0000000102027824 */ /* 0x001fca00078e0205 */
[----:B------:R1:W-:Y:S02]  /*2a50*/  STS [R7], R2 ;  /* 0x0000000207007388 */ /* 0x0003e40000000800 */
.L_x_1982:
        /* <DEDUP_REMOVED lines=42> */
.L_x_1986:
        /* <DEDUP_REMOVED lines=8> */
.L_x_1985:
[----:B------:R-:W-:Y:S05]  /*2d80*/  BSYNC.RECONVERGENT B0 ;  /* 0x0000000000007941 */ /* 0x000fea0003800200 */
.L_x_1984:
        /* <DEDUP_REMOVED lines=8> */
.L_x_1987:
        /* <DEDUP_REMOVED lines=25> */
.L_x_1981:
[----:B------:R-:W-:Y:S01]  /*2fa0*/  IMAD.MOV.U32 R16, RZ, RZ, 0x1f ;  /* 0x0000001fff107424 */ /* 0x000fe200078e00ff */
[----:B------:R-:W-:Y:S01]  /*2fb0*/  LOP3.LUT R36, R36, 0x10, R14, 0xf8, !PT ;  /* 0x0000001024247812 */ /* 0x000fe200078ef80e */
[----:B------:R-:W-:-:S07]  /*2fc0*/  IMAD.MOV.U32 R17, RZ, RZ, -0x1 ;  /* 0xffffffffff117424 */ /* 0x000fce00078e00ff */
[----:B0-----:R-:W-:Y:S05]  /*2fd0*/  WARPSYNC.COLLECTIVE R17, `(.L_x_1988) ;  /* 0x0000000011087348 */ /* 0x001fea0003c00000 */
[----:B0-----:R0:W1:Y:S02]  /*2fe0*/  SHFL.IDX P1, R16, R37, R15, R16 ;  /* 0x0000000f25107389 */ /* 0x0010640000020010 */
[----:B01----:R-:W-:Y:S05]  /*2ff0*/  ENDCOLLECTIVE ;  /* 0x000000000000791b */ /* 0x003fea0003800000 */
.L_x_1988:
[----:B------:R-:W-:Y:S01]  /*3000*/  IMAD R34, R34, R16, RZ ;  /* 0x0000001022227224 */ /* 0x000fe200078e02ff */
[----:B------:R-:W-:-:S04]  /*3010*/  LOP3.LUT R16, R10, 0x10, R14, 0xf8, !PT ;  /* 0x000000100a107812 */ /* 0x000fc800078ef80e */
[----:B------:R-:W-:Y:S01]  /*3020*/  MOV R15, R16 ;  /* 0x00000010000f7202 */ /* 0x000fe20000000f00 */
[----:B------:R-:W-:-:S07]  /*3030*/  IMAD.MOV.U32 R16, RZ, RZ, 0x1f ;  /* 0x0000001fff107424 */ /* 0x000fce00078e00ff */
[----:B------:R-:W-:Y:S05]  /*3040*/  WARPSYNC.COLLECTIVE R17, `(.L_x_1989) ;  /* 0x0000000011087348 */ /* 0x000fea0003c00000 */
[----:B------:R0:W1:Y:S02]  /*3050*/  SHFL.IDX P1, R16, R37, R15, R16 ;  /* 0x0000000f25107389 */ /* 0x0000640000020010 */
[----:B01----:R-:W-:Y:S05]  /*3060*/  ENDCOLLECTIVE ;  /* 0x000000000000791b */ /* 0x003fea0003800000 */
.L_x_1989:
[----:B------:R-:W-:Y:S01]  /*3070*/  IMAD R18, R18, R16, R34 ;  /* 0x0000001012127224 */ /* 0x000fe200078e0222 */
[----:B------:R-:W-:Y:S01]  /*3080*/  LOP3.LUT R34, R9, 0x10, R14, 0xf8, !PT ;  /* 0x0000001009227812 */ /* 0x000fe200078ef80e */
[----:B------:R-:W-:-:S04]  /*3090*/  HFMA2 R16, -RZ, RZ, 0, 1.847743988037109375e-06 ;  /* 0x0000001fff107431 */ /* 0x000fc800000001ff */
[----:B------:R-:W-:-:S07]  /*30a0*/  IMAD.MOV.U32 R15, RZ, RZ, R34 ;  /* 0x000000ffff0f7224 */ /* 0x000fce00078e0022 */
[----:B------:R-:W-:Y:S05]  /*30b0*/  WARPSYNC.COLLECTIVE R17, `(.L_x_1990) ;  /* 0x0000000011087348 */ /* 0x000fea0003c00000 */
[----:B------:R0:W1:Y:S02]  /*30c0*/  SHFL.IDX P1, R16, R37, R15, R16 ;  /* 0x0000000f25107389 */ /* 0x0000640000020010 */
[----:B01----:R-:W-:Y:S05]  /*30d0*/  ENDCOLLECTIVE ;  /* 0x000000000000791b */ /* 0x003fea0003800000 */
.L_x_1990:
        /* <DEDUP_REMOVED lines=9> */
.L_x_1991:
        /* <DEDUP_REMOVED lines=9> */
.L_x_1992:
        /* <DEDUP_REMOVED lines=8> */
.L_x_1993:
[----:B------:R-:W-:Y:S01]  /*3280*/  LOP3.LUT R15, R5, 0x10, R14, 0xf8, !PT ;  /* 0x00000010050f7812 */ /* 0x000fe200078ef80e */
[----:B------:R-:W-:Y:S02]  /*3290*/  IMAD.MOV.U32 R18, RZ, RZ, R16 ;  /* 0x000000ffff127224 */ /* 0x000fe400078e0010 */
[----:B------:R-:W-:Y:S02]  /*32a0*/  IMAD.MOV.U32 R16, RZ, RZ, 0x1f ;  /* 0x0000001fff107424 */ /* 0x000fe400078e00ff */
[----:B------:R-:W-:-:S07]  /*32b0*/  IMAD R22, R22, R18, R21 ;  /* 0x0000001216167224 */ /* 0x000fce00078e0215 */
[----:B------:R-:W-:Y:S05]  /*32c0*/  WARPSYNC.COLLECTIVE R17, `(.L_x_1994) ;  /* 0x0000000011087348 */ /* 0x000fea0003c00000 */
[----:B------:R0:W1:Y:S02]  /*32d0*/  SHFL.IDX P1, R16, R37, R15, R16 ;  /* 0x0000000f25107389 */ /* 0x0000640000020010 */
[----:B01----:R-:W-:Y:S05]  /*32e0*/  ENDCOLLECTIVE ;  /* 0x000000000000791b */ /* 0x003fea0003800000 */
.L_x_1994:
        /* <DEDUP_REMOVED lines=8> */
.L_x_1995:
        /* <DEDUP_REMOVED lines=12> */
.L_x_1996:
        /* <DEDUP_REMOVED lines=15> */
.L_x_1997:
[----:B------:R-:W-:Y:S02]  /*3520*/  MOV R15, R18 ;  /* 0x00000012000f7202 */ /* 0x000fe40000000f00 */
[----:B------:R-:W-:Y:S01]  /*3530*/  MOV R35, R16 ;  /* 0x0000001000237202 */ /* 0x000fe20000000f00 */
[----:B------:R-:W-:-:S04]  /*3540*/  IMAD.MOV.U32 R16, RZ, RZ, 0x1f ;  /* 0x0000001fff107424 */ /* 0x000fc800078e00ff */
[----:B------:R-:W-:-:S07]  /*3550*/  IMAD R25, R26, R35, R25 ;  /* 0x000000231a197224 */ /* 0x000fce00078e0219 */
[----:B------:R-:W-:Y:S05]  /*3560*/  WARPSYNC.COLLECTIVE R17, `(.L_x_1998) ;  /* 0x0000000011087348 */ /* 0x000fea0003c00000 */
[----:B------:R0:W1:Y:S02]  /*3570*/  SHFL.IDX P1, R16, R37, R15, R16 ;  /* 0x0000000f25107389 */ /* 0x0000640000020010 */
[----:B01----:R-:W-:Y:S05]  /*3580*/  ENDCOLLECTIVE ;  /* 0x000000000000791b */ /* 0x003fea0003800000 */
.L_x_1998:
[----:B------:R-:W-:Y:S01]  /*3590*/  MOV R15, R34 ;  /* 0x00000022000f7202 */ /* 0x000fe20000000f00 */
[----:B------:R-:W-:Y:S02]  /*35a0*/  IMAD.MOV.U32 R18, RZ, RZ, R16 ;  /* 0x000000ffff127224 */ /* 0x000fe400078e0010 */
[----:B------:R-:W-:Y:S02]  /*35b0*/  IMAD.MOV.U32 R16, RZ, RZ, 0x1f ;  /* 0x0000001fff107424 */ /* 0x000fe400078e00ff */
[----:B------:R-:W-:-:S07]  /*35c0*/  IMAD R18, R27, R18, R25 ;  /* 0x000000121b127224 */ /* 0x000fce00078e0219 */
[----:B------:R-:W-:Y:S05]  /*35d0*/  WARPSYNC.COLLECTIVE R17, `(.L_x_1999) ;  /* 0x0000000011087348 */ /* 0x000fea0003c00000 */
[----:B------:R0:W1:Y:S02]  /*35e0*/  SHFL.IDX P1, R16, R37, R15, R16 ;  /* 0x0000000f25107389 */ /* 0x0000640000020010 */
[----:B01----:R-:W-:Y:S05]  /*35f0*/  ENDCOLLECTIVE ;  /* 0x000000000000791b */ /* 0x003fea0003800000 */
.L_x_1999:
[----:B------:R-:W-:Y:S02]  /*3600*/  IMAD.MOV.U32 R15, RZ, RZ, R20 ;  /* 0x000000ffff0f7224 */ /* 0x000fe400078e0014 */
[----:B------:R-:W-:Y:S02]  /*3610*/  IMAD.MOV.U32 R23, RZ, RZ, R16 ;  /* 0x000000ffff177224 */ /* 0x000fe400078e0010 */
[----:B------:R-:W-:Y:S02]  /*3620*/  HFMA2 R16, -RZ, RZ, 0, 1.847743988037109375e-06 ;  /* 0x0000001fff107431 */ /* 0x000fe400000001ff */
[----:B------:R-:W-:-:S07]  /*3630*/  IMAD R23, R28, R23, R18 ;  /* 0x000000171c177224 */ /* 0x000fce00078e0212 */
[----:B------:R-:W-:Y:S05]  /*3640*/  WARPSYNC.COLLECTIVE R17, `(.L_x_2000) ;  /* 0x0000000011087348 */ /* 0x000fea0003c00000 */
[----:B------:R0:W1:Y:S02]  /*3650*/  SHFL.IDX P1, R16, R37, R15, R16 ;  /* 0x0000000f25107389 */ /* 0x0000640000020010 */
[----:B01----:R-:W-:Y:S05]  /*3660*/  ENDCOLLECTIVE ;  /* 0x000000000000791b */ /* 0x003fea0003800000 */
.L_x_2000:
        /* <DEDUP_REMOVED lines=8> */
.L_x_2001:
        /* <DEDUP_REMOVED lines=9> */
.L_x_2002:
[----:B------:R-:W-:Y:S02]  /*3780*/  IMAD.MOV.U32 R15, RZ, RZ, R24 ;  /* 0x000000ffff0f7224 */ /* 0x000fe400078e0018 */
[----:B------:R-:W-:Y:S01]  /*3790*/  IMAD.MOV.U32 R21, RZ, RZ, R16 ;  /* 0x000000ffff157224 */ /* 0x000fe200078e0010 */
[----:B------:R-:W-:-:S03]  /*37a0*/  MOV R16, 0x1f ;  /* 0x0000001f00107802 */ /* 0x000fc60000000f00 */
[----:B------:R-:W-:-:S07]  /*37b0*/  IMAD R19, R30, R21, R19 ;  /* 0x000000151e137224 */ /* 0x000fce00078e0213 */
[----:B------:R-:W-:Y:S05]  /*37c0*/  WARPSYNC.COLLECTIVE R17, `(.L_x_2003) ;  /* 0x0000000011087348 */ /* 0x000fea0003c00000 */
[----:B------:R0:W1:Y:S02]  /*37d0*/  SHFL.IDX P1, R16, R37, R15, R16 ;  /* 0x0000000f25107389 */ /* 0x0000640000020010 */
[----:B01----:R-:W-:Y:S05]  /*37e0*/  ENDCOLLECTIVE ;  /* 0x000000000000791b */ /* 0x003fea0003800000 */
.L_x_2003:
[----:B------:R-:W-:Y:S01]  /*37f0*/  IMAD.MOV.U32 R24, RZ, RZ, R16 ;  /* 0x000000ffff187224 */ /* 0x000fe200078e0010 */
[----:B------:R-:W-:Y:S06]  /*3800*/  BRA `(.L_x_2004) ;  /* 0xffffffe8006c7947 */ /* 0x000fec000383ffff */
.L_x_1983:
[----:B------:R-:W-:Y:S01]  /*3810*/  HFMA2 R16, -RZ, RZ, 0, 1.847743988037109375e-06 ;  /* 0x0000001fff107431 */ /* 0x000fe200000001ff */
[----:B------:R-:W-:Y:S01]  /*3820*/  BSSY B0, `(.L_x_2005) ;  /* 0x0000005000007945 */ /* 0x000fe20003800000 */
[----:B------:R-:W-:-:S07]  /*3830*/  IMAD.MOV.U32 R17, RZ, RZ, -0x1 ;  /* 0xffffffffff117424 */ /* 0x000fce00078e00ff */
[----:B0-----:R-:W-:Y:S05]  /*3840*/  WARPSYNC.COLLECTIVE R17, `(.L_x_2006) ;  /* 0x0000000011087348 */ /* 0x001fea0003c00000 */
[----:B------:R1:W2:Y:S02]  /*3850*/  SHFL.IDX P1, R16, R37, R15, R16 ;  /* 0x0000000f25107389 */ /* 0x0002a40000020010 */
[----:B012---:R-:W-:Y:S05]  /*3860*/  ENDCOLLECTIVE ;  /* 0x000000000000791b */ /* 0x007fea0003800000 */
.L_x_2006:
[----:B------:R-:W-:Y:S05]  /*3870*/  BSYNC B0 ;  /* 0x0000000000007941 */ /* 0x000fea0003800000 */
.L_x_2005:
        /* <DEDUP_REMOVED lines=13> */
.L_x_2007:
        /* <DEDUP_REMOVED lines=9> */
.L_x_2008:
        /* <DEDUP_REMOVED lines=8> */
.L_x_2009:
        /* <DEDUP_REMOVED lines=8> */
.L_x_2010:
        /* <DEDUP_REMOVED lines=13> */
.L_x_2011:
        /* <DEDUP_REMOVED lines=13> */
.L_x_2012:
[----:B------:R-:W-:Y:S01]  /*3c80*/  IMAD.MOV.U32 R15, RZ, RZ, R34 ;  /* 0x000000ffff0f7224 */ /* 0x000fe200078e0022 */
[----:B------:R-:W-:Y:S01]  /*3c90*/  MOV R4, R16 ;  /* 0x0000001000047202 */ /* 0x000fe20000000f00 */
[----:B------:R-:W-:-:S04]  /*3ca0*/  IMAD.MOV.U32 R16, RZ, RZ, 0x1f ;  /* 0x0000001fff107424 */ /* 0x000fc800078e00ff */
[----:B------:R-:W-:-:S07]  /*3cb0*/  IMAD R7, R29, R4, R7 ;  /* 0x000000041d077224 */ /* 0x000fce00078e0207 */
[----:B------:R-:W-:Y:S05]  /*3cc0*/  WARPSYNC.COLLECTIVE R17, `(.L_x_2013) ;  /* 0x0000000011087348 */ /* 0x000fea0003c00000 */
[----:B------:R0:W1:Y:S02]  /*3cd0*/  SHFL.IDX P1, R16, R37, R15, R16 ;  /* 0x0000000f25107389 */ /* 0x0000640000020010 */
[----:B01----:R-:W-:Y:S05]  /*3ce0*/  ENDCOLLECTIVE ;  /* 0x000000000000791b */ /* 0x003fea0003800000 */
.L_x_2013:
        /* <DEDUP_REMOVED lines=8> */
.L_x_2014:
[----:B------:R-:W-:-:S04]  /*3d70*/  LOP3.LUT R7, R7, 0x3, R14, 0xf8, !PT ;  /* 0x0000000307077812 */ /* 0x000fc800078ef80e */
[----:B------:R-:W-:Y:S01]  /*3d80*/  LEA R7, R7, R0, 0x2 ;  /* 0x0000000007077211 */ /* 0x000fe200078e10ff */
[----:B------:R-:W-:Y:S02]  /*3d90*/  IMAD.MOV.U32 R15, RZ, RZ, R8 ;  /* 0x000000ffff0f7224 */ /* 0x000fe400078e0008 */
[----:B------:R-:W-:Y:S02]  /*3da0*/  IMAD.IADD R8, R3, 0x1, R36 ;  /* 0x0000000103087824 */ /* 0x000fe400078e0224 */
[----:B------:R-:W-:Y:S02]  /*3db0*/  IMAD.MOV.U32 R6, RZ, RZ, R16 ;  /* 0x000000ffff067224 */ /* 0x000fe400078e0010 */
[----:B------:R-:W-:Y:S02]  /*3dc0*/  HFMA2 R16, -RZ, RZ, 0, 1.847743988037109375e-06 ;  /* 0x0000001fff107431 */ /* 0x000fe400000001ff */
[----:B------:R-:W-:-:S07]  /*3dd0*/  IMAD R9, R27, R6, R9 ;  /* 0x000000061b097224 */ /* 0x000fce00078e0209 */
[----:B------:R-:W-:Y:S05]  /*3de0*/  WARPSYNC.COLLECTIVE R17, `(.L_x_2015) ;  /* 0x0000000011087348 */ /* 0x000fea0003c00000 */
[----:B------:R0:W1:Y:S02]  /*3df0*/  SHFL.IDX P1, R16, R37, R15, R16 ;  /* 0x0000000f25107389 */ /* 0x0000640000020010 */
[----:B01----:R-:W-:Y:S05]  /*3e00*/  ENDCOLLECTIVE ;  /* 0x000000000000791b */ /* 0x003fea0003800000 */
.L_x_2015:
[----:B------:R-:W-:Y:S01]  /*3e10*/  MOV R15, R10 ;  /* 0x0000000a000f7202 */ /* 0x000fe20000000f00 */
[----:B------:R-:W-:Y:S02]  /*3e20*/  IMAD.MOV.U32 R11, RZ, RZ, R16 ;  /* 0x000000ffff0b7224 */ /* 0x000fe400078e0010 */
[----:B------:R-:W-:Y:S02]  /*3e30*/  IMAD.MOV.U32 R16, RZ, RZ, 0x1f ;  /* 0x0000001fff107424 */ /* 0x000fe400078e00ff */
[----:B------:R-:W-:-:S07]  /*3e40*/  IMAD R9, R26, R11, R9 ;  /* 0x0000000b1a097224 */ /* 0x000fce00078e0209 */
[----:B------:R-:W-:Y:S05]  /*3e50*/  WARPSYNC.COLLECTIVE R17, `(.L_x_2016) ;  /* 0x0000000011087348 */ /* 0x000fea0003c00000 */
[----:B------:R0:W1:Y:S02]  /*3e60*/  SHFL.IDX P1, R16, R37, R15, R16 ;  /* 0x0000000f25107389 */ /* 0x0000640000020010 */
[----:B01----:R-:W-:Y:S05]  /*3e70*/  ENDCOLLECTIVE ;  /* 0x000000000000791b */ /* 0x003fea0003800000 */
.L_x_2016:
[----:B------:R-:W-:Y:S02]  /*3e80*/  MOV R15, R18 ;  /* 0x00000012000f7202 */ /* 0x000fe40000000f00 */
[----:B------:R-:W-:Y:S01]  /*3e90*/  MOV R10, R16 ;  /* 0x00000010000a7202 */ /* 0x000fe20000000f00 */
[----:B------:R-:W-:-:S04]  /*3ea0*/  IMAD.MOV.U32 R16, RZ, RZ, 0x1f ;  /* 0x0000001fff107424 */ /* 0x000fc800078e00ff */
[----:B------:R-:W-:-:S07]  /*3eb0*/  IMAD R9, R25, R10, R9 ;  /* 0x0000000a19097224 */ /* 0x000fce00078e0209 */
[----:B------:R-:W-:Y:S05]  /*3ec0*/  WARPSYNC.COLLECTIVE R17, `(.L_x_2017) ;  /* 0x0000000011087348 */ /* 0x000fea0003c00000 */
[----:B------:R0:W1:Y:S02]  /*3ed0*/  SHFL.IDX P1, R16, R37, R15, R16 ;  /* 0x0000000f25107389 */ /* 0x0000640000020010 */
[----:B01----:R-:W-:Y:S05]  /*3ee0*/  ENDCOLLECTIVE ;  /* 0x000000000000791b */ /* 0x003fea0003800000 */
.L_x_2017:
[----:B------:R-:W-:Y:S02]  /*3ef0*/  MOV R15, R30 ;  /* 0x0000001e000f7202 */ /* 0x000fe40000000f00 */
[----:B------:R-:W-:Y:S01]  /*3f00*/  MOV R5, R16 ;  /* 0x0000001000057202 */ /* 0x000fe20000000f00 */
[----:B------:R-:W-:-:S04]  /*3f10*/  IMAD.MOV.U32 R16, RZ, RZ, 0x1f ;  /* 0x0000001fff107424 */ /* 0x000fc800078e00ff */
[----:B------:R-:W-:-:S07]  /*3f20*/  IMAD R5, R24, R5, R9 ;  /* 0x0000000518057224 */ /* 0x000fce00078e0209 */
[----:B------:R-:W-:Y:S05]  /*3f30*/  WARPSYNC.COLLECTIVE R17, `(.L_x_2018) ;  /* 0x0000000011087348 */ /* 0x000fea0003c00000 */
[----:B------:R0:W1:Y:S02]  /*3f40*/  SHFL.IDX P1, R16, R37, R15, R16 ;  /* 0x0000000f25107389 */ /* 0x0000640000020010 */
[----:B01----:R-:W-:Y:S05]  /*3f50*/  ENDCOLLECTIVE ;  /* 0x000000000000791b */ /* 0x003fea0003800000 */
.L_x_2018:
[----:B------:R-:W-:Y:S02]  /*3f60*/  MOV R15, R32 ;  /* 0x00000020000f7202 */ /* 0x000fe40000000f00 */
[----:B------:R-:W-:Y:S01]  /*3f70*/  MOV R4, R16 ;  /* 0x0000001000047202 */ /* 0x000fe20000000f00 */
[----:B------:R-:W-:-:S04]  /*3f80*/  IMAD.MOV.U32 R16, RZ, RZ, 0x1f ;  /* 0x0000001fff107424 */ /* 0x000fc800078e00ff */
[----:B------:R-:W-:-:S07]  /*3f90*/  IMAD R4, R23, R4, R5 ;  /* 0x0000000417047224 */ /* 0x000fce00078e0205 */
[----:B------:R-:W-:Y:S05]  /*3fa0*/  WARPSYNC.COLLECTIVE R17, `(.L_x_2019) ;  /* 0x0000000011087348 */ /* 0x000fea0003c00000 */
[----:B------:R0:W1:Y:S02]  /*3fb0*/  SHFL.IDX P1, R16, R37, R15, R16 ;  /* 0x0000000f25107389 */ /* 0x0000640000020010 */
[----:B01----:R-:W-:Y:S05]  /*3fc0*/  ENDCOLLECTIVE ;  /* 0x000000000000791b */ /* 0x003fea0003800000 */
.L_x_2019:
[----:B------:R-:W-:Y:S01]  /*3fd0*/  IMAD.MOV.U32 R15, RZ, RZ, R8 ;  /* 0x000000ffff0f7224 */ /* 0x000fe200078e0008 */
[----:B------:R-:W-:Y:S01]  /*3fe0*/  MOV R3, R16 ;  /* 0x0000001000037202 */ /* 0x000fe20000000f00 */
[----:B------:R-:W-:-:S04]  /*3ff0*/  HFMA2 R16, -RZ, RZ, 0, 1.847743988037109375e-06 ;  /* 0x0000001fff107431 */ /* 0x000fc800000001ff */
[----:B------:R-:W-:-:S07]  /*4000*/  IMAD R3, R22, R3, R4 ;  /* 0x0000000316037224 */ /* 0x000fce00078e0204 */
[----:B------:R-:W-:Y:S05]  /*4010*/  WARPSYNC.COLLECTIVE R17, `(.L_x_2020) ;  /* 0x0000000011087348 */ /* 0x000fea0003c00000 */
[----:B------:R0:W1:Y:S02]  /*4020*/  SHFL.IDX P1, R16, R37, R15, R16 ;  /* 0x0000000f25107389 */ /* 0x0000640000020010 */
[----:B01----:R-:W-:Y:S05]  /*4030*/  ENDCOLLECTIVE ;  /* 0x000000000000791b */ /* 0x003fea0003800000 */
.L_x_2020:
[----:B------:R-:W-:Y:S02]  /*4040*/  IMAD.MOV.U32 R15, RZ, RZ, R2 ;  /* 0x000000ffff0f7224 */ /* 0x000fe400078e0002 */
[----:B------:R-:W-:Y:S01]  /*4050*/  IMAD.MOV.U32 R6, RZ, RZ, R16 ;  /* 0x000000ffff067224 */ /* 0x000fe200078e0010 */
[----:B------:R-:W-:-:S03]  /*4060*/  MOV R16, 0x1f ;  /* 0x0000001f00107802 */ /* 0x000fc60000000f00 */
[----:B------:R-:W-:-:S07]  /*4070*/  IMAD R3, R21, R6, R3 ;  /* 0x0000000615037224 */ /* 0x000fce00078e0203 */
[----:B------:R-:W-:Y:S05]  /*4080*/  WARPSYNC.COLLECTIVE R17, `(.L_x_2021) ;  /* 0x0000000011087348 */ /* 0x000fea0003c00000 */
[----:B------:R0:W1:Y:S02]  /*4090*/  SHFL.IDX P1, R16, R37, R15, R16 ;  /* 0x0000000f25107389 */ /* 0x0000640000020010 */
[----:B01----:R-:W-:Y:S05]  /*40a0*/  ENDCOLLECTIVE ;  /* 0x000000000000791b */ /* 0x003fea0003800000 */
.L_x_2021:
[----:B------:R-:W-:Y:S01]  /*40b0*/  IMAD.MOV.U32 R2, RZ, RZ, R16 ;  /* 0x000000ffff027224 */ /* 0x000fe200078e0010 */
[----:B------:R-:W-:Y:S06]  /*40c0*/  BRA `(.L_x_2022) ;  /* 0xffffffe800547947 */ /* 0x000fec000383ffff */
.L_x_2023:
        /* <DEDUP_REMOVED lines=11> */
.L_x_2454:


//--------------------- .text._Z9cuda_gemmIiLj512ELj1ELj1ELj128ELj32ELj32ELj128ELj0ELj1EEvjjjPKT_S2_PS0_jjj --------------------------
	.section	.text._Z9cuda_gemmIiLj512ELj1ELj1ELj128ELj32ELj32ELj128ELj0ELj1EEvjjjPKT_S2_PS0_jjj,"ax",@progbits
	.align	128
        .global         _Z9cuda_gemmIiLj512ELj1ELj1ELj128ELj32ELj32ELj128ELj0ELj1EEvjjjPKT_S2_PS0_jjj
        .type           _Z9cuda_gemmIiLj512ELj1ELj1ELj128ELj32ELj32ELj128ELj0ELj1EEvjjjPKT_S2_PS0_jjj,@function
        .size           _Z9cuda_gemmIiLj512ELj1ELj1ELj128ELj32ELj32ELj128ELj0ELj1EEvjjjPKT_S2_PS0_jjj,(.L_x_2455 - _Z9cuda_gemmIiLj512ELj1ELj1ELj128ELj32ELj32ELj128ELj0ELj1EEvjjjPKT_S2_PS0_jjj)
        .other          _Z9cuda_gemmIiLj512ELj1ELj1ELj128ELj32ELj32ELj128ELj0ELj1EEvjjjPKT_S2_PS0_jjj,@"STO_CUDA_ENTRY STV_DEFAULT"
_Z9cuda_gemmIiLj512ELj1ELj1ELj128ELj32ELj32ELj128ELj0ELj1EEvjjjPKT_S2_PS0_jjj:
.text._Z9cuda_gemmIiLj512ELj1ELj1ELj128ELj32ELj32ELj128ELj0ELj1EEvjjjPKT_S2_PS0_jjj:
        /* <DEDUP_REMOVED lines=48> */
.L_x_2029:
[----:B0-----:R0:W2:Y:S01]  /*0300*/  LDG.E.128.CONSTANT R4, desc[UR10][R2.64] ;  /* 0x0000000a02047981 */ /* 0x0010a2000c1e9d00 */
[C---:B------:R-:W-:Y:S01]  /*0310*/  LOP3.LUT R14, R10.reuse, 0x1d, RZ, 0xc0, !PT ;  /* 0x0000001d0a0e7812 */ /* 0x040fe200078ec0ff */
[C---:B------:R-:W-:Y:S01]  /*0320*/  VIADD R18, R10.reuse, 0x1 ;  /* 0x000000010a127836 */ /* 0x040fe20000000000 */
[C---:B------:R-:W-:Y:S01]  /*0330*/  IADD3 R12, PT, PT, R10.reuse, -0x1, RZ ;  /* 0xffffffff0a0c7810 */ /* 0x040fe20007ffe0ff */
[----:B------:R-:W-:Y:S01]  /*0340*/  VIADD R15, R10, 0x2 ;  /* 0x000000020a0f7836 */ /* 0x000fe20000000000 */
[--C-:B------:R-:W-:Y:S01]  /*0350*/  SHF.R.U32.HI R13, RZ, 0x3, R10.reuse ;  /* 0x00000003ff0d7819 */ /* 0x100fe2000001160a */
[--C-:B------:R-:W-:Y:S01]  /*0360*/  IMAD R16, R14, 0x84, R9.reuse ;  /* 0x000000840e107824 */ /* 0x100fe200078e0209 */
[----:B------:R-:W-:Y:S01]  /*0370*/  LOP3.LUT R14, R12, 0x1c, RZ, 0xc0, !PT ;  /* 0x0000001c0c0e7812 */ /* 0x000fe200078ec0ff */
[----:B------:R-:W-:Y:S01]  /*0380*/  VIADD R11, R11, 0x1 ;  /* 0x000000010b0b7836 */ /* 0x000fe20000000000 */
[----:B------:R-:W-:Y:S01]  /*0390*/  LOP3.LUT R17, R13, 0x1ffffffc, RZ, 0xc0, !PT ;  /* 0x1ffffffc0d117812 */ /* 0x000fe200078ec0ff */
[----:B------:R-:W-:Y:S01]  /*03a0*/  IMAD.IADD R10, R23, 0x1, R10 ;  /* 0x00000001170a7824 */ /* 0x000fe200078e020a */
[----:B------:R-:W-:Y:S01]  /*03b0*/  LOP3.LUT R20, R18, 0x1e, RZ, 0xc0, !PT ;  /* 0x0000001e12147812 */ /* 0x000fe200078ec0ff */
[----:B------:R-:W-:Y:S01]  /*03c0*/  IMAD R14, R14, 0x84, R9 ;  /* 0x000000840e0e7824 */ /* 0x000fe200078e0209 */
[----:B------:R-:W-:Y:S01]  /*03d0*/  SHF.R.U32.HI R13, RZ, 0x3, R12 ;  /* 0x00000003ff0d7819 */ /* 0x000fe2000001160c */
[----:B------:R-:W-:Y:S01]  /*03e0*/  IMAD.IADD R16, R16, 0x1, R17 ;  /* 0x0000000110107824 */ /* 0x000fe200078e0211 */
        /* <DEDUP_REMOVED lines=11> */
[----:B------:R-:W-:Y:S02]  /*04a0*/  IADD3 R22, PT, PT, R22, R19, RZ ;  /* 0x0000001316167210 */ /* 0x000fe40007ffe0ff */
[----:B------:R-:W-:Y:S01]  /*04b0*/  ISETP.NE.AND P0, PT, R11, RZ, PT ;  /* 0x000000ff0b00720c */ /* 0x000fe20003f05270 */
[----:B--2---:R0:W-:Y:S04]  /*04c0*/  STS [R13], R4 ;  /* 0x000000040d007388 */ /* 0x0041e80000000800 */
[----:B------:R0:W-:Y:S04]  /*04d0*/  STS [R16], R5 ;  /* 0x0000000510007388 */ /* 0x0001e80000000800 */
[----:B------:R0:W-:Y:S04]  /*04e0*/  STS [R15], R6 ;  /* 0x000000060f007388 */ /* 0x0001e80000000800 */
[----:B------:R0:W-:Y:S01]  /*04f0*/  STS [R22], R7 ;  /* 0x0000000716007388 */ /* 0x0001e20000000800 */
[----:B------:R-:W-:Y:S05]  /*0500*/  @P0 BRA `(.L_x_2029) ;  /* 0xfffffffc007c0947 */ /* 0x000fea000383ffff */
[----:B------:R-:W-:Y:S05]  /*0510*/  BSYNC.RECONVERGENT B2 ;  /* 0x0000000000027941 */ /* 0x000fea0003800200 */
.L_x_2028:
[----:B0-----:R-:W-:-:S07]  /*0520*/  IADD3 R5, PT, PT, R23, R12, RZ ;  /* 0x0000000c17057210 */ /* 0x001fce0007ffe0ff */
.L_x_2027:
[----:B------:R-:W-:Y:S05]  /*0530*/  BSYNC.RECONVERGENT B1 ;  /* 0x0000000000017941 */ /* 0x000fea0003800200 */
.L_x_2026:
[----:B------:R-:W-:-:S13]  /*0540*/  ISETP.GE.U32.AND P0, PT, R8, 0x3, PT ;  /* 0x000000030800780c */ /* 0x000fda0003f06070 */
[----:B------:R-:W-:Y:S05]  /*0550*/  @!P0 BRA `(.L_x_2025) ;  /* 0x00000008000c8947 */ /* 0x000fea0003800000 */
[----:B------:R-:W0:Y:S01]  /*0560*/  LDC.64 R2, c[0x0][0x398] ;  /* 0x0000e600ff027b82 */ /* 0x000e220000000a00 */
[--C-:B------:R-:W-:Y:S01]  /*0570*/  IMAD.IADD R23, R23, 0x1, R5.reuse ;  /* 0x0000000117177824 */ /* 0x100fe200078e0205 */
[C---:B------:R-:W-:Y:S01]  /*0580*/  LEA R21, R0.reuse, R5, 0x3 ;  /* 0x0000000500157211 */ /* 0x040fe200078e18ff */
[----:B------:R-:W-:Y:S02]  /*0590*/  VIADD R27, R5, 0x1 ;  /* 0x00000001051b7836 */ /* 0x000fe40000000000 */
[----:B------:R-:W-:-:S07]  /*05a0*/  IMAD R25, R0, 0xc, R5 ;  /* 0x0000000c00197824 */ /* 0x000fce00078e0205 */
.L_x_2030:
[----:B---3--:R-:W-:-:S04]  /*05b0*/  VIADD R29, R27, 0xffffffff ;  /* 0xffffffff1b1d7836 */ /* 0x008fc80000000000 */
        /* <DEDUP_REMOVED lines=8> */
[----:B------:R-:W-:Y:S02]  /*0640*/  MOV R20, 0x400 ;  /* 0x0000040000147802 */ /* 0x000fe40000000f00 */
[----:B------:R-:W-:Y:S01]  /*0650*/  SHF.R.U32.HI R22, RZ, 0x3, R29 ;  /* 0x00000003ff167819 */ /* 0x000fe2000001161d */
[----:B------:R-:W0:Y:S01]  /*0660*/  S2R R31, SR_CgaCtaId ;  /* 0x00000000001f7919 */ /* 0x000e220000008800 */
[----:B------:R-:W-:-:S02]  /*0670*/  LOP3.LUT R33, R27, 0x1f, RZ, 0xc0, !PT ;  /* 0x0000001f1b217812 */ /* 0x000fc400078ec0ff */
[----:B------:R-:W-:Y:S02]  /*0680*/  SHF.R.U32.HI R24, RZ, 0x3, R27 ;  /* 0x00000003ff187819 */ /* 0x000fe4000001161b */
[----:B------:R-:W-:Y:S02]  /*0690*/  LOP3.LUT R22, R22, 0x1ffffffc, RZ, 0xc0, !PT ;  /* 0x1ffffffc16167812 */ /* 0x000fe400078ec0ff */
[----:B------:R-:W-:Y:S02]  /*06a0*/  LOP3.LUT R24, R24, 0x1ffffffc, RZ, 0xc0, !PT ;  /* 0x1ffffffc18187812 */ /* 0x000fe400078ec0ff */
[----:B------:R-:W-:Y:S02]  /*06b0*/  IADD3 R26, PT, PT, R27, 0x1, RZ ;  /* 0x000000011b1a7810 */ /* 0x000fe40007ffe0ff */
        /* <DEDUP_REMOVED lines=12> */
[----:B------:R-:W-:Y:S02]  /*0780*/  LOP3.LUT R33, R24, 0x1f, RZ, 0xc0, !PT ;  /* 0x0000001f18217812 */ /* 0x000fe400078ec0ff */
[----:B------:R-:W-:Y:S02]  /*0790*/  SHF.R.U32.HI R28, RZ, 0x3, R24 ;  /* 0x00000003ff1c7819 */ /* 0x000fe40000011618 */
[----:B------:R-:W-:Y:S01]  /*07a0*/  IADD3 R31, PT, PT, R31, R26, RZ ;  /* 0x0000001a1f1f7210 */ /* 0x000fe20007ffe0ff */
[----:B------:R-:W-:Y:S01]  /*07b0*/  IMAD R24, R33, 0x84, R20 ;  /* 0x0000008421187824 */ /* 0x000fe200078e0214 */
[----:B------:R-:W-:Y:S01]  /*07c0*/  LOP3.LUT R33, R28, 0x1ffffffc, RZ, 0xc0, !PT ;  /* 0x1ffffffc1c217812 */ /* 0x000fe200078ec0ff */
[----:B------:R-:W-:Y:S01]  /*07d0*/  VIADD R28, R23, 0x1 ;  /* 0x00000001171c7836 */ /* 0x000fe20000000000 */
[----:B------:R-:W-:-:S03]  /*07e0*/  SHF.R.U32.HI R26, RZ, 0x3, R23 ;  /* 0x00000003ff1a7819 */ /* 0x000fc60000011617 */
[----:B------:R-:W-:Y:S01]  /*07f0*/  IMAD.IADD R24, R24, 0x1, R33 ;  /* 0x0000000118187824 */ /* 0x000fe200078e0221 */
[----:B------:R-:W-:Y:S02]  /*0800*/  LOP3.LUT R33, R23, 0x1f, RZ, 0xc0, !PT ;  /* 0x0000001f17217812 */ /* 0x000fe400078ec0ff */
[----:B------:R-:W-:Y:S02]  /*0810*/  LOP3.LUT R26, R26, 0x1ffffffc, RZ, 0xc0, !PT ;  /* 0x1ffffffc1a1a7812 */ /* 0x000fe400078ec0ff */
[----:B------:R-:W-:Y:S01]  /*0820*/  LOP3.LUT R35, R28, 0x1f, RZ, 0xc0, !PT ;  /* 0x0000001f1c237812 */ /* 0x000fe200078ec0ff */
[----:B------:R-:W-:Y:S01]  /*0830*/  IMAD R33, R33, 0x84, R20 ;  /* 0x0000008421217824 */ /* 0x000fe200078e0214 */
[----:B------:R-:W-:-:S03]  /*0840*/  SHF.R.U32.HI R28, RZ, 0x3, R28 ;  /* 0x00000003ff1c7819 */ /* 0x000fc6000001161c */
[----:B------:R-:W-:Y:S01]  /*0850*/  IMAD R35, R35, 0x84, R20 ;  /* 0x0000008423237824 */ /* 0x000fe200078e0214 */
[----:B------:R-:W-:Y:S02]  /*0860*/  IADD3 R33, PT, PT, R33, R26, RZ ;  /* 0x0000001a21217210 */ /* 0x000fe40007ffe0ff */
[C---:B------:R-:W-:Y:S02]  /*0870*/  IADD3 R26, PT, PT, R23.reuse, 0x3, RZ ;  /* 0x00000003171a7810 */ /* 0x040fe40007ffe0ff */
[----:B------:R-:W-:Y:S01]  /*0880*/  LOP3.LUT R28, R28, 0x1ffffffc, RZ, 0xc0, !PT ;  /* 0x1ffffffc1c1c7812 */ /* 0x000fe200078ec0ff */
        /* <DEDUP_REMOVED lines=16> */
[----:B--2---:R-:W-:Y:S01]  /*0990*/  IADD3 R6, PT, PT, R29, R26, RZ ;  /* 0x0000001a1d067210 */ /* 0x004fe20007ffe0ff */
[----:B------:R-:W-:Y:S01]  /*09a0*/  IMAD R23, R0, 0x10, R23 ;  /* 0x0000001000177824 */ /* 0x000fe200078e0217 */
[----:B------:R-:W-:Y:S01]  /*09b0*/  LOP3.LUT R29, R21, 0x1f, RZ, 0xc0, !PT ;  /* 0x0000001f151d7812 */ /* 0x000fe200078ec0ff */
[----:B------:R-:W-:Y:S01]  /*09c0*/  IMAD.IADD R5, R5, 0x1, R4 ;  /* 0x0000000105057824 */ /* 0x000fe200078e0204 */
        /* <DEDUP_REMOVED lines=10> */
[----:B0-----:R-:W-:Y:S01]  /*0a70*/  SHF.R.U32.HI R24, RZ, 0x3, R25 ;  /* 0x00000003ff187819 */ /* 0x001fe20000011619 */
[----:B------:R-:W-:Y:S01]  /*0a80*/  IMAD.IADD R29, R29, 0x1, R4 ;  /* 0x000000011d1d7824 */ /* 0x000fe200078e0204 */
[----:B-1----:R-:W-:Y:S01]  /*0a90*/  IADD3 R22, PT, PT, R25, 0x1, RZ ;  /* 0x0000000119167810 */ /* 0x002fe20007ffe0ff */
[----:B------:R-:W-:Y:S01]  /*0aa0*/  IMAD.IADD R4, R31, 0x1, R28 ;  /* 0x000000011f047824 */ /* 0x000fe200078e021c */
[----:B------:R-:W-:Y:S01]  /*0ab0*/  LOP3.LUT R31, R25, 0x1f, RZ, 0xc0, !PT ;  /* 0x0000001f191f7812 */ /* 0x000fe200078ec0ff */
[C---:B------:R-:W-:Y:S01]  /*0ac0*/  VIADD R28, R21.reuse, 0x3 ;  /* 0x00000003151c7836 */ /* 0x040fe20000000000 */
[----:B------:R-:W-:Y:S01]  /*0ad0*/  LOP3.LUT R24, R24, 0x1ffffffc, RZ, 0xc0, !PT ;  /* 0x1ffffffc18187812 */ /* 0x000fe200078ec0ff */
[----:B----4-:R3:W-:Y:S01]  /*0ae0*/  STS [R29], R12 ;  /* 0x0000000c1d007388 */ /* 0x0107e20000000800 */
[----:B------:R-:W-:Y:S01]  /*0af0*/  IADD3 R26, PT, PT, R21, 0x2, RZ ;  /* 0x00000002151a7810 */ /* 0x000fe20007ffe0ff */
        /* <DEDUP_REMOVED lines=10> */
[----:B------:R-:W-:Y:S01]  /*0ba0*/  IMAD R21, R0, 0x10, R21 ;  /* 0x0000001000157824 */ /* 0x000fe200078e0215 */
[----:B------:R-:W-:Y:S01]  /*0bb0*/  LOP3.LUT R31, R22, 0x1ffffffc, RZ, 0xc0, !PT ;  /* 0x1ffffffc161f7812 */ /* 0x000fe200078ec0ff */
[----:B------:R-:W-:Y:S01]  /*0bc0*/  VIADD R22, R25, 0x3 ;  /* 0x0000000319167836 */ /* 0x000fe20000000000 */
[----:B------:R-:W-:Y:S01]  /*0bd0*/  SHF.R.U32.HI R26, RZ, 0x3, R26 ;  /* 0x00000003ff1a7819 */ /* 0x000fe2000001161a */
[----:B------:R-:W-:Y:S01]  /*0be0*/  IMAD R35, R35, 0x84, R20 ;  /* 0x0000008423237824 */ /* 0x000fe200078e0214 */
[----:B------:R-:W-:Y:S01]  /*0bf0*/  LOP3.LUT R8, R28, 0x1ffffffc, RZ, 0xc0, !PT ;  /* 0x1ffffffc1c087812 */ /* 0x000fe200078ec0ff */
[----:B------:R-:W-:Y:S01]  /*0c00*/  IMAD.IADD R24, R24, 0x1, R31 ;  /* 0x0000000118187824 */ /* 0x000fe200078e021f */
[----:B------:R-:W-:-:S02]  /*0c10*/  IADD3 R28, PT, PT, R25, 0x2, RZ ;  /* 0x00000002191c7810 */ /* 0x000fc40007ffe0ff */
[----:B------:R-:W-:Y:S01]  /*0c20*/  LOP3.LUT R26, R26, 0x1ffffffc, RZ, 0xc0, !PT ;  /* 0x1ffffffc1a1a7812 */ /* 0x000fe200078ec0ff */
[----:B------:R-:W-:Y:S01]  /*0c30*/  IMAD.IADD R8, R37, 0x1, R8 ;  /* 0x0000000125087824 */ /* 0x000fe200078e0208 */
        /* <DEDUP_REMOVED lines=9> */
[----:B------:R-:W-:-:S02]  /*0cd0*/  LOP3.LUT R22, R22, 0x1ffffffc, RZ, 0xc0, !PT ;  /* 0x1ffffffc16167812 */ /* 0x000fc400078ec0ff */
[----:B------:R-:W-:Y:S01]  /*0ce0*/  IADD3 R31, PT, PT, R26, R31, RZ ;  /* 0x0000001f1a1f7210 */ /* 0x000fe20007ffe0ff */
[----:B------:R3:W-:Y:S01]  /*0cf0*/  STS [R8], R15 ;  /* 0x0000000f08007388 */ /* 0x0007e20000000800 */
[----:B--2---:R-:W-:Y:S01]  /*0d00*/  IADD3 R5, PT, PT, R27, -0x1, RZ ;  /* 0xffffffff1b057810 */ /* 0x004fe20007ffe0ff */
[----:B------:R-:W-:Y:S01]  /*0d10*/  IMAD.IADD R22, R33, 0x1, R22 ;  /* 0x0000000121167824 */ /* 0x000fe200078e0216 */
[----:B------:R-:W-:Y:S01]  /*0d20*/  LEA R25, R0, R25, 0x4 ;  /* 0x0000001900197211 */ /* 0x000fe200078e20ff */
[----:B-----5:R3:W-:Y:S01]  /*0d30*/  STS [R9], R16 ;  /* 0x0000001009007388 */ /* 0x0207e20000000800 */
[----:B------:R-:W-:-:S03]  /*0d40*/  ISETP.GE.U32.AND P0, PT, R5, 0x400, PT ;  /* 0x000004000500780c */ /* 0x000fc60003f06070 */
[----:B------:R3:W-:Y:S04]  /*0d50*/  STS [R24], R17 ;  /* 0x0000001118007388 */ /* 0x0007e80000000800 */
[----:B------:R3:W-:Y:S04]  /*0d60*/  STS [R31], R18 ;  /* 0x000000121f007388 */ /* 0x0007e80000000800 */
[----:B------:R3:W-:Y:S02]  /*0d70*/  STS [R22], R19 ;  /* 0x0000001316007388 */ /* 0x0007e40000000800 */
[----:B------:R-:W-:Y:S05]  /*0d80*/  @!P0 BRA `(.L_x_2030) ;  /* 0xfffffff800088947 */ /* 0x000fea000383ffff */
.L_x_2025:
[----:B------:R-:W-:Y:S05]  /*0d90*/  BSYNC.RECONVERGENT B0 ;  /* 0x0000000000007941 */ /* 0x000fea0003800200 */
.L_x_2024:
[----:B------:R-:W0:Y:S08]  /*0da0*/  S2UR UR6, SR_CTAID.Y ;  /* 0x00000000000679c3 */ /* 0x000e300000002600 */
[----:B------:R-:W0:Y:S02]  /*0db0*/  LDC R0, c[0x0][0x374] ;  /* 0x0000dd00ff007b82 */ /* 0x000e240000000800 */
[----:B0-----:R-:W-:-:S13]  /*0dc0*/  ISETP.LE.U32.AND P0, PT, R0, UR6, PT ;  /* 0x0000000600007c0c */ /* 0x001fda000bf03070 */
[----:B------:R-:W-:Y:S05]  /*0dd0*/  @P0 EXIT ;  /* 0x000000000000094d */ /* 0x000fea0003800000 */
[----:B------:R-:W0:Y:S01]  /*0de0*/  S2UR UR7, SR_CTAID.X ;  /* 0x00000000000779c3 */ /* 0x000e220000002500 */
[C---:B------:R-:W-:Y:S01]  /*0df0*/  ISETP.GT.U32.AND P0, PT, R32.reuse, 0x7f, PT ;  /* 0x0000007f2000780c */ /* 0x040fe20003f04070 */
[----:B------:R-:W-:Y:S01]  /*0e00*/  IMAD.SHL.U32 R0, R32, 0x20, RZ ;  /* 0x0000002020007824 */ /* 0x000fe200078e00ff */
[----:B------:R-:W-:Y:S04]  /*0e10*/  BSSY.RECONVERGENT B0, `(.L_x_2031) ;  /* 0x0000044000007945 */ /* 0x000fe80003800200 */
[----:B------:R-:W-:Y:S01]  /*0e20*/  LOP3.LUT R0, R0, 0x60, RZ, 0xc0, !PT ;  /* 0x0000006000007812 */ /* 0x000fe200078ec0ff */
[----:B---3--:R-:W1:Y:S01]  /*0e30*/  LDC R29, c[0x0][0x360] ;  /* 0x0000d800ff1d7b82 */ /* 0x008e620000000800 */
[----:B0-----:R-:W-:Y:S01]  /*0e40*/  USHF.L.U32 UR9, UR7, 0x7, URZ ;  /* 0x0000000707097899 */ /* 0x001fe200080006ff */
[----:B-1----:R-:W-:-:S04]  /*0e50*/  IMAD.SHL.U32 R21, R29, 0x4, RZ ;  /* 0x000000041d157824 */ /* 0x002fc800078e00ff */
[----:B------:R-:W-:Y:S07]  /*0e60*/  @P0 BRA `(.L_x_2032) ;  /* 0x0000000000f80947 */ /* 0x000fee0003800000 */
[----:B------:R-:W0:Y:S01]  /*0e70*/  I2F.U32.RP R7, R29 ;  /* 0x0000001d00077306 */ /* 0x000e220000209000 */
[----:B------:R-:W-:Y:S01]  /*0e80*/  IMAD.IADD R4, R32, 0x1, R29 ;  /* 0x0000000120047824 */ /* 0x000fe200078e021d */
[----:B------:R-:W-:Y:S01]  /*0e90*/  ISETP.NE.U32.AND P3, PT, R29, RZ, PT ;  /* 0x000000ff1d00720c */ /* 0x000fe20003f65070 */
[----:B------:R-:W-:Y:S03]  /*0ea0*/  BSSY.RECONVERGENT B1, `(.L_x_2033) ;  /* 0x0000029000017945 */ /* 0x000fe60003800200 */
[C---:B------:R-:W-:Y:S02]  /*0eb0*/  ISETP.GE.U32.AND P1, PT, R4.reuse, 0x80, PT ;  /* 0x000000800400780c */ /* 0x040fe40003f26070 */
[----:B------:R-:W-:Y:S01]  /*0ec0*/  VIMNMX.U32 R5, PT, PT, R4, 0x80, !PT ;  /* 0x0000008004057848 */ /* 0x000fe20007fe0000 */
[----:B0-----:R-:W0:Y:S02]  /*0ed0*/  MUFU.RCP R7, R7 ;  /* 0x0000000700077308 */ /* 0x001e240000001000 */
[----:B0-----:R-:W-:-:S06]  /*0ee0*/  IADD3 R2, PT, PT, R7, 0xffffffe, RZ ;  /* 0x0ffffffe07027810 */ /* 0x001fcc0007ffe0ff */
        /* <DEDUP_REMOVED lines=30> */
[----:B------:R-:W-:-:S07]  /*10d0*/  IADD3 R4, PT, PT, R30, UR4, RZ ;  /* 0x000000041e047c10 */ /* 0x000fce000fffe0ff */
.L_x_2035:
[----:B------:R-:W-:Y:S01]  /*10e0*/  VIADD R3, R3, 0x1 ;  /* 0x0000000103037836 */ /* 0x000fe20000000000 */
[----:B------:R0:W-:Y:S04]  /*10f0*/  STS [R4], RZ ;  /* 0x000000ff04007388 */ /* 0x0001e80000000800 */
[----:B------:R-:W-:Y:S01]  /*1100*/  ISETP.NE.AND P1, PT, R3, RZ, PT ;  /* 0x000000ff0300720c */ /* 0x000fe20003f25270 */
[----:B0-----:R-:W-:-:S12]  /*1110*/  IMAD.IADD R4, R21, 0x1, R4 ;  /* 0x0000000115047824 */ /* 0x001fd800078e0204 */
[----:B------:R-:W-:Y:S05]  /*1120*/  @P1 BRA `(.L_x_2035) ;  /* 0xfffffffc00ec1947 */ /* 0x000fea000383ffff */
.L_x_2034:
[----:B------:R-:W-:Y:S05]  /*1130*/  BSYNC.RECONVERGENT B1 ;  /* 0x0000000000017941 */ /* 0x000fea0003800200 */
.L_x_2033:
[----:B------:R-:W-:Y:S05]  /*1140*/  @!P2 BRA `(.L_x_2032) ;  /* 0x000000000040a947 */ /* 0x000fea0003800000 */
[----:B------:R-:W0:Y:S01]  /*1150*/  S2UR UR5, SR_CgaCtaId ;  /* 0x00000000000579c3 */ /* 0x000e220000008800 */
[----:B------:R-:W-:Y:S02]  /*1160*/  UMOV UR4, 0x400 ;  /* 0x0000040000047882 */ /* 0x000fe40000000000 */
[----:B------:R-:W-:-:S04]  /*1170*/  UIADD3 UR4, UPT, UPT, UR4, 0x1280, URZ ;  /* 0x0000128004047890 */ /* 0x000fc8000fffe0ff */
[----:B0-----:R-:W-:-:S06]  /*1180*/  ULEA UR4, UR5, UR4, 0x18 ;  /* 0x0000000405047291 */ /* 0x001fcc000f8ec0ff */
[----:B------:R-:W-:-:S07]  /*1190*/  LEA R4, R2, UR4, 0x2 ;  /* 0x0000000402047c11 */ /* 0x000fce000f8e10ff */
.L_x_2036:
        /* <DEDUP_REMOVED lines=11> */
.L_x_2032:
[----:B------:R-:W-:Y:S05]  /*1250*/  BSYNC.RECONVERGENT B0 ;  /* 0x0000000000007941 */ /* 0x000fea0003800200 */
.L_x_2031:
[----:B------:R-:W-:Y:S01]  /*1260*/  ISETP.GT.U32.AND P1, PT, R32, 0x1f, PT ;  /* 0x0000001f2000780c */ /* 0x000fe20003f24070 */
[----:B------:R-:W-:-:S12]  /*1270*/  BSSY.RECONVERGENT B0, `(.L_x_2037) ;  /* 0x000005c000007945 */ /* 0x000fd80003800200 */
[----:B------:R-:W-:Y:S05]  /*1280*/  @P1 BRA `(.L_x_2038) ;  /* 0x0000000400681947 */ /* 0x000fea0003800000 */
[----:B------:R-:W0:Y:S01]  /*1290*/  I2F.U32.RP R7, R21 ;  /* 0x0000001500077306 */ /* 0x000e220000209000 */
[----:B------:R-:W-:Y:S01]  /*12a0*/  IADD3 R4, PT, PT, R30, R21, RZ ;  /* 0x000000151e047210 */ /* 0x000fe20007ffe0ff */
[----:B------:R-:W-:Y:S01]  /*12b0*/  IMAD.MOV R9, RZ, RZ, -R21 ;  /* 0x000000ffff097224 */ /* 0x000fe200078e0a15 */
[----:B------:R-:W-:Y:S01]  /*12c0*/  ISETP.NE.U32.AND P3, PT, R21, RZ, PT ;  /* 0x000000ff1500720c */ /* 0x000fe20003f65070 */
[----:B------:R-:W-:Y:S01]  /*12d0*/  BSSY.RECONVERGENT B1, `(.L_x_2039) ;  /* 0x0000030000017945 */ /* 0x000fe20003800200 */
[C---:B------:R-:W-:Y:S01]  /*12e0*/  ISETP.GE.U32.AND P1, PT, R4.reuse, 0x80, PT ;  /* 0x000000800400780c */ /* 0x040fe20003f26070 */
[----:B------:R-:W-:Y:S01]  /*12f0*/  IMAD.MOV.U32 R20, RZ, RZ, R30 ;  /* 0x000000ffff147224 */ /* 0x000fe200078e001e */
        /* <DEDUP_REMOVED lines=26> */
[----:B------:R-:W-:Y:S01]  /*14a0*/  MOV R20, R30 ;  /* 0x0000001e00147202 */ /* 0x000fe20000000f00 */
[----:B------:R-:W-:Y:S02]  /*14b0*/  UMOV UR4, 0x400 ;  /* 0x0000040000047882 */ /* 0x000fe40000000000 */
[----:B------:R-:W-:Y:S02]  /*14c0*/  UIADD3 UR4, UPT, UPT, UR4, 0x1080, URZ ;  /* 0x0000108004047890 */ /* 0x000fe4000fffe0ff */
[----:B------:R-:W2:Y:S01]  /*14d0*/  LDC.64 R2, c[0x0][0x390] ;  /* 0x0000e400ff027b82 */ /* 0x000ea20000000a00 */
[----:B------:R-:W-:-:S05]  /*14e0*/  LOP3.LUT R4, R4, 0x3, RZ, 0xc0, !PT ;  /* 0x0000000304047812 */ /* 0x000fca00078ec0ff */
[----:B------:R-:W-:Y:S01]  /*14f0*/  IMAD.MOV R10, RZ, RZ, -R4 ;  /* 0x000000ffff0a7224 */ /* 0x000fe200078e0a04 */
[----:B-1----:R-:W-:Y:S02]  /*1500*/  UIMAD UR5, UR6, UR5, UR9 ;  /* 0x00000005060572a4 */ /* 0x002fe4000f8e0209 */
[----:B0-----:R-:W-:-:S04]  /*1510*/  ULEA UR4, UR8, UR4, 0x18 ;  /* 0x0000000408047291 */ /* 0x001fc8000f8ec0ff */
[----:B------:R-:W-:Y:S02]  /*1520*/  VIADD R9, R30, UR5 ;  /* 0x000000051e097c36 */ /* 0x000fe40008000000 */
[----:B------:R-:W-:-:S07]  /*1530*/  LEA R8, R32, UR4, 0x4 ;  /* 0x0000000420087c11 */ /* 0x000fce000f8e20ff */
.L_x_2041:
        /* <DEDUP_REMOVED lines=9> */
.L_x_2040:
[----:B------:R-:W-:Y:S05]  /*15d0*/  BSYNC.RECONVERGENT B1 ;  /* 0x0000000000017941 */ /* 0x000fea0003800200 */
.L_x_2039:
        /* <DEDUP_REMOVED lines=13> */
.L_x_2042:
        /* <DEDUP_REMOVED lines=24> */
.L_x_2038:
[----:B------:R-:W-:Y:S05]  /*1830*/  BSYNC.RECONVERGENT B0 ;  /* 0x0000000000007941 */ /* 0x000fea0003800200 */
.L_x_2037:
[----:B------:R-:W0:Y:S01]  /*1840*/  S2R R5, SR_CgaCtaId ;  /* 0x0000000000057919 */ /* 0x000e220000008800 */
[----:B------:R-:W-:Y:S01]  /*1850*/  MOV R4, 0x400 ;  /* 0x0000040000047802 */ /* 0x000fe20000000f00 */
[C---:B------:R-:W-:Y:S01]  /*1860*/  VIADD R25, R32.reuse, 0x5 ;  /* 0x0000000520197836 */ /* 0x040fe20000000000 */
[C---:B------:R-:W-:Y:S01]  /*1870*/  ISETP.GE.U32.AND P1, PT, R32.reuse, 0x80, PT ;  /* 0x000000802000780c */ /* 0x040fe20003f26070 */
[C---:B------:R-:W-:Y:S01]  /*1880*/  VIADD R24, R32.reuse, 0x6 ;  /* 0x0000000620187836 */ /* 0x040fe20000000000 */
[----:B------:R-:W-:Y:S01]  /*1890*/  SHF.R.U32.HI R2, RZ, 0x2, R32 ;  /* 0x00000002ff027819 */ /* 0x000fe20000011620 */
[C---:B-1----:R-:W-:Y:S01]  /*18a0*/  VIADD R15, R32.reuse, 0x9 ;  /* 0x00000009200f7836 */ /* 0x042fe20000000000 */
[C---:B------:R-:W-:Y:S01]  /*18b0*/  IADD3 R26, PT, PT, R32.reuse, 0x4, RZ ;  /* 0x00000004201a7810 */ /* 0x040fe20007ffe0ff */
[C---:B------:R-:W-:Y:S01]  /*18c0*/  VIADD R22, R32.reuse, 0xa ;  /* 0x0000000a20167836 */ /* 0x040fe20000000000 */
[----:B------:R-:W-:Y:S01]  /*18d0*/  IADD3 R23, PT, PT, R32, 0x7, RZ ;  /* 0x0000000720177810 */ /* 0x000fe20007ffe0ff */
[----:B------:R-:W-:Y:S01]  /*18e0*/  VIADD R20, R4, 0x1280 ;  /* 0x0000128004147836 */ /* 0x000fe20000000000 */
[C---:B------:R-:W-:Y:S01]  /*18f0*/  IADD3 R21, PT, PT, R32.reuse, 0xb, RZ ;  /* 0x0000000b20157810 */ /* 0x040fe20007ffe0ff */
        /* <DEDUP_REMOVED lines=18> */
[C---:B------:R-:W-:Y:S01]  /*1a20*/  IADD3 R2, PT, PT, R32.reuse, -0x1, RZ ;  /* 0xffffffff20027810 */ /* 0x040fe20007ffe0ff */
[C---:B------:R-:W-:Y:S01]  /*1a30*/  VIADD R18, R32.reuse, 0x3 ;  /* 0x0000000320127836 */ /* 0x040fe20000000000 */
[----:B------:R-:W-:Y:S01]  /*1a40*/  IADD3 R4, PT, PT, R32, 0xd, RZ ;  /* 0x0000000d20047810 */ /* 0x000fe20007ffe0ff */
[----:B------:R-:W-:Y:S01]  /*1a50*/  IMAD.IADD R0, R0, 0x1, R3 ;  /* 0x0000000100007824 */ /* 0x000fe200078e0203 */
        /* <DEDUP_REMOVED lines=17> */
[----:B------:R-:W-:Y:S01]  /*1b70*/  IMAD.IADD R3, R0, 0x1, R18 ;  /* 0x0000000100037824 */ /* 0x000fe200078e0212 */
[----:B------:R-:W-:Y:S01]  /*1b80*/  LOP3.LUT R16, R16, 0xf, RZ, 0xc0, !PT ;  /* 0x0000000f10107812 */ /* 0x000fe200078ec0ff */
[--C-:B------:R-:W-:Y:S01]  /*1b90*/  IMAD.IADD R10, R21, 0x1, R0.reuse ;  /* 0x00000001150a7824 */ /* 0x100fe200078e0200 */
[C---:B------:R-:W-:Y:S01]  /*1ba0*/  IADD3 R13, PT, PT, R0.reuse, R13, RZ ;  /* 0x0000000d000d7210 */ /* 0x040fe20007ffe0ff */
[--C-:B------:R-:W-:Y:S01]  /*1bb0*/  IMAD.IADD R7, R23, 0x1, R0.reuse ;  /* 0x0000000117077824 */ /* 0x100fe200078e0200 */
[----:B------:R-:W-:Y:S01]  /*1bc0*/  IADD3 R11, PT, PT, R0, R11, RZ ;  /* 0x0000000b000b7210 */ /* 0x000fe20007ffe0ff */
[----:B------:R-:W-:Y:S01]  /*1bd0*/  IMAD.IADD R37, R26, 0x1, R0 ;  /* 0x000000011a257824 */ /* 0x000fe200078e0200 */
[C---:B------:R-:W-:Y:S01]  /*1be0*/  IADD3 R8, PT, PT, R0.reuse, R19, RZ ;  /* 0x0000001300087210 */ /* 0x040fe20007ffe0ff */
[C---:B------:R-:W-:Y:S01]  /*1bf0*/  IMAD.IADD R33, R0.reuse, 0x1, R16 ;  /* 0x0000000100217824 */ /* 0x040fe200078e0210 */
        /* <DEDUP_REMOVED lines=20> */
[----:B------:R-:W-:Y:S01]  /*1d40*/  IMAD R0, R33, 0x4, R36 ;  /* 0x0000000421007824 */ /* 0x000fe200078e0224 */
[----:B------:R-:W-:Y:S01]  /*1d50*/  LEA R36, R31, R36, 0x2 ;  /* 0x000000241f247211 */ /* 0x000fe200078e10ff */
[----:B------:R-:W2:Y:S01]  /*1d60*/  LDS R13, [R13] ;  /* 0x000000000d0d7984 */ /* 0x000ea20000000800 */
[----:B------:R-:W-:-:S03]  /*1d70*/  LOP3.LUT R31, R27, 0x10, R32, 0xf8, !PT ;  /* 0x000000101b1f7812 */ /* 0x000fc600078ef820 */
        /* <DEDUP_REMOVED lines=31> */
[----:B------:R-:W-:-:S02]  /*1f70*/  LOP3.LUT R16, R19, 0x10, R32, 0xf8, !PT ;  /* 0x0000001013107812 */ /* 0x000fc400078ef820 */
[----:B------:R-:W-:Y:S01]  /*1f80*/  IADD3 R19, PT, PT, R32, 0xd, RZ ;  /* 0x0000000d20137810 */ /* 0x000fe20007ffe0ff */
[----:B------:R-:W-:Y:S01]  /*1f90*/  IMAD R3, R3, R36, R2 ;  /* 0x0000002403037224 */ /* 0x000fe200078e0202 */
[--C-:B------:R-:W-:Y:S02]  /*1fa0*/  LOP3.LUT R2, R23, 0x10, R32.reuse, 0xf8, !PT ;  /* 0x0000001017027812 */ /* 0x100fe400078ef820 */
[----:B------:R-:W-:Y:S01]  /*1fb0*/  LOP3.LUT R36, R21, 0x10, R32, 0xf8, !PT ;  /* 0x0000001015247812 */ /* 0x000fe200078ef820 */
[----:B------:R-:W-:Y:S01]  /*1fc0*/  IMAD R18, R4, R18, R3 ;  /* 0x0000001204127224 */ /* 0x000fe200078e0203 */
[----:B------:R-:W-:Y:S01]  /*1fd0*/  LOP3.LUT R19, R19, 0xf, RZ, 0xc0, !PT ;  /* 0x0000000f13137812 */ /* 0x000fe200078ec0ff */
[----:B------:R-:W-:Y:S01]  /*1fe0*/  VIADD R3, R32, 0x9 ;  /* 0x0000000920037836 */ /* 0x000fe20000000000 */
[----:B------:R0:W3:Y:S01]  /*1ff0*/  SHFL.IDX PT, R4, R35, R2, 0x1f ;  /* 0x00001f0223047589 */ /* 0x0000e200000e0000 */
[----:B-1----:R-:W-:Y:S01]  /*2000*/  IMAD R5, R5, R0, R18 ;  /* 0x0000000005057224 */ /* 0x002fe200078e0212 */
[----:B------:R-:W-:-:S02]  /*2010*/  LOP3.LUT R18, R22, 0x10, R32, 0xf8, !PT ;  /* 0x0000001016127812 */ /* 0x000fc400078ef820 */
[----:B------:R-:W-:Y:S01]  /*2020*/  LOP3.LUT R37, R3, 0xf, RZ, 0xc0, !PT ;  /* 0x0000000f03257812 */ /* 0x000fe200078ec0ff */
[----:B--2---:R-:W-:Y:S01]  /*2030*/  IMAD R6, R6, R17, R5 ;  /* 0x0000001106067224 */ /* 0x004fe200078e0205 */
[----:B------:R1:W2:Y:S01]  /*2040*/  SHFL.IDX PT, R3, R35, R16, 0x1f ;  /* 0x00001f1023037589 */ /* 0x0002a200000e0000 */
[C---:B------:R-:W-:Y:S01]  /*2050*/  VIADD R5, R32.reuse, 0xc ;  /* 0x0000000c20057836 */ /* 0x040fe20000000000 */
[--C-:B------:R-:W-:Y:S01]  /*2060*/  LOP3.LUT R0, R37, 0x10, R32.reuse, 0xf8, !PT ;  /* 0x0000001025007812 */ /* 0x100fe200078ef820 */
[C---:B------:R-:W-:Y:S01]  /*2070*/  VIADD R17, R32.reuse, 0xe ;  /* 0x0000000e20117836 */ /* 0x040fe20000000000 */
[----:B------:R-:W-:Y:S01]  /*2080*/  SHFL.IDX PT, R18, R35, R18, 0x1f ;  /* 0x00001f1223127589 */ /* 0x000fe200000e0000 */
[----:B0-----:R-:W-:Y:S01]  /*2090*/  LOP3.LUT R2, R19, 0x10, R32, 0xf8, !PT ;  /* 0x0000001013027812 */ /* 0x001fe200078ef820 */
[----:B------:R-:W-:Y:S01]  /*20a0*/  VIADD R19, R32, 0xffffffff ;  /* 0xffffffff20137836 */ /* 0x000fe20000000000 */
[----:B------:R-:W-:Y:S01]  /*20b0*/  LOP3.LUT R5, R5, 0xf, RZ, 0xc0, !PT ;  /* 0x0000000f05057812 */ /* 0x000fe200078ec0ff */
[----:B------:R-:W0:Y:S01]  /*20c0*/  SHFL.IDX PT, R0, R35, R0, 0x1f ;  /* 0x00001f0023007589 */ /* 0x000e2200000e0000 */
[----:B------:R-:W-:-:S02]  /*20d0*/  LOP3.LUT R17, R17, 0xf, RZ, 0xc0, !PT ;  /* 0x0000000f11117812 */ /* 0x000fc400078ec0ff */
[----:B-1----:R-:W-:Y:S02]  /*20e0*/  LOP3.LUT R16, R5, 0x10, R32, 0xf8, !PT ;  /* 0x0000001005107812 */ /* 0x002fe400078ef820 */
[----:B------:R-:W1:Y:S04]  /*20f0*/  SHFL.IDX PT, R5, R35, R36, 0x1f ;  /* 0x00001f2423057589 */ /* 0x000e6800000e0000 */
[----:B------:R-:W4:Y:S01]  /*2100*/  SHFL.IDX PT, R16, R35, R16, 0x1f ;  /* 0x00001f1023107589 */ /* 0x000f2200000e0000 */
[----:B---3--:R-:W-:Y:S01]  /*2110*/  IMAD R4, R7, R4, R6 ;  /* 0x0000000407047224 */ /* 0x008fe200078e0206 */
[----:B------:R-:W-:Y:S02]  /*2120*/  LOP3.LUT R6, R17, 0x10, R32, 0xf8, !PT ;  /* 0x0000001011067812 */ /* 0x000fe400078ef820 */
[----:B------:R-:W-:Y:S01]  /*2130*/  LOP3.LUT R17, R19, 0xf, RZ, 0xc0, !PT ;  /* 0x0000000f13117812 */ /* 0x000fe200078ec0ff */
[----:B------:R-:W3:Y:S01]  /*2140*/  SHFL.IDX PT, R7, R35, R2, 0x1f ;  /* 0x00001f0223077589 */ /* 0x000ee200000e0000 */
[----:B--2---:R-:W-:-:S02]  /*2150*/  IMAD R3, R8, R3, R4 ;  /* 0x0000000308037224 */ /* 0x004fc400078e0204 */
[----:B------:R-:W-:Y:S01]  /*2160*/  LOP3.LUT R4, R17, 0x10, R32, 0xf8, !PT ;  /* 0x0000001011047812 */ /* 0x000fe200078ef820 */
[----:B------:R-:W2:Y:S05]  /*2170*/  SHFL.IDX PT, R6, R35, R6, 0x1f ;  /* 0x00001f0623067589 */ /* 0x000eaa00000e0000 */
[----:B------:R2:W2:Y:S01]  /*2180*/  SHFL.IDX PT, R4, R35, R4, 0x1f ;  /* 0x00001f0423047589 */ /* 0x0004a200000e0000 */
[----:B0-----:R-:W-:Y:S01]  /*2190*/  IMAD R0, R15, R0, R3 ;  /* 0x000000000f007224 */ /* 0x001fe200078e0203 */
[----:B------:R-:W-:-:S03]  /*21a0*/  LOP3.LUT R3, R32, 0x7c, RZ, 0xc0, !PT ;  /* 0x0000007c20037812 */ /* 0x000fc600078ec0ff */
[----:B------:R-:W-:Y:S01]  /*21b0*/  IMAD R9, R9, R18, R0 ;  /* 0x0000001209097224 */ /* 0x000fe200078e0200 */
[----:B------:R-:W-:-:S03]  /*21c0*/  LOP3.LUT R3, R3, 0x3, R32, 0xf8, !PT ;  /* 0x0000000303037812 */ /* 0x000fc600078ef820 */
[----:B-1----:R-:W-:Y:S01]  /*21d0*/  IMAD R5, R10, R5, R9 ;  /* 0x000000050a057224 */ /* 0x002fe200078e0209 */
[----:B------:R-:W-:-:S03]  /*21e0*/  LEA R0, R3, R20, 0x2 ;  /* 0x0000001403007211 */ /* 0x000fc600078e10ff */
[----:B----4-:R-:W-:-:S04]  /*21f0*/  IMAD R5, R11, R16, R5 ;  /* 0x000000100b057224 */ /* 0x010fc800078e0205 */
[----:B---3--:R-:W-:-:S04]  /*2200*/  IMAD R5, R12, R7, R5 ;  /* 0x000000070c057224 */ /* 0x008fc800078e0205 */
[----:B--2---:R-:W-:-:S07]  /*2210*/  IMAD R5, R13, R6, R5 ;  /* 0x000000060d057224 */ /* 0x004fce00078e0205 */
.L_x_2068:
[----:B------:R-:W0:Y:S01]  /*2220*/  LDS R3, [R0] ;  /* 0x0000000000037984 */ /* 0x000e220000000800 */
[----:B------:R-:W-:-:S04]  /*2230*/  IMAD R4, R14, R4, R5 ;  /* 0x000000040e047224 */ /* 0x000fc800078e0205 */
[----:B0-----:R-:W-:-:S05]  /*2240*/  IMAD.IADD R3, R4, 0x1, R3 ;  /* 0x0000000104037824 */ /* 0x001fca00078e0203 */
[----:B------:R0:W-:Y:S02]  /*2250*/  STS [R0], R3 ;  /* 0x0000000300007388 */ /* 0x0001e40000000800 */
.L_x_2044:
[----:B------:R-:W-:Y:S05]  /*2260*/  BSYNC B0 ;  /* 0x0000000000007941 */ /* 0x000fea0003800000 */
.L_x_2043:
[----:B------:R-:W-:Y:S05]  /*2270*/  @P0 BRA `(.L_x_2046) ;  /* 0x0000000800300947 */ /* 0x000fea0003800000 */
[----:B------:R-:W1:Y:S01]  /*2280*/  S2UR UR5, SR_CgaCtaId ;  /* 0x00000000000579c3 */ /* 0x000e620000008800 */
[C---:B------:R-:W-:Y:S01]  /*2290*/  IMAD.SHL.U32 R6, R32.reuse, 0x20, RZ ;  /* 0x0000002020067824 */ /* 0x040fe200078e00ff */
[C---:B0-----:R-:W-:Y:S01]  /*22a0*/  IADD3 R0, PT, PT, R32.reuse, -0x1, RZ ;  /* 0xffffffff20007810 */ /* 0x041fe20007ffe0ff */
[C---:B------:R-:W-:Y:S01]  /*22b0*/  VIADD R2, R32.reuse, 0xe ;  /* 0x0000000e20027836 */ /* 0x040fe20000000000 */
[----:B------:R-:W-:Y:S01]  /*22c0*/  UMOV UR4, 0x400 ;  /* 0x0000040000047882 */ /* 0x000fe20000000000 */
[----:B------:R-:W-:Y:S01]  /*22d0*/  VIADD R5, R32, 0x3 ;  /* 0x0000000320057836 */ /* 0x000fe20000000000 */
[----:B------:R-:W-:Y:S01]  /*22e0*/  LOP3.LUT R11, R6, 0x60, RZ, 0xc0, !PT ;  /* 0x00000060060b7812 */ /* 0x000fe200078ec0ff */
[C---:B------:R-:W-:Y:S01]  /*22f0*/  VIADD R3, R32.reuse, 0xd ;  /* 0x0000000d20037836 */ /* 0x040fe20000000000 */
[C---:B------:R-:W-:Y:S01]  /*2300*/  IADD3 R4, PT, PT, R32.reuse, 0xc, RZ ;  /* 0x0000000c20047810 */ /* 0x040fe20007ffe0ff */
[----:B------:R-:W-:Y:S01]  /*2310*/  VIADD R9, R32, 0x1 ;  /* 0x0000000120097836 */ /* 0x000fe20000000000 */
[----:B------:R-:W-:Y:S01]  /*2320*/  LOP3.LUT R8, R2, 0xf, RZ, 0xc0, !PT ;  /* 0x0000000f02087812 */ /* 0x000fe200078ec0ff */
[----:B------:R-:W-:Y:S01]  /*2330*/  VIADD R13, R32, 0x9 ;  /* 0x00000009200d7836 */ /* 0x000fe20000000000 */
[----:B------:R-:W-:Y:S01]  /*2340*/  LOP3.LUT R2, R5, 0xf, RZ, 0xc0, !PT ;  /* 0x0000000f05027812 */ /* 0x000fe200078ec0ff */
        /* <DEDUP_REMOVED lines=51> */
[----:B------:R-:W-:Y:S01]  /*2680*/  UMOV UR4, 0xffffffff ;  /* 0xffffffff00047882 */ /* 0x000fe20000000000 */
[----:B------:R-:W-:Y:S02]  /*2690*/  LOP3.LUT R37, R32, 0x10, RZ, 0xc, !PT ;  /* 0x0000001020257812 */ /* 0x000fe400078e0cff */
[----:B------:R-:W0:Y:S02]  /*26a0*/  LDS R12, [R12] ;  /* 0x000000000c0c7984 */ /* 0x000e240000000800 */
[----:B------:R-:W-:Y:S02]  /*26b0*/  IADD3 R31, PT, PT, R27, R37, RZ ;  /* 0x000000251b1f7210 */ /* 0x000fe40007ffe0ff */
        /* <DEDUP_REMOVED lines=9> */
[--C-:B------:R-:W-:Y:S01]  /*2750*/  IMAD.IADD R34, R4, 0x1, R37.reuse ;  /* 0x0000000104227824 */ /* 0x100fe200078e0225 */
        /* <DEDUP_REMOVED lines=15> */
[----:B-1----:R-:W-:Y:S01]  /*2850*/  IMAD R19, R19, R27, R28 ;  /* 0x0000001b13137224 */ /* 0x002fe200078e021c */
[----:B------:R-:W-:Y:S01]  /*2860*/  IADD3 R28, PT, PT, R24, R37, RZ ;  /* 0x00000025181c7210 */ /* 0x000fe20007ffe0ff */
[----:B------:R-:W-:Y:S02]  /*2870*/  IMAD.IADD R24, R23, 0x1, R37 ;  /* 0x0000000117187824 */ /* 0x000fe400078e0225 */
[----:B--2---:R-:W-:Y:S01]  /*2880*/  IMAD R18, R18, R36, R19 ;  /* 0x0000002412127224 */ /* 0x004fe200078e0213 */
[----:B------:R-:W-:Y:S01]  /*2890*/  LOP3.LUT R36, R25, 0x8, RZ, 0x3c, !PT ;  /* 0x0000000819247812 */ /* 0x000fe200078e3cff */
[----:B------:R-:W0:Y:S02]  /*28a0*/  SHFL.IDX PT, R19, R35, R28, 0x1f ;  /* 0x00001f1c23137589 */ /* 0x000e2400000e0000 */
[----:B---3--:R-:W-:Y:S02]  /*28b0*/  IMAD R17, R17, R4, R18 ;  /* 0x0000000411117224 */ /* 0x008fe400078e0212 */
[----:B------:R1:W2:Y:S01]  /*28c0*/  SHFL.IDX PT, R4, R35, R24, 0x1f ;  /* 0x00001f1823047589 */ /* 0x0002a200000e0000 */
[----:B------:R-:W-:-:S02]  /*28d0*/  IMAD.IADD R18, R36, 0x1, R37 ;  /* 0x0000000124127824 */ /* 0x000fc400078e0225 */
[----:B----4-:R-:W-:Y:S02]  /*28e0*/  IMAD R16, R16, R3, R17 ;  /* 0x0000000310107224 */ /* 0x010fe400078e0211 */
[C---:B------:R-:W-:Y:S01]  /*28f0*/  VIADD R17, R32.reuse, 0xe ;  /* 0x0000000e20117836 */ /* 0x040fe20000000000 */
[----:B------:R3:W4:Y:S01]  /*2900*/  SHFL.IDX PT, R3, R35, R18, 0x1f ;  /* 0x00001f1223037589 */ /* 0x00072200000e0000 */
[----:B-----5:R-:W-:Y:S01]  /*2910*/  IMAD R16, R15, R2, R16 ;  /* 0x000000020f107224 */ /* 0x020fe200078e0210 */
[----:B------:R-:W-:Y:S01]  /*2920*/  IADD3 R2, PT, PT, R21, R37, RZ ;  /* 0x0000002515027210 */ /* 0x000fe20007ffe0ff */
[C---:B------:R-:W-:Y:S02]  /*2930*/  VIADD R15, R32.reuse, 0xc ;  /* 0x0000000c200f7836 */ /* 0x040fe40000000000 */
[----:B------:R-:W-:-:S03]  /*2940*/  VIADD R21, R32, 0xd ;  /* 0x0000000d20157836 */ /* 0x000fc60000000000 */
[----:B-1----:R-:W-:Y:S01]  /*2950*/  LOP3.LUT R24, R15, 0xf, RZ, 0xc0, !PT ;  /* 0x0000000f0f187812 */ /* 0x002fe200078ec0ff */
[----:B------:R-:W-:Y:S01]  /*2960*/  SHFL.IDX PT, R2, R35, R2, 0x1f ;  /* 0x00001f0223027589 */ /* 0x000fe200000e0000 */
[----:B------:R-:W-:Y:S02]  /*2970*/  LOP3.LUT R26, R21, 0xf, RZ, 0xc0, !PT ;  /* 0x0000000f151a7812 */ /* 0x000fe400078ec0ff */
[----:B---3--:R-:W-:Y:S01]  /*2980*/  IADD3 R18, PT, PT, R24, R37, RZ ;  /* 0x0000002518127210 */ /* 0x008fe20007ffe0ff */
[----:B------:R1:W3:Y:S01]  /*2990*/  SHFL.IDX PT, R15, R35, R22, 0x1f ;  /* 0x00001f16230f7589 */ /* 0x0002e200000e0000 */
[----:B0-----:R-:W-:Y:S01]  /*29a0*/  IMAD R14, R14, R19, R16 ;  /* 0x000000130e0e7224 */ /* 0x001fe200078e0210 */
[----:B------:R-:W-:Y:S01]  /*29b0*/  LOP3.LUT R24, R17, 0xf, RZ, 0xc0, !PT ;  /* 0x0000000f11187812 */ /* 0x000fe200078ec0ff */
[----:B------:R-:W-:Y:S01]  /*29c0*/  VIADD R19, R32, 0xffffffff ;  /* 0xffffffff20137836 */ /* 0x000fe20000000000 */
[----:B------:R-:W0:Y:S01]  /*29d0*/  SHFL.IDX PT, R17, R35, R18, 0x1f ;  /* 0x00001f1223117589 */ /* 0x000e2200000e0000 */
[----:B------:R-:W-:-:S02]  /*29e0*/  IMAD.IADD R16, R26, 0x1, R37 ;  /* 0x000000011a107824 */ /* 0x000fc400078e0225 */
[----:B--2---:R-:W-:Y:S01]  /*29f0*/  IMAD R13, R13, R4, R14 ;  /* 0x000000040d0d7224 */ /* 0x004fe200078e020e */
[----:B------:R-:W-:Y:S02]  /*2a00*/  IADD3 R14, PT, PT, R24, R37, RZ ;  /* 0x00000025180e7210 */ /* 0x000fe40007ffe0ff */
[----:B-1----:R-:W-:Y:S01]  /*2a10*/  LOP3.LUT R22, R19, 0xf, RZ, 0xc0, !PT ;  /* 0x0000000f13167812 */ /* 0x002fe200078ec0ff */
[----:B------:R-:W1:Y:S01]  /*2a20*/  SHFL.IDX PT, R4, R35, R16, 0x1f ;  /* 0x00001f1023047589 */ /* 0x000e6200000e0000 */
[----:B----4-:R-:W-:-:S03]  /*2a30*/  IMAD R12, R12, R3, R13 ;  /* 0x000000030c0c7224 */ /* 0x010fc600078e020d */
[----:B------:R-:W-:Y:S01]  /*2a40*/  IMAD.IADD R22, R22, 0x1, R37 ;  /* 0x0000000116167824 */ /* 0x000fe200078e0225 */
[----:B------:R-:W2:Y:S01]  /*2a50*/  SHFL.IDX PT, R3, R35, R14, 0x1f ;  /* 0x00001f0e23037589 */ /* 0x000ea200000e0000 */
[----:B------:R-:W-:-:S04]  /*2a60*/  IMAD R0, R11, R0, R12 ;  /* 0x000000000b007224 */ /* 0x000fc800078e020c */
[----:B------:R4:W4:Y:S01]  /*2a70*/  SHFL.IDX PT, R22, R35, R22, 0x1f ;  /* 0x00001f1623167589 */ /* 0x00092200000e0000 */
[----:B---3--:R-:W-:-:S04]  /*2a80*/  IMAD R0, R10, R15, R0 ;  /* 0x0000000f0a007224 */ /* 0x008fc800078e0200 */
[----:B------:R-:W-:Y:S01]  /*2a90*/  IMAD R0, R9, R2, R0 ;  /* 0x0000000209007224 */ /* 0x000fe200078e0200 */
[----:B------:R-:W-:-:S03]  /*2aa0*/  LOP3.LUT R9, R32, 0x7c, RZ, 0xc0, !PT ;  /* 0x0000007c20097812 */ /* 0x000fc600078ec0ff */
[----:B0-----:R-:W-:Y:S01]  /*2ab0*/  IMAD R0, R8, R17, R0 ;  /* 0x0000001108007224 */ /* 0x001fe200078e0200 */
[----:B------:R-:W-:-:S03]  /*2ac0*/  LOP3.LUT R9, R9, 0x3, R32, 0xf8, !PT ;  /* 0x0000000309097812 */ /* 0x000fc600078ef820 */
[----:B-1----:R-:W-:Y:S02]  /*2ad0*/  IMAD R0, R7, R4, R0 ;  /* 0x0000000407007224 */ /* 0x002fe400078e0200 */
[----:B------:R-:W-:Y:S02]  /*2ae0*/  IMAD R9, R9, 0x4, R20 ;  /* 0x0000000409097824 */ /* 0x000fe400078e0214 */
[----:B--2---:R-:W-:-:S07]  /*2af0*/  IMAD R0, R6, R3, R0 ;  /* 0x0000000306007224 */ /* 0x004fce00078e0200 */
.L_x_2086:
[----:B------:R-:W0:Y:S01]  /*2b00*/  LDS R3, [R9] ;  /* 0x0000000009037984 */ /* 0x000e220000000800 */
[----:B----4-:R-:W-:-:S05]  /*2b10*/  IMAD R0, R5, R22, R0 ;  /* 0x0000001605007224 */ /* 0x010fca00078e0200 */
[----:B0-----:R-:W-:-:S05]  /*2b20*/  IADD3 R0, PT, PT, R0, R3, RZ ;  /* 0x0000000300007210 */ /* 0x001fca0007ffe0ff */
[----:B------:R1:W-:Y:S02]  /*2b30*/  STS [R9], R0 ;  /* 0x0000000009007388 */ /* 0x0003e40000000800 */
.L_x_2046:
[----:B------:R-:W-:Y:S05]  /*2b40*/  WARPSYNC.ALL ;  /* 0x0000000000007948 */ /* 0x000fea0003800000 */
[----:B------:R-:W-:Y:S01]  /*2b50*/  BAR.SYNC.DEFER_BLOCKING 0x0 ;  /* 0x0000000000007b1d */ /* 0x000fe20000010000 */
[----:B------:R-:W-:-:S13]  /*2b60*/  ISETP.GE.U32.AND P0, PT, R32, 0x20, PT ;  /* 0x000000202000780c */ /* 0x000fda0003f06070 */
[----:B------:R-:W-:Y:S05]  /*2b70*/  @P0 EXIT ;  /* 0x000000000000094d */ /* 0x000fea0003800000 */
[----:B------:R-:W-:Y:S01]  /*2b80*/  IMAD.SHL.U32 R21, R29, 0x4, RZ ;  /* 0x000000041d157824 */ /* 0x000fe200078e00ff */
[----:B------:R-:W2:Y:S01]  /*2b90*/  LDCU UR5, c[0x0][0x384] ;  /* 0x00007080ff0577ac */ /* 0x000ea20008000800 */
[----:B------:R-:W-:Y:S02]  /*2ba0*/  BSSY.RECONVERGENT B0, `(.L_x_2048) ;  /* 0x0000030000007945 */ /* 0x000fe40003800200 */
[----:B------:R-:W3:Y:S01]  /*2bb0*/  I2F.U32.RP R6, R21 ;  /* 0x0000001500067306 */ /* 0x000ee20000209000 */
[----:B01----:R-:W-:Y:S01]  /*2bc0*/  IMAD.IADD R0, R30, 0x1, R21 ;  /* 0x000000011e007824 */ /* 0x003fe200078e0215 */
[----:B------:R-:W-:Y:S01]  /*2bd0*/  IADD3 R7, PT, PT, RZ, -R21, RZ ;  /* 0x80000015ff077210 */ /* 0x000fe20007ffe0ff */
[----:B------:R-:W-:Y:S01]  /*2be0*/  USHF.L.U32 UR4, UR7, 0x2, URZ ;  /* 0x0000000207047899 */ /* 0x000fe200080006ff */
[----:B------:R-:W-:Y:S02]  /*2bf0*/  ISETP.NE.U32.AND P2, PT, R21, RZ, PT ;  /* 0x000000ff1500720c */ /* 0x000fe40003f45070 */
[----:B------:R-:W-:-:S02]  /*2c00*/  ISETP.GE.U32.AND P0, PT, R0, 0x80, PT ;  /* 0x000000800000780c */ /* 0x000fc40003f06070 */
[----:B------:R-:W-:Y:S02]  /*2c10*/  VIMNMX.U32 R5, PT, PT, R0, 0x80, !PT ;  /* 0x0000008000057848 */ /* 0x000fe40007fe0000 */
[----:B------:R-:W-:-:S04]  /*2c20*/  SEL R4, RZ, 0x1, P0 ;  /* 0x00000001ff047807 */ /* 0x000fc80000000000 */
[----:B------:R-:W-:Y:S01]  /*2c30*/  IADD3 R0, PT, PT, R5, -R0, -R4 ;  /* 0x8000000005007210 */ /* 0x000fe20007ffe804 */
[----:B---3--:R-:W0:Y:S01]  /*2c40*/  MUFU.RCP R6, R6 ;  /* 0x0000000600067308 */ /* 0x008e220000001000 */
[----:B--2---:R-:W-:Y:S01]  /*2c50*/  UIMAD UR4, UR6, UR5, UR4 ;  /* 0x00000005060472a4 */ /* 0x004fe2000f8e0204 */
        /* <DEDUP_REMOVED lines=11> */
[----:B------:R-:W-:Y:S02]  /*2d10*/  ISETP.GE.U32.AND P1, PT, R0, R21, PT ;  /* 0x000000150000720c */ /* 0x000fe40003f26070 */
[----:B------:R-:W0:Y:S11]  /*2d20*/  LDC R0, c[0x0][0x388] ;  /* 0x0000e200ff007b82 */ /* 0x000e360000000800 */
[----:B------:R-:W-:-:S02]  /*2d30*/  @P1 IADD3 R7, PT, PT, R7, 0x1, RZ ;  /* 0x0000000107071810 */ /* 0x000fc40007ffe0ff */
        /* <DEDUP_REMOVED lines=8> */
[----:B------:R-:W-:Y:S01]  /*2dc0*/  VIADD R2, R2, 0x1 ;  /* 0x0000000102027836 */ /* 0x000fe20000000000 */
[----:B------:R-:W-:-:S04]  /*2dd0*/  LEA R32, R32, R20, 0x4 ;  /* 0x0000001420207211 */ /* 0x000fc800078e20ff */
[----:B------:R-:W-:-:S05]  /*2de0*/  LOP3.LUT R2, R2, 0x3, RZ, 0xc0, !PT ;  /* 0x0000000302027812 */ /* 0x000fca00078ec0ff */
[----:B------:R-:W-:-:S07]  /*2df0*/  IMAD.MOV R10, RZ, RZ, -R2 ;  /* 0x000000ffff0a7224 */ /* 0x000fce00078e0a02 */
.L_x_2050:
[----:B-1----:R1:W2:Y:S01]  /*2e00*/  LDS.128 R4, [R32] ;  /* 0x0000000020047984 */ /* 0x0022a20000000c00 */
[----:B------:R-:W-:Y:S01]  /*2e10*/  SHF.R.U32.HI R3, RZ, 0x2, R30 ;  /* 0x00000002ff037819 */ /* 0x000fe2000001161e */
[----:B------:R-:W-:Y:S01]  /*2e20*/  VIADD R10, R10, 0x1 ;  /* 0x000000010a0a7836 */ /* 0x000fe20000000000 */
[----:B------:R-:W-:-:S03]  /*2e30*/  IADD3 R30, PT, PT, R21, R30, RZ ;  /* 0x0000001e151e7210 */ /* 0x000fc60007ffe0ff */
[----:B------:R-:W-:Y:S01]  /*2e40*/  IMAD R3, R3, R0, UR4 ;  /* 0x0000000403037e24 */ /* 0x000fe2000f8e0200 */
[----:B------:R-:W-:Y:S01]  /*2e50*/  ISETP.NE.AND P0, PT, R10, RZ, PT ;  /* 0x000000ff0a00720c */ /* 0x000fe20003f05270 */
[----:B-1----:R-:W-:Y:S02]  /*2e60*/  IMAD R32, R29, 0x10, R32 ;  /* 0x000000101d207824 */ /* 0x002fe400078e0220 */
[----:B0-----:R-:W-:-:S05]  /*2e70*/  IMAD.WIDE.U32 R2, R3, 0x4, R8 ;  /* 0x0000000403027825 */ /* 0x001fca00078e0008 */
[----:B--2---:R1:W-:Y:S05]  /*2e80*/  STG.E.128 desc[UR10][R2.64], R4 ;  /* 0x0000000402007986 */ /* 0x0043ea000c101d0a */
[----:B------:R-:W-:Y:S05]  /*2e90*/  @P0 BRA `(.L_x_2050) ;  /* 0xfffffffc00d80947 */ /* 0x000fea000383ffff */
.L_x_2049:
[----:B------:R-:W-:Y:S05]  /*2ea0*/  BSYNC.RECONVERGENT B0 ;  /* 0x0000000000007941 */ /* 0x000fea0003800200 */
.L_x_2048:
[----:B------:R-:W-:Y:S05]  /*2eb0*/  @!P1 EXIT ;  /* 0x000000000000994d */ /* 0x000fea0003800000 */
[----:B-1----:R-:W0:Y:S01]  /*2ec0*/  LDC.64 R2, c[0x0][0x3a0] ;  /* 0x0000e800ff027b82 */ /* 0x002e220000000a00 */
[C---:B------:R-:W-:Y:S01]  /*2ed0*/  IMAD R24, R30.reuse, 0x4, R20 ;  /* 0x000000041e187824 */ /* 0x040fe200078e0214 */
[C---:B------:R-:W-:Y:S01]  /*2ee0*/  LEA R26, R29.reuse, R30, 0x3 ;  /* 0x0000001e1d1a7211 */ /* 0x040fe200078e18ff */
[----:B------:R-:W-:Y:S02]  /*2ef0*/  IMAD R20, R29, 0xc, R30 ;  /* 0x0000000c1d147824 */ /* 0x000fe400078e021e */
[----:B------:R-:W-:-:S07]  /*2f00*/  IMAD.IADD R28, R30, 0x1, R21 ;  /* 0x000000011e1c7824 */ /* 0x000fce00078e0215 */
.L_x_2051:
[C-C-:B-1----:R-:W-:Y:S01]  /*2f10*/  IMAD R8, R29.reuse, 0x10, R24.reuse ;  /* 0x000000101d087824 */ /* 0x142fe200078e0218 */
[C---:B------:R-:W-:Y:S01]  /*2f20*/  LEA R12, R29.reuse, R24, 0x5 ;  /* 0x000000181d0c7211 */ /* 0x040fe200078e28ff */
[----:B------:R-:W-:Y:S01]  /*2f30*/  IMAD R16, R29, 0x30, R24 ;  /* 0x000000301d107824 */ /* 0x000fe200078e0218 */
[----:B------:R1:W2:Y:S01]  /*2f40*/  LDS.128 R4, [R24] ;  /* 0x0000000018047984 */ /* 0x0002a20000000c00 */
[----:B------:R-:W-:Y:S02]  /*2f50*/  SHF.R.U32.HI R23, RZ, 0x2, R30 ;  /* 0x00000002ff177819 */ /* 0x000fe4000001161e */
[----:B------:R-:W-:Y:S01]  /*2f60*/  SHF.R.U32.HI R25, RZ, 0x2, R28 ;  /* 0x00000002ff197819 */ /* 0x000fe2000001161c */
[----:B------:R-:W3:Y:S01]  /*2f70*/  LDS.128 R8, [R8] ;  /* 0x0000000008087984 */ /* 0x000ee20000000c00 */
[----:B------:R-:W-:Y:S01]  /*2f80*/  SHF.R.U32.HI R27, RZ, 0x2, R26 ;  /* 0x00000002ff1b7819 */ /* 0x000fe2000001161a */
[-C--:B------:R-:W-:Y:S01]  /*2f90*/  IMAD R23, R23, R0.reuse, UR4 ;  /* 0x0000000417177e24 */ /* 0x080fe2000f8e0200 */
[----:B------:R-:W-:Y:S01]  /*2fa0*/  SHF.R.U32.HI R31, RZ, 0x2, R20 ;  /* 0x00000002ff1f7819 */ /* 0x000fe20000011614 */
[----:B------:R-:W4:Y:S01]  /*2fb0*/  LDS.128 R12, [R12] ;  /* 0x000000000c0c7984 */ /* 0x000f220000000c00 */
[----:B------:R-:W-:Y:S01]  /*2fc0*/  IMAD R25, R25, R0, UR4 ;  /* 0x0000000419197e24 */ /* 0x000fe2000f8e0200 */
[--C-:B------:R-:W-:Y:S01]  /*2fd0*/  IADD3 R30, PT, PT, R21, R30, R21.reuse ;  /* 0x0000001e151e7210 */ /* 0x100fe20007ffe015 */
[-C--:B------:R-:W-:Y:S01]  /*2fe0*/  IMAD R27, R27, R0.reuse, UR4 ;  /* 0x000000041b1b7e24 */ /* 0x080fe2000f8e0200 */
        /* <DEDUP_REMOVED lines=18> */
.L_x_2045:
[----:B------:R-:W-:Y:S01]  /*3110*/  MOV R33, 0xffffffff ;  /* 0xffffffff00217802 */ /* 0x000fe20000000f00 */
[----:B------:R-:W-:Y:S01]  /*3120*/  IMAD.MOV.U32 R34, RZ, RZ, 0x1f ;  /* 0x0000001fff227424 */ /* 0x000fe200078e00ff */
[----:B------:R-:W-:-:S07]  /*3130*/  LOP3.LUT R16, R16, 0x10, R32, 0xf8, !PT ;  /* 0x0000001010107812 */ /* 0x000fce00078ef820 */
[----:B0-----:R-:W-:Y:S05]  /*3140*/  WARPSYNC.COLLECTIVE R33, `(.L_x_2052) ;  /* 0x0000000021087348 */ /* 0x001fea0003c00000 */
[----:B0-----:R0:W1:Y:S02]  /*3150*/  SHFL.IDX P1, R33, R35, R31, R34 ;  /* 0x0000001f23217389 */ /* 0x0010640000020022 */
[----:B01----:R-:W-:Y:S05]  /*3160*/  ENDCOLLECTIVE ;  /* 0x000000000000791b */ /* 0x003fea0003800000 */
.L_x_2052:
[----:B------:R-:W-:Y:S02]  /*3170*/  IMAD.MOV.U32 R31, RZ, RZ, R16 ;  /* 0x000000ffff1f7224 */ /* 0x000fe400078e0010 */
[----:B------:R-:W-:Y:S01]  /*3180*/  IMAD.MOV.U32 R37, RZ, RZ, R33 ;  /* 0x000000ffff257224 */ /* 0x000fe200078e0021 */
[----:B------:R-:W-:-:S03]  /*3190*/  MOV R33, 0xffffffff ;  /* 0xffffffff00217802 */ /* 0x000fc60000000f00 */
[----:B------:R-:W-:Y:S01]  /*31a0*/  IMAD R37, R36, R37, RZ ;  /* 0x0000002524257224 */ /* 0x000fe200078e02ff */
[----:B------:R-:W-:-:S07]  /*31b0*/  LOP3.LUT R36, R18, 0x10, R32, 0xf8, !PT ;  /* 0x0000001012247812 */ /* 0x000fce00078ef820 */
[----:B------:R-:W-:Y:S05]  /*31c0*/  WARPSYNC.COLLECTIVE R33, `(.L_x_2053) ;  /* 0x0000000021087348 */ /* 0x000fea0003c00000 */
[----:B------:R0:W1:Y:S02]  /*31d0*/  SHFL.IDX P1, R33, R35, R31, R34 ;  /* 0x0000001f23217389 */ /* 0x0000640000020022 */
[----:B01----:R-:W-:Y:S05]  /*31e0*/  ENDCOLLECTIVE ;  /* 0x000000000000791b */ /* 0x003fea0003800000 */
.L_x_2053:
[----:B------:R-:W-:Y:S01]  /*31f0*/  LOP3.LUT R18, R26, 0x10, R32, 0xf8, !PT ;  /* 0x000000101a127812 */ /* 0x000fe200078ef820 */
[----:B------:R-:W-:Y:S01]  /*3200*/  IMAD.MOV.U32 R16, RZ, RZ, R33 ;  /* 0x000000ffff107224 */ /* 0x000fe200078e0021 */
[----:B------:R-:W-:-:S03]  /*3210*/  MOV R33, 0xffffffff ;  /* 0xffffffff00217802 */ /* 0x000fc60000000f00 */
[----:B------:R-:W-:Y:S01]  /*3220*/  IMAD R37, R0, R16, R37 ;  /* 0x0000001000257224 */ /* 0x000fe200078e0225 */
[--C-:B------:R-:W-:Y:S02]  /*3230*/  LOP3.LUT R16, R17, 0x10, R32.reuse, 0xf8, !PT ;  /* 0x0000001011107812 */ /* 0x100fe400078ef820 */
[--C-:B------:R-:W-:Y:S02]  /*3240*/  LOP3.LUT R0, R25, 0x10, R32.reuse, 0xf8, !PT ;  /* 0x0000001019007812 */ /* 0x100fe400078ef820 */
[----:B------:R-:W-:Y:S01]  /*3250*/  LOP3.LUT R17, R24, 0x10, R32, 0xf8, !PT ;  /* 0x0000001018117812 */ /* 0x000fe200078ef820 */
[----:B------:R-:W-:-:S07]  /*3260*/  IMAD.MOV.U32 R31, RZ, RZ, R16 ;  /* 0x000000ffff1f7224 */ /* 0x000fce00078e0010 */
[----:B------:R-:W-:Y:S05]  /*3270*/  WARPSYNC.COLLECTIVE R33, `(.L_x_2054) ;  /* 0x0000000021087348 */ /* 0x000fea0003c00000 */
[----:B------:R0:W1:Y:S02]  /*3280*/  SHFL.IDX P1, R33, R35, R31, R34 ;  /* 0x0000001f23217389 */ /* 0x0000640000020022 */
[----:B01----:R-:W-:Y:S05]  /*3290*/  ENDCOLLECTIVE ;  /* 0x000000000000791b */ /* 0x003fea0003800000 */
.L_x_2054:
        /* <DEDUP_REMOVED lines=9> */
.L_x_2055:
[----:B------:R-:W-:Y:S01]  /*3330*/  VIADD R19, R32, 0xd ;  /* 0x0000000d20137836 */ /* 0x000fe20000000000 */
[----:B------:R-:W-:-:S04]  /*3340*/  LOP3.LUT R37, R37, 0xf, RZ, 0xc0, !PT ;  /* 0x0000000f25257812 */ /* 0x000fc800078ec0ff */
[----:B------:R-:W-:Y:S01]  /*3350*/  LOP3.LUT R19, R19, 0xf, RZ, 0xc0, !PT ;  /* 0x0000000f13137812 */ /* 0x000fe200078ec0ff */
        /* <DEDUP_REMOVED lines=8> */
.L_x_2056:
[----:B------:R-:W-:Y:S01]  /*33e0*/  LOP3.LUT R36, R21, 0x10, R32, 0xf8, !PT ;  /* 0x0000001015247812 */ /* 0x000fe200078ef820 */
[----:B------:R-:W-:Y:S02]  /*33f0*/  IMAD.MOV.U32 R31, RZ, RZ, R0 ;  /* 0x000000ffff1f7224 */ /* 0x000fe400078e0000 */
[----:B------:R-:W-:Y:S01]  /*3400*/  IMAD.MOV.U32 R18, RZ, RZ, R33 ;  /* 0x000000ffff127224 */ /* 0x000fe200078e0021 */
[----:B------:R-:W-:-:S03]  /*3410*/  MOV R33, 0xffffffff ;  /* 0xffffffff00217802 */ /* 0x000fc60000000f00 */
[----:B------:R-:W-:-:S07]  /*3420*/  IMAD R18, R4, R18, R3 ;  /* 0x0000001204127224 */ /* 0x000fce00078e0203 */
[----:B------:R-:W-:Y:S05]  /*3430*/  WARPSYNC.COLLECTIVE R33, `(.L_x_2057) ;  /* 0x0000000021087348 */ /* 0x000fea0003c00000 */
[----:B------:R0:W1:Y:S02]  /*3440*/  SHFL.IDX P1, R33, R35, R31, R34 ;  /* 0x0000001f23217389 */ /* 0x0000640000020022 */
[----:B01----:R-:W-:Y:S05]  /*3450*/  ENDCOLLECTIVE ;  /* 0x000000000000791b */ /* 0x003fea0003800000 */
.L_x_2057:
        /* <DEDUP_REMOVED lines=8> */
.L_x_2058:
[----:B------:R-:W-:Y:S01]  /*34e0*/  LOP3.LUT R18, R22, 0x10, R32, 0xf8, !PT ;  /* 0x0000001016127812 */ /* 0x000fe200078ef820 */
[----:B------:R-:W-:Y:S01]  /*34f0*/  IMAD.MOV.U32 R31, RZ, RZ, R2 ;  /* 0x000000ffff1f7224 */ /* 0x000fe200078e0002 */
[----:B------:R-:W-:Y:S01]  /*3500*/  LOP3.LUT R2, R19, 0x10, R32, 0xf8, !PT ;  /* 0x0000001013027812 */ /* 0x000fe200078ef820 */
[----:B------:R-:W-:Y:S01]  /*3510*/  IMAD.MOV.U32 R17, RZ, RZ, R33 ;  /* 0x000000ffff117224 */ /* 0x000fe200078e0021 */
[----:B------:R-:W-:-:S03]  /*3520*/  MOV R33, 0xffffffff ;  /* 0xffffffff00217802 */ /* 0x000fc60000000f00 */
[----:B------:R-:W-:Y:S01]  /*3530*/  IMAD R6, R6, R17, R5 ;  /* 0x0000001106067224 */ /* 0x000fe200078e0205 */
[C---:B------:R-:W-:Y:S01]  /*3540*/  IADD3 R5, PT, PT, R32.reuse, 0xc, RZ ;  /* 0x0000000c20057810 */ /* 0x040fe20007ffe0ff */
[----:B------:R-:W-:-:S07]  /*3550*/  VIADD R17, R32, 0xe ;  /* 0x0000000e20117836 */ /* 0x000fce0000000000 */
[----:B------:R-:W-:Y:S05]  /*3560*/  WARPSYNC.COLLECTIVE R33, `(.L_x_2059) ;  /* 0x0000000021087348 */ /* 0x000fea0003c00000 */
[----:B------:R0:W1:Y:S02]  /*3570*/  SHFL.IDX P1, R33, R35, R31, R34 ;  /* 0x0000001f23217389 */ /* 0x0000640000020022 */
[----:B01----:R-:W-:Y:S05]  /*3580*/  ENDCOLLECTIVE ;  /* 0x000000000000791b */ /* 0x003fea0003800000 */
.L_x_2059:
[----:B------:R-:W-:Y:S02]  /*3590*/  LOP3.LUT R5, R5, 0xf, RZ, 0xc0, !PT ;  /* 0x0000000f05057812 */ /* 0x000fe400078ec0ff */
[----:B------:R-:W-:Y:S02]  /*35a0*/  LOP3.LUT R17, R17, 0xf, RZ, 0xc0, !PT ;  /* 0x0000000f11117812 */ /* 0x000fe400078ec0ff */
[----:B------:R-:W-:Y:S02]  /*35b0*/  MOV R31, R16 ;  /* 0x00000010001f7202 */ /* 0x000fe40000000f00 */
        /* <DEDUP_REMOVED lines=8> */
.L_x_2060:
[----:B------:R-:W-:Y:S01]  /*3640*/  MOV R31, R0 ;  /* 0x00000000001f7202 */ /* 0x000fe20000000f00 */
[----:B------:R-:W-:Y:S02]  /*3650*/  IMAD.MOV.U32 R3, RZ, RZ, R33 ;  /* 0x000000ffff037224 */ /* 0x000fe400078e0021 */
[----:B------:R-:W-:Y:S02]  /*3660*/  IMAD.MOV.U32 R33, RZ, RZ, -0x1 ;  /* 0xffffffffff217424 */ /* 0x000fe400078e00ff */
[----:B------:R-:W-:-:S07]  /*3670*/  IMAD R3, R8, R3, R4 ;  /* 0x0000000308037224 */ /* 0x000fce00078e0204 */
[----:B------:R-:W-:Y:S05]  /*3680*/  WARPSYNC.COLLECTIVE R33, `(.L_x_2061) ;  /* 0x0000000021087348 */ /* 0x000fea0003c00000 */
[----:B------:R0:W1:Y:S02]  /*3690*/  SHFL.IDX P1, R33, R35, R31, R34 ;  /* 0x0000001f23217389 */ /* 0x0000640000020022 */
[----:B01----:R-:W-:Y:S05]  /*36a0*/  ENDCOLLECTIVE ;  /* 0x000000000000791b */ /* 0x003fea0003800000 */
.L_x_2061:
        /* <DEDUP_REMOVED lines=8> */
.L_x_2062:
[----:B------:R-:W-:Y:S02]  /*3730*/  LOP3.LUT R3, R3, 0x3, R32, 0xf8, !PT ;  /* 0x0000000303037812 */ /* 0x000fe400078ef820 */
[----:B------:R-:W-:Y:S01]  /*3740*/  MOV R31, R36 ;  /* 0x00000024001f7202 */ /* 0x000fe20000000f00 */
[----:B------:R-:W-:Y:S02]  /*3750*/  IMAD.MOV.U32 R18, RZ, RZ, R33 ;  /* 0x000000ffff127224 */ /* 0x000fe400078e0021 */
[----:B------:R-:W-:Y:S02]  /*3760*/  IMAD.MOV.U32 R33, RZ, RZ, -0x1 ;  /* 0xffffffffff217424 */ /* 0x000fe400078e00ff */
[----:B------:R-:W-:Y:S01]  /*3770*/  IMAD R9, R9, R18, R0 ;  /* 0x0000001209097224 */ /* 0x000fe200078e0200 */
[----:B------:R-:W-:-:S07]  /*3780*/  IADD3 R0, PT, PT, R32, -0x1, RZ ;  /* 0xffffffff20007810 */ /* 0x000fce0007ffe0ff */
[----:B------:R-:W-:Y:S05]  /*3790*/  WARPSYNC.COLLECTIVE R33, `(.L_x_2063) ;  /* 0x0000000021087348 */ /* 0x000fea0003c00000 */
[----:B------:R0:W1:Y:S02]  /*37a0*/  SHFL.IDX P1, R33, R35, R31, R34 ;  /* 0x0000001f23217389 */ /* 0x0000640000020022 */
[----:B01----:R-:W-:Y:S05]  /*37b0*/  ENDCOLLECTIVE ;  /* 0x000000000000791b */ /* 0x003fea0003800000 */
.L_x_2063:
[----:B------:R-:W-:Y:S01]  /*37c0*/  LOP3.LUT R17, R0, 0xf, RZ, 0xc0, !PT ;  /* 0x0000000f00117812 */ /* 0x000fe200078ec0ff */
[----:B------:R-:W-:-:S03]  /*37d0*/  IMAD R0, R3, 0x4, R20 ;  /* 0x0000000403007824 */ /* 0x000fc600078e0214 */
[----:B------:R-:W-:Y:S02]  /*37e0*/  LOP3.LUT R4, R17, 0x10, R32, 0xf8, !PT ;  /* 0x0000001011047812 */ /* 0x000fe400078ef820 */
[----:B------:R-:W-:Y:S01]  /*37f0*/  MOV R31, R16 ;  /* 0x00000010001f7202 */ /* 0x000fe20000000f00 */
[----:B------:R-:W-:Y:S02]  /*3800*/  IMAD.MOV.U32 R5, RZ, RZ, R33 ;  /* 0x000000ffff057224 */ /* 0x000fe400078e0021 */
[----:B------:R-:W-:Y:S02]  /*3810*/  IMAD.MOV.U32 R33, RZ, RZ, -0x1 ;  /* 0xffffffffff217424 */ /* 0x000fe400078e00ff */
[----:B------:R-:W-:-:S07]  /*3820*/  IMAD R5, R10, R5, R9 ;  /* 0x000000050a057224 */ /* 0x000fce00078e0209 */
[----:B------:R-:W-:Y:S05]  /*3830*/  WARPSYNC.COLLECTIVE R33, `(.L_x_2064) ;  /* 0x0000000021087348 */ /* 0x000fea0003c00000 */
[----:B------:R0:W1:Y:S02]  /*3840*/  SHFL.IDX P1, R33, R35, R31, R34 ;  /* 0x0000001f23217389 */ /* 0x0000640000020022 */
[----:B01----:R-:W-:Y:S05]  /*3850*/  ENDCOLLECTIVE ;  /* 0x000000000000791b */ /* 0x003fea0003800000 */
.L_x_2064:
[----:B------:R-:W-:Y:S02]  /*3860*/  IMAD.MOV.U32 R31, RZ, RZ, R2 ;  /* 0x000000ffff1f7224 */ /* 0x000fe400078e0002 */
[----:B------:R-:W-:Y:S02]  /*3870*/  IMAD.MOV.U32 R16, RZ, RZ, R33 ;  /* 0x000000ffff107224 */ /* 0x000fe400078e0021 */
[----:B------:R-:W-:Y:S02]  /*3880*/  IMAD.MOV.U32 R33, RZ, RZ, -0x1 ;  /* 0xffffffffff217424 */ /* 0x000fe400078e00ff */
[----:B------:R-:W-:-:S07]  /*3890*/  IMAD R5, R11, R16, R5 ;  /* 0x000000100b057224 */ /* 0x000fce00078e0205 */
[----:B------:R-:W-:Y:S05]  /*38a0*/  WARPSYNC.COLLECTIVE R33, `(.L_x_2065) ;  /* 0x0000000021087348 */ /* 0x000fea0003c00000 */
[----:B------:R0:W1:Y:S02]  /*38b0*/  SHFL.IDX P1, R33, R35, R31, R34 ;  /* 0x0000001f23217389 */ /* 0x0000640000020022 */
[----:B01----:R-:W-:Y:S05]  /*38c0*/  ENDCOLLECTIVE ;  /* 0x000000000000791b */ /* 0x003fea0003800000 */
.L_x_2065:
[----:B------:R-:W-:Y:S01]  /*38d0*/  IMAD.MOV.U32 R31, RZ, RZ, R6 ;  /* 0x000000ffff1f7224 */ /* 0x000fe200078e0006 */
[----:B------:R-:W-:Y:S01]  /*38e0*/  MOV R7, R33 ;  /* 0x0000002100077202 */ /* 0x000fe20000000f00 */
[----:B------:R-:W-:-:S04]  /*38f0*/  IMAD.MOV.U32 R33, RZ, RZ, -0x1 ;  /* 0xffffffffff217424 */ /* 0x000fc800078e00ff */
[----:B------:R-:W-:-:S07]  /*3900*/  IMAD R5, R12, R7, R5 ;  /* 0x000000070c057224 */ /* 0x000fce00078e0205 */
[----:B------:R-:W-:Y:S05]  /*3910*/  WARPSYNC.COLLECTIVE R33, `(.L_x_2066) ;  /* 0x0000000021087348 */ /* 0x000fea0003c00000 */
[----:B------:R0:W1:Y:S02]  /*3920*/  SHFL.IDX P1, R33, R35, R31, R34 ;  /* 0x0000001f23217389 */ /* 0x0000640000020022 */
[----:B01----:R-:W-:Y:S05]  /*3930*/  ENDCOLLECTIVE ;  /* 0x000000000000791b */ /* 0x003fea0003800000 */
.L_x_2066:
[----:B------:R-:W-:Y:S01]  /*3940*/  IMAD.MOV.U32 R31, RZ, RZ, R4 ;  /* 0x000000ffff1f7224 */ /* 0x000fe200078e0004 */
[----:B------:R-:W-:Y:S01]  /*3950*/  MOV R6, R33 ;  /* 0x0000002100067202 */ /* 0x000fe20000000f00 */
[----:B------:R-:W-:-:S04]  /*3960*/  IMAD.MOV.U32 R33, RZ, RZ, -0x1 ;  /* 0xffffffffff217424 */ /* 0x000fc800078e00ff */
[----:B------:R-:W-:-:S07]  /*3970*/  IMAD R5, R13, R6, R5 ;  /* 0x000000060d057224 */ /* 0x000fce00078e0205 */
[----:B------:R-:W-:Y:S05]  /*3980*/  WARPSYNC.COLLECTIVE R33, `(.L_x_2067) ;  /* 0x0000000021087348 */ /* 0x000fea0003c00000 */
[----:B------:R0:W1:Y:S02]  /*3990*/  SHFL.IDX P1, R33, R35, R31, R34 ;  /* 0x0000001f23217389 */ /* 0x0000640000020022 */
[----:B01----:R-:W-:Y:S05]  /*39a0*/  ENDCOLLECTIVE ;  /* 0x000000000000791b */ /* 0x003fea0003800000 */
.L_x_2067:
[----:B------:R-:W-:Y:S01]  /*39b0*/  MOV R4, R33 ;  /* 0x0000002100047202 */ /* 0x000fe20000000f00 */
[----:B------:R-:W-:Y:S06]  /*39c0*/  BRA `(.L_x_2068) ;  /* 0xffffffe800147947 */ /* 0x000fec000383ffff */
.L_x_2047:
[----:B------:R-:W-:Y:S01]  /*39d0*/  BSSY B0, `(.L_x_2069) ;  /* 0x0000006000007945 */ /* 0x000fe20003800000 */
[----:B------:R-:W-:Y:S01]  /*39e0*/  IMAD.MOV.U32 R34, RZ, RZ, 0x1f ;  /* 0x0000001fff227424 */ /* 0x000fe200078e00ff */
[----:B------:R-:W-:-:S07]  /*39f0*/  MOV R33, 0xffffffff ;  /* 0xffffffff00217802 */ /* 0x000fce0000000f00 */
[----:B0-----:R-:W-:Y:S05]  /*3a00*/  WARPSYNC.COLLECTIVE R33, `(.L_x_2070) ;  /* 0x0000000021087348 */ /* 0x001fea0003c00000 */
[----:B------:R1:W2:Y:S02]  /*3a10*/  SHFL.IDX P1, R33, R35, R31, R34 ;  /* 0x0000001f23217389 */ /* 0x0002a40000020022 */
[----:B012---:R-:W-:Y:S05]  /*3a20*/  ENDCOLLECTIVE ;  /* 0x000000000000791b */ /* 0x007fea0003800000 */
.L_x_2070:
[----:B------:R-:W-:Y:S05]  /*3a30*/  BSYNC B0 ;  /* 0x0000000000007941 */ /* 0x000fea0003800000 */
.L_x_2069:
[--C-:B------:R-:W-:Y:S01]  /*3a40*/  IMAD.IADD R34, R4, 0x1, R37.reuse ;  /* 0x0000000104227824 */ /* 0x100fe200078e0225 */
[----:B------:R-:W-:Y:S01]  /*3a50*/  IADD3 R36, PT, PT, R3, R37, RZ ;  /* 0x0000002503247210 */ /* 0x000fe20007ffe0ff */
[----:B------:R-:W-:Y:S02]  /*3a60*/  IMAD R28, R28, R33, RZ ;  /* 0x000000211c1c7224 */ /* 0x000fe400078e02ff */
[----:B------:R-:W-:Y:S02]  /*3a70*/  IMAD.MOV.U32 R31, RZ, RZ, R34 ;  /* 0x000000ffff1f7224 */ /* 0x000fe400078e0022 */
[----:B------:R-:W-:Y:S02]  /*3a80*/  HFMA2 R34, -RZ, RZ, 0, 1.847743988037109375e-06 ;  /* 0x0000001fff227431 */ /* 0x000fe400000001ff */
[----:B------:R-:W-:Y:S02]  /*3a90*/  IMAD.MOV.U32 R33, RZ, RZ, -0x1 ;  /* 0xffffffffff217424 */ /* 0x000fe400078e00ff */
[--C-:B------:R-:W-:Y:S01]  /*3aa0*/  IMAD.IADD R4, R2, 0x1, R37.reuse ;  /* 0x0000000102047824 */ /* 0x100fe200078e0225 */
[----:B------:R-:W-:Y:S01]  /*3ab0*/  IADD3 R2, PT, PT, R25, R37, RZ ;  /* 0x0000002519027210 */ /* 0x000fe20007ffe0ff */
[----:B------:R-:W-:-:S07]  /*3ac0*/  IMAD.IADD R26, R26, 0x1, R37 ;  /* 0x000000011a1a7824 */ /* 0x000fce00078e0225 */
[----:B------:R-:W-:Y:S05]  /*3ad0*/  WARPSYNC.COLLECTIVE R33, `(.L_x_2071) ;  /* 0x0000000021087348 */ /* 0x000fea0003c00000 */
[----:B------:R0:W1:Y:S02]  /*3ae0*/  SHFL.IDX P1, R33, R35, R31, R34 ;  /* 0x0000001f23217389 */ /* 0x0000640000020022 */
[----:B01----:R-:W-:Y:S05]  /*3af0*/  ENDCOLLECTIVE ;  /* 0x000000000000791b */ /* 0x003fea0003800000 */
.L_x_2071:
[--C-:B------:R-:W-:Y:S02]  /*3b00*/  IMAD.IADD R0, R0, 0x1, R37.reuse ;  /* 0x0000000100007824 */ /* 0x100fe400078e0225 */
[----:B------:R-:W-:Y:S02]  /*3b10*/  IMAD.IADD R22, R22, 0x1, R37 ;  /* 0x0000000116167824 */ /* 0x000fe400078e0225 */
[----:B------:R-:W-:Y:S02]  /*3b20*/  IMAD.MOV.U32 R31, RZ, RZ, R36 ;  /* 0x000000ffff1f7224 */ /* 0x000fe400078e0024 */
[----:B------:R-:W-:Y:S02]  /*3b30*/  IMAD.MOV.U32 R27, RZ, RZ, R33 ;  /* 0x000000ffff1b7224 */ /* 0x000fe400078e0021 */
[----:B------:R-:W-:Y:S02]  /*3b40*/  IMAD.MOV.U32 R33, RZ, RZ, -0x1 ;  /* 0xffffffffff217424 */ /* 0x000fe400078e00ff */
[----:B------:R-:W-:-:S02]  /*3b50*/  IMAD R19, R19, R27, R28 ;  /* 0x0000001b13137224 */ /* 0x000fc400078e021c */
[----:B------:R-:W-:-:S07]  /*3b60*/  IMAD.IADD R28, R24, 0x1, R37 ;  /* 0x00000001181c7824 */ /* 0x000fce00078e0225 */
[----:B------:R-:W-:Y:S05]  /*3b70*/  WARPSYNC.COLLECTIVE R33, `(.L_x_2072) ;  /* 0x0000000021087348 */ /* 0x000fea0003c00000 */
[----:B------:R0:W1:Y:S02]  /*3b80*/  SHFL.IDX P1, R33, R35, R31, R34 ;  /* 0x0000001f23217389 */ /* 0x0000640000020022 */
[----:B01----:R-:W-:Y:S05]  /*3b90*/  ENDCOLLECTIVE ;  /* 0x000000000000791b */ /* 0x003fea0003800000 */
.L_x_2072:
[----:B------:R-:W-:Y:S02]  /*3ba0*/  IMAD.IADD R24, R23, 0x1, R37 ;  /* 0x0000000117187824 */ /* 0x000fe400078e0225 */
[----:B------:R-:W-:Y:S01]  /*3bb0*/  IMAD.MOV.U32 R31, RZ, RZ, R4 ;  /* 0x000000ffff1f7224 */ /* 0x000fe200078e0004 */
[----:B------:R-:W-:Y:S02]  /*3bc0*/  MOV R36, R33 ;  /* 0x0000002100247202 */ /* 0x000fe40000000f00 */
[----:B------:R-:W-:-:S03]  /*3bd0*/  MOV R33, 0xffffffff ;  /* 0xffffffff00217802 */ /* 0x000fc60000000f00 */
[----:B------:R-:W-:Y:S01]  /*3be0*/  IMAD R18, R18, R36, R19 ;  /* 0x0000002412127224 */ /* 0x000fe200078e0213 */
[----:B------:R-:W-:-:S07]  /*3bf0*/  LOP3.LUT R36, R32, 0xf, RZ, 0xc0, !PT ;  /* 0x0000000f20247812 */ /* 0x000fce00078ec0ff */
[----:B------:R-:W-:Y:S05]  /*3c00*/  WARPSYNC.COLLECTIVE R33, `(.L_x_2073) ;  /* 0x0000000021087348 */ /* 0x000fea0003c00000 */
[----:B------:R0:W1:Y:S02]  /*3c10*/  SHFL.IDX P1, R33, R35, R31, R34 ;  /* 0x0000001f23217389 */ /* 0x0000640000020022 */
[----:B01----:R-:W-:Y:S05]  /*3c20*/  ENDCOLLECTIVE ;  /* 0x000000000000791b */ /* 0x003fea0003800000 */
.L_x_2073:
[----:B------:R-:W-:Y:S02]  /*3c30*/  LOP3.LUT R36, R36, 0x8, RZ, 0x3c, !PT ;  /* 0x0000000824247812 */ /* 0x000fe400078e3cff */
[----:B------:R-:W-:Y:S01]  /*3c40*/  MOV R31, R26 ;  /* 0x0000001a001f7202 */ /* 0x000fe20000000f00 */
[----:B------:R-:W-:-:S05]  /*3c50*/  VIADD R26, R32, 0xd ;  /* 0x0000000d201a7836 */ /* 0x000fca0000000000 */
[----:B------:R-:W-:Y:S01]  /*3c60*/  LOP3.LUT R26, R26, 0xf, RZ, 0xc0, !PT ;  /* 0x0000000f1a1a7812 */ /* 0x000fe200078ec0ff */
[----:B------:R-:W-:Y:S02]  /*3c70*/  IMAD.MOV.U32 R4, RZ, RZ, R33 ;  /* 0x000000ffff047224 */ /* 0x000fe400078e0021 */
[----:B------:R-:W-:Y:S02]  /*3c80*/  IMAD.MOV.U32 R33, RZ, RZ, -0x1 ;  /* 0xffffffffff217424 */ /* 0x000fe400078e00ff */
[----:B------:R-:W-:Y:S01]  /*3c90*/  IMAD R17, R17, R4, R18 ;  /* 0x0000000411117224 */ /* 0x000fe200078e0212 */
[----:B------:R-:W-:-:S07]  /*3ca0*/  IADD3 R18, PT, PT, R36, R37, RZ ;  /* 0x0000002524127210 */ /* 0x000fce0007ffe0ff */
[----:B------:R-:W-:Y:S05]  /*3cb0*/  WARPSYNC.COLLECTIVE R33, `(.L_x_2074) ;  /* 0x0000000021087348 */ /* 0x000fea0003c00000 */
[----:B------:R0:W1:Y:S02]  /*3cc0*/  SHFL.IDX P1, R33, R35, R31, R34 ;  /* 0x0000001f23217389 */ /* 0x0000640000020022 */
[----:B01----:R-:W-:Y:S05]  /*3cd0*/  ENDCOLLECTIVE ;  /* 0x000000000000791b */ /* 0x003fea0003800000 */
.L_x_2074:
[----:B------:R-:W-:Y:S02]  /*3ce0*/  IMAD.MOV.U32 R31, RZ, RZ, R2 ;  /* 0x000000ffff1f7224 */ /* 0x000fe400078e0002 */
[----:B------:R-:W-:Y:S02]  /*3cf0*/  IMAD.MOV.U32 R3, RZ, RZ, R33 ;  /* 0x000000ffff037224 */ /* 0x000fe400078e0021 */
[----:B------:R-:W-:Y:S02]  /*3d00*/  IMAD.MOV.U32 R33, RZ, RZ, -0x1 ;  /* 0xffffffffff217424 */ /* 0x000fe400078e00ff */
[----:B------:R-:W-:-:S07]  /*3d10*/  IMAD R16, R16, R3, R17 ;  /* 0x0000000310107224 */ /* 0x000fce00078e0211 */
[----:B------:R-:W-:Y:S05]  /*3d20*/  WARPSYNC.COLLECTIVE R33, `(.L_x_2075) ;  /* 0x0000000021087348 */ /* 0x000fea0003c00000 */
[----:B------:R0:W1:Y:S02]  /*3d30*/  SHFL.IDX P1, R33, R35, R31, R34 ;  /* 0x0000001f23217389 */ /* 0x0000640000020022 */
[----:B01----:R-:W-:Y:S05]  /*3d40*/  ENDCOLLECTIVE ;  /* 0x000000000000791b */ /* 0x003fea0003800000 */
.L_x_2075:
[----:B------:R-:W-:Y:S02]  /*3d50*/  MOV R31, R28 ;  /* 0x0000001c001f7202 */ /* 0x000fe40000000f00 */
[----:B------:R-:W-:Y:S01]  /*3d60*/  MOV R2, R33 ;  /* 0x0000002100027202 */ /* 0x000fe20000000f00 */
[----:B------:R-:W-:-:S04]  /*3d70*/  IMAD.MOV.U32 R33, RZ, RZ, -0x1 ;  /* 0xffffffffff217424 */ /* 0x000fc800078e00ff */
[----:B------:R-:W-:-:S07]  /*3d80*/  IMAD R16, R15, R2, R16 ;  /* 0x000000020f107224 */ /* 0x000fce00078e0210 */
[----:B------:R-:W-:Y:S05]  /*3d90*/  WARPSYNC.COLLECTIVE R33, `(.L_x_2076) ;  /* 0x0000000021087348 */ /* 0x000fea0003c00000 */
[----:B------:R0:W1:Y:S02]  /*3da0*/  SHFL.IDX P1, R33, R35, R31, R34 ;  /* 0x0000001f23217389 */ /* 0x0000640000020022 */
[----:B01----:R-:W-:Y:S05]  /*3db0*/  ENDCOLLECTIVE ;  /* 0x000000000000791b */ /* 0x003fea0003800000 */
.L_x_2076:
[----:B------:R-:W-:Y:S01]  /*3dc0*/  IMAD.IADD R2, R21, 0x1, R37 ;  /* 0x0000000115027824 */ /* 0x000fe200078e0225 */
[----:B------:R-:W-:Y:S02]  /*3dd0*/  MOV R31, R24 ;  /* 0x00000018001f7202 */ /* 0x000fe40000000f00 */
        /* <DEDUP_REMOVED lines=9> */
.L_x_2077:
[----:B------:R-:W-:Y:S02]  /*3e70*/  IMAD.MOV.U32 R31, RZ, RZ, R18 ;  /* 0x000000ffff1f7224 */ /* 0x000fe400078e0012 */
[----:B------:R-:W-:Y:S02]  /*3e80*/  IMAD.IADD R18, R24, 0x1, R37 ;  /* 0x0000000118127824 */ /* 0x000fe400078e0225 */
[----:B------:R-:W-:Y:S01]  /*3e90*/  IMAD.MOV.U32 R4, RZ, RZ, R33 ;  /* 0x000000ffff047224 */ /* 0x000fe200078e0021 */
[----:B------:R-:W-:-:S03]  /*3ea0*/  MOV R33, 0xffffffff ;  /* 0xffffffff00217802 */ /* 0x000fc60000000f00 */
[----:B------:R-:W-:Y:S01]  /*3eb0*/  IMAD R13, R13, R4, R14 ;  /* 0x000000040d0d7224 */ /* 0x000fe200078e020e */
[----:B------:R-:W-:-:S07]  /*3ec0*/  IADD3 R4, PT, PT, R32, 0xe, RZ ;  /* 0x0000000e20047810 */ /* 0x000fce0007ffe0ff */
[----:B------:R-:W-:Y:S05]  /*3ed0*/  WARPSYNC.COLLECTIVE R33, `(.L_x_2078) ;  /* 0x0000000021087348 */ /* 0x000fea0003c00000 */
[----:B------:R0:W1:Y:S02]  /*3ee0*/  SHFL.IDX P1, R33, R35, R31, R34 ;  /* 0x0000001f23217389 */ /* 0x0000640000020022 */
[----:B01----:R-:W-:Y:S05]  /*3ef0*/  ENDCOLLECTIVE ;  /* 0x000000000000791b */ /* 0x003fea0003800000 */
.L_x_2078:
[----:B------:R-:W-:-:S05]  /*3f00*/  LOP3.LUT R24, R4, 0xf, RZ, 0xc0, !PT ;  /* 0x0000000f04187812 */ /* 0x000fca00078ec0ff */
[----:B------:R-:W-:Y:S02]  /*3f10*/  IMAD.IADD R14, R24, 0x1, R37 ;  /* 0x00000001180e7824 */ /* 0x000fe400078e0225 */
[----:B------:R-:W-:Y:S02]  /*3f20*/  IMAD.MOV.U32 R31, RZ, RZ, R0 ;  /* 0x000000ffff1f7224 */ /* 0x000fe400078e0000 */
[----:B------:R-:W-:Y:S02]  /*3f30*/  IMAD.MOV.U32 R3, RZ, RZ, R33 ;  /* 0x000000ffff037224 */ /* 0x000fe400078e0021 */
[----:B------:R-:W-:Y:S02]  /*3f40*/  IMAD.MOV.U32 R33, RZ, RZ, -0x1 ;  /* 0xffffffffff217424 */ /* 0x000fe400078e00ff */
[----:B------:R-:W-:-:S07]  /*3f50*/  IMAD R12, R12, R3, R13 ;  /* 0x000000030c0c7224 */ /* 0x000fce00078e020d */
[----:B------:R-:W-:Y:S05]  /*3f60*/  WARPSYNC.COLLECTIVE R33, `(.L_x_2079) ;  /* 0x0000000021087348 */ /* 0x000fea0003c00000 */
[----:B------:R0:W1:Y:S02]  /*3f70*/  SHFL.IDX P1, R33, R35, R31, R34 ;  /* 0x0000001f23217389 */ /* 0x0000640000020022 */
[----:B01----:R-:W-:Y:S05]  /*3f80*/  ENDCOLLECTIVE ;  /* 0x000000000000791b */ /* 0x003fea0003800000 */
.L_x_2079:
[----:B------:R-:W-:Y:S02]  /*3f90*/  MOV R31, R22 ;  /* 0x00000016001f7202 */ /* 0x000fe40000000f00 */
[----:B------:R-:W-:-:S04]  /*3fa0*/  IADD3 R22, PT, PT, R32, -0x1, RZ ;  /* 0xffffffff20167810 */ /* 0x000fc80007ffe0ff */
[----:B------:R-:W-:Y:S02]  /*3fb0*/  LOP3.LUT R22, R22, 0xf, RZ, 0xc0, !PT ;  /* 0x0000000f16167812 */ /* 0x000fe400078ec0ff */
[----:B------:R-:W-:Y:S01]  /*3fc0*/  MOV R0, R33 ;  /* 0x0000002100007202 */ /* 0x000fe20000000f00 */
[----:B------:R-:W-:Y:S02]  /*3fd0*/  IMAD.MOV.U32 R33, RZ, RZ, -0x1 ;  /* 0xffffffffff217424 */ /* 0x000fe400078e00ff */
[----:B------:R-:W-:Y:S02]  /*3fe0*/  IMAD.IADD R22, R22, 0x1, R37 ;  /* 0x0000000116167824 */ /* 0x000fe400078e0225 */
[----:B------:R-:W-:-:S07]  /*3ff0*/  IMAD R0, R11, R0, R12 ;  /* 0x000000000b007224 */ /* 0x000fce00078e020c */
[----:B------:R-:W-:Y:S05]  /*4000*/  WARPSYNC.COLLECTIVE R33, `(.L_x_2080) ;  /* 0x0000000021087348 */ /* 0x000fea0003c00000 */
[----:B------:R0:W1:Y:S02]  /*4010*/  SHFL.IDX P1, R33, R35, R31, R34 ;  /* 0x0000001f23217389 */ /* 0x0000640000020022 */
[----:B01----:R-:W-:Y:S05]  /*4020*/  ENDCOLLECTIVE ;  /* 0x000000000000791b */ /* 0x003fea0003800000 */
.L_x_2080:
[----:B------:R-:W-:Y:S02]  /*4030*/  IMAD.MOV.U32 R31, RZ, RZ, R2 ;  /* 0x000000ffff1f7224 */ /* 0x000fe400078e0002 */
[----:B------:R-:W-:Y:S01]  /*4040*/  IMAD.MOV.U32 R15, RZ, RZ, R33 ;  /* 0x000000ffff0f7224 */ /* 0x000fe200078e0021 */
[----:B------:R-:W-:-:S03]  /*4050*/  MOV R33, 0xffffffff ;  /* 0xffffffff00217802 */ /* 0x000fc60000000f00 */
[----:B------:R-:W-:-:S07]  /*4060*/  IMAD R0, R10, R15, R0 ;  /* 0x0000000f0a007224 */ /* 0x000fce00078e0200 */
[----:B------:R-:W-:Y:S05]  /*4070*/  WARPSYNC.COLLECTIVE R33, `(.L_x_2081) ;  /* 0x0000000021087348 */ /* 0x000fea0003c00000 */
[----:B------:R0:W1:Y:S02]  /*4080*/  SHFL.IDX P1, R33, R35, R31, R34 ;  /* 0x0000001f23217389 */ /* 0x0000640000020022 */
[----:B01----:R-:W-:Y:S05]  /*4090*/  ENDCOLLECTIVE ;  /* 0x000000000000791b */ /* 0x003fea0003800000 */
.L_x_2081:
        /* <DEDUP_REMOVED lines=8> */
.L_x_2082:
[----:B------:R-:W-:-:S04]  /*4120*/  LOP3.LUT R9, R9, 0x3, R32, 0xf8, !PT ;  /* 0x0000000309097812 */ /* 0x000fc800078ef820 */
[----:B------:R-:W-:Y:S01]  /*4130*/  LEA R9, R9, R20, 0x2 ;  /* 0x0000001409097211 */ /* 0x000fe200078e10ff */
[----:B------:R-:W-:Y:S02]  /*4140*/  IMAD.MOV.U32 R31, RZ, RZ, R16 ;  /* 0x000000ffff1f7224 */ /* 0x000fe400078e0010 */
[----:B------:R-:W-:Y:S01]  /*4150*/  IMAD.MOV.U32 R17, RZ, RZ, R33 ;  /* 0x000000ffff117224 */ /* 0x000fe200078e0021 */
[----:B------:R-:W-:-:S03]  /*4160*/  MOV R33, 0xffffffff ;  /* 0xffffffff00217802 */ /* 0x000fc60000000f00 */
[----:B------:R-:W-:-:S07]  /*4170*/  IMAD R0, R8, R17, R0 ;  /* 0x0000001108007224 */ /* 0x000fce00078e0200 */
[----:B------:R-:W-:Y:S05]  /*4180*/  WARPSYNC.COLLECTIVE R33, `(.L_x_2083) ;  /* 0x0000000021087348 */ /* 0x000fea0003c00000 */
[----:B------:R0:W1:Y:S02]  /*4190*/  SHFL.IDX P1, R33, R35, R31, R34 ;  /* 0x0000001f23217389 */ /* 0x0000640000020022 */
[----:B01----:R-:W-:Y:S05]  /*41a0*/  ENDCOLLECTIVE ;  /* 0x000000000000791b */ /* 0x003fea0003800000 */
.L_x_2083:
[----:B------:R-:W-:Y:S02]  /*41b0*/  IMAD.MOV.U32 R31, RZ, RZ, R14 ;  /* 0x000000ffff1f7224 */ /* 0x000fe400078e000e */
[----:B------:R-:W-:Y:S01]  /*41c0*/  IMAD.MOV.U32 R4, RZ, RZ, R33 ;  /* 0x000000ffff047224 */ /* 0x000fe200078e0021 */
[----:B------:R-:W-:-:S03]  /*41d0*/  MOV R33, 0xffffffff ;  /* 0xffffffff00217802 */ /* 0x000fc60000000f00 */
[----:B------:R-:W-:-:S07]  /*41e0*/  IMAD R0, R7, R4, R0 ;  /* 0x0000000407007224 */ /* 0x000fce00078e0200 */
[----:B------:R-:W-:Y:S05]  /*41f0*/  WARPSYNC.COLLECTIVE R33, `(.L_x_2084) ;  /* 0x0000000021087348 */ /* 0x000fea0003c00000 */
[----:B------:R0:W1:Y:S02]  /*4200*/  SHFL.IDX P1, R33, R35, R31, R34 ;  /* 0x0000001f23217389 */ /* 0x0000640000020022 */
[----:B01----:R-:W-:Y:S05]  /*4210*/  ENDCOLLECTIVE ;  /* 0x000000000000791b */ /* 0x003fea0003800000 */
.L_x_2084:
[----:B------:R-:W-:Y:S01]  /*4220*/  MOV R31, R22 ;  /* 0x00000016001f7202 */ /* 0x000fe20000000f00 */
[----:B------:R-:W-:Y:S02]  /*4230*/  IMAD.MOV.U32 R3, RZ, RZ, R33 ;  /* 0x000000ffff037224 */ /* 0x000fe400078e0021 */
[----:B------:R-:W-:Y:S02]  /*4240*/  IMAD.MOV.U32 R33, RZ, RZ, -0x1 ;  /* 0xffffffffff217424 */ /* 0x000fe400078e00ff */
[----:B------:R-:W-:-:S07]  /*4250*/  IMAD R0, R6, R3, R0 ;  /* 0x0000000306007224 */ /* 0x000fce00078e0200 */
[----:B------:R-:W-:Y:S05]  /*4260*/  WARPSYNC.COLLECTIVE R33, `(.L_x_2085) ;  /* 0x0000000021087348 */ /* 0x000fea0003c00000 */
[----:B------:R0:W1:Y:S02]  /*4270*/  SHFL.IDX P1, R33, R35, R31, R34 ;  /* 0x0000001f23217389 */ /* 0x0000640000020022 */
[----:B01----:R-:W-:Y:S05]  /*4280*/  ENDCOLLECTIVE ;  /* 0x000000000000791b */ /* 0x003fea0003800000 */
.L_x_2085:
[----:B------:R-:W-:Y:S01]  /*4290*/  IMAD.MOV.U32 R22, RZ, RZ, R33 ;  /* 0x000000ffff167224 */ /* 0x000fe200078e0021 */
[----:B------:R-:W-:Y:S06]  /*42a0*/  BRA `(.L_x_2086) ;  /* 0xffffffe800147947 */ /* 0x000fec000383ffff */
.L_x_2087:
        /* <DEDUP_REMOVED lines=13> */
.L_x_2455:


//--------------------- .text._Z9cuda_gemmIiLj512ELj1ELj1ELj128ELj16ELj16ELj128ELj1ELj1EEvjjjPKT_S2_PS0_jjj --------------------------
	.section	.text._Z9cuda_gemmIiLj512ELj1ELj1ELj128ELj16ELj16ELj128ELj1ELj1EEvjjjPKT_S2_PS0_jjj,"ax",@progbits
	.align	128
        .global         _Z9cuda_gemmIiLj512ELj1ELj1ELj128ELj16ELj16ELj128ELj1ELj1EEvjjjPKT_S2_PS0_jjj
        .type           _Z9cuda_gemmIiLj512ELj1ELj1ELj128ELj16ELj16ELj128ELj1ELj1EEvjjjPKT_S2_PS0_jjj,@function
        .size           _Z9cuda_gemmIiLj512ELj1ELj1ELj128ELj16ELj16ELj128ELj1ELj1EEvjjjPKT_S2_PS0_jjj,(.L_x_2456 - _Z9cuda_gemmIiLj512ELj1ELj1ELj128ELj16ELj16ELj128ELj1ELj1EEvjjjPKT_S2_PS0_jjj)
        .other          _Z9cuda_gemmIiLj512ELj1ELj1ELj128ELj16ELj16ELj128ELj1ELj1EEvjjjPKT_S2_PS0_jjj,@"STO_CUDA_ENTRY STV_DEFAULT"
_Z9cuda_gemmIiLj512ELj1ELj1ELj128ELj16ELj16ELj128ELj1ELj1EEvjjjPKT_S2_PS0_jjj:
.text._Z9cuda_gemmIiLj512ELj1ELj1ELj128ELj16ELj16ELj128ELj1ELj1EEvjjjPKT_S2_PS0_jjj:
        /* <DEDUP_REMOVED lines=9> */
[----:B------:R-:W-:Y:S01]  /*0090*/  MOV R15, R21 ;  /* 0x00000015000f7202 */ /* 0x000fe20000000f00 */
        /* <DEDUP_REMOVED lines=38> */
.L_x_2093:
        /* <DEDUP_REMOVED lines=34> */
.L_x_2092:
[----:B------:R-:W-:-:S07]  /*0520*/  IMAD.IADD R15, R2, 0x1, R15 ;  /* 0x00000001020f7824 */ /* 0x000fce00078e020f */
.L_x_2091:
[----:B------:R-:W-:Y:S05]  /*0530*/  BSYNC.RECONVERGENT B1 ;  /* 0x0000000000017941 */ /* 0x000fea0003800200 */
.L_x_2090:
[----:B------:R-:W-:-:S13]  /*0540*/  ISETP.GE.U32.AND P0, PT, R10, 0x3, PT ;  /* 0x000000030a00780c */ /* 0x000fda0003f06070 */
[----:B------:R-:W-:Y:S05]  /*0550*/  @!P0 BRA `(.L_x_2089) ;  /* 0x0000000800148947 */ /* 0x000fea0003800000 */
[----:B0-----:R-:W0:Y:S01]  /*0560*/  S2R R5, SR_CgaCtaId ;  /* 0x0000000000057919 */ /* 0x001e220000008800 */
[----:B------:R-:W1:Y:S01]  /*0570*/  LDC.64 R22, c[0x0][0x398] ;  /* 0x0000e600ff167b82 */ /* 0x000e620000000a00 */
[----:B------:R-:W-:Y:S01]  /*0580*/  MOV R4, 0x400 ;  /* 0x0000040000047802 */ /* 0x000fe20000000f00 */
[--C-:B------:R-:W-:Y:S01]  /*0590*/  IMAD.IADD R27, R2, 0x1, R15.reuse ;  /* 0x00000001021b7824 */ /* 0x100fe200078e020f */
[C---:B------:R-:W-:Y:S01]  /*05a0*/  LOP3.LUT R11, R15.reuse, 0xf, RZ, 0xc0, !PT ;  /* 0x0000000f0f0b7812 */ /* 0x040fe200078ec0ff */
[----:B------:R-:W-:Y:S02]  /*05b0*/  VIADD R31, R15, 0x1 ;  /* 0x000000010f1f7836 */ /* 0x000fe40000000000 */
[C-C-:B------:R-:W-:Y:S02]  /*05c0*/  IMAD R25, R0.reuse, 0x8, R15.reuse ;  /* 0x0000000800197824 */ /* 0x140fe400078e020f */
[----:B------:R-:W-:Y:S01]  /*05d0*/  IMAD R29, R0, 0xc, R15 ;  /* 0x0000000c001d7824 */ /* 0x000fe200078e020f */
[----:B0-----:R-:W-:Y:S01]  /*05e0*/  LEA R2, R5, R4, 0x18 ;  /* 0x0000000405027211 */ /* 0x001fe200078ec0ff */
[C---:B------:R-:W-:Y:S01]  /*05f0*/  VIADD R4, R15.reuse, 0x2 ;  /* 0x000000020f047836 */ /* 0x040fe20000000000 */
[----:B------:R-:W-:-:S03]  /*0600*/  IADD3 R5, PT, PT, R15, 0x3, RZ ;  /* 0x000000030f057810 */ /* 0x000fc60007ffe0ff */
[--C-:B------:R-:W-:Y:S01]  /*0610*/  IMAD R28, R11, 0x44, R2.reuse ;  /* 0x000000440b1c7824 */ /* 0x100fe200078e0202 */
[----:B------:R-:W-:Y:S02]  /*0620*/  LOP3.LUT R9, R5, 0xf, RZ, 0xc0, !PT ;  /* 0x0000000f05097812 */ /* 0x000fe400078ec0ff */
[----:B------:R-:W-:Y:S02]  /*0630*/  LOP3.LUT R7, R4, 0xf, RZ, 0xc0, !PT ;  /* 0x0000000f04077812 */ /* 0x000fe400078ec0ff */
[----:B------:R-:W-:Y:S01]  /*0640*/  LOP3.LUT R5, R31, 0xf, RZ, 0xc0, !PT ;  /* 0x0000000f1f057812 */ /* 0x000fe200078ec0ff */
[--C-:B------:R-:W-:Y:S02]  /*0650*/  IMAD R26, R9, 0x44, R2.reuse ;  /* 0x00000044091a7824 */ /* 0x100fe400078e0202 */
[--C-:B------:R-:W-:Y:S02]  /*0660*/  IMAD R24, R7, 0x44, R2.reuse ;  /* 0x0000004407187824 */ /* 0x100fe400078e0202 */
[----:B------:R-:W-:-:S07]  /*0670*/  IMAD R20, R5, 0x44, R2 ;  /* 0x0000004405147824 */ /* 0x000fce00078e0202 */
.L_x_2094:
[----:B--2---:R-:W-:-:S04]  /*0680*/  VIADD R33, R31, 0xffffffff ;  /* 0xffffffff1f217836 */ /* 0x004fc80000000000 */
        /* <DEDUP_REMOVED lines=15> */
[----:B------:R-:W-:Y:S01]  /*0780*/  SHF.R.U32.HI R34, RZ, 0x2, R34 ;  /* 0x00000002ff227819 */ /* 0x000fe20000011622 */
[----:B------:R-:W-:Y:S01]  /*0790*/  IMAD.IADD R32, R20, 0x1, R35 ;  /* 0x0000000114207824 */ /* 0x000fe200078e0223 */
[----:B------:R-:W-:-:S02]  /*07a0*/  IADD3 R33, PT, PT, R28, R33, RZ ;  /* 0x000000211c217210 */ /* 0x000fc40007ffe0ff */
[----:B------:R-:W-:Y:S02]  /*07b0*/  SHF.R.U32.HI R30, RZ, 0x2, R30 ;  /* 0x00000002ff1e7819 */ /* 0x000fe4000001161e */
[----:B------:R-:W-:Y:S02]  /*07c0*/  LOP3.LUT R35, R34, 0x3ffffffc, RZ, 0xc0, !PT ;  /* 0x3ffffffc22237812 */ /* 0x000fe400078ec0ff */
[----:B------:R-:W-:Y:S02]  /*07d0*/  LOP3.LUT R37, R30, 0x3ffffffc, RZ, 0xc0, !PT ;  /* 0x3ffffffc1e257812 */ /* 0x000fe400078ec0ff */
[----:B------:R-:W-:-:S03]  /*07e0*/  IADD3 R35, PT, PT, R24, R35, RZ ;  /* 0x0000002318237210 */ /* 0x000fc60007ffe0ff */
        /* <DEDUP_REMOVED lines=14> */
[----:B--2---:R-:W-:Y:S01]  /*08d0*/  SHF.R.U32.HI R6, RZ, 0x2, R25 ;  /* 0x00000002ff067819 */ /* 0x004fe20000011619 */
[----:B------:R-:W-:Y:S01]  /*08e0*/  IMAD.IADD R33, R5, 0x1, R4 ;  /* 0x0000000105217824 */ /* 0x000fe200078e0204 */
[----:B------:R-:W-:Y:S01]  /*08f0*/  IADD3 R5, PT, PT, R27, 0x2, RZ ;  /* 0x000000021b057810 */ /* 0x000fe20007ffe0ff */
[----:B------:R-:W-:Y:S01]  /*0900*/  IMAD.IADD R4, R37, 0x1, R32 ;  /* 0x0000000125047824 */ /* 0x000fe200078e0220 */
[----:B0-----:R-:W-:-:S02]  /*0910*/  LOP3.LUT R30, R6, 0x3ffffffc, RZ, 0xc0, !PT ;  /* 0x3ffffffc061e7812 */ /* 0x001fc400078ec0ff */
[----:B------:R-:W-:Y:S01]  /*0920*/  LOP3.LUT R7, R5, 0xf, RZ, 0xc0, !PT ;  /* 0x0000000f05077812 */ /* 0x000fe200078ec0ff */
[----:B---3--:R0:W-:Y:S01]  /*0930*/  STS [R33], R8 ;  /* 0x0000000821007388 */ /* 0x0081e20000000800 */
[----:B------:R-:W-:Y:S02]  /*0940*/  SHF.R.U32.HI R5, RZ, 0x2, R5 ;  /* 0x00000002ff057819 */ /* 0x000fe40000011605 */
[----:B------:R-:W-:Y:S01]  /*0950*/  LOP3.LUT R35, R25, 0xf, RZ, 0xc0, !PT ;  /* 0x0000000f19237812 */ /* 0x000fe200078ec0ff */
[--C-:B------:R-:W-:Y:S01]  /*0960*/  IMAD R7, R7, 0x44, R2.reuse ;  /* 0x0000004407077824 */ /* 0x100fe200078e0202 */
[----:B------:R-:W-:Y:S01]  /*0970*/  LOP3.LUT R6, R5, 0x3ffffffc, RZ, 0xc0, !PT ;  /* 0x3ffffffc05067812 */ /* 0x000fe200078ec0ff */
[----:B------:R1:W-:Y:S01]  /*0980*/  STS [R4], R9 ;  /* 0x0000000904007388 */ /* 0x0003e20000000800 */
[----:B------:R-:W-:Y:S01]  /*0990*/  LOP3.LUT R37, R29, 0xf, RZ, 0xc0, !PT ;  /* 0x0000000f1d257812 */ /* 0x000fe200078ec0ff */
[----:B------:R-:W-:Y:S02]  /*09a0*/  IMAD R35, R35, 0x44, R2 ;  /* 0x0000004423237824 */ /* 0x000fe400078e0202 */
[----:B------:R-:W-:Y:S01]  /*09b0*/  IMAD.IADD R7, R7, 0x1, R6 ;  /* 0x0000000107077824 */ /* 0x000fe200078e0206 */
[----:B------:R-:W-:Y:S01]  /*09c0*/  IADD3 R6, PT, PT, R27, 0x3, RZ ;  /* 0x000000031b067810 */ /* 0x000fe20007ffe0ff */
[----:B------:R-:W-:Y:S01]  /*09d0*/  IMAD.IADD R5, R35, 0x1, R30 ;  /* 0x0000000123057824 */ /* 0x000fe200078e021e */
[----:B------:R-:W-:Y:S01]  /*09e0*/  SHF.R.U32.HI R30, RZ, 0x2, R29 ;  /* 0x00000002ff1e7819 */ /* 0x000fe2000001161d */
[----:B0-----:R-:W-:Y:S01]  /*09f0*/  VIADD R8, R25, 0x1 ;  /* 0x0000000119087836 */ /* 0x001fe20000000000 */
[----:B------:R-:W-:Y:S01]  /*0a00*/  LOP3.LUT R35, R6, 0xf, RZ, 0xc0, !PT ;  /* 0x0000000f06237812 */ /* 0x000fe200078ec0ff */
[----:B------:R-:W-:Y:S01]  /*0a10*/  IMAD R37, R37, 0x44, R2 ;  /* 0x0000004425257824 */ /* 0x000fe200078e0202 */
[----:B------:R-:W-:Y:S01]  /*0a20*/  SHF.R.U32.HI R6, RZ, 0x2, R6 ;  /* 0x00000002ff067819 */ /* 0x000fe20000011606 */
[----:B------:R0:W-:Y:S01]  /*0a30*/  STS [R7], R10 ;  /* 0x0000000a07007388 */ /* 0x0001e20000000800 */
[----:B------:R-:W-:Y:S01]  /*0a40*/  LOP3.LUT R30, R30, 0x3ffffffc, RZ, 0xc0, !PT ;  /* 0x3ffffffc1e1e7812 */ /* 0x000fe200078ec0ff */
[----:B------:R-:W-:Y:S01]  /*0a50*/  IMAD R35, R35, 0x44, R2 ;  /* 0x0000004423237824 */ /* 0x000fe200078e0202 */
[----:B------:R-:W-:Y:S01]  /*0a60*/  LOP3.LUT R6, R6, 0x3ffffffc, RZ, 0xc0, !PT ;  /* 0x3ffffffc06067812 */ /* 0x000fe200078ec0ff */
[----:B------:R-:W-:Y:S01]  /*0a70*/  IMAD R27, R0, 0x10, R27 ;  /* 0x00000010001b7824 */ /* 0x000fe200078e021b */
[----:B-1----:R-:W-:Y:S01]  /*0a80*/  LOP3.LUT R9, R8, 0xf, RZ, 0xc0, !PT ;  /* 0x0000000f08097812 */ /* 0x002fe200078ec0ff */
[----:B------:R-:W-:Y:S01]  /*0a90*/  IMAD.IADD R33, R37, 0x1, R30 ;  /* 0x0000000125217824 */ /* 0x000fe200078e021e */
[----:B------:R-:W-:Y:S01]  /*0aa0*/  SHF.R.U32.HI R8, RZ, 0x2, R8 ;  /* 0x00000002ff087819 */ /* 0x000fe20000011608 */
[----:B------:R-:W-:Y:S01]  /*0ab0*/  IMAD.IADD R4, R35, 0x1, R6 ;  /* 0x0000000123047824 */ /* 0x000fe200078e0206 */
[----:B------:R-:W-:-:S04]  /*0ac0*/  IADD3 R6, PT, PT, R25, 0x2, RZ ;  /* 0x0000000219067810 */ /* 0x000fc80007ffe0ff */
[----:B------:R-:W-:Y:S01]  /*0ad0*/  LOP3.LUT R35, R6, 0xf, RZ, 0xc0, !PT ;  /* 0x0000000f06237812 */ /* 0x000fe200078ec0ff */
[----:B------:R1:W-:Y:S01]  /*0ae0*/  STS [R4], R11 ;  /* 0x0000000b04007388 */ /* 0x0003e20000000800 */
        /* <DEDUP_REMOVED lines=9> */
[----:B0-----:R-:W-:Y:S01]  /*0b80*/  IMAD.IADD R7, R35, 0x1, R30 ;  /* 0x0000000123077824 */ /* 0x001fe200078e021e */
[----:B------:R-:W-:Y:S01]  /*0b90*/  SHF.R.U32.HI R10, RZ, 0x2, R8 ;  /* 0x00000002ff0a7819 */ /* 0x000fe20000011608 */
[----:B------:R-:W-:Y:S01]  /*0ba0*/  IMAD R25, R0, 0x10, R25 ;  /* 0x0000001000197824 */ /* 0x000fe200078e0219 */
[----:B------:R-:W-:Y:S01]  /*0bb0*/  IADD3 R30, PT, PT, R29, 0x1, RZ ;  /* 0x000000011d1e7810 */ /* 0x000fe20007ffe0ff */
[----:B------:R-:W-:Y:S01]  /*0bc0*/  IMAD R8, R9, 0x44, R2 ;  /* 0x0000004409087824 */ /* 0x000fe200078e0202 */
[----:B------:R-:W-:Y:S01]  /*0bd0*/  LOP3.LUT R9, R10, 0x3ffffffc, RZ, 0xc0, !PT ;  /* 0x3ffffffc0a097812 */ /* 0x000fe200078ec0ff */
[----:B------:R2:W-:Y:S01]  /*0be0*/  STS [R6], R13 ;  /* 0x0000000d06007388 */ /* 0x0005e20000000800 */
[----:B------:R-:W-:-:S02]  /*0bf0*/  LOP3.LUT R35, R30, 0xf, RZ, 0xc0, !PT ;  /* 0x0000000f1e237812 */ /* 0x000fc400078ec0ff */
[----:B------:R-:W-:Y:S01]  /*0c00*/  SHF.R.U32.HI R30, RZ, 0x2, R30 ;  /* 0x00000002ff1e7819 */ /* 0x000fe2000001161e */
[----:B------:R-:W-:Y:S01]  /*0c10*/  IMAD.IADD R8, R8, 0x1, R9 ;  /* 0x0000000108087824 */ /* 0x000fe200078e0209 */
[C---:B------:R-:W-:Y:S01]  /*0c20*/  IADD3 R10, PT, PT, R29.reuse, 0x3, RZ ;  /* 0x000000031d0a7810 */ /* 0x040fe20007ffe0ff */
[----:B------:R-:W-:Y:S01]  /*0c30*/  VIADD R9, R29, 0x2 ;  /* 0x000000021d097836 */ /* 0x000fe20000000000 */
[----:B------:R-:W-:Y:S01]  /*0c40*/  LOP3.LUT R30, R30, 0x3ffffffc, RZ, 0xc0, !PT ;  /* 0x3ffffffc1e1e7812 */ /* 0x000fe200078ec0ff */
[----:B------:R-:W-:Y:S01]  /*0c50*/  IMAD R35, R35, 0x44, R2 ;  /* 0x0000004423237824 */ /* 0x000fe200078e0202 */
[----:B------:R2:W-:Y:S01]  /*0c60*/  STS [R7], R14 ;  /* 0x0000000e07007388 */ /* 0x0005e20000000800 */
[----:B------:R-:W-:Y:S01]  /*0c70*/  IMAD R29, R0, 0x10, R29 ;  /* 0x00000010001d7824 */ /* 0x000fe200078e021d */
[----:B-1----:R-:W-:Y:S01]  /*0c80*/  LOP3.LUT R11, R9, 0xf, RZ, 0xc0, !PT ;  /* 0x0000000f090b7812 */ /* 0x002fe200078ec0ff */
[----:B------:R-:W-:Y:S01]  /*0c90*/  IMAD.IADD R4, R35, 0x1, R30 ;  /* 0x0000000123047824 */ /* 0x000fe200078e021e */
        /* <DEDUP_REMOVED lines=9> */
[----:B------:R2:W-:Y:S01]  /*0d30*/  STS [R4], R17 ;  /* 0x0000001104007388 */ /* 0x0005e20000000800 */
[----:B------:R-:W-:Y:S01]  /*0d40*/  IADD3 R9, PT, PT, R31, -0x1, RZ ;  /* 0xffffffff1f097810 */ /* 0x000fe20007ffe0ff */
[----:B------:R-:W-:-:S02]  /*0d50*/  IMAD.IADD R11, R11, 0x1, R10 ;  /* 0x000000010b0b7824 */ /* 0x000fc400078e020a */
[----:B------:R-:W-:Y:S01]  /*0d60*/  IMAD.IADD R30, R35, 0x1, R30 ;  /* 0x00000001231e7824 */ /* 0x000fe200078e021e */
[----:B------:R-:W-:Y:S02]  /*0d70*/  ISETP.GE.U32.AND P0, PT, R9, 0x100, PT ;  /* 0x000001000900780c */ /* 0x000fe40003f06070 */
[----:B------:R2:W-:Y:S04]  /*0d80*/  STS [R11], R18 ;  /* 0x000000120b007388 */ /* 0x0005e80000000800 */
[----:B------:R2:W-:Y:S07]  /*0d90*/  STS [R30], R19 ;  /* 0x000000131e007388 */ /* 0x0005ee0000000800 */
[----:B------:R-:W-:Y:S05]  /*0da0*/  @!P0 BRA `(.L_x_2094) ;  /* 0xfffffff800348947 */ /* 0x000fea000383ffff */
.L_x_2089:
[----:B------:R-:W-:Y:S05]  /*0db0*/  BSYNC.RECONVERGENT B0 ;  /* 0x0000000000007941 */ /* 0x000fea0003800200 */
.L_x_2088:
[----:B------:R-:W1:Y:S01]  /*0dc0*/  S2R R2, SR_CTAID.Y ;  /* 0x0000000000027919 */ /* 0x000e620000002600 */
[----:B------:R-:W1:Y:S02]  /*0dd0*/  LDCU UR4, c[0x0][0x374] ;  /* 0x00006e80ff0477ac */ /* 0x000e640008000800 */
[----:B-1----:R-:W-:-:S13]  /*0de0*/  ISETP.GE.U32.AND P0, PT, R2, UR4, PT ;  /* 0x0000000402007c0c */ /* 0x002fda000bf06070 */
[----:B------:R-:W-:Y:S05]  /*0df0*/  @P0 EXIT ;  /* 0x000000000000094d */ /* 0x000fea0003800000 */
[----:B------:R-:W1:Y:S01]  /*0e00*/  LDC R0, c[0x0][0x360] ;  /* 0x0000d800ff007b82 */ /* 0x000e620000000800 */
[----:B------:R-:W-:Y:S01]  /*0e10*/  ISETP.GT.U32.AND P0, PT, R3, 0x7f, PT ;  /* 0x0000007f0300780c */ /* 0x000fe20003f04070 */
[----:B------:R-:W-:Y:S01]  /*0e20*/  BSSY.RECONVERGENT B0, `(.L_x_2095) ;  /* 0x0000041000007945 */ /* 0x000fe20003800200 */
[----:B-1----:R-:W-:-:S11]  /*0e30*/  SHF.L.U32 R20, R0, 0x2, RZ ;  /* 0x0000000200147819 */ /* 0x002fd600000006ff */
[----:B------:R-:W-:Y:S05]  /*0e40*/  @P0 BRA `(.L_x_2096) ;  /* 0x0000000000f80947 */ /* 0x000fea0003800000 */
[----:B------:R-:W1:Y:S01]  /*0e50*/  I2F.U32.RP R9, R0 ;  /* 0x0000000000097306 */ /* 0x000e620000209000 */
[----:B0-2---:R-:W-:Y:S01]  /*0e60*/  IMAD.IADD R6, R3, 0x1, R0 ;  /* 0x0000000103067824 */ /* 0x005fe200078e0200 */
[----:B------:R-:W-:Y:S01]  /*0e70*/  ISETP.NE.U32.AND P2, PT, R0, RZ, PT ;  /* 0x000000ff0000720c */ /* 0x000fe20003f45070 */
[----:B------:R-:W-:Y:S03]  /*0e80*/  BSSY.RECONVERGENT B1, `(.L_x_2097) ;  /* 0x0000029000017945 */ /* 0x000fe60003800200 */
[C---:B------:R-:W-:Y:S02]  /*0e90*/  ISETP.GE.U32.AND P0, PT, R6.reuse, 0x80, PT ;  /* 0x000000800600780c */ /* 0x040fe40003f06070 */
[----:B------:R-:W-:Y:S02]  /*0ea0*/  VIMNMX.U32 R7, PT, PT, R6, 0x80, !PT ;  /* 0x0000008006077848 */ /* 0x000fe40007fe0000 */
[----:B------:R-:W-:-:S04]  /*0eb0*/  SEL R8, RZ, 0x1, P0 ;  /* 0x00000001ff087807 */ /* 0x000fc80000000000 */
[----:B------:R-:W-:Y:S01]  /*0ec0*/  IADD3 R7, PT, PT, R7, -R6, -R8 ;  /* 0x8000000607077210 */ /* 0x000fe20007ffe808 */
[----:B-1----:R-:W0:Y:S02]  /*0ed0*/  MUFU.RCP R9, R9 ;  /* 0x0000000900097308 */ /* 0x002e240000001000 */
        /* <DEDUP_REMOVED lines=30> */
.L_x_2099:
[----:B------:R-:W-:Y:S01]  /*10c0*/  VIADD R4, R4, 0x1 ;  /* 0x0000000104047836 */ /* 0x000fe20000000000 */
[----:B------:R0:W-:Y:S04]  /*10d0*/  STS [R5], RZ ;  /* 0x000000ff05007388 */ /* 0x0001e80000000800 */
[----:B------:R-:W-:Y:S01]  /*10e0*/  ISETP.NE.AND P0, PT, R4, RZ, PT ;  /* 0x000000ff0400720c */ /* 0x000fe20003f05270 */
[----:B0-----:R-:W-:-:S12]  /*10f0*/  IMAD.IADD R5, R20, 0x1, R5 ;  /* 0x0000000114057824 */ /* 0x001fd800078e0205 */
[----:B------:R-:W-:Y:S05]  /*1100*/  @P0 BRA `(.L_x_2099) ;  /* 0xfffffffc00ec0947 */ /* 0x000fea000383ffff */
.L_x_2098:
[----:B------:R-:W-:Y:S05]  /*1110*/  BSYNC.RECONVERGENT B1 ;  /* 0x0000000000017941 */ /* 0x000fea0003800200 */
.L_x_2097:
[----:B------:R-:W-:Y:S05]  /*1120*/  @!P1 BRA `(.L_x_2096) ;  /* 0x0000000000409947 */ /* 0x000fea0003800000 */
[----:B------:R-:W0:Y:S01]  /*1130*/  S2UR UR5, SR_CgaCtaId ;  /* 0x00000000000579c3 */ /* 0x000e220000008800 */
[----:B------:R-:W-:Y:S02]  /*1140*/  UMOV UR4, 0x400 ;  /* 0x0000040000047882 */ /* 0x000fe40000000000 */
[----:B------:R-:W-:-:S04]  /*1150*/  UIADD3 UR4, UPT, UPT, UR4, 0x680, URZ ;  /* 0x0000068004047890 */ /* 0x000fc8000fffe0ff */
[----:B0-----:R-:W-:-:S06]  /*1160*/  ULEA UR4, UR5, UR4, 0x18 ;  /* 0x0000000405047291 */ /* 0x001fcc000f8ec0ff */
[----:B------:R-:W-:-:S07]  /*1170*/  LEA R5, R7, UR4, 0x2 ;  /* 0x0000000407057c11 */ /* 0x000fce000f8e10ff */
.L_x_2100:
        /* <DEDUP_REMOVED lines=11> */
.L_x_2096:
[----:B------:R-:W-:Y:S05]  /*1230*/  BSYNC.RECONVERGENT B0 ;  /* 0x0000000000007941 */ /* 0x000fea0003800200 */
.L_x_2095:
[----:B------:R-:W-:Y:S01]  /*1240*/  ISETP.GT.U32.AND P0, PT, R3, 0x1f, PT ;  /* 0x0000001f0300780c */ /* 0x000fe20003f04070 */
[----:B------:R-:W-:-:S12]  /*1250*/  BSSY.RECONVERGENT B0, `(.L_x_2101) ;  /* 0x0000058000007945 */ /* 0x000fd80003800200 */
[----:B------:R-:W-:Y:S05]  /*1260*/  @P0 BRA `(.L_x_2102) ;  /* 0x0000000400580947 */ /* 0x000fea0003800000 */
[----:B------:R-:W1:Y:S01]  /*1270*/  I2F.U32.RP R9, R20 ;  /* 0x0000001400097306 */ /* 0x000e620000209000 */
[--C-:B0-2---:R-:W-:Y:S01]  /*1280*/  IMAD.IADD R6, R21, 0x1, R20.reuse ;  /* 0x0000000115067824 */ /* 0x105fe200078e0214 */
[----:B------:R-:W-:Y:S01]  /*1290*/  ISETP.NE.U32.AND P3, PT, R20, RZ, PT ;  /* 0x000000ff1400720c */ /* 0x000fe20003f65070 */
[----:B------:R-:W-:Y:S01]  /*12a0*/  IMAD.MOV R11, RZ, RZ, -R20 ;  /* 0x000000ffff0b7224 */ /* 0x000fe200078e0a14 */
[----:B------:R-:W-:Y:S01]  /*12b0*/  BSSY.RECONVERGENT B1, `(.L_x_2103) ;  /* 0x000002e000017945 */ /* 0x000fe20003800200 */
[----:B------:R-:W-:Y:S01]  /*12c0*/  IMAD.MOV.U32 R25, RZ, RZ, R21 ;  /* 0x000000ffff197224 */ /* 0x000fe200078e0015 */
[C---:B------:R-:W-:Y:S02]  /*12d0*/  ISETP.GE.U32.AND P1, PT, R6.reuse, 0x80, PT ;  /* 0x000000800600780c */ /* 0x040fe40003f26070 */
[----:B------:R-:W-:Y:S02]  /*12e0*/  VIMNMX.U32 R7, PT, PT, R6, 0x80, !PT ;  /* 0x0000008006077848 */ /* 0x000fe40007fe0000 */
[----:B------:R-:W-:-:S04]  /*12f0*/  SEL R8, RZ, 0x1, P1 ;  /* 0x00000001ff087807 */ /* 0x000fc80000800000 */
[----:B------:R-:W-:Y:S01]  /*1300*/  IADD3 R7, PT, PT, R7, -R6, -R8 ;  /* 0x8000000607077210 */ /* 0x000fe20007ffe808 */
[----:B-1----:R-:W0:Y:S02]  /*1310*/  MUFU.RCP R9, R9 ;  /* 0x0000000900097308 */ /* 0x002e240000001000 */
        /* <DEDUP_REMOVED lines=23> */
[----:B------:R-:W-:Y:S01]  /*1490*/  IMAD R5, R2, 0x80, R21 ;  /* 0x0000008002057824 */ /* 0x000fe200078e0215 */
[----:B------:R-:W-:Y:S02]  /*14a0*/  MOV R25, R21 ;  /* 0x0000001500197202 */ /* 0x000fe40000000f00 */
[----:B------:R-:W-:Y:S01]  /*14b0*/  LOP3.LUT R4, R4, 0x3, RZ, 0xc0, !PT ;  /* 0x0000000304047812 */ /* 0x000fe200078ec0ff */
[----:B------:R-:W1:Y:S04]  /*14c0*/  LDC.64 R8, c[0x0][0x390] ;  /* 0x0000e400ff087b82 */ /* 0x000e680000000a00 */
[----:B------:R-:W-:Y:S01]  /*14d0*/  IMAD.MOV R10, RZ, RZ, -R4 ;  /* 0x000000ffff0a7224 */ /* 0x000fe200078e0a04 */
[----:B0-----:R-:W-:-:S06]  /*14e0*/  ULEA UR4, UR5, UR4, 0x18 ;  /* 0x0000000405047291 */ /* 0x001fcc000f8ec0ff */
[----:B------:R-:W-:Y:S01]  /*14f0*/  LEA R11, R3, UR4, 0x4 ;  /* 0x00000004030b7c11 */ /* 0x000fe2000f8e20ff */
[----:B-1----:R-:W-:-:S07]  /*1500*/  IMAD.WIDE.U32 R8, R5, 0x4, R8 ;  /* 0x0000000405087825 */ /* 0x002fce00078e0008 */
.L_x_2105:
        /* <DEDUP_REMOVED lines=8> */
.L_x_2104:
[----:B------:R-:W-:Y:S05]  /*1590*/  BSYNC.RECONVERGENT B1 ;  /* 0x0000000000017941 */ /* 0x000fea0003800200 */
.L_x_2103:
        /* <DEDUP_REMOVED lines=11> */
.L_x_2106:
[----:B-1----:R-:W-:-:S04]  /*1650*/  IMAD.WIDE.U32 R4, R35, 0x4, R22 ;  /* 0x0000000423047825 */ /* 0x002fc800078e0016 */
        /* <DEDUP_REMOVED lines=23> */
.L_x_2102:
[----:B------:R-:W-:Y:S05]  /*17d0*/  BSYNC.RECONVERGENT B0 ;  /* 0x0000000000007941 */ /* 0x000fea0003800200 */
.L_x_2101:
[----:B------:R-:W-:Y:S01]  /*17e0*/  BAR.SYNC.DEFER_BLOCKING 0x0 ;  /* 0x0000000000007b1d */ /* 0x000fe20000010000 */
[----:B------:R-:W-:-:S13]  /*17f0*/  ISETP.GE.U32.AND P1, PT, R3, 0x80, PT ;  /* 0x000000800300780c */ /* 0x000fda0003f26070 */
[----:B------:R-:W-:Y:S05]  /*1800*/  @P1 BRA `(.L_x_2107) ;  /* 0x0000000800401947 */ /* 0x000fea0003800000 */
[----:B0-2---:R-:W0:Y:S01]  /*1810*/  S2R R5, SR_CgaCtaId ;  /* 0x0000000000057919 */ /* 0x005e220000008800 */
[----:B------:R-:W-:Y:S01]  /*1820*/  MOV R4, 0x400 ;  /* 0x0000040000047802 */ /* 0x000fe20000000f00 */
[C---:B---3--:R-:W-:Y:S01]  /*1830*/  IMAD.SHL.U32 R8, R3.reuse, 0x10, RZ ;  /* 0x0000001003087824 */ /* 0x048fe200078e00ff */
[----:B------:R-:W-:Y:S01]  /*1840*/  MOV R6, 0x400 ;  /* 0x0000040000067802 */ /* 0x000fe20000000f00 */
[C---:B------:R-:W-:Y:S01]  /*1850*/  VIADD R9, R3.reuse, 0xe ;  /* 0x0000000e03097836 */ /* 0x040fe20000000000 */
[C---:B------:R-:W-:Y:S01]  /*1860*/  IADD3 R26, PT, PT, R4.reuse, 0x480, RZ ;  /* 0x00000480041a7810 */ /* 0x040fe20007ffe0ff */
[----:B------:R-:W-:Y:S01]  /*1870*/  VIADD R22, R4, 0x680 ;  /* 0x0000068004167836 */ /* 0x000fe20000000000 */
[C---:B------:R-:W-:Y:S01]  /*1880*/  IADD3 R7, PT, PT, R3.reuse, 0xd, RZ ;  /* 0x0000000d03077810 */ /* 0x040fe20007ffe0ff */
[C---:B------:R-:W-:Y:S01]  /*1890*/  VIADD R4, R3.reuse, 0xb ;  /* 0x0000000b03047836 */ /* 0x040fe20000000000 */
[----:B------:R-:W-:Y:S01]  /*18a0*/  SHF.R.U32.HI R34, RZ, 0x3, R3 ;  /* 0x00000003ff227819 */ /* 0x000fe20000011603 */
        /* <DEDUP_REMOVED lines=18> */
[----:B0-----:R-:W-:Y:S01]  /*19d0*/  LEA R27, R5, R6, 0x18 ;  /* 0x00000006051b7211 */ /* 0x001fe200078ec0ff */
[----:B------:R-:W-:Y:S01]  /*19e0*/  VIADD R6, R3, 0xc ;  /* 0x0000000c03067836 */ /* 0x000fe20000000000 */
[----:B------:R-:W-:-:S02]  /*19f0*/  LEA R22, R5, R22, 0x18 ;  /* 0x0000001605167211 */ /* 0x000fc400078ec0ff */
[----:B------:R-:W-:Y:S01]  /*1a00*/  LEA R26, R5, R26, 0x18 ;  /* 0x0000001a051a7211 */ /* 0x000fe200078ec0ff */
[----:B------:R-:W-:Y:S01]  /*1a10*/  VIADD R5, R3, 0xffffffff ;  /* 0xffffffff03057836 */ /* 0x000fe20000000000 */
[----:B------:R-:W-:Y:S01]  /*1a20*/  LOP3.LUT R7, R6, 0xf, RZ, 0xc0, !PT ;  /* 0x0000000f06077812 */ /* 0x000fe200078ec0ff */
[----:B------:R-:W-:Y:S01]  /*1a30*/  IMAD R27, R34, 0x44, R27 ;  /* 0x00000044221b7824 */ /* 0x000fe200078e021b */
[----:B------:R-:W-:Y:S01]  /*1a40*/  LOP3.LUT R13, R13, 0xf, RZ, 0xc0, !PT ;  /* 0x0000000f0d0d7812 */ /* 0x000fe200078ec0ff */
[----:B------:R-:W-:Y:S01]  /*1a50*/  IMAD.SHL.U32 R34, R3, 0x4, RZ ;  /* 0x0000000403227824 */ /* 0x000fe200078e00ff */
[----:B------:R-:W-:Y:S02]  /*1a60*/  LOP3.LUT R5, R5, 0xf, RZ, 0xc0, !PT ;  /* 0x0000000f05057812 */ /* 0x000fe400078ec0ff */
[----:B------:R-:W-:Y:S02]  /*1a70*/  LOP3.LUT R12, R12, 0xf, RZ, 0xc0, !PT ;  /* 0x0000000f0c0c7812 */ /* 0x000fe400078ec0ff */
[----:B------:R-:W-:-:S02]  /*1a80*/  LOP3.LUT R19, R19, 0xf, RZ, 0xc0, !PT ;  /* 0x0000000f13137812 */ /* 0x000fc400078ec0ff */
[----:B------:R-:W-:Y:S02]  /*1a90*/  LOP3.LUT R17, R17, 0xf, RZ, 0xc0, !PT ;  /* 0x0000000f11117812 */ /* 0x000fe400078ec0ff */
[----:B------:R-:W-:Y:S02]  /*1aa0*/  LOP3.LUT R14, R14, 0xf, RZ, 0xc0, !PT ;  /* 0x0000000f0e0e7812 */ /* 0x000fe400078ec0ff */
[----:B------:R-:W-:Y:S02]  /*1ab0*/  LOP3.LUT R11, R11, 0xf, RZ, 0xc0, !PT ;  /* 0x0000000f0b0b7812 */ /* 0x000fe400078ec0ff */
[C---:B------:R-:W-:Y:S02]  /*1ac0*/  LOP3.LUT R6, R8.reuse, R23, RZ, 0xfc, !PT ;  /* 0x0000001708067212 */ /* 0x040fe400078efcff */
[C---:B------:R-:W-:Y:S02]  /*1ad0*/  LOP3.LUT R10, R8.reuse, R5, RZ, 0xfc, !PT ;  /* 0x00000005080a7212 */ /* 0x040fe400078efcff */
[----:B------:R-:W-:Y:S01]  /*1ae0*/  LOP3.LUT R9, R8, R9, RZ, 0xfc, !PT ;  /* 0x0000000908097212 */ /* 0x000fe200078efcff */
[--C-:B------:R-:W-:Y:S01]  /*1af0*/  IMAD R6, R6, 0x4, R26.reuse ;  /* 0x0000000406067824 */ /* 0x100fe200078e021a */
[----:B------:R-:W-:Y:S01]  /*1b00*/  LOP3.LUT R24, R8, R25, RZ, 0xfc, !PT ;  /* 0x0000001908187212 */ /* 0x000fe200078efcff */
[--C-:B------:R-:W-:Y:S01]  /*1b10*/  IMAD R10, R10, 0x4, R26.reuse ;  /* 0x000000040a0a7824 */ /* 0x100fe200078e021a */
[C---:B------:R-:W-:Y:S01]  /*1b20*/  LOP3.LUT R7, R8.reuse, R7, RZ, 0xfc, !PT ;  /* 0x0000000708077212 */ /* 0x040fe200078efcff */
[----:B------:R-:W-:Y:S01]  /*1b30*/  IMAD R9, R9, 0x4, R26 ;  /* 0x0000000409097824 */ /* 0x000fe200078e021a */
[C---:B------:R-:W-:Y:S01]  /*1b40*/  LOP3.LUT R4, R8.reuse, R18, RZ, 0xfc, !PT ;  /* 0x0000001208047212 */ /* 0x040fe200078efcff */
[----:B------:R-:W0:Y:S01]  /*1b50*/  LDS R6, [R6] ;  /* 0x0000000006067984 */ /* 0x000e220000000800 */
[C---:B------:R-:W-:Y:S01]  /*1b60*/  LOP3.LUT R32, R8.reuse, 0x8, R20, 0xf6, !PT ;  /* 0x0000000808207812 */ /* 0x040fe200078ef614 */
[--C-:B------:R-:W-:Y:S01]  /*1b70*/  IMAD R7, R7, 0x4, R26.reuse ;  /* 0x0000000407077824 */ /* 0x100fe200078e021a */
        /* <DEDUP_REMOVED lines=9> */
[----:B------:R-:W-:Y:S01]  /*1c10*/  IMAD R23, R23, 0x4, R26 ;  /* 0x0000000417177824 */ /* 0x000fe200078e021a */
[C---:B------:R-:W-:Y:S01]  /*1c20*/  LOP3.LUT R31, R8.reuse, R17, RZ, 0xfc, !PT ;  /* 0x00000011081f7212 */ /* 0x040fe200078efcff */
[----:B------:R-:W1:Y:S01]  /*1c30*/  LDS R10, [R10] ;  /* 0x000000000a0a7984 */ /* 0x000e620000000800 */
[----:B------:R-:W-:-:S02]  /*1c40*/  LOP3.LUT R37, R8, R14, RZ, 0xfc, !PT ;  /* 0x0000000e08257212 */ /* 0x000fc400078efcff */
[C---:B------:R-:W-:Y:S01]  /*1c50*/  LOP3.LUT R25, R8.reuse, R11, RZ, 0xfc, !PT ;  /* 0x0000000b08197212 */ /* 0x040fe200078efcff */
[----:B------:R-:W2:Y:S01]  /*1c60*/  LDS R9, [R9] ;  /* 0x0000000009097984 */ /* 0x000ea20000000800 */
[----:B------:R-:W-:Y:S02]  /*1c70*/  LOP3.LUT R33, R8, 0xf, R3, 0xf8, !PT ;  /* 0x0000000f08217812 */ /* 0x000fe400078ef803 */
[----:B------:R-:W-:Y:S01]  /*1c80*/  LOP3.LUT R34, R34, 0x3c, RZ, 0xc0, !PT ;  /* 0x0000003c22227812 */ /* 0x000fe200078ec0ff */
[----:B------:R-:W3:Y:S01]  /*1c90*/  LDS R7, [R7] ;  /* 0x0000000007077984 */ /* 0x000ee20000000800 */
[-C--:B------:R-:W-:Y:S01]  /*1ca0*/  LEA R8, R24, R26.reuse, 0x2 ;  /* 0x0000001a18087211 */ /* 0x080fe200078e10ff */
[----:B------:R-:W-:Y:S01]  /*1cb0*/  IMAD R24, R35, 0x4, R26 ;  /* 0x0000000423187824 */ /* 0x000fe200078e021a */
[-C--:B------:R-:W-:Y:S01]  /*1cc0*/  LEA R5, R5, R26.reuse, 0x2 ;  /* 0x0000001a05057211 */ /* 0x080fe200078e10ff */
[----:B------:R-:W4:Y:S01]  /*1cd0*/  LDS R4, [R4] ;  /* 0x0000000004047984 */ /* 0x000f220000000800 */
[----:B------:R-:W-:-:S02]  /*1ce0*/  LEA R31, R31, R26, 0x2 ;  /* 0x0000001a1f1f7211 */ /* 0x000fc400078e10ff */
[-C--:B------:R-:W-:Y:S01]  /*1cf0*/  LEA R28, R37, R26.reuse, 0x2 ;  /* 0x0000001a251c7211 */ /* 0x080fe200078e10ff */
[----:B------:R-:W0:Y:S01]  /*1d00*/  LDS R8, [R8] ;  /* 0x0000000008087984 */ /* 0x000e220000000800 */
[----:B------:R-:W-:Y:S01]  /*1d10*/  LEA R25, R25, R26, 0x2 ;  /* 0x0000001a19197211 */ /* 0x000fe200078e10ff */
[----:B------:R-:W-:Y:S01]  /*1d20*/  IMAD R26, R33, 0x4, R26 ;  /* 0x00000004211a7824 */ /* 0x000fe200078e021a */
[----:B------:R-:W-:Y:S01]  /*1d30*/  IADD3 R27, PT, PT, R27, R34, RZ ;  /* 0x000000221b1b7210 */ /* 0x000fe20007ffe0ff */
[----:B------:R-:W0:Y:S01]  /*1d40*/  LDS R5, [R5] ;  /* 0x0000000005057984 */ /* 0x000e220000000800 */
[----:B------:R-:W-:-:S03]  /*1d50*/  LOP3.LUT R33, R21, 0x1fc, RZ, 0xc0, !PT ;  /* 0x000001fc15217812 */ /* 0x000fc600078ec0ff */
        /* <DEDUP_REMOVED lines=13> */
[----:B------:R-:W-:-:S03]  /*1e30*/  LOP3.LUT R33, R3, 0xf, RZ, 0xc0, !PT ;  /* 0x0000000f03217812 */ /* 0x000fc600078ec0ff */
[----:B------:R-:W2:Y:S04]  /*1e40*/  SHFL.IDX PT, R11, R27, R11, 0x101f ;  /* 0x00101f0b1b0b7589 */ /* 0x000ea800000e0000 */
[----:B------:R-:W3:Y:S01]  /*1e50*/  SHFL.IDX PT, R12, R27, R12, 0x101f ;  /* 0x00101f0c1b0c7589 */ /* 0x000ee200000e0000 */
[----:B0-----:R-:W-:-:S03]  /*1e60*/  IADD3 R20, PT, PT, R3, 0xc, RZ ;  /* 0x0000000c03147810 */ /* 0x001fc60007ffe0ff */
[----:B------:R-:W0:Y:S04]  /*1e70*/  SHFL.IDX PT, R36, R27, R13, 0x101f ;  /* 0x00101f0d1b247589 */ /* 0x000e2800000e0000 */
[----:B------:R4:W5:Y:S04]  /*1e80*/  SHFL.IDX PT, R35, R27, R14, 0x101f ;  /* 0x00101f0e1b237589 */ /* 0x00096800000e0000 */
[----:B------:R-:W5:Y:S01]  /*1e90*/  SHFL.IDX PT, R15, R27, R15, 0x101f ;  /* 0x00101f0f1b0f7589 */ /* 0x000f6200000e0000 */
[----:B-1----:R-:W-:-:S03]  /*1ea0*/  IMAD R26, R26, R37, RZ ;  /* 0x000000251a1a7224 */ /* 0x002fc600078e02ff */
[----:B------:R-:W-:Y:S01]  /*1eb0*/  SHFL.IDX PT, R13, R27, R18, 0x101f ;  /* 0x00101f121b0d7589 */ /* 0x000fe200000e0000 */
[----:B----4-:R-:W-:Y:S01]  /*1ec0*/  LOP3.LUT R14, R33, 0x8, RZ, 0x3c, !PT ;  /* 0x00000008210e7812 */ /* 0x010fe200078e3cff */
[----:B--2---:R-:W-:Y:S02]  /*1ed0*/  IMAD R25, R25, R11, R26 ;  /* 0x0000000b19197224 */ /* 0x004fe400078e021a */
[----:B------:R1:W2:Y:S02]  /*1ee0*/  SHFL.IDX PT, R37, R27, R16, 0x101f ;  /* 0x00101f101b257589 */ /* 0x0002a400000e0000 */
[----:B---3--:R-:W-:Y:S02]  /*1ef0*/  IMAD R24, R24, R12, R25 ;  /* 0x0000000c18187224 */ /* 0x008fe400078e0219 */
[----:B------:R3:W4:Y:S01]  /*1f00*/  SHFL.IDX PT, R26, R27, R17, 0x101f ;  /* 0x00101f111b1a7589 */ /* 0x00072200000e0000 */
[----:B------:R-:W-:Y:S02]  /*1f10*/  VIADD R12, R3, 0xb ;  /* 0x0000000b030c7836 */ /* 0x000fe40000000000 */
[----:B0-----:R-:W-:Y:S01]  /*1f20*/  IMAD R23, R23, R36, R24 ;  /* 0x0000002417177224 */ /* 0x001fe200078e0218 */
[----:B------:R-:W0:Y:S01]  /*1f30*/  SHFL.IDX PT, R11, R27, R14, 0x101f ;  /* 0x00101f0e1b0b7589 */ /* 0x000e2200000e0000 */
[----:B------:R-:W-:Y:S01]  /*1f40*/  LOP3.LUT R24, R20, 0xf, RZ, 0xc0, !PT ;  /* 0x0000000f14187812 */ /* 0x000fe200078ec0ff */
[C---:B------:R-:W-:Y:S01]  /*1f50*/  VIADD R20, R3.reuse, 0xe ;  /* 0x0000000e03147836 */ /* 0x040fe20000000000 */
[----:B-1----:R-:W-:Y:S01]  /*1f60*/  LOP3.LUT R16, R12, 0xf, RZ, 0xc0, !PT ;  /* 0x0000000f0c107812 */ /* 0x002fe200078ec0ff */
[----:B-----5:R-:W-:Y:S01]  /*1f70*/  IMAD R28, R28, R35, R23 ;  /* 0x000000231c1c7224 */ /* 0x020fe200078e0217 */
[----:B------:R1:W5:Y:S01]  /*1f80*/  SHFL.IDX PT, R12, R27, R19, 0x101f ;  /* 0x00101f131b0c7589 */ /* 0x00036200000e0000 */
[----:B---3--:R-:W-:Y:S01]  /*1f90*/  VIADD R17, R3, 0xd ;  /* 0x0000000d03117836 */ /* 0x008fe20000000000 */
[----:B------:R-:W-:Y:S01]  /*1fa0*/  LOP3.LUT R18, R20, 0xf, RZ, 0xc0, !PT ;  /* 0x0000000f14127812 */ /* 0x000fe200078ec0ff */
[----:B------:R-:W-:Y:S01]  /*1fb0*/  IMAD R28, R29, R15, R28 ;  /* 0x0000000f1d1c7224 */ /* 0x000fe200078e021c */
[----:B------:R-:W-:Y:S04]  /*1fc0*/  SHFL.IDX PT, R14, R27, R24, 0x101f ;  /* 0x00101f181b0e7589 */ /* 0x000fe800000e0000 */
[----:B------:R-:W3:Y:S01]  /*1fd0*/  SHFL.IDX PT, R15, R27, R16, 0x101f ;  /* 0x00101f101b0f7589 */ /* 0x000ee200000e0000 */
[----:B-1----:R-:W-:Y:S01]  /*1fe0*/  IADD3 R19, PT, PT, R3, -0x1, RZ ;  /* 0xffffffff03137810 */ /* 0x002fe20007ffe0ff */
[----:B--2---:R-:W-:Y:S01]  /*1ff0*/  IMAD R28, R30, R37, R28 ;  /* 0x000000251e1c7224 */ /* 0x004fe200078e021c */
[----:B------:R-:W-:Y:S01]  /*2000*/  LOP3.LUT R30, R17, 0xf, RZ, 0xc0, !PT ;  /* 0x0000000f111e7812 */ /* 0x000fe200078ec0ff */
[----:B------:R-:W-:Y:S01]  /*2010*/  SHFL.IDX PT, R18, R27, R18, 0x101f ;  /* 0x00101f121b127589 */ /* 0x000fe200000e0000 */
[----:B------:R-:W-:Y:S01]  /*2020*/  LOP3.LUT R36, R19, 0xf, RZ, 0xc0, !PT ;  /* 0x0000000f13247812 */ /* 0x000fe200078ec0ff */
[----:B----4-:R-:W-:-:S02]  /*2030*/  IMAD R26, R31, R26, R28 ;  /* 0x0000001a1f1a7224 */ /* 0x010fc400078e021c */
[----:B------:R-:W1:Y:S02]  /*2040*/  SHFL.IDX PT, R17, R27, R30, 0x101f ;  /* 0x00101f1e1b117589 */ /* 0x000e6400000e0000 */
[----:B0-----:R-:W-:Y:S02]  /*2050*/  IMAD R11, R32, R11, R26 ;  /* 0x0000000b200b7224 */ /* 0x001fe400078e021a */
[----:B------:R0:W2:Y:S02]  /*2060*/  SHFL.IDX PT, R36, R27, R36, 0x101f ;  /* 0x00101f241b247589 */ /* 0x0000a400000e0000 */
[----:B------:R-:W-:-:S04]  /*2070*/  IMAD R4, R4, R13, R11 ;  /* 0x0000000d04047224 */ /* 0x000fc800078e020b */
[----:B-----5:R-:W-:-:S04]  /*2080*/  IMAD R4, R5, R12, R4 ;  /* 0x0000000c05047224 */ /* 0x020fc800078e0204 */
[----:B---3--:R-:W-:-:S04]  /*2090*/  IMAD R4, R6, R15, R4 ;  /* 0x0000000f06047224 */ /* 0x008fc800078e0204 */
[----:B------:R-:W-:-:S04]  /*20a0*/  IMAD R7, R7, R14, R4 ;  /* 0x0000000e07077224 */ /* 0x000fc800078e0204 */
[----:B-1----:R-:W-:-:S04]  /*20b0*/  IMAD R8, R8, R17, R7 ;  /* 0x0000001108087224 */ /* 0x002fc800078e0207 */
[----:B0-2---:R-:W-:-:S07]  /*20c0*/  IMAD R9, R9, R18, R8 ;  /* 0x0000001209097224 */ /* 0x005fce00078e0208 */
.L_x_2129:
[----:B------:R-:W0:Y:S01]  /*20d0*/  LDS R4, [R22] ;  /* 0x0000000016047984 */ /* 0x000e220000000800 */
[----:B------:R-:W-:-:S04]  /*20e0*/  IMAD R9, R10, R36, R9 ;  /* 0x000000240a097224 */ /* 0x000fc800078e0209 */
[----:B0-----:R-:W-:-:S05]  /*20f0*/  IMAD.IADD R9, R9, 0x1, R4 ;  /* 0x0000000109097824 */ /* 0x001fca00078e0204 */
[----:B------:R1:W-:Y:S02]  /*2100*/  STS [R22], R9 ;  /* 0x0000000916007388 */ /* 0x0003e40000000800 */
.L_x_2107:
[----:B------:R-:W-:Y:S05]  /*2110*/  WARPSYNC.ALL ;  /* 0x0000000000007948 */ /* 0x000fea0003800000 */
[----:B------:R-:W-:Y:S06]  /*2120*/  BAR.SYNC.DEFER_BLOCKING 0x0 ;  /* 0x0000000000007b1d */ /* 0x000fec0000010000 */
[----:B------:R-:W-:Y:S05]  /*2130*/  @P0 EXIT ;  /* 0x000000000000094d */ /* 0x000fea0003800000 */
[----:B------:R-:W-:Y:S01]  /*2140*/  IMAD.SHL.U32 R20, R0, 0x4, RZ ;  /* 0x0000000400147824 */ /* 0x000fe200078e00ff */
[----:B------:R-:W-:Y:S03]  /*2150*/  BSSY.RECONVERGENT B0, `(.L_x_2109) ;  /* 0x0000030000007945 */ /* 0x000fe60003800200 */
[----:B-1-3--:R-:W1:Y:S01]  /*2160*/  I2F.U32.RP R9, R20 ;  /* 0x0000001400097306 */ /* 0x00ae620000209000 */
[--C-:B0-2---:R-:W-:Y:S01]  /*2170*/  IMAD.IADD R6, R21, 0x1, R20.reuse ;  /* 0x0000000115067824 */ /* 0x105fe200078e0214 */
[----:B------:R-:W-:Y:S01]  /*2180*/  ISETP.NE.U32.AND P2, PT, R20, RZ, PT ;  /* 0x000000ff1400720c */ /* 0x000fe20003f45070 */
[----:B------:R-:W-:-:S03]  /*2190*/  IMAD.MOV R11, RZ, RZ, -R20 ;  /* 0x000000ffff0b7224 */ /* 0x000fc600078e0a14 */
        /* <DEDUP_REMOVED lines=35> */
.L_x_2111:
        /* <DEDUP_REMOVED lines=8> */
.L_x_2110:
[----:B------:R-:W-:Y:S05]  /*2450*/  BSYNC.RECONVERGENT B0 ;  /* 0x0000000000007941 */ /* 0x000fea0003800200 */
.L_x_2109:
[----:B------:R-:W-:Y:S05]  /*2460*/  @!P1 EXIT ;  /* 0x000000000000994d */ /* 0x000fea0003800000 */
[----:B------:R-:W0:Y:S01]  /*2470*/  S2UR UR5, SR_CgaCtaId ;  /* 0x00000000000579c3 */ /* 0x000e220000008800 */
[----:B------:R-:W-:Y:S01]  /*2480*/  UMOV UR4, 0x400 ;  /* 0x0000040000047882 */ /* 0x000fe20000000000 */
[----:B------:R-:W-:Y:S01]  /*2490*/  LEA R31, R2, R21, 0x7 ;  /* 0x00000015021f7211 */ /* 0x000fe200078e38ff */
[----:B------:R-:W-:-:S04]  /*24a0*/  UIADD3 UR4, UPT, UPT, UR4, 0x680, URZ ;  /* 0x0000068004047890 */ /* 0x000fc8000fffe0ff */
[C-C-:B------:R-:W-:Y:S01]  /*24b0*/  IMAD R3, R0.reuse, 0xc, R31.reuse ;  /* 0x0000000c00037824 */ /* 0x140fe200078e021f */
[----:B------:R-:W1:Y:S01]  /*24c0*/  LDC.64 R22, c[0x0][0x3a0] ;  /* 0x0000e800ff167b82 */ /* 0x000e620000000a00 */
[--C-:B------:R-:W-:Y:S02]  /*24d0*/  IMAD R27, R0, 0x8, R31.reuse ;  /* 0x00000008001b7824 */ /* 0x100fe400078e021f */
[----:B------:R-:W-:Y:S01]  /*24e0*/  IMAD.IADD R29, R20, 0x1, R31 ;  /* 0x00000001141d7824 */ /* 0x000fe200078e021f */
[----:B0-----:R-:W-:-:S06]  /*24f0*/  ULEA UR4, UR5, UR4, 0x18 ;  /* 0x0000000405047291 */ /* 0x001fcc000f8ec0ff */
[----:B------:R-:W-:-:S07]  /*2500*/  LEA R25, R21, UR4, 0x2 ;  /* 0x0000000415197c11 */ /* 0x000fce000f8e10ff */
.L_x_2112:
[C---:B----4-:R-:W-:Y:S01]  /*2510*/  LEA R8, R0.reuse, R25, 0x4 ;  /* 0x0000001900087211 */ /* 0x050fe200078e20ff */
[C-C-:B------:R-:W-:Y:S01]  /*2520*/  IMAD R12, R0.reuse, 0x20, R25.reuse ;  /* 0x00000020000c7824 */ /* 0x140fe200078e0219 */
[----:B------:R0:W2:Y:S01]  /*2530*/  LDS.128 R4, [R25] ;  /* 0x0000000019047984 */ /* 0x0000a20000000c00 */
[----:B------:R-:W-:Y:S01]  /*2540*/  IMAD R16, R0, 0x30, R25 ;  /* 0x0000003000107824 */ /* 0x000fe200078e0219 */
[C---:B------:R-:W-:Y:S01]  /*2550*/  IADD3 R21, PT, PT, R20.reuse, R21, R20 ;  /* 0x0000001514157210 */ /* 0x040fe20007ffe014 */
[----:B-1----:R-:W-:Y:S01]  /*2560*/  IMAD.WIDE.U32 R32, R31, 0x4, R22 ;  /* 0x000000041f207825 */ /* 0x002fe200078e0016 */
[----:B------:R-:W1:Y:S02]  /*2570*/  LDS.128 R8, [R8] ;  /* 0x0000000008087984 */ /* 0x000e640000000c00 */
        /* <DEDUP_REMOVED lines=10> */
[----:B--2---:R2:W-:Y:S04]  /*2620*/  STG.E.128 desc[UR6][R32.64], R4 ;  /* 0x0000000420007986 */ /* 0x0045e8000c101d06 */
[----:B-1----:R4:W-:Y:S04]  /*2630*/  STG.E.128 desc[UR6][R34.64], R8 ;  /* 0x0000000822007986 */ /* 0x0029e8000c101d06 */
[----:B---3--:R4:W-:Y:S01]  /*2640*/  STG.E.128 desc[UR6][R36.64], R12 ;  /* 0x0000000c24007986 */ /* 0x0089e2000c101d06 */
[----:B--2---:R-:W-:-:S04]  /*2650*/  IMAD.WIDE.U32 R32, R3, 0x4, R22 ;  /* 0x0000000403207825 */ /* 0x004fc800078e0016 */
[----:B------:R-:W-:Y:S01]  /*2660*/  IMAD R3, R0, 0x10, R3 ;  /* 0x0000001000037824 */ /* 0x000fe200078e0203 */
[----:B0-----:R4:W-:Y:S01]  /*2670*/  STG.E.128 desc[UR6][R32.64], R16 ;  /* 0x0000001020007986 */ /* 0x0019e2000c101d06 */
[----:B------:R-:W-:Y:S05]  /*2680*/  @!P0 BRA `(.L_x_2112) ;  /* 0xfffffffc00a08947 */ /* 0x000fea000383ffff */
[----:B------:R-:W-:Y:S05]  /*2690*/  EXIT ;  /* 0x000000000000794d */ /* 0x000fea0003800000 */
.L_x_2108:
[----:B------:R-:W-:Y:S01]  /*26a0*/  IMAD.MOV.U32 R34, RZ, RZ, R20 ;  /* 0x000000ffff227224 */ /* 0x000fe200078e0014 */
[----:B------:R-:W-:Y:S01]  /*26b0*/  MOV R20, 0xffffffff ;  /* 0xffffffff00147802 */ /* 0x000fe20000000f00 */
[----:B------:R-:W-:-:S07]  /*26c0*/  IMAD.MOV.U32 R33, RZ, RZ, 0x101f ;  /* 0x0000101fff217424 */ /* 0x000fce00078e00ff */
[----:B0-----:R-:W-:Y:S05]  /*26d0*/  WARPSYNC.COLLECTIVE R20, `(.L_x_2113) ;  /* 0x0000000014087348 */ /* 0x001fea0003c00000 */
[----:B0-----:R0:W1:Y:S02]  /*26e0*/  SHFL.IDX P1, R36, R27, R34, R33 ;  /* 0x000000221b247389 */ /* 0x0010640000020021 */
[----:B01----:R-:W-:Y:S05]  /*26f0*/  ENDCOLLECTIVE ;  /* 0x000000000000791b */ /* 0x003fea0003800000 */
.L_x_2113:
[----:B------:R-:W-:Y:S02]  /*2700*/  IMAD.MOV.U32 R34, RZ, RZ, R11 ;  /* 0x000000ffff227224 */ /* 0x000fe400078e000b */
[----:B------:R-:W-:-:S07]  /*2710*/  IMAD.MOV.U32 R37, RZ, RZ, R36 ;  /* 0x000000ffff257224 */ /* 0x000fce00078e0024 */
[----:B------:R-:W-:Y:S05]  /*2720*/  WARPSYNC.COLLECTIVE R20, `(.L_x_2114) ;  /* 0x0000000014087348 */ /* 0x000fea0003c00000 */
[----:B------:R0:W1:Y:S02]  /*2730*/  SHFL.IDX P1, R36, R27, R34, R33 ;  /* 0x000000221b247389 */ /* 0x0000640000020021 */
[----:B01----:R-:W-:Y:S05]  /*2740*/  ENDCOLLECTIVE ;  /* 0x000000000000791b */ /* 0x003fea0003800000 */
.L_x_2114:
[----:B------:R-:W-:Y:S02]  /*2750*/  IMAD R26, R26, R37, RZ ;  /* 0x000000251a1a7224 */ /* 0x000fe400078e02ff */
[----:B------:R-:W-:Y:S01]  /*2760*/  IMAD.MOV.U32 R34, RZ, RZ, R12 ;  /* 0x000000ffff227224 */ /* 0x000fe200078e000c */
[----:B------:R-:W-:-:S07]  /*2770*/  MOV R11, R36 ;  /* 0x00000024000b7202 */ /* 0x000fce0000000f00 */
[----:B------:R-:W-:Y:S05]  /*2780*/  WARPSYNC.COLLECTIVE R20, `(.L_x_2115) ;  /* 0x0000000014087348 */ /* 0x000fea0003c00000 */
[----:B------:R0:W1:Y:S02]  /*2790*/  SHFL.IDX P1, R36, R27, R34, R33 ;  /* 0x000000221b247389 */ /* 0x0000640000020021 */
[----:B01----:R-:W-:Y:S05]  /*27a0*/  ENDCOLLECTIVE ;  /* 0x000000000000791b */ /* 0x003fea0003800000 */
.L_x_2115:
[----:B------:R-:W-:Y:S01]  /*27b0*/  IMAD R25, R25, R11, R26 ;  /* 0x0000000b19197224 */ /* 0x000fe200078e021a */
[----:B------:R-:W-:Y:S01]  /*27c0*/  MOV R34, R13 ;  /* 0x0000000d00227202 */ /* 0x000fe20000000f00 */
[----:B------:R-:W-:-:S07]  /*27d0*/  IMAD.MOV.U32 R12, RZ, RZ, R36 ;  /* 0x000000ffff0c7224 */ /* 0x000fce00078e0024 */
[----:B------:R-:W-:Y:S05]  /*27e0*/  WARPSYNC.COLLECTIVE R20, `(.L_x_2116) ;  /* 0x0000000014087348 */ /* 0x000fea0003c00000 */
[----:B------:R0:W1:Y:S02]  /*27f0*/  SHFL.IDX P1, R36, R27, R34, R33 ;  /* 0x000000221b247389 */ /* 0x0000640000020021 */
[----:B01----:R-:W-:Y:S05]  /*2800*/  ENDCOLLECTIVE ;  /* 0x000000000000791b */ /* 0x003fea0003800000 */
.L_x_2116:
[----:B------:R-:W-:Y:S02]  /*2810*/  IMAD R24, R24, R12, R25 ;  /* 0x0000000c18187224 */ /* 0x000fe400078e0219 */
[----:B------:R-:W-:Y:S01]  /*2820*/  IMAD.MOV.U32 R34, RZ, RZ, R14 ;  /* 0x000000ffff227224 */ /* 0x000fe200078e000e */
[----:B------:R-:W-:-:S04]  /*2830*/  LOP3.LUT R14, R3, 0xf, RZ, 0xc0, !PT ;  /* 0x0000000f030e7812 */ /* 0x000fc800078ec0ff */
[----:B------:R-:W-:Y:S01]  /*2840*/  LOP3.LUT R14, R14, 0x8, RZ, 0x3c, !PT ;  /* 0x000000080e0e7812 */ /* 0x000fe200078e3cff */
[----:B------:R-:W-:-:S07]  /*2850*/  IMAD R23, R23, R36, R24 ;  /* 0x0000002417177224 */ /* 0x000fce00078e0218 */
[----:B------:R-:W-:Y:S05]  /*2860*/  WARPSYNC.COLLECTIVE R20, `(.L_x_2117) ;  /* 0x0000000014087348 */ /* 0x000fea0003c00000 */
[----:B------:R0:W1:Y:S02]  /*2870*/  SHFL.IDX P1, R36, R27, R34, R33 ;  /* 0x000000221b247389 */ /* 0x0000640000020021 */
[----:B01----:R-:W-:Y:S05]  /*2880*/  ENDCOLLECTIVE ;  /* 0x000000000000791b */ /* 0x003fea0003800000 */
.L_x_2117:
[----:B------:R-:W-:-:S05]  /*2890*/  VIADD R24, R3, 0xc ;  /* 0x0000000c03187836 */ /* 0x000fca0000000000 */
[----:B------:R-:W-:Y:S02]  /*28a0*/  LOP3.LUT R24, R24, 0xf, RZ, 0xc0, !PT ;  /* 0x0000000f18187812 */ /* 0x000fe400078ec0ff */
[----:B------:R-:W-:Y:S01]  /*28b0*/  MOV R34, R15 ;  /* 0x0000000f00227202 */ /* 0x000fe20000000f00 */
[----:B------:R-:W-:-:S07]  /*28c0*/  IMAD.MOV.U32 R35, RZ, RZ, R36 ;  /* 0x000000ffff237224 */ /* 0x000fce00078e0024 */
[----:B------:R-:W-:Y:S05]  /*28d0*/  WARPSYNC.COLLECTIVE R20, `(.L_x_2118) ;  /* 0x0000000014087348 */ /* 0x000fea0003c00000 */
[----:B------:R0:W1:Y:S02]  /*28e0*/  SHFL.IDX P1, R36, R27, R34, R33 ;  /* 0x000000221b247389 */ /* 0x0000640000020021 */
[----:B01----:R-:W-:Y:S05]  /*28f0*/  ENDCOLLECTIVE ;  /* 0x000000000000791b */ /* 0x003fea0003800000 */
.L_x_2118:
[----:B------:R-:W-:Y:S02]  /*2900*/  IMAD R28, R28, R35, R23 ;  /* 0x000000231c1c7224 */ /* 0x000fe400078e0217 */
[----:B------:R-:W-:Y:S02]  /*2910*/  IMAD.MOV.U32 R34, RZ, RZ, R16 ;  /* 0x000000ffff227224 */ /* 0x000fe400078e0010 */
[----:B------:R-:W-:-:S05]  /*2920*/  VIADD R16, R3, 0xb ;  /* 0x0000000b03107836 */ /* 0x000fca0000000000 */
[----:B------:R-:W-:Y:S01]  /*2930*/  LOP3.LUT R16, R16, 0xf, RZ, 0xc0, !PT ;  /* 0x0000000f10107812 */ /* 0x000fe200078ec0ff */
[----:B------:R-:W-:-:S07]  /*2940*/  IMAD.MOV.U32 R15, RZ, RZ, R36 ;  /* 0x000000ffff0f7224 */ /* 0x000fce00078e0024 */
[----:B------:R-:W-:Y:S05]  /*2950*/  WARPSYNC.COLLECTIVE R20, `(.L_x_2119) ;  /* 0x0000000014087348 */ /* 0x000fea0003c00000 */
[----:B------:R0:W1:Y:S02]  /*2960*/  SHFL.IDX P1, R36, R27, R34, R33 ;  /* 0x000000221b247389 */ /* 0x0000640000020021 */
[----:B01----:R-:W-:Y:S05]  /*2970*/  ENDCOLLECTIVE ;  /* 0x000000000000791b */ /* 0x003fea0003800000 */
.L_x_2119:
[----:B------:R-:W-:Y:S02]  /*2980*/  IMAD R28, R29, R15, R28 ;  /* 0x0000000f1d1c7224 */ /* 0x000fe400078e021c */
[----:B------:R-:W-:Y:S01]  /*2990*/  IMAD.MOV.U32 R34, RZ, RZ, R17 ;  /* 0x000000ffff227224 */ /* 0x000fe200078e0011 */
[----:B------:R-:W-:-:S07]  /*29a0*/  MOV R37, R36 ;  /* 0x0000002400257202 */ /* 0x000fce0000000f00 */
[----:B------:R-:W-:Y:S05]  /*29b0*/  WARPSYNC.COLLECTIVE R20, `(.L_x_2120) ;  /* 0x0000000014087348 */ /* 0x000fea0003c00000 */
[----:B------:R0:W1:Y:S02]  /*29c0*/  SHFL.IDX P1, R36, R27, R34, R33 ;  /* 0x000000221b247389 */ /* 0x0000640000020021 */
[----:B01----:R-:W-:Y:S05]  /*29d0*/  ENDCOLLECTIVE ;  /* 0x000000000000791b */ /* 0x003fea0003800000 */
.L_x_2120:
[----:B------:R-:W-:Y:S02]  /*29e0*/  IMAD R28, R30, R37, R28 ;  /* 0x000000251e1c7224 */ /* 0x000fe400078e021c */
[----:B------:R-:W-:-:S05]  /*29f0*/  VIADD R30, R3, 0xd ;  /* 0x0000000d031e7836 */ /* 0x000fca0000000000 */
[----:B------:R-:W-:Y:S02]  /*2a00*/  LOP3.LUT R30, R30, 0xf, RZ, 0xc0, !PT ;  /* 0x0000000f1e1e7812 */ /* 0x000fe400078ec0ff */
[----:B------:R-:W-:Y:S01]  /*2a10*/  MOV R34, R14 ;  /* 0x0000000e00227202 */ /* 0x000fe20000000f00 */
[----:B------:R-:W-:-:S07]  /*2a20*/  IMAD.MOV.U32 R26, RZ, RZ, R36 ;  /* 0x000000ffff1a7224 */ /* 0x000fce00078e0024 */
[----:B------:R-:W-:Y:S05]  /*2a30*/  WARPSYNC.COLLECTIVE R20, `(.L_x_2121) ;  /* 0x0000000014087348 */ /* 0x000fea0003c00000 */
[----:B------:R0:W1:Y:S02]  /*2a40*/  SHFL.IDX P1, R36, R27, R34, R33 ;  /* 0x000000221b247389 */ /* 0x0000640000020021 */
[----:B01----:R-:W-:Y:S05]  /*2a50*/  ENDCOLLECTIVE ;  /* 0x000000000000791b */ /* 0x003fea0003800000 */
.L_x_2121:
[----:B------:R-:W-:Y:S01]  /*2a60*/  IMAD R26, R31, R26, R28 ;  /* 0x0000001a1f1a7224 */ /* 0x000fe200078e021c */
[----:B------:R-:W-:Y:S01]  /*2a70*/  MOV R34, R18 ;  /* 0x0000001200227202 */ /* 0x000fe20000000f00 */
[----:B------:R-:W-:-:S05]  /*2a80*/  VIADD R18, R3, 0xe ;  /* 0x0000000e03127836 */ /* 0x000fca0000000000 */
[----:B------:R-:W-:Y:S01]  /*2a90*/  LOP3.LUT R18, R18, 0xf, RZ, 0xc0, !PT ;  /* 0x0000000f12127812 */ /* 0x000fe200078ec0ff */
[----:B------:R-:W-:-:S07]  /*2aa0*/  IMAD.MOV.U32 R11, RZ, RZ, R36 ;  /* 0x000000ffff0b7224 */ /* 0x000fce00078e0024 */
[----:B------:R-:W-:Y:S05]  /*2ab0*/  WARPSYNC.COLLECTIVE R20, `(.L_x_2122) ;  /* 0x0000000014087348 */ /* 0x000fea0003c00000 */
[----:B------:R0:W1:Y:S02]  /*2ac0*/  SHFL.IDX P1, R36, R27, R34, R33 ;  /* 0x000000221b247389 */ /* 0x0000640000020021 */
[----:B01----:R-:W-:Y:S05]  /*2ad0*/  ENDCOLLECTIVE ;  /* 0x000000000000791b */ /* 0x003fea0003800000 */
.L_x_2122:
[----:B------:R-:W-:Y:S01]  /*2ae0*/  IMAD R11, R32, R11, R26 ;  /* 0x0000000b200b7224 */ /* 0x000fe200078e021a */
[----:B------:R-:W-:Y:S01]  /*2af0*/  MOV R34, R19 ;  /* 0x0000001300227202 */ /* 0x000fe20000000f00 */
[----:B------:R-:W-:-:S07]  /*2b00*/  IMAD.MOV.U32 R13, RZ, RZ, R36 ;  /* 0x000000ffff0d7224 */ /* 0x000fce00078e0024 */
[----:B------:R-:W-:Y:S05]  /*2b10*/  WARPSYNC.COLLECTIVE R20, `(.L_x_2123) ;  /* 0x0000000014087348 */ /* 0x000fea0003c00000 */
[----:B------:R0:W1:Y:S02]  /*2b20*/  SHFL.IDX P1, R36, R27, R34, R33 ;  /* 0x000000221b247389 */ /* 0x0000640000020021 */
[----:B01----:R-:W-:Y:S05]  /*2b30*/  ENDCOLLECTIVE ;  /* 0x000000000000791b */ /* 0x003fea0003800000 */
.L_x_2123:
[----:B------:R-:W-:Y:S01]  /*2b40*/  IMAD R4, R4, R13, R11 ;  /* 0x0000000d04047224 */ /* 0x000fe200078e020b */
[----:B------:R-:W-:Y:S01]  /*2b50*/  MOV R34, R16 ;  /* 0x0000001000227202 */ /* 0x000fe20000000f00 */
[----:B------:R-:W-:Y:S02]  /*2b60*/  VIADD R16, R3, 0xffffffff ;  /* 0xffffffff03107836 */ /* 0x000fe40000000000 */
[----:B------:R-:W-:-:S07]  /*2b70*/  IMAD.MOV.U32 R12, RZ, RZ, R36 ;  /* 0x000000ffff0c7224 */ /* 0x000fce00078e0024 */
[----:B------:R-:W-:Y:S05]  /*2b80*/  WARPSYNC.COLLECTIVE R20, `(.L_x_2124) ;  /* 0x0000000014087348 */ /* 0x000fea0003c00000 */
[----:B------:R0:W1:Y:S02]  /*2b90*/  SHFL.IDX P1, R36, R27, R34, R33 ;  /* 0x000000221b247389 */ /* 0x0000640000020021 */
[----:B01----:R-:W-:Y:S05]  /*2ba0*/  ENDCOLLECTIVE ;  /* 0x000000000000791b */ /* 0x003fea0003800000 */
.L_x_2124:
[----:B------:R-:W-:Y:S01]  /*2bb0*/  IMAD R4, R5, R12, R4 ;  /* 0x0000000c05047224 */ /* 0x000fe200078e0204 */
[----:B------:R-:W-:Y:S01]  /*2bc0*/  MOV R34, R24 ;  /* 0x0000001800227202 */ /* 0x000fe20000000f00 */
[----:B------:R-:W-:-:S07]  /*2bd0*/  IMAD.MOV.U32 R15, RZ, RZ, R36 ;  /* 0x000000ffff0f7224 */ /* 0x000fce00078e0024 */
[----:B------:R-:W-:Y:S05]  /*2be0*/  WARPSYNC.COLLECTIVE R20, `(.L_x_2125) ;  /* 0x0000000014087348 */ /* 0x000fea0003c00000 */
[----:B------:R0:W1:Y:S02]  /*2bf0*/  SHFL.IDX P1, R36, R27, R34, R33 ;  /* 0x000000221b247389 */ /* 0x0000640000020021 */
[----:B01----:R-:W-:Y:S05]  /*2c00*/  ENDCOLLECTIVE ;  /* 0x000000000000791b */ /* 0x003fea0003800000 */
.L_x_2125:
[----:B------:R-:W-:Y:S02]  /*2c10*/  IMAD R4, R6, R15, R4 ;  /* 0x0000000f06047224 */ /* 0x000fe400078e0204 */
[----:B------:R-:W-:Y:S02]  /*2c20*/  IMAD.MOV.U32 R34, RZ, RZ, R30 ;  /* 0x000000ffff227224 */ /* 0x000fe400078e001e */
[----:B------:R-:W-:-:S07]  /*2c30*/  IMAD.MOV.U32 R14, RZ, RZ, R36 ;  /* 0x000000ffff0e7224 */ /* 0x000fce00078e0024 */
[----:B------:R-:W-:Y:S05]  /*2c40*/  WARPSYNC.COLLECTIVE R20, `(.L_x_2126) ;  /* 0x0000000014087348 */ /* 0x000fea0003c00000 */
[----:B------:R0:W1:Y:S02]  /*2c50*/  SHFL.IDX P1, R36, R27, R34, R33 ;  /* 0x000000221b247389 */ /* 0x0000640000020021 */
[----:B01----:R-:W-:Y:S05]  /*2c60*/  ENDCOLLECTIVE ;  /* 0x000000000000791b */ /* 0x003fea0003800000 */
.L_x_2126:
[----:B------:R-:W-:Y:S02]  /*2c70*/  IMAD R7, R7, R14, R4 ;  /* 0x0000000e07077224 */ /* 0x000fe400078e0204 */
[----:B------:R-:W-:Y:S01]  /*2c80*/  IMAD.MOV.U32 R34, RZ, RZ, R18 ;  /* 0x000000ffff227224 */ /* 0x000fe200078e0012 */
[----:B------:R-:W-:-:S07]  /*2c90*/  MOV R17, R36 ;  /* 0x0000002400117202 */ /* 0x000fce0000000f00 */
[----:B------:R-:W-:Y:S05]  /*2ca0*/  WARPSYNC.COLLECTIVE R20, `(.L_x_2127) ;  /* 0x0000000014087348 */ /* 0x000fea0003c00000 */
[----:B------:R0:W1:Y:S02]  /*2cb0*/  SHFL.IDX P1, R36, R27, R34, R33 ;  /* 0x000000221b247389 */ /* 0x0000640000020021 */
[----:B01----:R-:W-:Y:S05]  /*2cc0*/  ENDCOLLECTIVE ;  /* 0x000000000000791b */ /* 0x003fea0003800000 */
.L_x_2127:
[----:B------:R-:W-:Y:S01]  /*2cd0*/  IMAD R8, R8, R17, R7 ;  /* 0x0000001108087224 */ /* 0x000fe200078e0207 */
[----:B------:R-:W-:Y:S02]  /*2ce0*/  MOV R18, R36 ;  /* 0x0000002400127202 */ /* 0x000fe40000000f00 */
[----:B------:R-:W-:-:S03]  /*2cf0*/  LOP3.LUT R36, R16, 0xf, RZ, 0xc0, !PT ;  /* 0x0000000f10247812 */ /* 0x000fc600078ec0ff */
[----:B------:R-:W-:Y:S02]  /*2d00*/  IMAD R9, R9, R18, R8 ;  /* 0x0000001209097224 */ /* 0x000fe400078e0208 */
[----:B------:R-:W-:-:S07]  /*2d10*/  IMAD.MOV.U32 R34, RZ, RZ, R36 ;  /* 0x000000ffff227224 */ /* 0x000fce00078e0024 */
[----:B------:R-:W-:Y:S05]  /*2d20*/  WARPSYNC.COLLECTIVE R20, `(.L_x_2128) ;  /* 0x0000000014087348 */ /* 0x000fea0003c00000 */
[----:B------:R0:W1:Y:S02]  /*2d30*/  SHFL.IDX P1, R36, R27, R34, R33 ;  /* 0x000000221b247389 */ /* 0x0000640000020021 */
[----:B01----:R-:W-:Y:S05]  /*2d40*/  ENDCOLLECTIVE ;  /* 0x000000000000791b */ /* 0x003fea0003800000 */
.L_x_2128:
[----:B------:R-:W-:Y:S05]  /*2d50*/  BRA `(.L_x_2129) ;  /* 0xfffffff000dc7947 */ /* 0x000fea000383ffff */
.L_x_2130:
        /* <DEDUP_REMOVED lines=10> */
.L_x_2456:


//--------------------- .text._Z9cuda_gemmIiLj512ELj1ELj1ELj128ELj16ELj16ELj128ELj0ELj1EEvjjjPKT_S2_PS0_jjj --------------------------
	.section	.text._Z9cuda_gemmIiLj512ELj1ELj1ELj128ELj16ELj16ELj128ELj0ELj1EEvjjjPKT_S2_PS0_jjj,"ax",@progbits
	.align	128
        .global         _Z9cuda_gemmIiLj512ELj1ELj1ELj128ELj16ELj16ELj128ELj0ELj1EEvjjjPKT_S2_PS0_jjj
        .type           _Z9cuda_gemmIiLj512ELj1ELj1ELj128ELj16ELj16ELj128ELj0ELj1EEvjjjPKT_S2_PS0_jjj,@function
        .size           _Z9cuda_gemmIiLj512ELj1ELj1ELj128ELj16ELj16ELj128ELj0ELj1EEvjjjPKT_S2_PS0_jjj,(.L_x_2457 - _Z9cuda_gemmIiLj512ELj1ELj1ELj128ELj16ELj16ELj128ELj0ELj1EEvjjjPKT_S2_PS0_jjj)
        .other          _Z9cuda_gemmIiLj512ELj1ELj1ELj128ELj16ELj16ELj128ELj0ELj1EEvjjjPKT_S2_PS0_jjj,@"STO_CUDA_ENTRY STV_DEFAULT"
_Z9cuda_gemmIiLj512ELj1ELj1ELj128ELj16ELj16ELj128ELj0ELj1EEvjjjPKT_S2_PS0_jjj:
.text._Z9cuda_gemmIiLj512ELj1ELj1ELj128ELj16ELj16ELj128ELj0ELj1EEvjjjPKT_S2_PS0_jjj:
        /* <DEDUP_REMOVED lines=49> */
.L_x_2136:
        /* <DEDUP_REMOVED lines=34> */
.L_x_2135:
[----:B------:R-:W-:-:S07]  /*0530*/  IMAD.IADD R14, R25, 0x1, R14 ;  /* 0x00000001190e7824 */ /* 0x000fce00078e020e */
.L_x_2134:
[----:B------:R-:W-:Y:S05]  /*0540*/  BSYNC.RECONVERGENT B1 ;  /* 0x0000000000017941 */ /* 0x000fea0003800200 */
.L_x_2133:
        /* <DEDUP_REMOVED lines=20> */
.L_x_2137:
        /* <DEDUP_REMOVED lines=10> */
[----:B------:R-:W-:Y:S01]  /*0730*/  VIADD R35, R32, 0x1 ;  /* 0x0000000120237836 */ /* 0x000fe20000000000 */
[----:B------:R-:W-:Y:S02]  /*0740*/  SHF.R.U32.HI R33, RZ, 0x2, R32 ;  /* 0x00000002ff217819 */ /* 0x000fe40000011620 */
[----:B------:R-:W-:-:S02]  /*0750*/  LOP3.LUT R31, R31, 0x3ffffffc, RZ, 0xc0, !PT ;  /* 0x3ffffffc1f1f7812 */ /* 0x000fc400078ec0ff */
[----:B------:R-:W-:Y:S02]  /*0760*/  LOP3.LUT R34, R33, 0x3ffffffc, RZ, 0xc0, !PT ;  /* 0x3ffffffc21227812 */ /* 0x000fe400078ec0ff */
[----:B------:R-:W-:Y:S01]  /*0770*/  IADD3 R33, PT, PT, R32, 0x2, RZ ;  /* 0x0000000220217810 */ /* 0x000fe20007ffe0ff */
[----:B------:R-:W-:Y:S01]  /*0780*/  IMAD.IADD R31, R30, 0x1, R31 ;  /* 0x000000011e1f7824 */ /* 0x000fe200078e021f */
[----:B------:R-:W-:Y:S01]  /*0790*/  SHF.R.U32.HI R35, RZ, 0x2, R35 ;  /* 0x00000002ff237819 */ /* 0x000fe20000011623 */
[----:B------:R-:W-:Y:S01]  /*07a0*/  IMAD.IADD R34, R27, 0x1, R34 ;  /* 0x000000011b227824 */ /* 0x000fe200078e0222 */
[----:B------:R-:W-:Y:S02]  /*07b0*/  SHF.R.U32.HI R33, RZ, 0x2, R33 ;  /* 0x00000002ff217819 */ /* 0x000fe40000011621 */
[----:B------:R-:W-:Y:S02]  /*07c0*/  LOP3.LUT R35, R35, 0x3ffffffc, RZ, 0xc0, !PT ;  /* 0x3ffffffc23237812 */ /* 0x000fe400078ec0ff */
[----:B------:R-:W-:-:S02]  /*07d0*/  LOP3.LUT R36, R33, 0x3ffffffc, RZ, 0xc0, !PT ;  /* 0x3ffffffc21247812 */ /* 0x000fc400078ec0ff */
[----:B------:R-:W-:Y:S01]  /*07e0*/  LEA R32, R3, R32, 0x4 ;  /* 0x0000002003207211 */ /* 0x000fe200078e20ff */
[----:B------:R-:W-:Y:S02]  /*07f0*/  IMAD.IADD R35, R28, 0x1, R35 ;  /* 0x000000011c237824 */ /* 0x000fe400078e0223 */
        /* <DEDUP_REMOVED lines=51> */
[----:B------:R-:W-:Y:S01]  /*0b30*/  IMAD R33, R33, 0x44, R24 ;  /* 0x0000004421217824 */ /* 0x000fe200078e0218 */
[----:B------:R-:W-:Y:S01]  /*0b40*/  LOP3.LUT R34, R34, 0x3ffffffc, RZ, 0xc0, !PT ;  /* 0x3ffffffc22227812 */ /* 0x000fe200078ec0ff */
[----:B------:R-:W-:Y:S01]  /*0b50*/  VIADD R8, R21, 0x3 ;  /* 0x0000000315087836 */ /* 0x000fe20000000000 */
[----:B----4-:R2:W-:Y:S01]  /*0b60*/  STS [R5], R12 ;  /* 0x0000000c05007388 */ /* 0x0105e20000000800 */
[----:B------:R-:W-:Y:S01]  /*0b70*/  IMAD.IADD R6, R6, 0x1, R9 ;  /* 0x0000000106067824 */ /* 0x000fe200078e0209 */
[----:B-1----:R-:W-:Y:S01]  /*0b80*/  IADD3 R7, PT, PT, R33, R34, RZ ;  /* 0x0000002221077210 */ /* 0x002fe20007ffe0ff */
[----:B------:R-:W-:Y:S01]  /*0b90*/  VIADD R33, R26, 0x1 ;  /* 0x000000011a217836 */ /* 0x000fe20000000000 */
[----:B------:R-:W-:Y:S01]  /*0ba0*/  LOP3.LUT R9, R8, 0xf, RZ, 0xc0, !PT ;  /* 0x0000000f08097812 */ /* 0x000fe200078ec0ff */
[----:B------:R-:W-:Y:S01]  /*0bb0*/  IMAD R21, R3, 0x10, R21 ;  /* 0x0000001003157824 */ /* 0x000fe200078e0215 */
        /* <DEDUP_REMOVED lines=8> */
[----:B------:R-:W-:-:S03]  /*0c40*/  LOP3.LUT R10, R33, 0x3ffffffc, RZ, 0xc0, !PT ;  /* 0x3ffffffc210a7812 */ /* 0x000fc600078ec0ff */
[----:B------:R-:W-:Y:S01]  /*0c50*/  IMAD.IADD R8, R8, 0x1, R9 ;  /* 0x0000000108087824 */ /* 0x000fe200078e0209 */
[----:B0-----:R-:W-:Y:S01]  /*0c60*/  IADD3 R4, PT, PT, R35, R10, RZ ;  /* 0x0000000a23047210 */ /* 0x001fe20007ffe0ff */
[C---:B------:R-:W-:Y:S02]  /*0c70*/  VIADD R9, R26.reuse, 0x2 ;  /* 0x000000021a097836 */ /* 0x040fe40000000000 */
[----:B------:R-:W-:Y:S01]  /*0c80*/  VIADD R10, R26, 0x3 ;  /* 0x000000031a0a7836 */ /* 0x000fe20000000000 */
[----:B------:R2:W-:Y:S01]  /*0c90*/  STS [R8], R15 ;  /* 0x0000000f08007388 */ /* 0x0005e20000000800 */
[----:B------:R-:W-:Y:S02]  /*0ca0*/  LEA R26, R3, R26, 0x4 ;  /* 0x0000001a031a7211 */ /* 0x000fe400078e20ff */
[----:B------:R-:W-:Y:S01]  /*0cb0*/  LOP3.LUT R11, R9, 0xf, RZ, 0xc0, !PT ;  /* 0x0000000f090b7812 */ /* 0x000fe200078ec0ff */
[----:B-----5:R2:W-:Y:S01]  /*0cc0*/  STS [R31], R16 ;  /* 0x000000101f007388 */ /* 0x0205e20000000800 */
[----:B------:R-:W-:-:S02]  /*0cd0*/  SHF.R.U32.HI R9, RZ, 0x2, R9 ;  /* 0x00000002ff097819 */ /* 0x000fc40000011609 */
[----:B------:R-:W-:Y:S01]  /*0ce0*/  LOP3.LUT R33, R10, 0xf, RZ, 0xc0, !PT ;  /* 0x0000000f0a217812 */ /* 0x000fe200078ec0ff */
[----:B------:R-:W-:Y:S01]  /*0cf0*/  IMAD R11, R11, 0x44, R24 ;  /* 0x000000440b0b7824 */ /* 0x000fe200078e0218 */
[----:B------:R-:W-:Y:S01]  /*0d00*/  SHF.R.U32.HI R34, RZ, 0x2, R10 ;  /* 0x00000002ff227819 */ /* 0x000fe2000001160a */
[----:B------:R2:W-:Y:S01]  /*0d10*/  STS [R4], R17 ;  /* 0x0000001104007388 */ /* 0x0005e20000000800 */
[----:B------:R-:W-:Y:S01]  /*0d20*/  LOP3.LUT R10, R9, 0x3ffffffc, RZ, 0xc0, !PT ;  /* 0x3ffffffc090a7812 */ /* 0x000fe200078ec0ff */
[----:B------:R-:W-:Y:S01]  /*0d30*/  IMAD R33, R33, 0x44, R24 ;  /* 0x0000004421217824 */ /* 0x000fe200078e0218 */
[----:B------:R-:W-:Y:S01]  /*0d40*/  LOP3.LUT R34, R34, 0x3ffffffc, RZ, 0xc0, !PT ;  /* 0x3ffffffc22227812 */ /* 0x000fe200078ec0ff */
[----:B------:R-:W-:Y:S02]  /*0d50*/  VIADD R9, R32, 0xffffffff ;  /* 0xffffffff20097836 */ /* 0x000fe40000000000 */
[----:B------:R-:W-:Y:S02]  /*0d60*/  IMAD.IADD R11, R11, 0x1, R10 ;  /* 0x000000010b0b7824 */ /* 0x000fe400078e020a */
[----:B------:R-:W-:Y:S01]  /*0d70*/  IMAD.IADD R34, R33, 0x1, R34 ;  /* 0x0000000121227824 */ /* 0x000fe200078e0222 */
[----:B------:R-:W-:-:S02]  /*0d80*/  ISETP.GE.U32.AND P0, PT, R9, 0x100, PT ;  /* 0x000001000900780c */ /* 0x000fc40003f06070 */
[----:B------:R2:W-:Y:S04]  /*0d90*/  STS [R11], R18 ;  /* 0x000000120b007388 */ /* 0x0005e80000000800 */
[----:B------:R2:W-:Y:S07]  /*0da0*/  STS [R34], R19 ;  /* 0x0000001322007388 */ /* 0x0005ee0000000800 */
[----:B------:R-:W-:Y:S05]  /*0db0*/  @!P0 BRA `(.L_x_2137) ;  /* 0xfffffff800348947 */ /* 0x000fea000383ffff */
.L_x_2132:
[----:B------:R-:W-:Y:S05]  /*0dc0*/  BSYNC.RECONVERGENT B0 ;  /* 0x0000000000007941 */ /* 0x000fea0003800200 */
.L_x_2131:
[----:B------:R-:W1:Y:S08]  /*0dd0*/  S2UR UR6, SR_CTAID.Y ;  /* 0x00000000000679c3 */ /* 0x000e700000002600 */
[----:B------:R-:W1:Y:S02]  /*0de0*/  LDC R3, c[0x0][0x374] ;  /* 0x0000dd00ff037b82 */ /* 0x000e640000000800 */
[----:B-1----:R-:W-:-:S13]  /*0df0*/  ISETP.LE.U32.AND P0, PT, R3, UR6, PT ;  /* 0x0000000603007c0c */ /* 0x002fda000bf03070 */
[----:B------:R-:W-:Y:S05]  /*0e00*/  @P0 EXIT ;  /* 0x000000000000094d */ /* 0x000fea0003800000 */
[----:B------:R-:W1:Y:S01]  /*0e10*/  S2UR UR7, SR_CTAID.X ;  /* 0x00000000000779c3 */ /* 0x000e620000002500 */
[----:B------:R-:W-:Y:S01]  /*0e20*/  ISETP.GT.U32.AND P0, PT, R0, 0x7f, PT ;  /* 0x0000007f0000780c */ /* 0x000fe20003f04070 */
[----:B------:R-:W-:Y:S06]  /*0e30*/  BSSY.RECONVERGENT B0, `(.L_x_2138) ;  /* 0x0000043000007945 */ /* 0x000fec0003800200 */
[----:B------:R-:W0:Y:S01]  /*0e40*/  LDC R3, c[0x0][0x360] ;  /* 0x0000d800ff037b82 */ /* 0x000e220000000800 */
[----:B-1----:R-:W-:Y:S01]  /*0e50*/  USHF.L.U32 UR9, UR7, 0x7, URZ ;  /* 0x0000000707097899 */ /* 0x002fe200080006ff */
[----:B0-----:R-:W-:-:S04]  /*0e60*/  IMAD.SHL.U32 R21, R3, 0x4, RZ ;  /* 0x0000000403157824 */ /* 0x001fc800078e00ff */
[----:B------:R-:W-:Y:S07]  /*0e70*/  @P0 BRA `(.L_x_2139) ;  /* 0x0000000000f80947 */ /* 0x000fee0003800000 */
[----:B------:R-:W0:Y:S01]  /*0e80*/  I2F.U32.RP R9, R3 ;  /* 0x0000000300097306 */ /* 0x000e220000209000 */
[----:B--2---:R-:W-:Y:S01]  /*0e90*/  IADD3 R6, PT, PT, R0, R3, RZ ;  /* 0x0000000300067210 */ /* 0x004fe20007ffe0ff */
        /* <DEDUP_REMOVED lines=37> */
.L_x_2142:
[----:B------:R-:W-:Y:S01]  /*10f0*/  VIADD R5, R5, 0x1 ;  /* 0x0000000105057836 */ /* 0x000fe20000000000 */
[----:B------:R0:W-:Y:S04]  /*1100*/  STS [R6], RZ ;  /* 0x000000ff06007388 */ /* 0x0001e80000000800 */
[----:B------:R-:W-:Y:S02]  /*1110*/  ISETP.NE.AND P0, PT, R5, RZ, PT ;  /* 0x000000ff0500720c */ /* 0x000fe40003f05270 */
[----:B0-----:R-:W-:-:S11]  /*1120*/  IADD3 R6, PT, PT, R21, R6, RZ ;  /* 0x0000000615067210 */ /* 0x001fd60007ffe0ff */
[----:B------:R-:W-:Y:S05]  /*1130*/  @P0 BRA `(.L_x_2142) ;  /* 0xfffffffc00ec0947 */ /* 0x000fea000383ffff */
.L_x_2141:
[----:B------:R-:W-:Y:S05]  /*1140*/  BSYNC.RECONVERGENT B1 ;  /* 0x0000000000017941 */ /* 0x000fea0003800200 */
.L_x_2140:
[----:B------:R-:W-:Y:S05]  /*1150*/  @!P1 BRA `(.L_x_2139) ;  /* 0x0000000000409947 */ /* 0x000fea0003800000 */
[----:B------:R-:W0:Y:S01]  /*1160*/  S2UR UR5, SR_CgaCtaId ;  /* 0x00000000000579c3 */ /* 0x000e220000008800 */
[----:B------:R-:W-:Y:S02]  /*1170*/  UMOV UR4, 0x400 ;  /* 0x0000040000047882 */ /* 0x000fe40000000000 */
[----:B------:R-:W-:-:S04]  /*1180*/  UIADD3 UR4, UPT, UPT, UR4, 0x680, URZ ;  /* 0x0000068004047890 */ /* 0x000fc8000fffe0ff */
[----:B0-----:R-:W-:-:S06]  /*1190*/  ULEA UR4, UR5, UR4, 0x18 ;  /* 0x0000000405047291 */ /* 0x001fcc000f8ec0ff */
[----:B------:R-:W-:-:S07]  /*11a0*/  LEA R6, R4, UR4, 0x2 ;  /* 0x0000000404067c11 */ /* 0x000fce000f8e10ff */
.L_x_2143:
[--C-:B------:R-:W-:Y:S01]  /*11b0*/  IMAD.IADD R5, R21, 0x1, R6.reuse ;  /* 0x0000000115057824 */ /* 0x100fe200078e0206 */
        /* <DEDUP_REMOVED lines=10> */
.L_x_2139:
[----:B------:R-:W-:Y:S05]  /*1260*/  BSYNC.RECONVERGENT B0 ;  /* 0x0000000000007941 */ /* 0x000fea0003800200 */
.L_x_2138:
[----:B------:R-:W-:Y:S01]  /*1270*/  ISETP.GT.U32.AND P0, PT, R0, 0x1f, PT ;  /* 0x0000001f0000780c */ /* 0x000fe20003f04070 */
[----:B------:R-:W-:-:S12]  /*1280*/  BSSY.RECONVERGENT B0, `(.L_x_2144) ;  /* 0x000005a000007945 */ /* 0x000fd80003800200 */
[----:B------:R-:W-:Y:S05]  /*1290*/  @P0 BRA `(.L_x_2145) ;  /* 0x0000000400600947 */ /* 0x000fea0003800000 */
[----:B------:R-:W0:Y:S01]  /*12a0*/  I2F.U32.RP R9, R21 ;  /* 0x0000001500097306 */ /* 0x000e220000209000 */
[--C-:B--2---:R-:W-:Y:S01]  /*12b0*/  IMAD.IADD R6, R20, 0x1, R21.reuse ;  /* 0x0000000114067824 */ /* 0x104fe200078e0215 */
        /* <DEDUP_REMOVED lines=39> */
.L_x_2148:
        /* <DEDUP_REMOVED lines=9> */
.L_x_2147:
[----:B------:R-:W-:Y:S05]  /*15c0*/  BSYNC.RECONVERGENT B1 ;  /* 0x0000000000017941 */ /* 0x000fea0003800200 */
.L_x_2146:
        /* <DEDUP_REMOVED lines=13> */
.L_x_2149:
        /* <DEDUP_REMOVED lines=24> */
.L_x_2145:
[----:B------:R-:W-:Y:S05]  /*1820*/  BSYNC.RECONVERGENT B0 ;  /* 0x0000000000007941 */ /* 0x000fea0003800200 */
.L_x_2144:
[----:B------:R-:W-:Y:S01]  /*1830*/  BAR.SYNC.DEFER_BLOCKING 0x0 ;  /* 0x0000000000007b1d */ /* 0x000fe20000010000 */
[----:B------:R-:W-:-:S13]  /*1840*/  ISETP.GE.U32.AND P1, PT, R0, 0x80, PT ;  /* 0x000000800000780c */ /* 0x000fda0003f26070 */
[----:B------:R-:W-:Y:S05]  /*1850*/  @P1 BRA `(.L_x_2150) ;  /* 0x0000000800441947 */ /* 0x000fea0003800000 */
[----:B------:R-:W0:Y:S01]  /*1860*/  S2R R21, SR_CgaCtaId ;  /* 0x0000000000157919 */ /* 0x000e220000008800 */
[----:B--2---:R-:W-:Y:S01]  /*1870*/  MOV R4, 0x400 ;  /* 0x0000040000047802 */ /* 0x004fe20000000f00 */
[C---:B-1----:R-:W-:Y:S01]  /*1880*/  IMAD.SHL.U32 R19, R0.reuse, 0x10, RZ ;  /* 0x0000001000137824 */ /* 0x042fe200078e00ff */
[----:B------:R-:W-:Y:S01]  /*1890*/  MOV R6, 0x400 ;  /* 0x0000040000067802 */ /* 0x000fe20000000f00 */
[----:B------:R-:W-:Y:S01]  /*18a0*/  VIADD R18, R0, 0xe ;  /* 0x0000000e00127836 */ /* 0x000fe20000000000 */
[----:B------:R-:W-:Y:S01]  /*18b0*/  SHF.R.U32.HI R22, RZ, 0x3, R0 ;  /* 0x00000003ff167819 */ /* 0x000fe20000011600 */
[----:B------:R-:W-:Y:S01]  /*18c0*/  VIADD R4, R4, 0x480 ;  /* 0x0000048004047836 */ /* 0x000fe20000000000 */
[C---:B------:R-:W-:Y:S01]  /*18d0*/  IADD3 R5, PT, PT, R0.reuse, -0x1, RZ ;  /* 0xffffffff00057810 */ /* 0x040fe20007ffe0ff */
        /* <DEDUP_REMOVED lines=9> */
[----:B------:R-:W-:Y:S01]  /*1970*/  LOP3.LUT R5, R19, 0x70, RZ, 0xc0, !PT ;  /* 0x0000007013057812 */ /* 0x000fe200078ec0ff */
        /* <DEDUP_REMOVED lines=9> */
[C---:B0-----:R-:W-:Y:S01]  /*1a10*/  LEA R7, R21.reuse, R6, 0x18 ;  /* 0x0000000615077211 */ /* 0x041fe200078ec0ff */
[C---:B------:R-:W-:Y:S01]  /*1a20*/  VIADD R6, R0.reuse, 0x1 ;  /* 0x0000000100067836 */ /* 0x040fe20000000000 */
[----:B------:R-:W-:Y:S01]  /*1a30*/  LEA R21, R21, R4, 0x18 ;  /* 0x0000000415157211 */ /* 0x000fe200078ec0ff */
[----:B------:R-:W-:Y:S01]  /*1a40*/  VIADD R4, R0, 0xb ;  /* 0x0000000b00047836 */ /* 0x000fe20000000000 */
[----:B------:R-:W-:Y:S01]  /*1a50*/  LOP3.LUT R10, R10, 0xf, RZ, 0xc0, !PT ;  /* 0x0000000f0a0a7812 */ /* 0x000fe200078ec0ff */
[----:B------:R-:W-:Y:S01]  /*1a60*/  IMAD R22, R22, 0x44, R7 ;  /* 0x0000004416167824 */ /* 0x000fe200078e0207 */
[----:B------:R-:W-:Y:S01]  /*1a70*/  LOP3.LUT R9, R9, 0xf, RZ, 0xc0, !PT ;  /* 0x0000000f09097812 */ /* 0x000fe200078ec0ff */
[----:B------:R-:W-:Y:S01]  /*1a80*/  VIADD R7, R0, 0x2 ;  /* 0x0000000200077836 */ /* 0x000fe20000000000 */
[----:B------:R-:W-:-:S02]  /*1a90*/  LOP3.LUT R4, R4, 0xf, RZ, 0xc0, !PT ;  /* 0x0000000f04047812 */ /* 0x000fc400078ec0ff */
[----:B------:R-:W-:Y:S02]  /*1aa0*/  LOP3.LUT R8, R8, 0xf, RZ, 0xc0, !PT ;  /* 0x0000000f08087812 */ /* 0x000fe400078ec0ff */
[----:B------:R-:W-:Y:S02]  /*1ab0*/  LOP3.LUT R6, R6, 0xf, RZ, 0xc0, !PT ;  /* 0x0000000f06067812 */ /* 0x000fe400078ec0ff */
[----:B------:R-:W-:Y:S02]  /*1ac0*/  LOP3.LUT R11, R11, 0xf, RZ, 0xc0, !PT ;  /* 0x0000000f0b0b7812 */ /* 0x000fe400078ec0ff */
[----:B------:R-:W-:Y:S02]  /*1ad0*/  LOP3.LUT R7, R7, 0xf, RZ, 0xc0, !PT ;  /* 0x0000000f07077812 */ /* 0x000fe400078ec0ff */
[C---:B------:R-:W-:Y:S02]  /*1ae0*/  LOP3.LUT R24, R5.reuse, R24, RZ, 0xfc, !PT ;  /* 0x0000001805187212 */ /* 0x040fe400078efcff */
[----:B------:R-:W-:-:S02]  /*1af0*/  LOP3.LUT R26, R5, R20, RZ, 0xfc, !PT ;  /* 0x00000014051a7212 */ /* 0x000fc400078efcff */
[C---:B------:R-:W-:Y:S02]  /*1b00*/  LOP3.LUT R23, R5.reuse, R18, RZ, 0xfc, !PT ;  /* 0x0000001205177212 */ /* 0x040fe400078efcff */
[C---:B------:R-:W-:Y:S02]  /*1b10*/  LOP3.LUT R17, R5.reuse, R16, RZ, 0xfc, !PT ;  /* 0x0000001005117212 */ /* 0x040fe400078efcff */
[----:B------:R-:W-:Y:S01]  /*1b20*/  LOP3.LUT R25, R5, R4, RZ, 0xfc, !PT ;  /* 0x0000000405197212 */ /* 0x000fe200078efcff */
[--C-:B------:R-:W-:Y:S01]  /*1b30*/  IMAD R23, R23, 0x4, R21.reuse ;  /* 0x0000000417177824 */ /* 0x100fe200078e0215 */
[C---:B------:R-:W-:Y:S02]  /*1b40*/  LOP3.LUT R19, R5.reuse, R14, RZ, 0xfc, !PT ;  /* 0x0000000e05137212 */ /* 0x040fe400078efcff */
[----:B------:R-:W-:Y:S01]  /*1b50*/  LOP3.LUT R27, R5, R13, RZ, 0xfc, !PT ;  /* 0x0000000d051b7212 */ /* 0x000fe200078efcff */
[----:B------:R-:W-:Y:S01]  /*1b60*/  IMAD R25, R25, 0x4, R21 ;  /* 0x0000000419197824 */ /* 0x000fe200078e0215 */
[C---:B------:R-:W-:Y:S01]  /*1b70*/  LOP3.LUT R28, R5.reuse, 0x8, R15, 0xf6, !PT ;  /* 0x00000008051c7812 */ /* 0x040fe200078ef60f */
[----:B------:R-:W0:Y:S01]  /*1b80*/  LDS R23, [R23] ;  /* 0x0000000017177984 */ /* 0x000e220000000800 */
        /* <DEDUP_REMOVED lines=8> */
[C---:B------:R-:W-:Y:S01]  /*1c10*/  LOP3.LUT R20, R5.reuse, R6, RZ, 0xfc, !PT ;  /* 0x0000000605147212 */ /* 0x040fe200078efcff */
[----:B------:R-:W1:Y:S01]  /*1c20*/  LDS R25, [R25] ;  /* 0x0000000019197984 */ /* 0x000e620000000800 */
[C---:B------:R-:W-:Y:S01]  /*1c30*/  LOP3.LUT R29, R5.reuse, R11, RZ, 0xfc, !PT ;  /* 0x0000000b051d7212 */ /* 0x040fe200078efcff */
[--C-:B------:R-:W-:Y:S01]  /*1c40*/  IMAD R18, R18, 0x4, R21.reuse ;  /* 0x0000000412127824 */ /* 0x100fe200078e0215 */
[C---:B------:R-:W-:Y:S01]  /*1c50*/  LOP3.LUT R34, R5.reuse, R7, RZ, 0xfc, !PT ;  /* 0x0000000705227212 */ /* 0x040fe200078efcff */
[--C-:B------:R-:W-:Y:S01]  /*1c60*/  IMAD R20, R20, 0x4, R21.reuse ;  /* 0x0000000414147824 */ /* 0x100fe200078e0215 */
[----:B------:R-:W-:Y:S01]  /*1c70*/  LOP3.LUT R32, R5, 0xf, R0, 0xf8, !PT ;  /* 0x0000000f05207812 */ /* 0x000fe200078ef800 */
[--C-:B------:R-:W-:Y:S01]  /*1c80*/  IMAD R5, R24, 0x4, R21.reuse ;  /* 0x0000000418057824 */ /* 0x100fe200078e0215 */
[----:B------:R-:W-:Y:S01]  /*1c90*/  LOP3.LUT R31, R2, 0x3c, RZ, 0xc0, !PT ;  /* 0x0000003c021f7812 */ /* 0x000fe200078ec0ff */
[--C-:B------:R-:W-:Y:S01]  /*1ca0*/  IMAD R24, R17, 0x4, R21.reuse ;  /* 0x0000000411187824 */ /* 0x100fe200078e0215 */
[-C--:B------:R-:W-:Y:S01]  /*1cb0*/  LEA R4, R26, R21.reuse, 0x2 ;  /* 0x000000151a047211 */ /* 0x080fe200078e10ff */
[----:B------:R-:W-:Y:S01]  /*1cc0*/  IMAD R17, R36, 0x4, R21 ;  /* 0x0000000424117824 */ /* 0x000fe200078e0215 */
[-C--:B------:R-:W-:Y:S01]  /*1cd0*/  LEA R26, R19, R21.reuse, 0x2 ;  /* 0x00000015131a7211 */ /* 0x080fe200078e10ff */
[----:B------:R-:W-:Y:S01]  /*1ce0*/  IMAD.IADD R22, R22, 0x1, R31 ;  /* 0x0000000116167824 */ /* 0x000fe200078e021f */
[-C--:B------:R-:W-:Y:S01]  /*1cf0*/  LEA R29, R29, R21.reuse, 0x2 ;  /* 0x000000151d1d7211 */ /* 0x080fe200078e10ff */
[----:B------:R-:W2:Y:S01]  /*1d00*/  LDS R5, [R5] ;  /* 0x0000000005057984 */ /* 0x000ea20000000800 */
[----:B------:R-:W-:Y:S01]  /*1d10*/  LEA R19, R34, R21, 0x2 ;  /* 0x0000001522137211 */ /* 0x000fe200078e10ff */
[----:B------:R-:W-:-:S02]  /*1d20*/  IMAD R21, R32, 0x4, R21 ;  /* 0x0000000420157824 */ /* 0x000fc400078e0215 */
        /* <DEDUP_REMOVED lines=15> */
[----:B0-----:R0:W1:Y:S04]  /*1e20*/  SHFL.IDX PT, R33, R22, R15, 0x101f ;  /* 0x00101f0f16217589 */ /* 0x00106800000e0000 */
[----:B------:R-:W2:Y:S04]  /*1e30*/  SHFL.IDX PT, R36, R22, R6, 0x101f ;  /* 0x00101f0616247589 */ /* 0x000ea800000e0000 */
[----:B------:R-:W3:Y:S01]  /*1e40*/  SHFL.IDX PT, R7, R22, R7, 0x101f ;  /* 0x00101f0716077589 */ /* 0x000ee200000e0000 */
[----:B0-----:R-:W-:-:S03]  /*1e50*/  VIADD R15, R0, 0xe ;  /* 0x0000000e000f7836 */ /* 0x001fc60000000000 */
[----:B------:R0:W4:Y:S04]  /*1e60*/  SHFL.IDX PT, R35, R22, R8, 0x101f ;  /* 0x00101f0816237589 */ /* 0x00012800000e0000 */
[----:B------:R-:W5:Y:S04]  /*1e70*/  SHFL.IDX PT, R34, R22, R9, 0x101f ;  /* 0x00101f0916227589 */ /* 0x000f6800000e0000 */
[----:B------:R-:W5:Y:S01]  /*1e80*/  SHFL.IDX PT, R37, R22, R10, 0x101f ;  /* 0x00101f0a16257589 */ /* 0x000f6200000e0000 */
[----:B0-----:R-:W-:Y:S01]  /*1e90*/  IADD3 R8, PT, PT, R0, 0xb, RZ ;  /* 0x0000000b00087810 */ /* 0x001fe20007ffe0ff */
[----:B-1----:R-:W-:-:S02]  /*1ea0*/  IMAD R21, R21, R33, RZ ;  /* 0x0000002115157224 */ /* 0x002fc400078e02ff */
[----:B------:R-:W-:Y:S02]  /*1eb0*/  SHFL.IDX PT, R6, R22, R13, 0x101f ;  /* 0x00101f0d16067589 */ /* 0x000fe400000e0000 */
[----:B--2---:R-:W-:Y:S01]  /*1ec0*/  IMAD R36, R20, R36, R21 ;  /* 0x0000002414247224 */ /* 0x004fe200078e0215 */
[----:B------:R-:W-:Y:S01]  /*1ed0*/  LOP3.LUT R21, R0, 0xf, RZ, 0xc0, !PT ;  /* 0x0000000f00157812 */ /* 0x000fe200078ec0ff */
[----:B------:R0:W1:Y:S02]  /*1ee0*/  SHFL.IDX PT, R20, R22, R11, 0x101f ;  /* 0x00101f0b16147589 */ /* 0x00006400000e0000 */
[----:B---3--:R-:W-:Y:S01]  /*1ef0*/  IMAD R36, R19, R7, R36 ;  /* 0x0000000713247224 */ /* 0x008fe200078e0224 */
[----:B------:R-:W-:Y:S01]  /*1f00*/  LOP3.LUT R21, R21, 0x8, RZ, 0x3c, !PT ;  /* 0x0000000815157812 */ /* 0x000fe200078e3cff */
[----:B------:R2:W3:Y:S02]  /*1f10*/  SHFL.IDX PT, R19, R22, R12, 0x101f ;  /* 0x00101f0c16137589 */ /* 0x0004e400000e0000 */
[----:B----4-:R-:W-:-:S02]  /*1f20*/  IMAD R18, R18, R35, R36 ;  /* 0x0000002312127224 */ /* 0x010fc400078e0224 */
[----:B------:R-:W4:Y:S02]  /*1f30*/  SHFL.IDX PT, R7, R22, R21, 0x101f ;  /* 0x00101f1516077589 */ /* 0x000f2400000e0000 */
[----:B-----5:R-:W-:Y:S02]  /*1f40*/  IMAD R17, R17, R34, R18 ;  /* 0x0000002211117224 */ /* 0x020fe400078e0212 */
[----:B0-----:R-:W-:Y:S01]  /*1f50*/  VIADD R11, R0, 0xc ;  /* 0x0000000c000b7836 */ /* 0x001fe20000000000 */
[----:B------:R0:W5:Y:S01]  /*1f60*/  SHFL.IDX PT, R9, R22, R14, 0x101f ;  /* 0x00101f0e16097589 */ /* 0x00016200000e0000 */
[----:B------:R-:W-:Y:S01]  /*1f70*/  IMAD R16, R16, R37, R17 ;  /* 0x0000002510107224 */ /* 0x000fe200078e0211 */
[----:B------:R-:W-:Y:S01]  /*1f80*/  LOP3.LUT R17, R8, 0xf, RZ, 0xc0, !PT ;  /* 0x0000000f08117812 */ /* 0x000fe200078ec0ff */
[----:B--2---:R-:W-:Y:S01]  /*1f90*/  VIADD R12, R0, 0xd ;  /* 0x0000000d000c7836 */ /* 0x004fe20000000000 */
[----:B------:R-:W-:Y:S01]  /*1fa0*/  LOP3.LUT R11, R11, 0xf, RZ, 0xc0, !PT ;  /* 0x0000000f0b0b7812 */ /* 0x000fe200078ec0ff */
[----:B------:R-:W2:Y:S03]  /*1fb0*/  S2R R10, SR_CgaCtaId ;  /* 0x00000000000a7919 */ /* 0x000ea60000008800 */
[----:B------:R-:W-:Y:S01]  /*1fc0*/  LOP3.LUT R13, R12, 0xf, RZ, 0xc0, !PT ;  /* 0x0000000f0c0d7812 */ /* 0x000fe200078ec0ff */
[----:B------:R-:W2:Y:S01]  /*1fd0*/  SHFL.IDX PT, R8, R22, R17, 0x101f ;  /* 0x00101f1116087589 */ /* 0x000ea200000e0000 */
[----:B0-----:R-:W-:Y:S01]  /*1fe0*/  IADD3 R14, PT, PT, R0, -0x1, RZ ;  /* 0xffffffff000e7810 */ /* 0x001fe20007ffe0ff */
[----:B-1----:R-:W-:-:S02]  /*1ff0*/  IMAD R16, R29, R20, R16 ;  /* 0x000000141d107224 */ /* 0x002fc400078e0210 */
[----:B------:R-:W0:Y:S01]  /*2000*/  SHFL.IDX PT, R11, R22, R11, 0x101f ;  /* 0x00101f0b160b7589 */ /* 0x000e2200000e0000 */
[----:B------:R-:W-:Y:S01]  /*2010*/  LOP3.LUT R33, R14, 0xf, RZ, 0xc0, !PT ;  /* 0x0000000f0e217812 */ /* 0x000fe200078ec0ff */
[----:B---3--:R-:W-:Y:S01]  /*2020*/  IMAD R16, R30, R19, R16 ;  /* 0x000000131e107224 */ /* 0x008fe200078e0210 */
[----:B------:R-:W-:Y:S01]  /*2030*/  LOP3.LUT R19, R15, 0xf, RZ, 0xc0, !PT ;  /* 0x0000000f0f137812 */ /* 0x000fe200078ec0ff */
[----:B------:R-:W1:Y:S02]  /*2040*/  SHFL.IDX PT, R12, R22, R13, 0x101f ;  /* 0x00101f0d160c7589 */ /* 0x000e6400000e0000 */
[----:B----4-:R-:W-:Y:S02]  /*2050*/  IMAD R16, R28, R7, R16 ;  /* 0x000000071c107224 */ /* 0x010fe400078e0210 */
[----:B------:R-:W3:Y:S02]  /*2060*/  SHFL.IDX PT, R7, R22, R19, 0x101f ;  /* 0x00101f1316077589 */ /* 0x000ee400000e0000 */
[----:B------:R-:W-:-:S02]  /*2070*/  IMAD R6, R27, R6, R16 ;  /* 0x000000061b067224 */ /* 0x000fc400078e0210 */
[----:B------:R4:W4:Y:S02]  /*2080*/  SHFL.IDX PT, R33, R22, R33, 0x101f ;  /* 0x00101f2116217589 */ /* 0x00092400000e0000 */
[----:B-----5:R-:W-:Y:S01]  /*2090*/  IMAD R6, R26, R9, R6 ;  /* 0x000000091a067224 */ /* 0x020fe200078e0206 */
[----:B------:R-:W-:-:S03]  /*20a0*/  MOV R9, 0x400 ;  /* 0x0000040000097802 */ /* 0x000fc60000000f00 */
[----:B--2---:R-:W-:Y:S01]  /*20b0*/  IMAD R6, R25, R8, R6 ;  /* 0x0000000819067224 */ /* 0x004fe200078e0206 */
[----:B------:R-:W-:Y:S01]  /*20c0*/  LOP3.LUT R8, R2, 0x1fc, RZ, 0xc0, !PT ;  /* 0x000001fc02087812 */ /* 0x000fe200078ec0ff */
[----:B------:R-:W-:Y:S02]  /*20d0*/  VIADD R9, R9, 0x680 ;  /* 0x0000068009097836 */ /* 0x000fe40000000000 */
[----:B0-----:R-:W-:-:S03]  /*20e0*/  IMAD R6, R24, R11, R6 ;  /* 0x0000000b18067224 */ /* 0x001fc600078e0206 */
[----:B------:R-:W-:Y:S01]  /*20f0*/  LEA R9, R10, R9, 0x18 ;  /* 0x000000090a097211 */ /* 0x000fe200078ec0ff */
[----:B-1----:R-:W-:-:S04]  /*2100*/  IMAD R6, R23, R12, R6 ;  /* 0x0000000c17067224 */ /* 0x002fc800078e0206 */
[----:B------:R-:W-:Y:S02]  /*2110*/  IMAD.IADD R9, R9, 0x1, R8 ;  /* 0x0000000109097824 */ /* 0x000fe400078e0208 */
[----:B---3--:R-:W-:-:S07]  /*2120*/  IMAD R4, R4, R7, R6 ;  /* 0x0000000704047224 */ /* 0x008fce00078e0206 */
.L_x_2172:
[----:B------:R-:W0:Y:S01]  /*2130*/  LDS R7, [R9] ;  /* 0x0000000009077984 */ /* 0x000e220000000800 */
[----:B----4-:R-:W-:-:S04]  /*2140*/  IMAD R4, R5, R33, R4 ;  /* 0x0000002105047224 */ /* 0x010fc800078e0204 */
[----:B0-----:R-:W-:-:S05]  /*2150*/  IMAD.IADD R4, R4, 0x1, R7 ;  /* 0x0000000104047824 */ /* 0x001fca00078e0207 */
[----:B------:R0:W-:Y:S02]  /*2160*/  STS [R9], R4 ;  /* 0x0000000409007388 */ /* 0x0001e40000000800 */
.L_x_2150:
[----:B------:R-:W-:Y:S05]  /*2170*/  WARPSYNC.ALL ;  /* 0x0000000000007948 */ /* 0x000fea0003800000 */
[----:B------:R-:W-:Y:S06]  /*2180*/  BAR.SYNC.DEFER_BLOCKING 0x0 ;  /* 0x0000000000007b1d */ /* 0x000fec0000010000 */
[----:B------:R-:W-:Y:S05]  /*2190*/  @P0 EXIT ;  /* 0x000000000000094d */ /* 0x000fea0003800000 */
[----:B------:R-:W-:Y:S01]  /*21a0*/  SHF.L.U32 R21, R3, 0x2, RZ ;  /* 0x0000000203157819 */ /* 0x000fe200000006ff */
[----:B------:R-:W3:Y:S01]  /*21b0*/  LDCU UR5, c[0x0][0x384] ;  /* 0x00007080ff0577ac */ /* 0x000ee20008000800 */
[----:B------:R-:W-:Y:S02]  /*21c0*/  BSSY.RECONVERGENT B0, `(.L_x_2152) ;  /* 0x0000036000007945 */ /* 0x000fe40003800200 */
[----:B01----:R-:W0:Y:S01]  /*21d0*/  I2F.U32.RP R9, R21 ;  /* 0x0000001500097306 */ /* 0x003e220000209000 */
[--C-:B--2---:R-:W-:Y:S01]  /*21e0*/  IMAD.IADD R6, R2, 0x1, R21.reuse ;  /* 0x0000000102067824 */ /* 0x104fe200078e0215 */
[----:B------:R-:W-:Y:S01]  /*21f0*/  ISETP.NE.U32.AND P2, PT, R21, RZ, PT ;  /* 0x000000ff1500720c */ /* 0x000fe20003f45070 */
[----:B------:R-:W-:Y:S01]  /*2200*/  IMAD.MOV R11, RZ, RZ, -R21 ;  /* 0x000000ffff0b7224 */ /* 0x000fe200078e0a15 */
[----:B------:R-:W1:Y:S02]  /*2210*/  LDCU UR8, c[0x0][0x388] ;  /* 0x00007100ff0877ac */ /* 0x000e640008000800 */
[----:B------:R-:W-:-:S02]  /*2220*/  ISETP.GE.U32.AND P0, PT, R6, 0x80, PT ;  /* 0x000000800600780c */ /* 0x000fc40003f06070 */
[----:B------:R-:W-:Y:S01]  /*2230*/  VIMNMX.U32 R7, PT, PT, R6, 0x80, !PT ;  /* 0x0000008006077848 */ /* 0x000fe20007fe0000 */
[----:B------:R-:W-:Y:S01]  /*2240*/  USHF.L.U32 UR4, UR7, 0x3, URZ ;  /* 0x0000000307047899 */ /* 0x000fe200080006ff */
[----:B------:R-:W-:-:S04]  /*2250*/  SEL R8, RZ, 0x1, P0 ;  /* 0x00000001ff087807 */ /* 0x000fc80000000000 */
[----:B------:R-:W-:Y:S01]  /*2260*/  IADD3 R6, PT, PT, R7, -R6, -R8 ;  /* 0x8000000607067210 */ /* 0x000fe20007ffe808 */
[----:B0-----:R-:W0:Y:S01]  /*2270*/  MUFU.RCP R9, R9 ;  /* 0x0000000900097308 */ /* 0x001e220000001000 */
[----:B---3--:R-:W-:Y:S02]  /*2280*/  UIMAD UR4, UR6, UR5, UR4 ;  /* 0x00000005060472a4 */ /* 0x008fe4000f8e0204 */
[----:B-1----:R-:W-:Y:S01]  /*2290*/  USHF.R.U32.HI UR5, URZ, 0x4, UR8 ;  /* 0x00000004ff057899 */ /* 0x002fe20008011608 */
[----:B0-----:R-:W-:-:S04]  /*22a0*/  VIADD R4, R9, 0xffffffe ;  /* 0x0ffffffe09047836 */ /* 0x001fc80000000000 */
        /* <DEDUP_REMOVED lines=27> */
.L_x_2154:
[----:B0-----:R0:W2:Y:S01]  /*2460*/  LDS.128 R4, [R0] ;  /* 0x0000000000047984 */ /* 0x0010a20000000c00 */
[----:B------:R-:W-:Y:S01]  /*2470*/  LOP3.LUT R9, R2, 0x4, RZ, 0xc0, !PT ;  /* 0x0000000402097812 */ /* 0x000fe200078ec0ff */
[----:B------:R-:W-:Y:S01]  /*2480*/  VIADD R12, R12, 0x1 ;  /* 0x000000010c0c7836 */ /* 0x000fe20000000000 */
[--C-:B------:R-:W-:Y:S01]  /*2490*/  SHF.R.U32.HI R8, RZ, 0x3, R2.reuse ;  /* 0x00000003ff087819 */ /* 0x100fe20000011602 */
[----:B------:R-:W-:Y:S01]  /*24a0*/  IMAD.IADD R2, R21, 0x1, R2 ;  /* 0x0000000115027824 */ /* 0x000fe200078e0202 */
[----:B------:R-:W-:Y:S02]  /*24b0*/  IADD3 R9, PT, PT, R9, UR4, RZ ;  /* 0x0000000409097c10 */ /* 0x000fe4000fffe0ff */
[----:B------:R-:W-:Y:S01]  /*24c0*/  ISETP.NE.AND P0, PT, R12, RZ, PT ;  /* 0x000000ff0c00720c */ /* 0x000fe20003f05270 */
[----:B0-----:R-:W-:Y:S02]  /*24d0*/  IMAD R0, R3, 0x10, R0 ;  /* 0x0000001003007824 */ /* 0x001fe400078e0200 */
[----:B------:R-:W-:-:S04]  /*24e0*/  IMAD R9, R8, UR5, R9 ;  /* 0x0000000508097c24 */ /* 0x000fc8000f8e0209 */
[----:B-1----:R-:W-:-:S05]  /*24f0*/  IMAD.WIDE.U32 R8, R9, 0x4, R10 ;  /* 0x0000000409087825 */ /* 0x002fca00078e000a */
[----:B--2---:R0:W-:Y:S01]  /*2500*/  STG.E.128 desc[UR10][R8.64], R4 ;  /* 0x0000000408007986 */ /* 0x0041e2000c101d0a */
[----:B------:R-:W-:Y:S05]  /*2510*/  @P0 BRA `(.L_x_2154) ;  /* 0xfffffffc00d00947 */ /* 0x000fea000383ffff */
.L_x_2153:
[----:B------:R-:W-:Y:S05]  /*2520*/  BSYNC.RECONVERGENT B0 ;  /* 0x0000000000007941 */ /* 0x000fea0003800200 */
.L_x_2152:
[----:B------:R-:W-:Y:S05]  /*2530*/  @!P1 EXIT ;  /* 0x000000000000994d */ /* 0x000fea0003800000 */
[----:B------:R-:W1:Y:S01]  /*2540*/  S2UR UR7, SR_CgaCtaId ;  /* 0x00000000000779c3 */ /* 0x000e620000008800 */
[----:B------:R-:W-:Y:S01]  /*2550*/  UMOV UR6, 0x400 ;  /* 0x0000040000067882 */ /* 0x000fe20000000000 */
[C-C-:B------:R-:W-:Y:S01]  /*2560*/  IMAD R0, R3.reuse, 0xc, R2.reuse ;  /* 0x0000000c03007824 */ /* 0x140fe200078e0202 */
[----:B------:R-:W-:Y:S01]  /*2570*/  UIADD3 UR6, UPT, UPT, UR6, 0x680, URZ ;  /* 0x0000068006067890 */ /* 0x000fe2000fffe0ff */
[----:B------:R-:W-:Y:S01]  /*2580*/  LEA R20, R3, R2, 0x3 ;  /* 0x0000000203147211 */ /* 0x000fe200078e18ff */
[----:B------:R-:W-:-:S03]  /*2590*/  IMAD.IADD R24, R21, 0x1, R2 ;  /* 0x0000000115187824 */ /* 0x000fc600078e0202 */
[----:B------:R-:W2:Y:S01]  /*25a0*/  LDC.64 R22, c[0x0][0x3a0] ;  /* 0x0000e800ff167b82 */ /* 0x000ea20000000a00 */
[----:B-1----:R-:W-:-:S06]  /*25b0*/  ULEA UR6, UR7, UR6, 0x18 ;  /* 0x0000000607067291 */ /* 0x002fcc000f8ec0ff */
[----:B------:R-:W-:-:S07]  /*25c0*/  LEA R26, R2, UR6, 0x2 ;  /* 0x00000006021a7c11 */ /* 0x000fce000f8e10ff */
.L_x_2155:
[C-C-:B0-----:R-:W-:Y:S01]  /*25d0*/  IMAD R8, R3.reuse, 0x10, R26.reuse ;  /* 0x0000001003087824 */ /* 0x141fe200078e021a */
[----:B------:R-:W0:Y:S01]  /*25e0*/  LDS.128 R4, [R26] ;  /* 0x000000001a047984 */ /* 0x000e220000000c00 */
[C-C-:B------:R-:W-:Y:S01]  /*25f0*/  IMAD R12, R3.reuse, 0x20, R26.reuse ;  /* 0x00000020030c7824 */ /* 0x140fe200078e021a */
[----:B------:R-:W-:Y:S01]  /*2600*/  LOP3.LUT R28, R2, 0x4, RZ, 0xc0, !PT ;  /* 0x00000004021c7812 */ /* 0x000fe200078ec0ff */
[----:B------:R-:W-:Y:S01]  /*2610*/  IMAD R16, R3, 0x30, R26 ;  /* 0x0000003003107824 */ /* 0x000fe200078e021a */
[----:B------:R-:W-:Y:S01]  /*2620*/  LOP3.LUT R27, R24, 0x4, RZ, 0xc0, !PT ;  /* 0x00000004181b7812 */ /* 0x000fe200078ec0ff */
[----:B------:R-:W1:Y:S01]  /*2630*/  LDS.128 R8, [R8] ;  /* 0x0000000008087984 */ /* 0x000e620000000c00 */
        /* <DEDUP_REMOVED lines=16> */
[----:B--2---:R-:W-:Y:S01]  /*2740*/  IMAD.WIDE.U32 R28, R33, 0x4, R22 ;  /* 0x00000004211c7825 */ /* 0x004fe200078e0016 */
        /* <DEDUP_REMOVED lines=8> */
[----:B0-----:R0:W-:Y:S03]  /*27d0*/  STG.E.128 desc[UR10][R28.64], R4 ;  /* 0x000000041c007986 */ /* 0x0011e6000c101d0a */
[C---:B------:R-:W-:Y:S01]  /*27e0*/  IMAD R20, R3.reuse, 0x10, R20 ;  /* 0x0000001003147824 */ /* 0x040fe200078e0214 */
[----:B-1----:R0:W-:Y:S01]  /*27f0*/  STG.E.128 desc[UR10][R30.64], R8 ;  /* 0x000000081e007986 */ /* 0x0021e2000c101d0a */
[----:B------:R-:W-:-:S03]  /*2800*/  IMAD R26, R3, 0x40, R26 ;  /* 0x00000040031a7824 */ /* 0x000fc600078e021a */
[----:B---3--:R0:W-:Y:S04]  /*2810*/  STG.E.128 desc[UR10][R32.64], R12 ;  /* 0x0000000c20007986 */ /* 0x0081e8000c101d0a */
[----:B----4-:R0:W-:Y:S01]  /*2820*/  STG.E.128 desc[UR10][R34.64], R16 ;  /* 0x0000001022007986 */ /* 0x0101e2000c101d0a */
[----:B------:R-:W-:Y:S05]  /*2830*/  @!P0 BRA `(.L_x_2155) ;  /* 0xfffffffc00648947 */ /* 0x000fea000383ffff */
[----:B------:R-:W-:Y:S05]  /*2840*/  EXIT ;  /* 0x000000000000794d */ /* 0x000fea0003800000 */
.L_x_2151:
[----:B------:R-:W-:Y:S01]  /*2850*/  IMAD.MOV.U32 R31, RZ, RZ, R15 ;  /* 0x000000ffff1f7224 */ /* 0x000fe200078e000f */
[----:B------:R-:W-:Y:S01]  /*2860*/  MOV R32, 0x101f ;  /* 0x0000101f00207802 */ /* 0x000fe20000000f00 */
[----:B------:R-:W-:-:S07]  /*2870*/  IMAD.MOV.U32 R15, RZ, RZ, -0x1 ;  /* 0xffffffffff0f7424 */ /* 0x000fce00078e00ff */
[----:B0-----:R-:W-:Y:S05]  /*2880*/  WARPSYNC.COLLECTIVE R15, `(.L_x_2156) ;  /* 0x000000000f087348 */ /* 0x001fea0003c00000 */
[----:B0-----:R0:W1:Y:S02]  /*2890*/  SHFL.IDX P1, R33, R22, R31, R32 ;  /* 0x0000001f16217389 */ /* 0x0010640000020020 */
[----:B01----:R-:W-:Y:S05]  /*28a0*/  ENDCOLLECTIVE ;  /* 0x000000000000791b */ /* 0x003fea0003800000 */
.L_x_2156:
[----:B------:R-:W-:Y:S02]  /*28b0*/  IMAD.MOV.U32 R31, RZ, RZ, R6 ;  /* 0x000000ffff1f7224 */ /* 0x000fe400078e0006 */
[----:B------:R-:W-:-:S07]  /*28c0*/  IMAD R21, R21, R33, RZ ;  /* 0x0000002115157224 */ /* 0x000fce00078e02ff */
[----:B------:R-:W-:Y:S05]  /*28d0*/  WARPSYNC.COLLECTIVE R15, `(.L_x_2157) ;  /* 0x000000000f087348 */ /* 0x000fea0003c00000 */
[----:B------:R0:W1:Y:S02]  /*28e0*/  SHFL.IDX P1, R33, R22, R31, R32 ;  /* 0x0000001f16217389 */ /* 0x0000640000020020 */
[----:B01----:R-:W-:Y:S05]  /*28f0*/  ENDCOLLECTIVE ;  /* 0x000000000000791b */ /* 0x003fea0003800000 */
.L_x_2157:
[----:B------:R-:W-:Y:S01]  /*2900*/  IMAD.MOV.U32 R31, RZ, RZ, R7 ;  /* 0x000000ffff1f7224 */ /* 0x000fe200078e0007 */
[----:B------:R-:W-:-:S07]  /*2910*/  MOV R36, R33 ;  /* 0x0000002100247202 */ /* 0x000fce0000000f00 */
[----:B------:R-:W-:Y:S05]  /*2920*/  WARPSYNC.COLLECTIVE R15, `(.L_x_2158) ;  /* 0x000000000f087348 */ /* 0x000fea0003c00000 */
[----:B------:R0:W1:Y:S02]  /*2930*/  SHFL.IDX P1, R33, R22, R31, R32 ;  /* 0x0000001f16217389 */ /* 0x0000640000020020 */
[----:B01----:R-:W-:Y:S05]  /*2940*/  ENDCOLLECTIVE ;  /* 0x000000000000791b */ /* 0x003fea0003800000 */
.L_x_2158:
        /* <DEDUP_REMOVED lines=8> */
.L_x_2159:
[----:B------:R-:W-:Y:S02]  /*29d0*/  IMAD R36, R19, R7, R36 ;  /* 0x0000000713247224 */ /* 0x000fe400078e0224 */
[----:B------:R-:W-:Y:S02]  /*29e0*/  IMAD.MOV.U32 R31, RZ, RZ, R9 ;  /* 0x000000ffff1f7224 */ /* 0x000fe400078e0009 */
[----:B------:R-:W-:-:S07]  /*29f0*/  IMAD.MOV.U32 R35, RZ, RZ, R33 ;  /* 0x000000ffff237224 */ /* 0x000fce00078e0021 */
[----:B------:R-:W-:Y:S05]  /*2a00*/  WARPSYNC.COLLECTIVE R15, `(.L_x_2160) ;  /* 0x000000000f087348 */ /* 0x000fea0003c00000 */
[----:B------:R0:W1:Y:S02]  /*2a10*/  SHFL.IDX P1, R33, R22, R31, R32 ;  /* 0x0000001f16217389 */ /* 0x0000640000020020 */
[----:B01----:R-:W-:Y:S05]  /*2a20*/  ENDCOLLECTIVE ;  /* 0x000000000000791b */ /* 0x003fea0003800000 */
.L_x_2160:
[----:B------:R-:W-:Y:S02]  /*2a30*/  IMAD R18, R18, R35, R36 ;  /* 0x0000002312127224 */ /* 0x000fe400078e0224 */
[----:B------:R-:W-:Y:S02]  /*2a40*/  IMAD.MOV.U32 R31, RZ, RZ, R10 ;  /* 0x000000ffff1f7224 */ /* 0x000fe400078e000a */
[----:B------:R-:W0:Y:S01]  /*2a50*/  S2R R10, SR_CgaCtaId ;  /* 0x00000000000a7919 */ /* 0x000e220000008800 */
[----:B------:R-:W-:-:S07]  /*2a60*/  MOV R34, R33 ;  /* 0x0000002100227202 */ /* 0x000fce0000000f00 */
[----:B0-----:R-:W-:Y:S05]  /*2a70*/  WARPSYNC.COLLECTIVE R15, `(.L_x_2161) ;  /* 0x000000000f087348 */ /* 0x001fea0003c00000 */
[----:B------:R1:W2:Y:S02]  /*2a80*/  SHFL.IDX P1, R33, R22, R31, R32 ;  /* 0x0000001f16217389 */ /* 0x0002a40000020020 */
[----:B012---:R-:W-:Y:S05]  /*2a90*/  ENDCOLLECTIVE ;  /* 0x000000000000791b */ /* 0x007fea0003800000 */
.L_x_2161:
[----:B------:R-:W-:Y:S01]  /*2aa0*/  IMAD R17, R17, R34, R18 ;  /* 0x0000002211117224 */ /* 0x000fe200078e0212 */
[----:B------:R-:W-:Y:S02]  /*2ab0*/  MOV R31, R11 ;  /* 0x0000000b001f7202 */ /* 0x000fe40000000f00 */
[----:B------:R-:W-:-:S04]  /*2ac0*/  IADD3 R11, PT, PT, R0, 0xc, RZ ;  /* 0x0000000c000b7810 */ /* 0x000fc80007ffe0ff */
[----:B------:R-:W-:Y:S01]  /*2ad0*/  LOP3.LUT R11, R11, 0xf, RZ, 0xc0, !PT ;  /* 0x0000000f0b0b7812 */ /* 0x000fe200078ec0ff */
[----:B------:R-:W-:-:S07]  /*2ae0*/  IMAD.MOV.U32 R37, RZ, RZ, R33 ;  /* 0x000000ffff257224 */ /* 0x000fce00078e0021 */
[----:B------:R-:W-:Y:S05]  /*2af0*/  WARPSYNC.COLLECTIVE R15, `(.L_x_2162) ;  /* 0x000000000f087348 */ /* 0x000fea0003c00000 */
[----:B------:R0:W1:Y:S02]  /*2b00*/  SHFL.IDX P1, R33, R22, R31, R32 ;  /* 0x0000001f16217389 */ /* 0x0000640000020020 */
[----:B01----:R-:W-:Y:S05]  /*2b10*/  ENDCOLLECTIVE ;  /* 0x000000000000791b */ /* 0x003fea0003800000 */
.L_x_2162:
[----:B------:R-:W-:Y:S01]  /*2b20*/  IMAD R16, R16, R37, R17 ;  /* 0x0000002510107224 */ /* 0x000fe200078e0211 */
[----:B------:R-:W-:-:S04]  /*2b30*/  IADD3 R17, PT, PT, R0, 0xb, RZ ;  /* 0x0000000b00117810 */ /* 0x000fc80007ffe0ff */
[----:B------:R-:W-:Y:S01]  /*2b40*/  LOP3.LUT R17, R17, 0xf, RZ, 0xc0, !PT ;  /* 0x0000000f11117812 */ /* 0x000fe200078ec0ff */
[----:B------:R-:W-:Y:S01]  /*2b50*/  IMAD.MOV.U32 R31, RZ, RZ, R12 ;  /* 0x000000ffff1f7224 */ /* 0x000fe200078e000c */
[----:B------:R-:W-:Y:S01]  /*2b60*/  IADD3 R12, PT, PT, R0, 0xe, RZ ;  /* 0x0000000e000c7810 */ /* 0x000fe20007ffe0ff */
[----:B------:R-:W-:-:S07]  /*2b70*/  IMAD.MOV.U32 R20, RZ, RZ, R33 ;  /* 0x000000ffff147224 */ /* 0x000fce00078e0021 */
[----:B------:R-:W-:Y:S05]  /*2b80*/  WARPSYNC.COLLECTIVE R15, `(.L_x_2163) ;  /* 0x000000000f087348 */ /* 0x000fea0003c00000 */
[----:B------:R0:W1:Y:S02]  /*2b90*/  SHFL.IDX P1, R33, R22, R31, R32 ;  /* 0x0000001f16217389 */ /* 0x0000640000020020 */
[----:B01----:R-:W-:Y:S05]  /*2ba0*/  ENDCOLLECTIVE ;  /* 0x000000000000791b */ /* 0x003fea0003800000 */
.L_x_2163:
[----:B------:R-:W-:Y:S02]  /*2bb0*/  IMAD R16, R29, R20, R16 ;  /* 0x000000141d107224 */ /* 0x000fe400078e0210 */
[----:B------:R-:W-:Y:S01]  /*2bc0*/  IMAD.MOV.U32 R31, RZ, RZ, R21 ;  /* 0x000000ffff1f7224 */ /* 0x000fe200078e0015 */
[----:B------:R-:W-:-:S07]  /*2bd0*/  MOV R19, R33 ;  /* 0x0000002100137202 */ /* 0x000fce0000000f00 */
[----:B------:R-:W-:Y:S05]  /*2be0*/  WARPSYNC.COLLECTIVE R15, `(.L_x_2164) ;  /* 0x000000000f087348 */ /* 0x000fea0003c00000 */
[----:B------:R0:W1:Y:S02]  /*2bf0*/  SHFL.IDX P1, R33, R22, R31, R32 ;  /* 0x0000001f16217389 */ /* 0x0000640000020020 */
[----:B01----:R-:W-:Y:S05]  /*2c00*/  ENDCOLLECTIVE ;  /* 0x000000000000791b */ /* 0x003fea0003800000 */
.L_x_2164:
[----:B------:R-:W-:Y:S01]  /*2c10*/  IMAD R16, R30, R19, R16 ;  /* 0x000000131e107224 */ /* 0x000fe200078e0210 */
[----:B------:R-:W-:Y:S01]  /*2c20*/  LOP3.LUT R19, R12, 0xf, RZ, 0xc0, !PT ;  /* 0x0000000f0c137812 */ /* 0x000fe200078ec0ff */
[----:B------:R-:W-:Y:S01]  /*2c30*/  IMAD.MOV.U32 R31, RZ, RZ, R13 ;  /* 0x000000ffff1f7224 */ /* 0x000fe200078e000d */
[----:B------:R-:W-:-:S04]  /*2c40*/  IADD3 R13, PT, PT, R0, 0xd, RZ ;  /* 0x0000000d000d7810 */ /* 0x000fc80007ffe0ff */
[----:B------:R-:W-:Y:S01]  /*2c50*/  LOP3.LUT R13, R13, 0xf, RZ, 0xc0, !PT ;  /* 0x0000000f0d0d7812 */ /* 0x000fe200078ec0ff */
[----:B------:R-:W-:-:S07]  /*2c60*/  IMAD.MOV.U32 R7, RZ, RZ, R33 ;  /* 0x000000ffff077224 */ /* 0x000fce00078e0021 */
[----:B------:R-:W-:Y:S05]  /*2c70*/  WARPSYNC.COLLECTIVE R15, `(.L_x_2165) ;  /* 0x000000000f087348 */ /* 0x000fea0003c00000 */
[----:B------:R0:W1:Y:S02]  /*2c80*/  SHFL.IDX P1, R33, R22, R31, R32 ;  /* 0x0000001f16217389 */ /* 0x0000640000020020 */
[----:B01----:R-:W-:Y:S05]  /*2c90*/  ENDCOLLECTIVE ;  /* 0x000000000000791b */ /* 0x003fea0003800000 */
.L_x_2165:
[----:B------:R-:W-:Y:S02]  /*2ca0*/  IMAD R16, R28, R7, R16 ;  /* 0x000000071c107224 */ /* 0x000fe400078e0210 */
[----:B------:R-:W-:Y:S02]  /*2cb0*/  IMAD.MOV.U32 R31, RZ, RZ, R14 ;  /* 0x000000ffff1f7224 */ /* 0x000fe400078e000e */
[----:B------:R-:W-:-:S07]  /*2cc0*/  IMAD.MOV.U32 R6, RZ, RZ, R33 ;  /* 0x000000ffff067224 */ /* 0x000fce00078e0021 */
[----:B------:R-:W-:Y:S05]  /*2cd0*/  WARPSYNC.COLLECTIVE R15, `(.L_x_2166) ;  /* 0x000000000f087348 */ /* 0x000fea0003c00000 */
[----:B------:R0:W1:Y:S02]  /*2ce0*/  SHFL.IDX P1, R33, R22, R31, R32 ;  /* 0x0000001f16217389 */ /* 0x0000640000020020 */
[----:B01----:R-:W-:Y:S05]  /*2cf0*/  ENDCOLLECTIVE ;  /* 0x000000000000791b */ /* 0x003fea0003800000 */
.L_x_2166:
[----:B------:R-:W-:Y:S02]  /*2d00*/  IMAD R6, R27, R6, R16 ;  /* 0x000000061b067224 */ /* 0x000fe400078e0210 */
[----:B------:R-:W-:Y:S02]  /*2d10*/  IMAD.MOV.U32 R31, RZ, RZ, R17 ;  /* 0x000000ffff1f7224 */ /* 0x000fe400078e0011 */
[----:B------:R-:W-:-:S07]  /*2d20*/  IMAD.MOV.U32 R9, RZ, RZ, R33 ;  /* 0x000000ffff097224 */ /* 0x000fce00078e0021 */
[----:B------:R-:W-:Y:S05]  /*2d30*/  WARPSYNC.COLLECTIVE R15, `(.L_x_2167) ;  /* 0x000000000f087348 */ /* 0x000fea0003c00000 */
[----:B------:R0:W1:Y:S02]  /*2d40*/  SHFL.IDX P1, R33, R22, R31, R32 ;  /* 0x0000001f16217389 */ /* 0x0000640000020020 */
[----:B01----:R-:W-:Y:S05]  /*2d50*/  ENDCOLLECTIVE ;  /* 0x000000000000791b */ /* 0x003fea0003800000 */
.L_x_2167:
[----:B------:R-:W-:Y:S01]  /*2d60*/  IMAD R6, R26, R9, R6 ;  /* 0x000000091a067224 */ /* 0x000fe200078e0206 */
[----:B------:R-:W-:-:S04]  /*2d70*/  MOV R9, 0x400 ;  /* 0x0000040000097802 */ /* 0x000fc80000000f00 */
[----:B------:R-:W-:-:S04]  /*2d80*/  IADD3 R9, PT, PT, R9, 0x680, RZ ;  /* 0x0000068009097810 */ /* 0x000fc80007ffe0ff */
[----:B------:R-:W-:Y:S02]  /*2d90*/  LEA R10, R10, R9, 0x18 ;  /* 0x000000090a0a7211 */ /* 0x000fe400078ec0ff */
[----:B------:R-:W-:Y:S01]  /*2da0*/  LOP3.LUT R9, R2, 0x1fc, RZ, 0xc0, !PT ;  /* 0x000001fc02097812 */ /* 0x000fe200078ec0ff */
[----:B------:R-:W-:-:S04]  /*2db0*/  IMAD.MOV.U32 R31, RZ, RZ, R11 ;  /* 0x000000ffff1f7224 */ /* 0x000fc800078e000b */
[----:B------:R-:W-:Y:S02]  /*2dc0*/  IMAD.IADD R9, R10, 0x1, R9 ;  /* 0x000000010a097824 */ /* 0x000fe400078e0209 */
[----:B------:R-:W-:-:S07]  /*2dd0*/  IMAD.MOV.U32 R8, RZ, RZ, R33 ;  /* 0x000000ffff087224 */ /* 0x000fce00078e0021 */
[----:B------:R-:W-:Y:S05]  /*2de0*/  WARPSYNC.COLLECTIVE R15, `(.L_x_2168) ;  /* 0x000000000f087348 */ /* 0x000fea0003c00000 */
[----:B------:R0:W1:Y:S02]  /*2df0*/  SHFL.IDX P1, R33, R22, R31, R32 ;  /* 0x0000001f16217389 */ /* 0x0000640000020020 */
[----:B01----:R-:W-:Y:S05]  /*2e00*/  ENDCOLLECTIVE ;  /* 0x000000000000791b */ /* 0x003fea0003800000 */
.L_x_2168:
[----:B------:R-:W-:Y:S01]  /*2e10*/  IMAD R6, R25, R8, R6 ;  /* 0x0000000819067224 */ /* 0x000fe200078e0206 */
[----:B------:R-:W-:Y:S01]  /*2e20*/  MOV R31, R13 ;  /* 0x0000000d001f7202 */ /* 0x000fe20000000f00 */
[----:B------:R-:W-:Y:S02]  /*2e30*/  VIADD R13, R0, 0xffffffff ;  /* 0xffffffff000d7836 */ /* 0x000fe40000000000 */
[----:B------:R-:W-:-:S07]  /*2e40*/  IMAD.MOV.U32 R11, RZ, RZ, R33 ;  /* 0x000000ffff0b7224 */ /* 0x000fce00078e0021 */
[----:B------:R-:W-:Y:S05]  /*2e50*/  WARPSYNC.COLLECTIVE R15, `(.L_x_2169) ;  /* 0x000000000f087348 */ /* 0x000fea0003c00000 */
[----:B------:R0:W1:Y:S02]  /*2e60*/  SHFL.IDX P1, R33, R22, R31, R32 ;  /* 0x0000001f16217389 */ /* 0x0000640000020020 */
[----:B01----:R-:W-:Y:S05]  /*2e70*/  ENDCOLLECTIVE ;  /* 0x000000000000791b */ /* 0x003fea0003800000 */
.L_x_2169:
[----:B------:R-:W-:Y:S01]  /*2e80*/  IMAD R6, R24, R11, R6 ;  /* 0x0000000b18067224 */ /* 0x000fe200078e0206 */
[----:B------:R-:W-:Y:S01]  /*2e90*/  MOV R31, R19 ;  /* 0x00000013001f7202 */ /* 0x000fe20000000f00 */
[----:B------:R-:W-:-:S07]  /*2ea0*/  IMAD.MOV.U32 R12, RZ, RZ, R33 ;  /* 0x000000ffff0c7224 */ /* 0x000fce00078e0021 */
[----:B------:R-:W-:Y:S05]  /*2eb0*/  WARPSYNC.COLLECTIVE R15, `(.L_x_2170) ;  /* 0x000000000f087348 */ /* 0x000fea0003c00000 */
[----:B------:R0:W1:Y:S02]  /*2ec0*/  SHFL.IDX P1, R33, R22, R31, R32 ;  /* 0x0000001f16217389 */ /* 0x0000640000020020 */
[----:B01----:R-:W-:Y:S05]  /*2ed0*/  ENDCOLLECTIVE ;  /* 0x000000000000791b */ /* 0x003fea0003800000 */
.L_x_2170:
[----:B------:R-:W-:Y:S02]  /*2ee0*/  IMAD R6, R23, R12, R6 ;  /* 0x0000000c17067224 */ /* 0x000fe400078e0206 */
[----:B------:R-:W-:Y:S01]  /*2ef0*/  IMAD.MOV.U32 R7, RZ, RZ, R33 ;  /* 0x000000ffff077224 */ /* 0x000fe200078e0021 */
[----:B------:R-:W-:-:S03]  /*2f00*/  LOP3.LUT R33, R13, 0xf, RZ, 0xc0, !PT ;  /* 0x0000000f0d217812 */ /* 0x000fc600078ec0ff */
[----:B------:R-:W-:Y:S02]  /*2f10*/  IMAD R4, R4, R7, R6 ;  /* 0x0000000704047224 */ /* 0x000fe400078e0206 */
[----:B------:R-:W-:-:S07]  /*2f20*/  IMAD.MOV.U32 R31, RZ, RZ, R33 ;  /* 0x000000ffff1f7224 */ /* 0x000fce00078e0021 */
[----:B------:R-:W-:Y:S05]  /*2f30*/  WARPSYNC.COLLECTIVE R15, `(.L_x_2171) ;  /* 0x000000000f087348 */ /* 0x000fea0003c00000 */
[----:B------:R0:W1:Y:S02]  /*2f40*/  SHFL.IDX P1, R33, R22, R31, R32 ;  /* 0x0000001f16217389 */ /* 0x0000640000020020 */
[----:B01----:R-:W-:Y:S05]  /*2f50*/  ENDCOLLECTIVE ;  /* 0x000000000000791b */ /* 0x003fea0003800000 */
.L_x_2171:
[----:B------:R-:W-:Y:S05]  /*2f60*/  BRA `(.L_x_2172) ;  /* 0xfffffff000707947 */ /* 0x000fea000383ffff */
.L_x_2173:
        /* <DEDUP_REMOVED lines=9> */
.L_x_2457:


//--------------------- .text._Z9cuda_gemmIiLj512ELj1ELj1ELj128ELj8ELj8ELj128ELj1ELj1EEvjjjPKT_S2_PS0_jjj --------------------------
	.section	.text._Z9cuda_gemmIiLj512ELj1ELj1ELj128ELj8ELj8ELj128ELj1ELj1EEvjjjPKT_S2_PS0_jjj,"ax",@progbits
	.align	128
        .global         _Z9cuda_gemmIiLj512ELj1ELj1ELj128ELj8ELj8ELj128ELj1ELj1EEvjjjPKT_S2_PS0_jjj
        .type           _Z9cuda_gemmIiLj512ELj1ELj1ELj128ELj8ELj8ELj128ELj1ELj1EEvjjjPKT_S2_PS0_jjj,@function
        .size           _Z9cuda_gemmIiLj512ELj1ELj1ELj128ELj8ELj8ELj128ELj1ELj1EEvjjjPKT_S2_PS0_jjj,(.L_x_2458 - _Z9cuda_gemmIiLj512ELj1ELj1ELj128ELj8ELj8ELj128ELj1ELj1EEvjjjPKT_S2_PS0_jjj)
        .other          _Z9cuda_gemmIiLj512ELj1ELj1ELj128ELj8ELj8ELj128ELj1ELj1EEvjjjPKT_S2_PS0_jjj,@"STO_CUDA_ENTRY STV_DEFAULT"
_Z9cuda_gemmIiLj512ELj1ELj1ELj128ELj8ELj8ELj128ELj1ELj1EEvjjjPKT_S2_PS0_jjj:
.text._Z9cuda_gemmIiLj512ELj1ELj1ELj128ELj8ELj8ELj128ELj1ELj1EEvjjjPKT_S2_PS0_jjj:
        /* <DEDUP_REMOVED lines=16> */
.L_x_2176:
        /* <DEDUP_REMOVED lines=33> */
.L_x_2175:
[----:B------:R-:W-:Y:S05]  /*0310*/  BSYNC.RECONVERGENT B0 ;  /* 0x0000000000007941 */ /* 0x000fea0003800200 */
.L_x_2174:
        /* <DEDUP_REMOVED lines=48> */
.L_x_2181:
[----:B------:R-:W-:Y:S01]  /*0620*/  IADD3 R0, PT, PT, R0, 0x1, RZ ;  /* 0x0000000100007810 */ /* 0x000fe20007ffe0ff */
[----:B------:R0:W-:Y:S03]  /*0630*/  STS [R5], RZ ;  /* 0x000000ff05007388 */ /* 0x0001e60000000800 */
[----:B------:R-:W-:Y:S01]  /*0640*/  ISETP.NE.AND P0, PT, R0, RZ, PT ;  /* 0x000000ff0000720c */ /* 0x000fe20003f05270 */
[----:B0-----:R-:W-:-:S12]  /*0650*/  IMAD.IADD R5, R2, 0x1, R5 ;  /* 0x0000000102057824 */ /* 0x001fd800078e0205 */
[----:B------:R-:W-:Y:S05]  /*0660*/  @P0 BRA `(.L_x_2181) ;  /* 0xfffffffc00ec0947 */ /* 0x000fea000383ffff */
.L_x_2180:
[----:B------:R-:W-:Y:S05]  /*0670*/  BSYNC.RECONVERGENT B1 ;  /* 0x0000000000017941 */ /* 0x000fea0003800200 */
.L_x_2179:
[----:B------:R-:W-:Y:S05]  /*0680*/  @!P1 BRA `(.L_x_2178) ;  /* 0x0000000000409947 */ /* 0x000fea0003800000 */
[----:B------:R-:W0:Y:S01]  /*0690*/  S2UR UR5, SR_CgaCtaId ;  /* 0x00000000000579c3 */ /* 0x000e220000008800 */
[----:B------:R-:W-:Y:S02]  /*06a0*/  UMOV UR4, 0x400 ;  /* 0x0000040000047882 */ /* 0x000fe40000000000 */
[----:B------:R-:W-:-:S04]  /*06b0*/  UIADD3 UR4, UPT, UPT, UR4, 0x380, URZ ;  /* 0x0000038004047890 */ /* 0x000fc8000fffe0ff */
[----:B0-----:R-:W-:-:S06]  /*06c0*/  ULEA UR4, UR5, UR4, 0x18 ;  /* 0x0000000405047291 */ /* 0x001fcc000f8ec0ff */
[----:B------:R-:W-:-:S07]  /*06d0*/  LEA R5, R7, UR4, 0x2 ;  /* 0x0000000407057c11 */ /* 0x000fce000f8e10ff */
.L_x_2182:
        /* <DEDUP_REMOVED lines=11> */
.L_x_2178:
[----:B------:R-:W-:Y:S05]  /*0790*/  BSYNC.RECONVERGENT B0 ;  /* 0x0000000000007941 */ /* 0x000fea0003800200 */
.L_x_2177:
        /* <DEDUP_REMOVED lines=45> */
.L_x_2187:
        /* <DEDUP_REMOVED lines=8> */
.L_x_2186:
[----:B------:R-:W-:Y:S05]  /*0af0*/  BSYNC.RECONVERGENT B1 ;  /* 0x0000000000017941 */ /* 0x000fea0003800200 */
.L_x_2185:
        /* <DEDUP_REMOVED lines=11> */
.L_x_2188:
        /* <DEDUP_REMOVED lines=24> */
.L_x_2184:
[----:B------:R-:W-:Y:S05]  /*0d30*/  BSYNC.RECONVERGENT B0 ;  /* 0x0000000000007941 */ /* 0x000fea0003800200 */
.L_x_2183:
        /* <DEDUP_REMOVED lines=73> */
.L_x_2203:
[----:B------:R-:W0:Y:S01]  /*11d0*/  LDS R3, [R21] ;  /* 0x0000000015037984 */ /* 0x000e220000000800 */
[----:B------:R-:W-:-:S04]  /*11e0*/  IMAD R4, R11, R14, R4 ;  /* 0x0000000e0b047224 */ /* 0x000fc800078e0204 */
[----:B0-----:R-:W-:-:S05]  /*11f0*/  IMAD.IADD R4, R4, 0x1, R3 ;  /* 0x0000000104047824 */ /* 0x001fca00078e0203 */
[----:B------:R3:W-:Y:S02]  /*1200*/  STS [R21], R4 ;  /* 0x0000000415007388 */ /* 0x0007e40000000800 */
.L_x_2189:
        /* <DEDUP_REMOVED lines=43> */
.L_x_2193:
        /* <DEDUP_REMOVED lines=8> */
.L_x_2192:
[----:B------:R-:W-:Y:S05]  /*1540*/  BSYNC.RECONVERGENT B0 ;  /* 0x0000000000007941 */ /* 0x000fea0003800200 */
.L_x_2191:
        /* <DEDUP_REMOVED lines=11> */
.L_x_2194:
        /* <DEDUP_REMOVED lines=25> */
.L_x_2190:
[----:B------:R-:W-:Y:S01]  /*1790*/  MOV R24, R22 ;  /* 0x0000001600187202 */ /* 0x000fe20000000f00 */
[----:B------:R-:W-:Y:S01]  /*17a0*/  IMAD.MOV.U32 R25, RZ, RZ, 0x181f ;  /* 0x0000181fff197424 */ /* 0x000fe200078e00ff */
[----:B------:R-:W-:-:S07]  /*17b0*/  MOV R22, 0xffffffff ;  /* 0xffffffff00167802 */ /* 0x000fce0000000f00 */
[----:B01234-:R-:W-:Y:S05]  /*17c0*/  WARPSYNC.COLLECTIVE R22, `(.L_x_2195) ;  /* 0x0000000016087348 */ /* 0x01ffea0003c00000 */
[----:B0-----:R0:W0:Y:S02]  /*17d0*/  SHFL.IDX P1, R26, R13, R24, R25 ;  /* 0x000000180d1a7389 */ /* 0x0010240000020019 */
[----:B01234-:R-:W-:Y:S05]  /*17e0*/  ENDCOLLECTIVE ;  /* 0x000000000000791b */ /* 0x01ffea0003800000 */
.L_x_2195:
[----:B------:R-:W-:Y:S01]  /*17f0*/  MOV R24, R4 ;  /* 0x0000000400187202 */ /* 0x000fe20000000f00 */
[----:B------:R-:W-:-:S07]  /*1800*/  IMAD.MOV.U32 R28, RZ, RZ, R26 ;  /* 0x000000ffff1c7224 */ /* 0x000fce00078e001a */
[----:B------:R-:W-:Y:S05]  /*1810*/  WARPSYNC.COLLECTIVE R22, `(.L_x_2196) ;  /* 0x0000000016087348 */ /* 0x000fea0003c00000 */
[----:B------:R0:W1:Y:S02]  /*1820*/  SHFL.IDX P1, R26, R13, R24, R25 ;  /* 0x000000180d1a7389 */ /* 0x0000640000020019 */
[----:B01----:R-:W-:Y:S05]  /*1830*/  ENDCOLLECTIVE ;  /* 0x000000000000791b */ /* 0x003fea0003800000 */
.L_x_2196:
[----:B------:R-:W-:Y:S01]  /*1840*/  IMAD R23, R23, R28, RZ ;  /* 0x0000001c17177224 */ /* 0x000fe200078e02ff */
[----:B------:R-:W-:Y:S01]  /*1850*/  MOV R24, R6 ;  /* 0x0000000600187202 */ /* 0x000fe20000000f00 */
[----:B------:R-:W-:-:S07]  /*1860*/  IMAD.MOV.U32 R4, RZ, RZ, R26 ;  /* 0x000000ffff047224 */ /* 0x000fce00078e001a */
[----:B------:R-:W-:Y:S05]  /*1870*/  WARPSYNC.COLLECTIVE R22, `(.L_x_2197) ;  /* 0x0000000016087348 */ /* 0x000fea0003c00000 */
[----:B------:R0:W1:Y:S02]  /*1880*/  SHFL.IDX P1, R26, R13, R24, R25 ;  /* 0x000000180d1a7389 */ /* 0x0000640000020019 */
[----:B01----:R-:W-:Y:S05]  /*1890*/  ENDCOLLECTIVE ;  /* 0x000000000000791b */ /* 0x003fea0003800000 */
.L_x_2197:
[----:B------:R-:W-:Y:S02]  /*18a0*/  IMAD R20, R20, R4, R23 ;  /* 0x0000000414147224 */ /* 0x000fe400078e0217 */
[----:B------:R-:W-:Y:S02]  /*18b0*/  IMAD.MOV.U32 R24, RZ, RZ, R8 ;  /* 0x000000ffff187224 */ /* 0x000fe400078e0008 */
[----:B------:R-:W-:-:S07]  /*18c0*/  IMAD R15, R15, R26, R20 ;  /* 0x0000001a0f0f7224 */ /* 0x000fce00078e0214 */
[----:B------:R-:W-:Y:S05]  /*18d0*/  WARPSYNC.COLLECTIVE R22, `(.L_x_2198) ;  /* 0x0000000016087348 */ /* 0x000fea0003c00000 */
[----:B------:R0:W1:Y:S02]  /*18e0*/  SHFL.IDX P1, R26, R13, R24, R25 ;  /* 0x000000180d1a7389 */ /* 0x0000640000020019 */
[----:B01----:R-:W-:Y:S05]  /*18f0*/  ENDCOLLECTIVE ;  /* 0x000000000000791b */ /* 0x003fea0003800000 */
.L_x_2198:
[----:B------:R-:W-:Y:S01]  /*1900*/  IMAD.MOV.U32 R24, RZ, RZ, R0 ;  /* 0x000000ffff187224 */ /* 0x000fe200078e0000 */
[----:B------:R-:W-:-:S07]  /*1910*/  MOV R8, R26 ;  /* 0x0000001a00087202 */ /* 0x000fce0000000f00 */
[----:B------:R-:W-:Y:S05]  /*1920*/  WARPSYNC.COLLECTIVE R22, `(.L_x_2199) ;  /* 0x0000000016087348 */ /* 0x000fea0003c00000 */
[----:B------:R0:W1:Y:S02]  /*1930*/  SHFL.IDX P1, R26, R13, R24, R25 ;  /* 0x000000180d1a7389 */ /* 0x0000640000020019 */
[----:B01----:R-:W-:Y:S05]  /*1940*/  ENDCOLLECTIVE ;  /* 0x000000000000791b */ /* 0x003fea0003800000 */
.L_x_2199:
[----:B------:R-:W-:Y:S02]  /*1950*/  IMAD R3, R3, R8, R15 ;  /* 0x0000000803037224 */ /* 0x000fe400078e020f */
[----:B------:R-:W-:Y:S01]  /*1960*/  IMAD.MOV.U32 R24, RZ, RZ, R10 ;  /* 0x000000ffff187224 */ /* 0x000fe200078e000a */
[----:B------:R-:W-:-:S07]  /*1970*/  MOV R0, R26 ;  /* 0x0000001a00007202 */ /* 0x000fce0000000f00 */
[----:B------:R-:W-:Y:S05]  /*1980*/  WARPSYNC.COLLECTIVE R22, `(.L_x_2200) ;  /* 0x0000000016087348 */ /* 0x000fea0003c00000 */
[----:B------:R0:W1:Y:S02]  /*1990*/  SHFL.IDX P1, R26, R13, R24, R25 ;  /* 0x000000180d1a7389 */ /* 0x0000640000020019 */
[----:B01----:R-:W-:Y:S05]  /*19a0*/  ENDCOLLECTIVE ;  /* 0x000000000000791b */ /* 0x003fea0003800000 */
.L_x_2200:
[----:B------:R-:W-:Y:S02]  /*19b0*/  IMAD R3, R5, R0, R3 ;  /* 0x0000000005037224 */ /* 0x000fe400078e0203 */
[----:B------:R-:W-:Y:S01]  /*19c0*/  IMAD.MOV.U32 R24, RZ, RZ, R12 ;  /* 0x000000ffff187224 */ /* 0x000fe200078e000c */
[----:B------:R-:W-:-:S07]  /*19d0*/  MOV R10, R26 ;  /* 0x0000001a000a7202 */ /* 0x000fce0000000f00 */
[----:B------:R-:W-:Y:S05]  /*19e0*/  WARPSYNC.COLLECTIVE R22, `(.L_x_2201) ;  /* 0x0000000016087348 */ /* 0x000fea0003c00000 */
[----:B------:R0:W1:Y:S02]  /*19f0*/  SHFL.IDX P1, R26, R13, R24, R25 ;  /* 0x000000180d1a7389 */ /* 0x0000640000020019 */
[----:B01----:R-:W-:Y:S05]  /*1a00*/  ENDCOLLECTIVE ;  /* 0x000000000000791b */ /* 0x003fea0003800000 */
.L_x_2201:
[----:B------:R-:W-:Y:S02]  /*1a10*/  IMAD R3, R7, R10, R3 ;  /* 0x0000000a07037224 */ /* 0x000fe400078e0203 */
[----:B------:R-:W-:Y:S01]  /*1a20*/  IMAD.MOV.U32 R24, RZ, RZ, R14 ;  /* 0x000000ffff187224 */ /* 0x000fe200078e000e */
[----:B------:R-:W-:-:S07]  /*1a30*/  MOV R12, R26 ;  /* 0x0000001a000c7202 */ /* 0x000fce0000000f00 */
[----:B------:R-:W-:Y:S05]  /*1a40*/  WARPSYNC.COLLECTIVE R22, `(.L_x_2202) ;  /* 0x0000000016087348 */ /* 0x000fea0003c00000 */
[----:B------:R0:W1:Y:S02]  /*1a50*/  SHFL.IDX P1, R26, R13, R24, R25 ;  /* 0x000000180d1a7389 */ /* 0x0000640000020019 */
[----:B01----:R-:W-:Y:S05]  /*1a60*/  ENDCOLLECTIVE ;  /* 0x000000000000791b */ /* 0x003fea0003800000 */
.L_x_2202:
[----:B------:R-:W-:Y:S01]  /*1a70*/  IMAD R4, R9, R12, R3 ;  /* 0x0000000c09047224 */ /* 0x000fe200078e0203 */
[----:B------:R-:W-:Y:S01]  /*1a80*/  MOV R14, R26 ;  /* 0x0000001a000e7202 */ /* 0x000fe20000000f00 */
[----:B------:R-:W-:Y:S06]  /*1a90*/  BRA `(.L_x_2203) ;  /* 0xfffffff400cc7947 */ /* 0x000fec000383ffff */
.L_x_2204:
        /* <DEDUP_REMOVED lines=14> */
.L_x_2458:


//--------------------- .text._Z9cuda_gemmIiLj512ELj1ELj1ELj128ELj8ELj8ELj128ELj0ELj1EEvjjjPKT_S2_PS0_jjj --------------------------
	.section	.text._Z9cuda_gemmIiLj512ELj1ELj1ELj128ELj8ELj8ELj128ELj0ELj1EEvjjjPKT_S2_PS0_jjj,"ax",@progbits
	.align	128
        .global         _Z9cuda_gemmIiLj512ELj1ELj1ELj128ELj8ELj8ELj128ELj0ELj1EEvjjjPKT_S2_PS0_jjj
        .type           _Z9cuda_gemmIiLj512ELj1ELj1ELj128ELj8ELj8ELj128ELj0ELj1EEvjjjPKT_S2_PS0_jjj,@function
        .size           _Z9cuda_gemmIiLj512ELj1ELj1ELj128ELj8ELj8ELj128ELj0ELj1EEvjjjPKT_S2_PS0_jjj,(.L_x_2459 - _Z9cuda_gemmIiLj512ELj1ELj1ELj128ELj8ELj8ELj128ELj0ELj1EEvjjjPKT_S2_PS0_jjj)
        .other          _Z9cuda_gemmIiLj512ELj1ELj1ELj128ELj8ELj8ELj128ELj0ELj1EEvjjjPKT_S2_PS0_jjj,@"STO_CUDA_ENTRY STV_DEFAULT"
_Z9cuda_gemmIiLj512ELj1ELj1ELj128ELj8ELj8ELj128ELj0ELj1EEvjjjPKT_S2_PS0_jjj:
.text._Z9cuda_gemmIiLj512ELj1ELj1ELj128ELj8ELj8ELj128ELj0ELj1EEvjjjPKT_S2_PS0_jjj:
        /* <DEDUP_REMOVED lines=16> */
.L_x_2207:
        /* <DEDUP_REMOVED lines=33> */
.L_x_2206:
[----:B------:R-:W-:Y:S05]  /*0310*/  BSYNC.RECONVERGENT B0 ;  /* 0x0000000000007941 */ /* 0x000fea0003800200 */
.L_x_2205:
        /* <DEDUP_REMOVED lines=50> */
.L_x_2212:
[----:B------:R-:W-:Y:S01]  /*0640*/  IADD3 R0, PT, PT, R0, 0x1, RZ ;  /* 0x0000000100007810 */ /* 0x000fe20007ffe0ff */
[----:B------:R0:W-:Y:S03]  /*0650*/  STS [R5], RZ ;  /* 0x000000ff05007388 */ /* 0x0001e60000000800 */
[----:B------:R-:W-:Y:S01]  /*0660*/  ISETP.NE.AND P0, PT, R0, RZ, PT ;  /* 0x000000ff0000720c */ /* 0x000fe20003f05270 */
[----:B0-----:R-:W-:-:S12]  /*0670*/  IMAD.IADD R5, R2, 0x1, R5 ;  /* 0x0000000102057824 */ /* 0x001fd800078e0205 */
[----:B------:R-:W-:Y:S05]  /*0680*/  @P0 BRA `(.L_x_2212) ;  /* 0xfffffffc00ec0947 */ /* 0x000fea000383ffff */
.L_x_2211:
[----:B------:R-:W-:Y:S05]  /*0690*/  BSYNC.RECONVERGENT B1 ;  /* 0x0000000000017941 */ /* 0x000fea0003800200 */
.L_x_2210:
[----:B------:R-:W-:Y:S05]  /*06a0*/  @!P1 BRA `(.L_x_2209) ;  /* 0x0000000000409947 */ /* 0x000fea0003800000 */
[----:B------:R-:W0:Y:S01]  /*06b0*/  S2UR UR5, SR_CgaCtaId ;  /* 0x00000000000579c3 */ /* 0x000e220000008800 */
[----:B------:R-:W-:Y:S02]  /*06c0*/  UMOV UR4, 0x400 ;  /* 0x0000040000047882 */ /* 0x000fe40000000000 */
[----:B------:R-:W-:-:S04]  /*06d0*/  UIADD3 UR4, UPT, UPT, UR4, 0x380, URZ ;  /* 0x0000038004047890 */ /* 0x000fc8000fffe0ff */
[----:B0-----:R-:W-:-:S06]  /*06e0*/  ULEA UR4, UR5, UR4, 0x18 ;  /* 0x0000000405047291 */ /* 0x001fcc000f8ec0ff */
[----:B------:R-:W-:-:S07]  /*06f0*/  LEA R5, R7, UR4, 0x2 ;  /* 0x0000000407057c11 */ /* 0x000fce000f8e10ff */
.L_x_2213:
        /* <DEDUP_REMOVED lines=11> */
.L_x_2209:
[----:B------:R-:W-:Y:S05]  /*07b0*/  BSYNC.RECONVERGENT B0 ;  /* 0x0000000000007941 */ /* 0x000fea0003800200 */
.L_x_2208:
        /* <DEDUP_REMOVED lines=46> */
.L_x_2218:
        /* <DEDUP_REMOVED lines=9> */
.L_x_2217:
[----:B------:R-:W-:Y:S05]  /*0b30*/  BSYNC.RECONVERGENT B1 ;  /* 0x0000000000017941 */ /* 0x000fea0003800200 */
.L_x_2216:
        /* <DEDUP_REMOVED lines=13> */
.L_x_2219:
        /* <DEDUP_REMOVED lines=24> */
.L_x_2215:
[----:B------:R-:W-:Y:S05]  /*0d90*/  BSYNC.RECONVERGENT B0 ;  /* 0x0000000000007941 */ /* 0x000fea0003800200 */
.L_x_2214:
        /* <DEDUP_REMOVED lines=73> */
.L_x_2234:
[----:B------:R-:W0:Y:S01]  /*1230*/  LDS R4, [R0] ;  /* 0x0000000000047984 */ /* 0x000e220000000800 */
[----:B-1----:R-:W-:-:S05]  /*1240*/  IMAD R7, R7, R25, R12 ;  /* 0x0000001907077224 */ /* 0x002fca00078e020c */
[----:B0-----:R-:W-:-:S05]  /*1250*/  IADD3 R7, PT, PT, R7, R4, RZ ;  /* 0x0000000407077210 */ /* 0x001fca0007ffe0ff */
[----:B------:R2:W-:Y:S02]  /*1260*/  STS [R0], R7 ;  /* 0x0000000700007388 */ /* 0x0005e40000000800 */
.L_x_2220:
        /* <DEDUP_REMOVED lines=46> */
.L_x_2224:
        /* <DEDUP_REMOVED lines=12> */
.L_x_2223:
[----:B------:R-:W-:Y:S05]  /*1610*/  BSYNC.RECONVERGENT B0 ;  /* 0x0000000000007941 */ /* 0x000fea0003800200 */
.L_x_2222:
        /* <DEDUP_REMOVED lines=10> */
.L_x_2225:
        /* <DEDUP_REMOVED lines=40> */
.L_x_2221:
[----:B------:R-:W-:Y:S01]  /*1940*/  IMAD.MOV.U32 R24, RZ, RZ, R4 ;  /* 0x000000ffff187224 */ /* 0x000fe200078e0004 */
[----:B------:R-:W-:Y:S01]  /*1950*/  MOV R4, 0xffffffff ;  /* 0xffffffff00047802 */ /* 0x000fe20000000f00 */
[----:B------:R-:W-:-:S07]  /*1960*/  IMAD.MOV.U32 R5, RZ, RZ, 0x181f ;  /* 0x0000181fff057424 */ /* 0x000fce00078e00ff */
[----:B01234-:R-:W-:Y:S05]  /*1970*/  WARPSYNC.COLLECTIVE R4, `(.L_x_2226) ;  /* 0x0000000004087348 */ /* 0x01ffea0003c00000 */
[----:B-1----:R1:W0:Y:S02]  /*1980*/  SHFL.IDX P1, R25, R9, R24, R5 ;  /* 0x0000001809197389 */ /* 0x0022240000020005 */
[----:B01234-:R-:W-:Y:S05]  /*1990*/  ENDCOLLECTIVE ;  /* 0x000000000000791b */ /* 0x01ffea0003800000 */
.L_x_2226:
[----:B------:R-:W-:Y:S02]  /*19a0*/  IMAD.MOV.U32 R24, RZ, RZ, R20 ;  /* 0x000000ffff187224 */ /* 0x000fe400078e0014 */
[----:B------:R-:W-:-:S07]  /*19b0*/  IMAD R26, R23, R25, RZ ;  /* 0x00000019171a7224 */ /* 0x000fce00078e02ff */
[----:B------:R-:W-:Y:S05]  /*19c0*/  WARPSYNC.COLLECTIVE R4, `(.L_x_2227) ;  /* 0x0000000004087348 */ /* 0x000fea0003c00000 */
[----:B------:R0:W1:Y:S02]  /*19d0*/  SHFL.IDX P1, R25, R9, R24, R5 ;  /* 0x0000001809197389 */ /* 0x0000640000020005 */
[----:B01----:R-:W-:Y:S05]  /*19e0*/  ENDCOLLECTIVE ;  /* 0x000000000000791b */ /* 0x003fea0003800000 */
.L_x_2227:
[----:B------:R-:W-:Y:S01]  /*19f0*/  MOV R24, R14 ;  /* 0x0000000e00187202 */ /* 0x000fe20000000f00 */
[----:B------:R-:W-:-:S07]  /*1a00*/  IMAD.MOV.U32 R20, RZ, RZ, R25 ;  /* 0x000000ffff147224 */ /* 0x000fce00078e0019 */
[----:B------:R-:W-:Y:S05]  /*1a10*/  WARPSYNC.COLLECTIVE R4, `(.L_x_2228) ;  /* 0x0000000004087348 */ /* 0x000fea0003c00000 */
[----:B------:R0:W1:Y:S02]  /*1a20*/  SHFL.IDX P1, R25, R9, R24, R5 ;  /* 0x0000001809197389 */ /* 0x0000640000020005 */
[----:B01----:R-:W-:Y:S05]  /*1a30*/  ENDCOLLECTIVE ;  /* 0x000000000000791b */ /* 0x003fea0003800000 */
.L_x_2228:
[----:B------:R-:W-:Y:S01]  /*1a40*/  IMAD R21, R21, R20, R26 ;  /* 0x0000001415157224 */ /* 0x000fe200078e021a */
[----:B------:R-:W-:Y:S01]  /*1a50*/  MOV R24, R12 ;  /* 0x0000000c00187202 */ /* 0x000fe20000000f00 */
[----:B------:R-:W-:-:S07]  /*1a60*/  IMAD.MOV.U32 R14, RZ, RZ, R25 ;  /* 0x000000ffff0e7224 */ /* 0x000fce00078e0019 */
[----:B------:R-:W-:Y:S05]  /*1a70*/  WARPSYNC.COLLECTIVE R4, `(.L_x_2229) ;  /* 0x0000000004087348 */ /* 0x000fea0003c00000 */
[----:B------:R0:W1:Y:S02]  /*1a80*/  SHFL.IDX P1, R25, R9, R24, R5 ;  /* 0x0000001809197389 */ /* 0x0000640000020005 */
[----:B01----:R-:W-:Y:S05]  /*1a90*/  ENDCOLLECTIVE ;  /* 0x000000000000791b */ /* 0x003fea0003800000 */
.L_x_2229:
[----:B------:R-:W-:Y:S01]  /*1aa0*/  IMAD R19, R19, R14, R21 ;  /* 0x0000000e13137224 */ /* 0x000fe200078e0215 */
[----:B------:R-:W-:Y:S01]  /*1ab0*/  MOV R24, R22 ;  /* 0x0000001600187202 */ /* 0x000fe20000000f00 */
[----:B------:R-:W-:-:S07]  /*1ac0*/  IMAD.MOV.U32 R12, RZ, RZ, R25 ;  /* 0x000000ffff0c7224 */ /* 0x000fce00078e0019 */
[----:B------:R-:W-:Y:S05]  /*1ad0*/  WARPSYNC.COLLECTIVE R4, `(.L_x_2230) ;  /* 0x0000000004087348 */ /* 0x000fea0003c00000 */
[----:B------:R0:W1:Y:S02]  /*1ae0*/  SHFL.IDX P1, R25, R9, R24, R5 ;  /* 0x0000001809197389 */ /* 0x0000640000020005 */
[----:B01----:R-:W-:Y:S05]  /*1af0*/  ENDCOLLECTIVE ;  /* 0x000000000000791b */ /* 0x003fea0003800000 */
.L_x_2230:
[----:B------:R-:W-:Y:S01]  /*1b00*/  IMAD R15, R15, R12, R19 ;  /* 0x0000000c0f0f7224 */ /* 0x000fe200078e0213 */
[----:B------:R-:W-:Y:S01]  /*1b10*/  MOV R24, R10 ;  /* 0x0000000a00187202 */ /* 0x000fe20000000f00 */
[----:B------:R-:W-:-:S07]  /*1b20*/  IMAD.MOV.U32 R22, RZ, RZ, R25 ;  /* 0x000000ffff167224 */ /* 0x000fce00078e0019 */
[----:B------:R-:W-:Y:S05]  /*1b30*/  WARPSYNC.COLLECTIVE R4, `(.L_x_2231) ;  /* 0x0000000004087348 */ /* 0x000fea0003c00000 */
[----:B------:R0:W1:Y:S02]  /*1b40*/  SHFL.IDX P1, R25, R9, R24, R5 ;  /* 0x0000001809197389 */ /* 0x0000640000020005 */
[----:B01----:R-:W-:Y:S05]  /*1b50*/  ENDCOLLECTIVE ;  /* 0x000000000000791b */ /* 0x003fea0003800000 */
.L_x_2231:
[----:B------:R-:W-:Y:S01]  /*1b60*/  IMAD R13, R13, R22, R15 ;  /* 0x000000160d0d7224 */ /* 0x000fe200078e020f */
[----:B------:R-:W-:Y:S01]  /*1b70*/  MOV R24, R8 ;  /* 0x0000000800187202 */ /* 0x000fe20000000f00 */
[----:B------:R-:W-:-:S07]  /*1b80*/  IMAD.MOV.U32 R10, RZ, RZ, R25 ;  /* 0x000000ffff0a7224 */ /* 0x000fce00078e0019 */
[----:B------:R-:W-:Y:S05]  /*1b90*/  WARPSYNC.COLLECTIVE R4, `(.L_x_2232) ;  /* 0x0000000004087348 */ /* 0x000fea0003c00000 */
[----:B------:R0:W1:Y:S02]  /*1ba0*/  SHFL.IDX P1, R25, R9, R24, R5 ;  /* 0x0000001809197389 */ /* 0x0000640000020005 */
[----:B01----:R-:W-:Y:S05]  /*1bb0*/  ENDCOLLECTIVE ;  /* 0x000000000000791b */ /* 0x003fea0003800000 */
.L_x_2232:
[----:B------:R-:W-:Y:S01]  /*1bc0*/  IMAD R11, R11, R10, R13 ;  /* 0x0000000a0b0b7224 */ /* 0x000fe200078e020d */
[----:B------:R-:W-:Y:S01]  /*1bd0*/  MOV R24, R6 ;  /* 0x0000000600187202 */ /* 0x000fe20000000f00 */
[----:B------:R-:W-:-:S07]  /*1be0*/  IMAD.MOV.U32 R8, RZ, RZ, R25 ;  /* 0x000000ffff087224 */ /* 0x000fce00078e0019 */
[----:B------:R-:W-:Y:S05]  /*1bf0*/  WARPSYNC.COLLECTIVE R4, `(.L_x_2233) ;  /* 0x0000000004087348 */ /* 0x000fea0003c00000 */
[----:B------:R0:W1:Y:S02]  /*1c00*/  SHFL.IDX P1, R25, R9, R24, R5 ;  /* 0x0000001809197389 */ /* 0x0000640000020005 */
[----:B01----:R-:W-:Y:S05]  /*1c10*/  ENDCOLLECTIVE ;  /* 0x000000000000791b */ /* 0x003fea0003800000 */
.L_x_2233:
[----:B------:R-:W-:Y:S01]  /*1c20*/  IMAD R12, R3, R8, R11 ;  /* 0x00000008030c7224 */ /* 0x000fe200078e020b */
[----:B------:R-:W-:Y:S06]  /*1c30*/  BRA `(.L_x_2234) ;  /* 0xfffffff4007c7947 */ /* 0x000fec000383ffff */
.L_x_2235:
        /* <DEDUP_REMOVED lines=12> */
.L_x_2459:


//--------------------- .text._Z9cuda_gemmIiLj512ELj1ELj1ELj128ELj4ELj4ELj128ELj1ELj1EEvjjjPKT_S2_PS0_jjj --------------------------
	.section	.text._Z9cuda_gemmIiLj512ELj1ELj1ELj128ELj4ELj4ELj128ELj1ELj1EEvjjjPKT_S2_PS0_jjj,"ax",@progbits
	.align	128
        .global         _Z9cuda_gemmIiLj512ELj1ELj1ELj128ELj4ELj4ELj128ELj1ELj1EEvjjjPKT_S2_PS0_jjj
        .type           _Z9cuda_gemmIiLj512ELj1ELj1ELj128ELj4ELj4ELj128ELj1ELj1EEvjjjPKT_S2_PS0_jjj,@function
        .size           _Z9cuda_gemmIiLj512ELj1ELj1ELj128ELj4ELj4ELj128ELj1ELj1EEvjjjPKT_S2_PS0_jjj,(.L_x_2460 - _Z9cuda_gemmIiLj512ELj1ELj1ELj128ELj4ELj4ELj128ELj1ELj1EEvjjjPKT_S2_PS0_jjj)
        .other          _Z9cuda_gemmIiLj512ELj1ELj1ELj128ELj4ELj4ELj128ELj1ELj1EEvjjjPKT_S2_PS0_jjj,@"STO_CUDA_ENTRY STV_DEFAULT"
_Z9cuda_gemmIiLj512ELj1ELj1ELj128ELj4ELj4ELj128ELj1ELj1EEvjjjPKT_S2_PS0_jjj:
.text._Z9cuda_gemmIiLj512ELj1ELj1ELj128ELj4ELj4ELj128ELj1ELj1EEvjjjPKT_S2_PS0_jjj:
        /* <DEDUP_REMOVED lines=16> */
.L_x_2238:
        /* <DEDUP_REMOVED lines=19> */
.L_x_2237:
[----:B------:R-:W-:Y:S05]  /*0230*/  BSYNC.RECONVERGENT B0 ;  /* 0x0000000000007941 */ /* 0x000fea0003800200 */
.L_x_2236:
        /* <DEDUP_REMOVED lines=48> */
.L_x_2243:
[----:B------:R-:W-:Y:S01]  /*0540*/  VIADD R0, R0, 0x1 ;  /* 0x0000000100007836 */ /* 0x000fe20000000000 */
[----:B------:R0:W-:Y:S04]  /*0550*/  STS [R5], RZ ;  /* 0x000000ff05007388 */ /* 0x0001e80000000800 */
[----:B------:R-:W-:Y:S02]  /*0560*/  ISETP.NE.AND P0, PT, R0, RZ, PT ;  /* 0x000000ff0000720c */ /* 0x000fe40003f05270 */
[----:B0-----:R-:W-:-:S11]  /*0570*/  IADD3 R5, PT, PT, R2, R5, RZ ;  /* 0x0000000502057210 */ /* 0x001fd60007ffe0ff */
[----:B------:R-:W-:Y:S05]  /*0580*/  @P0 BRA `(.L_x_2243) ;  /* 0xfffffffc00ec0947 */ /* 0x000fea000383ffff */
.L_x_2242:
[----:B------:R-:W-:Y:S05]  /*0590*/  BSYNC.RECONVERGENT B1 ;  /* 0x0000000000017941 */ /* 0x000fea0003800200 */
.L_x_2241:
[----:B------:R-:W-:Y:S05]  /*05a0*/  @!P1 BRA `(.L_x_2240) ;  /* 0x0000000000409947 */ /* 0x000fea0003800000 */
[----:B------:R-:W0:Y:S01]  /*05b0*/  S2UR UR5, SR_CgaCtaId ;  /* 0x00000000000579c3 */ /* 0x000e220000008800 */
[----:B------:R-:W-:Y:S02]  /*05c0*/  UMOV UR4, 0x400 ;  /* 0x0000040000047882 */ /* 0x000fe40000000000 */
[----:B------:R-:W-:-:S04]  /*05d0*/  UIADD3 UR4, UPT, UPT, UR4, 0x280, URZ ;  /* 0x0000028004047890 */ /* 0x000fc8000fffe0ff */
[----:B0-----:R-:W-:-:S06]  /*05e0*/  ULEA UR4, UR5, UR4, 0x18 ;  /* 0x0000000405047291 */ /* 0x001fcc000f8ec0ff */
[----:B------:R-:W-:-:S07]  /*05f0*/  LEA R5, R7, UR4, 0x2 ;  /* 0x0000000407057c11 */ /* 0x000fce000f8e10ff */
.L_x_2244:
        /* <DEDUP_REMOVED lines=11> */
.L_x_2240:
[----:B------:R-:W-:Y:S05]  /*06b0*/  BSYNC.RECONVERGENT B0 ;  /* 0x0000000000007941 */ /* 0x000fea0003800200 */
.L_x_2239:
        /* <DEDUP_REMOVED lines=45> */
.L_x_2249:
        /* <DEDUP_REMOVED lines=8> */
.L_x_2248:
[----:B------:R-:W-:Y:S05]  /*0a10*/  BSYNC.RECONVERGENT B1 ;  /* 0x0000000000017941 */ /* 0x000fea0003800200 */
.L_x_2247:
        /* <DEDUP_REMOVED lines=11> */
.L_x_2250:
        /* <DEDUP_REMOVED lines=24> */
.L_x_2246:
[----:B------:R-:W-:Y:S05]  /*0c50*/  BSYNC.RECONVERGENT B0 ;  /* 0x0000000000007941 */ /* 0x000fea0003800200 */
.L_x_2245:
        /* <DEDUP_REMOVED lines=45> */
.L_x_2261:
[----:B------:R-:W0:Y:S01]  /*0f30*/  LDS R0, [R4] ;  /* 0x0000000004007984 */ /* 0x000e220000000800 */
[----:B--23--:R-:W-:-:S04]  /*0f40*/  IMAD R3, R3, R8, R12 ;  /* 0x0000000803037224 */ /* 0x00cfc800078e020c */
[----:B0-----:R-:W-:-:S05]  /*0f50*/  IMAD.IADD R3, R3, 0x1, R0 ;  /* 0x0000000103037824 */ /* 0x001fca00078e0200 */
[----:B------:R3:W-:Y:S02]  /*0f60*/  STS [R4], R3 ;  /* 0x0000000304007388 */ /* 0x0007e40000000800 */
.L_x_2251:
        /* <DEDUP_REMOVED lines=43> */
.L_x_2255:
        /* <DEDUP_REMOVED lines=8> */
.L_x_2254:
[----:B------:R-:W-:Y:S05]  /*12a0*/  BSYNC.RECONVERGENT B0 ;  /* 0x0000000000007941 */ /* 0x000fea0003800200 */
.L_x_2253:
        /* <DEDUP_REMOVED lines=11> */
.L_x_2256:
        /* <DEDUP_REMOVED lines=25> */
.L_x_2252:
[----:B------:R-:W-:Y:S02]  /*14f0*/  HFMA2 R15, -RZ, RZ, 0, 0.004024505615234375 ;  /* 0x00001c1fff0f7431 */ /* 0x000fe400000001ff */
[----:B------:R-:W-:Y:S02]  /*1500*/  IMAD.MOV.U32 R14, RZ, RZ, R0 ;  /* 0x000000ffff0e7224 */ /* 0x000fe400078e0000 */
[----:B------:R-:W-:-:S07]  /*1510*/  IMAD.MOV.U32 R0, RZ, RZ, -0x1 ;  /* 0xffffffffff007424 */ /* 0x000fce00078e00ff */
[----:B0-234-:R-:W-:Y:S05]  /*1520*/  WARPSYNC.COLLECTIVE R0, `(.L_x_2257) ;  /* 0x0000000000087348 */ /* 0x01dfea0003c00000 */
[----:B--2---:R1:W2:Y:S02]  /*1530*/  SHFL.IDX P1, R13, R9, R14, R15 ;  /* 0x0000000e090d7389 */ /* 0x0042a4000002000f */
[----:B01234-:R-:W-:Y:S05]  /*1540*/  ENDCOLLECTIVE ;  /* 0x000000000000791b */ /* 0x01ffea0003800000 */
.L_x_2257:
[----:B------:R-:W-:Y:S01]  /*1550*/  IMAD.MOV.U32 R14, RZ, RZ, R10 ;  /* 0x000000ffff0e7224 */ /* 0x000fe200078e000a */
[----:B------:R-:W-:-:S07]  /*1560*/  MOV R5, R13 ;  /* 0x0000000d00057202 */ /* 0x000fce0000000f00 */
[----:B------:R-:W-:Y:S05]  /*1570*/  WARPSYNC.COLLECTIVE R0, `(.L_x_2258) ;  /* 0x0000000000087348 */ /* 0x000fea0003c00000 */
[----:B------:R0:W1:Y:S02]  /*1580*/  SHFL.IDX P1, R13, R9, R14, R15 ;  /* 0x0000000e090d7389 */ /* 0x000064000002000f */
[----:B01----:R-:W-:Y:S05]  /*1590*/  ENDCOLLECTIVE ;  /* 0x000000000000791b */ /* 0x003fea0003800000 */
.L_x_2258:
[----:B------:R-:W-:Y:S02]  /*15a0*/  IMAD R12, R12, R5, RZ ;  /* 0x000000050c0c7224 */ /* 0x000fe400078e02ff */
[----:B------:R-:W-:Y:S01]  /*15b0*/  IMAD.MOV.U32 R14, RZ, RZ, R6 ;  /* 0x000000ffff0e7224 */ /* 0x000fe200078e0006 */
[----:B------:R-:W-:-:S07]  /*15c0*/  MOV R10, R13 ;  /* 0x0000000d000a7202 */ /* 0x000fce0000000f00 */
[----:B------:R-:W-:Y:S05]  /*15d0*/  WARPSYNC.COLLECTIVE R0, `(.L_x_2259) ;  /* 0x0000000000087348 */ /* 0x000fea0003c00000 */
[----:B------:R0:W1:Y:S02]  /*15e0*/  SHFL.IDX P1, R13, R9, R14, R15 ;  /* 0x0000000e090d7389 */ /* 0x000064000002000f */
[----:B01----:R-:W-:Y:S05]  /*15f0*/  ENDCOLLECTIVE ;  /* 0x000000000000791b */ /* 0x003fea0003800000 */
.L_x_2259:
[----:B------:R-:W-:Y:S02]  /*1600*/  IMAD R12, R11, R10, R12 ;  /* 0x0000000a0b0c7224 */ /* 0x000fe400078e020c */
[----:B------:R-:W-:Y:S01]  /*1610*/  IMAD.MOV.U32 R14, RZ, RZ, R8 ;  /* 0x000000ffff0e7224 */ /* 0x000fe200078e0008 */
[----:B------:R-:W-:-:S07]  /*1620*/  MOV R6, R13 ;  /* 0x0000000d00067202 */ /* 0x000fce0000000f00 */
[----:B------:R-:W-:Y:S05]  /*1630*/  WARPSYNC.COLLECTIVE R0, `(.L_x_2260) ;  /* 0x0000000000087348 */ /* 0x000fea0003c00000 */
[----:B------:R0:W1:Y:S02]  /*1640*/  SHFL.IDX P1, R13, R9, R14, R15 ;  /* 0x0000000e090d7389 */ /* 0x000064000002000f */
[----:B01----:R-:W-:Y:S05]  /*1650*/  ENDCOLLECTIVE ;  /* 0x000000000000791b */ /* 0x003fea0003800000 */
.L_x_2260:
[----:B------:R-:W-:Y:S01]  /*1660*/  IMAD R12, R7, R6, R12 ;  /* 0x00000006070c7224 */ /* 0x000fe200078e020c */
[----:B------:R-:W-:Y:S01]  /*1670*/  MOV R8, R13 ;  /* 0x0000000d00087202 */ /* 0x000fe20000000f00 */
[----:B------:R-:W-:Y:S06]  /*1680*/  BRA `(.L_x_2261) ;  /* 0xfffffff800287947 */ /* 0x000fec000383ffff */
.L_x_2262:
        /* <DEDUP_REMOVED lines=15> */
.L_x_2460:


//--------------------- .text._Z9cuda_gemmIiLj512ELj1ELj1ELj128ELj4ELj4ELj128ELj0ELj1EEvjjjPKT_S2_PS0_jjj --------------------------
	.section	.text._Z9cuda_gemmIiLj512ELj1ELj1ELj128ELj4ELj4ELj128ELj0ELj1EEvjjjPKT_S2_PS0_jjj,"ax",@progbits
	.align	128
        .global         _Z9cuda_gemmIiLj512ELj1ELj1ELj128ELj4ELj4ELj128ELj0ELj1EEvjjjPKT_S2_PS0_jjj
        .type           _Z9cuda_gemmIiLj512ELj1ELj1ELj128ELj4ELj4ELj128ELj0ELj1EEvjjjPKT_S2_PS0_jjj,@function
        .size           _Z9cuda_gemmIiLj512ELj1ELj1ELj128ELj4ELj4ELj128ELj0ELj1EEvjjjPKT_S2_PS0_jjj,(.L_x_2461 - _Z9cuda_gemmIiLj512ELj1ELj1ELj128ELj4ELj4ELj128ELj0ELj1EEvjjjPKT_S2_PS0_jjj)
        .other          _Z9cuda_gemmIiLj512ELj1ELj1ELj128ELj4ELj4ELj128ELj0ELj1EEvjjjPKT_S2_PS0_jjj,@"STO_CUDA_ENTRY STV_DEFAULT"
_Z9cuda_gemmIiLj512ELj1ELj1ELj128ELj4ELj4ELj128ELj0ELj1EEvjjjPKT_S2_PS0_jjj:
.text._Z9cuda_gemmIiLj512ELj1ELj1ELj128ELj4ELj4ELj128ELj0ELj1EEvjjjPKT_S2_PS0_jjj:
        /* <DEDUP_REMOVED lines=16> */
.L_x_2265:
        /* <DEDUP_REMOVED lines=19> */
.L_x_2264:
[----:B------:R-:W-:Y:S05]  /*0230*/  BSYNC.RECONVERGENT B0 ;  /* 0x0000000000007941 */ /* 0x000fea0003800200 */
.L_x_2263:
        /* <DEDUP_REMOVED lines=50> */
.L_x_2270:
[----:B------:R-:W-:Y:S01]  /*0560*/  IADD3 R0, PT, PT, R0, 0x1, RZ ;  /* 0x0000000100007810 */ /* 0x000fe20007ffe0ff */
[----:B------:R0:W-:Y:S03]  /*0570*/  STS [R5], RZ ;  /* 0x000000ff05007388 */ /* 0x0001e60000000800 */
[----:B------:R-:W-:Y:S01]  /*0580*/  ISETP.NE.AND P0, PT, R0, RZ, PT ;  /* 0x000000ff0000720c */ /* 0x000fe20003f05270 */
[----:B0-----:R-:W-:-:S12]  /*0590*/  IMAD.IADD R5, R2, 0x1, R5 ;  /* 0x0000000102057824 */ /* 0x001fd800078e0205 */
[----:B------:R-:W-:Y:S05]  /*05a0*/  @P0 BRA `(.L_x_2270) ;  /* 0xfffffffc00ec0947 */ /* 0x000fea000383ffff */
.L_x_2269:
[----:B------:R-:W-:Y:S05]  /*05b0*/  BSYNC.RECONVERGENT B1 ;  /* 0x0000000000017941 */ /* 0x000fea0003800200 */
.L_x_2268:
[----:B------:R-:W-:Y:S05]  /*05c0*/  @!P1 BRA `(.L_x_2267) ;  /* 0x0000000000409947 */ /* 0x000fea0003800000 */
[----:B------:R-:W0:Y:S01]  /*05d0*/  S2UR UR5, SR_CgaCtaId ;  /* 0x00000000000579c3 */ /* 0x000e220000008800 */
[----:B------:R-:W-:Y:S02]  /*05e0*/  UMOV UR4, 0x400 ;  /* 0x0000040000047882 */ /* 0x000fe40000000000 */
[----:B------:R-:W-:-:S04]  /*05f0*/  UIADD3 UR4, UPT, UPT, UR4, 0x280, URZ ;  /* 0x0000028004047890 */ /* 0x000fc8000fffe0ff */
[----:B0-----:R-:W-:-:S06]  /*0600*/  ULEA UR4, UR5, UR4, 0x18 ;  /* 0x0000000405047291 */ /* 0x001fcc000f8ec0ff */
[----:B------:R-:W-:-:S07]  /*0610*/  LEA R5, R7, UR4, 0x2 ;  /* 0x0000000407057c11 */ /* 0x000fce000f8e10ff */
.L_x_2271:
        /* <DEDUP_REMOVED lines=11> */
.L_x_2267:
[----:B------:R-:W-:Y:S05]  /*06d0*/  BSYNC.RECONVERGENT B0 ;  /* 0x0000000000007941 */ /* 0x000fea0003800200 */
.L_x_2266:
        /* <DEDUP_REMOVED lines=46> */
.L_x_2276:
        /* <DEDUP_REMOVED lines=9> */
.L_x_2275:
[----:B------:R-:W-:Y:S05]  /*0a50*/  BSYNC.RECONVERGENT B1 ;  /* 0x0000000000017941 */ /* 0x000fea0003800200 */
.L_x_2274:
        /* <DEDUP_REMOVED lines=13> */
.L_x_2277:
        /* <DEDUP_REMOVED lines=24> */
.L_x_2273:
[----:B------:R-:W-:Y:S05]  /*0cb0*/  BSYNC.RECONVERGENT B0 ;  /* 0x0000000000007941 */ /* 0x000fea0003800200 */
.L_x_2272:
        /* <DEDUP_REMOVED lines=45> */
.L_x_2288:
[----:B------:R-:W0:Y:S01]  /*0f90*/  LDS R0, [R12] ;  /* 0x000000000c007984 */ /* 0x000e220000000800 */
[----:B--23--:R-:W-:-:S05]  /*0fa0*/  IMAD R3, R3, R8, R4 ;  /* 0x0000000803037224 */ /* 0x00cfca00078e0204 */
[----:B0-----:R-:W-:-:S05]  /*0fb0*/  IADD3 R3, PT, PT, R3, R0, RZ ;  /* 0x0000000003037210 */ /* 0x001fca0007ffe0ff */
[----:B------:R2:W-:Y:S02]  /*0fc0*/  STS [R12], R3 ;  /* 0x000000030c007388 */ /* 0x0005e40000000800 */
.L_x_2278:
        /* <DEDUP_REMOVED lines=46> */
.L_x_2282:
        /* <DEDUP_REMOVED lines=12> */
.L_x_2281:
[----:B------:R-:W-:Y:S05]  /*1370*/  BSYNC.RECONVERGENT B0 ;  /* 0x0000000000007941 */ /* 0x000fea0003800200 */
.L_x_2280:
        /* <DEDUP_REMOVED lines=10> */
.L_x_2283:
        /* <DEDUP_REMOVED lines=40> */
.L_x_2279:
[----:B------:R-:W-:Y:S01]  /*16a0*/  IMAD.MOV.U32 R14, RZ, RZ, R0 ;  /* 0x000000ffff0e7224 */ /* 0x000fe200078e0000 */
[----:B------:R-:W-:Y:S01]  /*16b0*/  MOV R5, 0xffffffff ;  /* 0xffffffff00057802 */ /* 0x000fe20000000f00 */
[----:B------:R-:W-:-:S07]  /*16c0*/  IMAD.MOV.U32 R20, RZ, RZ, 0x1c1f ;  /* 0x00001c1fff147424 */ /* 0x000fce00078e00ff */
[----:B0-234-:R-:W-:Y:S05]  /*16d0*/  WARPSYNC.COLLECTIVE R5, `(.L_x_2284) ;  /* 0x0000000005087348 */ /* 0x01dfea0003c00000 */
[----:B--2---:R1:W2:Y:S02]  /*16e0*/  SHFL.IDX P1, R4, R11, R14, R20 ;  /* 0x0000000e0b047389 */ /* 0x0042a40000020014 */
[----:B01234-:R-:W-:Y:S05]  /*16f0*/  ENDCOLLECTIVE ;  /* 0x000000000000791b */ /* 0x01ffea0003800000 */
.L_x_2284:
[----:B------:R-:W-:Y:S02]  /*1700*/  IMAD.MOV.U32 R14, RZ, RZ, R10 ;  /* 0x000000ffff0e7224 */ /* 0x000fe400078e000a */
[----:B------:R-:W-:-:S07]  /*1710*/  IMAD.MOV.U32 R0, RZ, RZ, R4 ;  /* 0x000000ffff007224 */ /* 0x000fce00078e0004 */
[----:B------:R-:W-:Y:S05]  /*1720*/  WARPSYNC.COLLECTIVE R5, `(.L_x_2285) ;  /* 0x0000000005087348 */ /* 0x000fea0003c00000 */
[----:B------:R0:W1:Y:S02]  /*1730*/  SHFL.IDX P1, R4, R11, R14, R20 ;  /* 0x0000000e0b047389 */ /* 0x0000640000020014 */
[----:B01----:R-:W-:Y:S05]  /*1740*/  ENDCOLLECTIVE ;  /* 0x000000000000791b */ /* 0x003fea0003800000 */
.L_x_2285:
[----:B------:R-:W-:Y:S01]  /*1750*/  IMAD.MOV.U32 R14, RZ, RZ, R6 ;  /* 0x000000ffff0e7224 */ /* 0x000fe200078e0006 */
[----:B------:R-:W-:-:S07]  /*1760*/  MOV R10, R4 ;  /* 0x00000004000a7202 */ /* 0x000fce0000000f00 */
[----:B------:R-:W-:Y:S05]  /*1770*/  WARPSYNC.COLLECTIVE R5, `(.L_x_2286) ;  /* 0x0000000005087348 */ /* 0x000fea0003c00000 */
[----:B------:R0:W1:Y:S02]  /*1780*/  SHFL.IDX P1, R4, R11, R14, R20 ;  /* 0x0000000e0b047389 */ /* 0x0000640000020014 */
[----:B01----:R-:W-:Y:S05]  /*1790*/  ENDCOLLECTIVE ;  /* 0x000000000000791b */ /* 0x003fea0003800000 */
.L_x_2286:
[----:B------:R-:W-:Y:S01]  /*17a0*/  MOV R14, R8 ;  /* 0x00000008000e7202 */ /* 0x000fe20000000f00 */
[----:B------:R-:W-:-:S07]  /*17b0*/  IMAD.MOV.U32 R6, RZ, RZ, R4 ;  /* 0x000000ffff067224 */ /* 0x000fce00078e0004 */
[----:B------:R-:W-:Y:S05]  /*17c0*/  WARPSYNC.COLLECTIVE R5, `(.L_x_2287) ;  /* 0x0000000005087348 */ /* 0x000fea0003c00000 */
[----:B------:R0:W1:Y:S02]  /*17d0*/  SHFL.IDX P1, R4, R11, R14, R20 ;  /* 0x0000000e0b047389 */ /* 0x0000640000020014 */
[----:B01----:R-:W-:Y:S05]  /*17e0*/  ENDCOLLECTIVE ;  /* 0x000000000000791b */ /* 0x003fea0003800000 */
.L_x_2287:
[----:B------:R-:W-:Y:S02]  /*17f0*/  IMAD.MOV.U32 R8, RZ, RZ, R4 ;  /* 0x000000ffff087224 */ /* 0x000fe400078e0004 */
[----:B------:R-:W-:-:S04]  /*1800*/  IMAD R4, R13, R0, RZ ;  /* 0x000000000d047224 */ /* 0x000fc800078e02ff */
[----:B------:R-:W-:-:S04]  /*1810*/  IMAD R4, R9, R10, R4 ;  /* 0x0000000a09047224 */ /* 0x000fc800078e0204 */
[----:B------:R-:W-:Y:S01]  /*1820*/  IMAD R4, R7, R6, R4 ;  /* 0x0000000607047224 */ /* 0x000fe200078e0204 */
[----:B------:R-:W-:Y:S06]  /*1830*/  BRA `(.L_x_2288) ;  /* 0xfffffff400d47947 */ /* 0x000fec000383ffff */
.L_x_2289:
        /* <DEDUP_REMOVED lines=12> */
.L_x_2461:


//--------------------- .text._Z9cuda_gemmIiLj512ELj1ELj1ELj128ELj2ELj2ELj128ELj1ELj1EEvjjjPKT_S2_PS0_jjj --------------------------
	.section	.text._Z9cuda_gemmIiLj512ELj1ELj1ELj128ELj2ELj2ELj128ELj1ELj1EEvjjjPKT_S2_PS0_jjj,"ax",@progbits
	.align	128
        .global         _Z9cuda_gemmIiLj512ELj1ELj1ELj128ELj2ELj2ELj128ELj1ELj1EEvjjjPKT_S2_PS0_jjj
        .type           _Z9cuda_gemmIiLj512ELj1ELj1ELj128ELj2ELj2ELj128ELj1ELj1EEvjjjPKT_S2_PS0_jjj,@function
        .size           _Z9cuda_gemmIiLj512ELj1ELj1ELj128ELj2ELj2ELj128ELj1ELj1EEvjjjPKT_S2_PS0_jjj,(.L_x_2462 - _Z9cuda_gemmIiLj512ELj1ELj1ELj128ELj2ELj2ELj128ELj1ELj1EEvjjjPKT_S2_PS0_jjj)
        .other          _Z9cuda_gemmIiLj512ELj1ELj1ELj128ELj2ELj2ELj128ELj1ELj1EEvjjjPKT_S2_PS0_jjj,@"STO_CUDA_ENTRY STV_DEFAULT"
_Z9cuda_gemmIiLj512ELj1ELj1ELj128ELj2ELj2ELj128ELj1ELj1EEvjjjPKT_S2_PS0_jjj:
.text._Z9cuda_gemmIiLj512ELj1ELj1ELj128ELj2ELj2ELj128ELj1ELj1EEvjjjPKT_S2_PS0_jjj:
        /* <DEDUP_REMOVED lines=17> */
.L_x_2291:
[----:B------:R-:W-:Y:S05]  /*0110*/  BSYNC.RECONVERGENT B0 ;  /* 0x0000000000007941 */ /* 0x000fea0003800200 */
.L_x_2290:
        /* <DEDUP_REMOVED lines=49> */
.L_x_2296:
[----:B------:R-:W-:Y:S01]  /*0430*/  VIADD R0, R0, 0x1 ;  /* 0x0000000100007836 */ /* 0x000fe20000000000 */
[----:B------:R0:W-:Y:S04]  /*0440*/  STS [R5], RZ ;  /* 0x000000ff05007388 */ /* 0x0001e80000000800 */
[----:B------:R-:W-:Y:S02]  /*0450*/  ISETP.NE.AND P0, PT, R0, RZ, PT ;  /* 0x000000ff0000720c */ /* 0x000fe40003f05270 */
[----:B0-----:R-:W-:-:S11]  /*0460*/  IADD3 R5, PT, PT, R2, R5, RZ ;  /* 0x0000000502057210 */ /* 0x001fd60007ffe0ff */
[----:B------:R-:W-:Y:S05]  /*0470*/  @P0 BRA `(.L_x_2296) ;  /* 0xfffffffc00ec0947 */ /* 0x000fea000383ffff */
.L_x_2295:
[----:B------:R-:W-:Y:S05]  /*0480*/  BSYNC.RECONVERGENT B1 ;  /* 0x0000000000017941 */ /* 0x000fea0003800200 */
.L_x_2294:
[----:B------:R-:W-:Y:S05]  /*0490*/  @!P1 BRA `(.L_x_2293) ;  /* 0x0000000000409947 */ /* 0x000fea0003800000 */
[----:B------:R-:W0:Y:S01]  /*04a0*/  S2UR UR5, SR_CgaCtaId ;  /* 0x00000000000579c3 */ /* 0x000e220000008800 */
[----:B------:R-:W-:Y:S02]  /*04b0*/  UMOV UR4, 0x400 ;  /* 0x0000040000047882 */ /* 0x000fe40000000000 */
[----:B------:R-:W-:-:S04]  /*04c0*/  UIADD3 UR4, UPT, UPT, UR4, 0x280, URZ ;  /* 0x0000028004047890 */ /* 0x000fc8000fffe0ff */
[----:B0-----:R-:W-:-:S06]  /*04d0*/  ULEA UR4, UR5, UR4, 0x18 ;  /* 0x0000000405047291 */ /* 0x001fcc000f8ec0ff */
[----:B------:R-:W-:-:S07]  /*04e0*/  LEA R5, R7, UR4, 0x2 ;  /* 0x0000000407057c11 */ /* 0x000fce000f8e10ff */
.L_x_2297:
        /* <DEDUP_REMOVED lines=11> */
.L_x_2293:
[----:B------:R-:W-:Y:S05]  /*05a0*/  BSYNC.RECONVERGENT B0 ;  /* 0x0000000000007941 */ /* 0x000fea0003800200 */
.L_x_2292:
        /* <DEDUP_REMOVED lines=45> */
.L_x_2302:
        /* <DEDUP_REMOVED lines=8> */
.L_x_2301:
[----:B------:R-:W-:Y:S05]  /*0900*/  BSYNC.RECONVERGENT B1 ;  /* 0x0000000000017941 */ /* 0x000fea0003800200 */
.L_x_2300:
        /* <DEDUP_REMOVED lines=11> */
.L_x_2303:
        /* <DEDUP_REMOVED lines=24> */
.L_x_2299:
[----:B------:R-:W-:Y:S05]  /*0b40*/  BSYNC.RECONVERGENT B0 ;  /* 0x0000000000007941 */ /* 0x000fea0003800200 */
.L_x_2298:
        /* <DEDUP_REMOVED lines=31> */
.L_x_2312:
[----:B------:R-:W0:Y:S01]  /*0d40*/  LDS R7, [R3] ;  /* 0x0000000003077984 */ /* 0x000e220000000800 */
[----:B-1-3--:R-:W-:-:S04]  /*0d50*/  IMAD R0, R5, R0, R6 ;  /* 0x0000000005007224 */ /* 0x00afc800078e0206 */
[----:B0-----:R-:W-:-:S05]  /*0d60*/  IMAD.IADD R0, R0, 0x1, R7 ;  /* 0x0000000100007824 */ /* 0x001fca00078e0207 */
[----:B------:R3:W-:Y:S02]  /*0d70*/  STS [R3], R0 ;  /* 0x0000000003007388 */ /* 0x0007e40000000800 */
.L_x_2304:
        /* <DEDUP_REMOVED lines=43> */
.L_x_2308:
        /* <DEDUP_REMOVED lines=8> */
.L_x_2307:
[----:B------:R-:W-:Y:S05]  /*10b0*/  BSYNC.RECONVERGENT B0 ;  /* 0x0000000000007941 */ /* 0x000fea0003800200 */
.L_x_2306:
        /* <DEDUP_REMOVED lines=11> */
.L_x_2309:
        /* <DEDUP_REMOVED lines=25> */
.L_x_2305:
[----:B------:R-:W-:Y:S01]  /*1300*/  MOV R10, R4 ;  /* 0x00000004000a7202 */ /* 0x000fe20000000f00 */
[----:B------:R-:W-:Y:S02]  /*1310*/  IMAD.MOV.U32 R11, RZ, RZ, 0x1e1f ;  /* 0x00001e1fff0b7424 */ /* 0x000fe400078e00ff */
[----:B------:R-:W-:-:S07]  /*1320*/  IMAD.MOV.U32 R4, RZ, RZ, -0x1 ;  /* 0xffffffffff047424 */ /* 0x000fce00078e00ff */
[----:B012---:R-:W-:Y:S05]  /*1330*/  WARPSYNC.COLLECTIVE R4, `(.L_x_2310) ;  /* 0x0000000004087348 */ /* 0x007fea0003c00000 */
[----:B0-----:R0:W3:Y:S02]  /*1340*/  SHFL.IDX P1, R8, R7, R10, R11 ;  /* 0x0000000a07087389 */ /* 0x0010e4000002000b */
[----:B0123--:R-:W-:Y:S05]  /*1350*/  ENDCOLLECTIVE ;  /* 0x000000000000791b */ /* 0x00ffea0003800000 */
.L_x_2310:
[----:B------:R-:W-:Y:S01]  /*1360*/  IMAD.MOV.U32 R10, RZ, RZ, R0 ;  /* 0x000000ffff0a7224 */ /* 0x000fe200078e0000 */
[----:B------:R-:W-:-:S07]  /*1370*/  MOV R9, R8 ;  /* 0x0000000800097202 */ /* 0x000fce0000000f00 */
[----:B------:R-:W-:Y:S05]  /*1380*/  WARPSYNC.COLLECTIVE R4, `(.L_x_2311) ;  /* 0x0000000004087348 */ /* 0x000fea0003c00000 */
[----:B------:R0:W1:Y:S02]  /*1390*/  SHFL.IDX P1, R8, R7, R10, R11 ;  /* 0x0000000a07087389 */ /* 0x000064000002000b */
[----:B01----:R-:W-:Y:S05]  /*13a0*/  ENDCOLLECTIVE ;  /* 0x000000000000791b */ /* 0x003fea0003800000 */
.L_x_2311:
[----:B------:R-:W-:Y:S01]  /*13b0*/  IMAD R6, R6, R9, RZ ;  /* 0x0000000906067224 */ /* 0x000fe200078e02ff */
[----:B------:R-:W-:Y:S01]  /*13c0*/  MOV R0, R8 ;  /* 0x0000000800007202 */ /* 0x000fe20000000f00 */
[----:B------:R-:W-:Y:S06]  /*13d0*/  BRA `(.L_x_2312) ;  /* 0xfffffff800587947 */ /* 0x000fec000383ffff */
.L_x_2313:
        /* <DEDUP_REMOVED lines=10> */
.L_x_2462:


//--------------------- .text._Z9cuda_gemmIiLj512ELj1ELj1ELj128ELj2ELj2ELj128ELj0ELj1EEvjjjPKT_S2_PS0_jjj --------------------------
	.section	.text._Z9cuda_gemmIiLj512ELj1ELj1ELj128ELj2ELj2ELj128ELj0ELj1EEvjjjPKT_S2_PS0_jjj,"ax",@progbits
	.align	128
        .global         _Z9cuda_gemmIiLj512ELj1ELj1ELj128ELj2ELj2ELj128ELj0ELj1EEvjjjPKT_S2_PS0_jjj
        .type           _Z9cuda_gemmIiLj512ELj1ELj1ELj128ELj2ELj2ELj128ELj0ELj1EEvjjjPKT_S2_PS0_jjj,@function
        .size           _Z9cuda_gemmIiLj512ELj1ELj1ELj128ELj2ELj2ELj128ELj0ELj1EEvjjjPKT_S2_PS0_jjj,(.L_x_2463 - _Z9cuda_gemmIiLj512ELj1ELj1ELj128ELj2ELj2ELj128ELj0ELj1EEvjjjPKT_S2_PS0_jjj)
        .other          _Z9cuda_gemmIiLj512ELj1ELj1ELj128ELj2ELj2ELj128ELj0ELj1EEvjjjPKT_S2_PS0_jjj,@"STO_CUDA_ENTRY STV_DEFAULT"
_Z9cuda_gemmIiLj512ELj1ELj1ELj128ELj2ELj2ELj128ELj0ELj1EEvjjjPKT_S2_PS0_jjj:
.text._Z9cuda_gemmIiLj512ELj1ELj1ELj128ELj2ELj2ELj128ELj0ELj1EEvjjjPKT_S2_PS0_jjj:
        /* <DEDUP_REMOVED lines=19> */
.L_x_2315:
[----:B------:R-:W-:Y:S05]  /*0130*/  BSYNC.RECONVERGENT B0 ;  /* 0x0000000000007941 */ /* 0x000fea0003800200 */
.L_x_2314:
        /* <DEDUP_REMOVED lines=49> */
.L_x_2320:
[----:B------:R-:W-:Y:S01]  /*0450*/  VIADD R0, R0, 0x1 ;  /* 0x0000000100007836 */ /* 0x000fe20000000000 */
[----:B------:R0:W-:Y:S04]  /*0460*/  STS [R5], RZ ;  /* 0x000000ff05007388 */ /* 0x0001e80000000800 */
[----:B------:R-:W-:Y:S01]  /*0470*/  ISETP.NE.AND P0, PT, R0, RZ, PT ;  /* 0x000000ff0000720c */ /* 0x000fe20003f05270 */
[----:B0-----:R-:W-:-:S12]  /*0480*/  IMAD.IADD R5, R2, 0x1, R5 ;  /* 0x0000000102057824 */ /* 0x001fd800078e0205 */
[----:B------:R-:W-:Y:S05]  /*0490*/  @P0 BRA `(.L_x_2320) ;  /* 0xfffffffc00ec0947 */ /* 0x000fea000383ffff */
.L_x_2319:
[----:B------:R-:W-:Y:S05]  /*04a0*/  BSYNC.RECONVERGENT B1 ;  /* 0x0000000000017941 */ /* 0x000fea0003800200 */
.L_x_2318:
[----:B------:R-:W-:Y:S05]  /*04b0*/  @!P1 BRA `(.L_x_2317) ;  /* 0x0000000000409947 */ /* 0x000fea0003800000 */
[----:B------:R-:W0:Y:S01]  /*04c0*/  S2UR UR5, SR_CgaCtaId ;  /* 0x00000000000579c3 */ /* 0x000e220000008800 */
[----:B------:R-:W-:Y:S02]  /*04d0*/  UMOV UR4, 0x400 ;  /* 0x0000040000047882 */ /* 0x000fe40000000000 */
[----:B------:R-:W-:-:S04]  /*04e0*/  UIADD3 UR4, UPT, UPT, UR4, 0x280, URZ ;  /* 0x0000028004047890 */ /* 0x000fc8000fffe0ff */
[----:B0-----:R-:W-:-:S06]  /*04f0*/  ULEA UR4, UR5, UR4, 0x18 ;  /* 0x0000000405047291 */ /* 0x001fcc000f8ec0ff */
[----:B------:R-:W-:-:S07]  /*0500*/  LEA R5, R7, UR4, 0x2 ;  /* 0x0000000407057c11 */ /* 0x000fce000f8e10ff */
.L_x_2321:
        /* <DEDUP_REMOVED lines=11> */
.L_x_2317:
[----:B------:R-:W-:Y:S05]  /*05c0*/  BSYNC.RECONVERGENT B0 ;  /* 0x0000000000007941 */ /* 0x000fea0003800200 */
.L_x_2316:
        /* <DEDUP_REMOVED lines=46> */
.L_x_2326:
        /* <DEDUP_REMOVED lines=9> */
.L_x_2325:
[----:B------:R-:W-:Y:S05]  /*0940*/  BSYNC.RECONVERGENT B1 ;  /* 0x0000000000017941 */ /* 0x000fea0003800200 */
.L_x_2324:
        /* <DEDUP_REMOVED lines=13> */
.L_x_2327:
        /* <DEDUP_REMOVED lines=24> */
.L_x_2323:
[----:B------:R-:W-:Y:S05]  /*0ba0*/  BSYNC.RECONVERGENT B0 ;  /* 0x0000000000007941 */ /* 0x000fea0003800200 */
.L_x_2322:
        /* <DEDUP_REMOVED lines=31> */
.L_x_2336:
[----:B------:R-:W2:Y:S01]  /*0da0*/  LDS R3, [R6] ;  /* 0x0000000006037984 */ /* 0x000ea20000000800 */
[----:B-1-3--:R-:W-:-:S04]  /*0db0*/  IMAD R0, R5, R0, R8 ;  /* 0x0000000005007224 */ /* 0x00afc800078e0208 */
[----:B--2---:R-:W-:-:S05]  /*0dc0*/  IMAD.IADD R3, R0, 0x1, R3 ;  /* 0x0000000100037824 */ /* 0x004fca00078e0203 */
[----:B------:R2:W-:Y:S02]  /*0dd0*/  STS [R6], R3 ;  /* 0x0000000306007388 */ /* 0x0005e40000000800 */
.L_x_2328:
        /* <DEDUP_REMOVED lines=46> */
.L_x_2332:
        /* <DEDUP_REMOVED lines=12> */
.L_x_2331:
[----:B------:R-:W-:Y:S05]  /*1180*/  BSYNC.RECONVERGENT B0 ;  /* 0x0000000000007941 */ /* 0x000fea0003800200 */
.L_x_2330:
        /* <DEDUP_REMOVED lines=10> */
.L_x_2333:
        /* <DEDUP_REMOVED lines=40> */
.L_x_2329:
[----:B------:R-:W-:Y:S02]  /*14b0*/  HFMA2 R12, -RZ, RZ, 0, 0.005977630615234375 ;  /* 0x00001e1fff0c7431 */ /* 0x000fe400000001ff */
[----:B------:R-:W-:Y:S02]  /*14c0*/  IMAD.MOV.U32 R10, RZ, RZ, R4 ;  /* 0x000000ffff0a7224 */ /* 0x000fe400078e0004 */
[----:B------:R-:W-:-:S07]  /*14d0*/  IMAD.MOV.U32 R9, RZ, RZ, -0x1 ;  /* 0xffffffffff097424 */ /* 0x000fce00078e00ff */
[----:B012---:R-:W-:Y:S05]  /*14e0*/  WARPSYNC.COLLECTIVE R9, `(.L_x_2334) ;  /* 0x0000000009087348 */ /* 0x007fea0003c00000 */
[----:B0-----:R0:W3:Y:S02]  /*14f0*/  SHFL.IDX P1, R8, R7, R10, R12 ;  /* 0x0000000a07087389 */ /* 0x0010e4000002000c */
[----:B0123--:R-:W-:Y:S05]  /*1500*/  ENDCOLLECTIVE ;  /* 0x000000000000791b */ /* 0x00ffea0003800000 */
.L_x_2334:
[----:B------:R-:W-:Y:S01]  /*1510*/  MOV R10, R0 ;  /* 0x00000000000a7202 */ /* 0x000fe20000000f00 */
[----:B------:R-:W-:-:S07]  /*1520*/  IMAD.MOV.U32 R4, RZ, RZ, R8 ;  /* 0x000000ffff047224 */ /* 0x000fce00078e0008 */
[----:B------:R-:W-:Y:S05]  /*1530*/  WARPSYNC.COLLECTIVE R9, `(.L_x_2335) ;  /* 0x0000000009087348 */ /* 0x000fea0003c00000 */
[----:B------:R0:W1:Y:S02]  /*1540*/  SHFL.IDX P1, R8, R7, R10, R12 ;  /* 0x0000000a07087389 */ /* 0x000064000002000c */
[----:B01----:R-:W-:Y:S05]  /*1550*/  ENDCOLLECTIVE ;  /* 0x000000000000791b */ /* 0x003fea0003800000 */
.L_x_2335:
[----:B------:R-:W-:Y:S02]  /*1560*/  IMAD.MOV.U32 R0, RZ, RZ, R8 ;  /* 0x000000ffff007224 */ /* 0x000fe400078e0008 */
[----:B------:R-:W-:Y:S01]  /*1570*/  IMAD R8, R3, R4, RZ ;  /* 0x0000000403087224 */ /* 0x000fe200078e02ff */
[----:B------:R-:W-:Y:S06]  /*1580*/  BRA `(.L_x_2336) ;  /* 0xfffffff800047947 */ /* 0x000fec000383ffff */
.L_x_2337:
        /* <DEDUP_REMOVED lines=15> */
.L_x_2463:


//--------------------- .nv.shared._Z9cuda_gemmIiLj512ELj1ELj1ELj4096ELj128ELj128ELj128ELj1ELj1EEvjjjPKT_S2_PS0_jjj --------------------------
	.section	.nv.shared._Z9cuda_gemmIiLj512ELj1ELj1ELj4096ELj128ELj128ELj128ELj1ELj1EEvjjjPKT_S2_PS0_jjj,"aw",@nobits
	.sectionflags	@""
	.align	128
.nv.shared._Z9cuda_gemmIiLj512ELj1ELj1ELj4096ELj128ELj128ELj128ELj1ELj1EEvjjjPKT_S2_PS0_jjj:
	.zero		38400


//--------------------- .nv.shared.reserved.0     --------------------------
	.section	.nv.shared.reserved.0,"aw",@nobits
	.weak		__nv_reservedSMEM_offset_0_alias
	.size		__nv_reservedSMEM_offset_0_alias, 0, 64
	.other		__nv_reservedSMEM_offset_0_alias,@"STO_CUDA_RESERVED_SHARED STV_DEFAULT"
__nv_reservedSMEM_offset_0_alias:
	.zero		0
	.zero		64


//--------------------- .nv.shared._Z9cuda_gemmIiLj512ELj1ELj1ELj4096ELj128ELj128ELj128ELj0ELj1EEvjjjPKT_S2_PS0_jjj --------------------------
	.section	.nv.shared._Z9cuda_gemmIiLj512ELj1ELj1ELj4096ELj128ELj128ELj128ELj0ELj1EEvjjjPKT_S2_PS0_jjj,"aw",@nobits
	.sectionflags	@""
	.align	128
.nv.shared._Z9cuda_gemmIiLj512ELj1ELj1ELj4096ELj128ELj128ELj128ELj0ELj1EEvjjjPKT_S2_PS0_jjj:
	.zero		38400


//--------------------- .nv.shared._Z9cuda_gemmIiLj512ELj1ELj1ELj4096ELj64ELj64ELj128ELj1ELj1EEvjjjPKT_S2_PS0_jjj --------------------------
	.section	.nv.shared._Z9cuda_gemmIiLj512ELj1ELj1ELj4096ELj64ELj64ELj128ELj1ELj1EEvjjjPKT_S2_PS0_jjj,"aw",@nobits
	.sectionflags	@""
	.align	128
.nv.shared._Z9cuda_gemmIiLj512ELj1ELj1ELj4096ELj64ELj64ELj128ELj1ELj1EEvjjjPKT_S2_PS0_jjj:
	.zero		34048


//--------------------- .nv.shared._Z9cuda_gemmIiLj512ELj1ELj1ELj4096ELj64ELj64ELj128ELj0ELj1EEvjjjPKT_S2_PS0_jjj --------------------------
	.section	.nv.shared._Z9cuda_gemmIiLj512ELj1ELj1ELj4096ELj64ELj64ELj128ELj0ELj1EEvjjjPKT_S2_PS0_jjj,"aw",@nobits
	.sectionflags	@""
	.align	128
.nv.shared._Z9cuda_gemmIiLj512ELj1ELj1ELj4096ELj64ELj64ELj128ELj0ELj1EEvjjjPKT_S2_PS0_jjj:
	.zero		34048


//--------------------- .nv.shared._Z9cuda_gemmIiLj512ELj1ELj1ELj4096ELj32ELj32ELj128ELj1ELj1EEvjjjPKT_S2_PS0_jjj --------------------------
	.section	.nv.shared._Z9cuda_gemmIiLj512ELj1ELj1ELj4096ELj32ELj32ELj128ELj1ELj1EEvjjjPKT_S2_PS0_jjj,"aw",@nobits
	.sectionflags	@""
	.align	128
.nv.shared._Z9cuda_gemmIiLj512ELj1ELj1ELj4096ELj32ELj32ELj128ELj1ELj1EEvjjjPKT_S2_PS0_jjj:
	.zero		38016


//--------------------- .nv.shared._Z9cuda_gemmIiLj512ELj1ELj1ELj4096ELj32ELj32ELj128ELj0ELj1EEvjjjPKT_S2_PS0_jjj --------------------------
	.section	.nv.shared._Z9cuda_gemmIiLj512ELj1ELj1ELj4096ELj32ELj32ELj128ELj0ELj1EEvjjjPKT_S2_PS0_jjj,"aw",@nobits
	.sectionflags	@""
	.align	128
.nv.shared._Z9cuda_gemmIiLj512ELj1ELj1ELj4096ELj32ELj32ELj128ELj0ELj1EEvjjjPKT_S2_PS0_jjj:
	.zero		38016


//--------------------- .nv.shared._Z9cuda_gemmIiLj512ELj1ELj1ELj4096ELj16ELj16ELj128ELj1ELj1EEvjjjPKT_S2_PS0_jjj --------------------------
	.section	.nv.shared._Z9cuda_gemmIiLj512ELj1ELj1ELj4096ELj16ELj16ELj128ELj1ELj1EEvjjjPKT_S2_PS0_jjj,"aw",@nobits
	.sectionflags	@""
	.align	128
.nv.shared._Z9cuda_gemmIiLj512ELj1ELj1ELj4096ELj16ELj16ELj128ELj1ELj1EEvjjjPKT_S2_PS0_jjj:
	.zero		34944


//--------------------- .nv.shared._Z9cuda_gemmIiLj512ELj1ELj1ELj4096ELj16ELj16ELj128ELj0ELj1EEvjjjPKT_S2_PS0_jjj --------------------------
	.section	.nv.shared._Z9cuda_gemmIiLj512ELj1ELj1ELj4096ELj16ELj16ELj128ELj0ELj1EEvjjjPKT_S2_PS0_jjj,"aw",@nobits
	.sectionflags	@""
	.align	128
.nv.shared._Z9cuda_gemmIiLj512ELj1ELj1ELj4096ELj16ELj16ELj128ELj0ELj1EEvjjjPKT_S2_PS0_jjj:
	.zero		34944


//--------------------- .nv.shared._Z9cuda_gemmIiLj512ELj1ELj1ELj4096ELj8ELj8ELj128ELj1ELj1EEvjjjPKT_S2_PS0_jjj --------------------------
	.section	.nv.shared._Z9cuda_gemmIiLj512ELj1ELj1ELj4096ELj8ELj8ELj128ELj1ELj1EEvjjjPKT_S2_PS0_jjj,"aw",@nobits
	.sectionflags	@""
	.align	128
.nv.shared._Z9cuda_gemmIiLj512ELj1ELj1ELj4096ELj8ELj8ELj128ELj1ELj1EEvjjjPKT_S2_PS0_jjj:
	.zero		34176


//--------------------- .nv.shared._Z9cuda_gemmIiLj512ELj1ELj1ELj4096ELj8ELj8ELj128ELj0ELj1EEvjjjPKT_S2_PS0_jjj --------------------------
	.section	.nv.shared._Z9cuda_gemmIiLj512ELj1ELj1ELj4096ELj8ELj8ELj128ELj0ELj1EEvjjjPKT_S2_PS0_jjj,"aw",@nobits
	.sectionflags	@""
	.align	128
.nv.shared._Z9cuda_gemmIiLj512ELj1ELj1ELj4096ELj8ELj8ELj128ELj0ELj1EEvjjjPKT_S2_PS0_jjj:
	.zero		34176


//--------------------- .nv.shared._Z9cuda_gemmIiLj512ELj1ELj1ELj4096ELj4ELj4ELj128ELj1ELj1EEvjjjPKT_S2_PS0_jjj --------------------------
	.section	.nv.shared._Z9cuda_gemmIiLj512ELj1ELj1ELj4096ELj4ELj4ELj128ELj1ELj1EEvjjjPKT_S2_PS0_jjj,"aw",@nobits
	.sectionflags	@""
	.align	128
.nv.shared._Z9cuda_gemmIiLj512ELj1ELj1ELj4096ELj4ELj4ELj128ELj1ELj1EEvjjjPKT_S2_PS0_jjj:
	.zero		33920


//--------------------- .nv.shared._Z9cuda_gemmIiLj512ELj1ELj1ELj4096ELj4ELj4ELj128ELj0ELj1EEvjjjPKT_S2_PS0_jjj --------------------------
	.section	.nv.shared._Z9cuda_gemmIiLj512ELj1ELj1ELj4096ELj4ELj4ELj128ELj0ELj1EEvjjjPKT_S2_PS0_jjj,"aw",@nobits
	.sectionflags	@""
	.align	128
.nv.shared._Z9cuda_gemmIiLj512ELj1ELj1ELj4096ELj4ELj4ELj128ELj0ELj1EEvjjjPKT_S2_PS0_jjj:
	.zero		33920


//--------------------- .nv.shared._Z9cuda_gemmIiLj512ELj1ELj1ELj4096ELj2ELj2ELj128ELj1ELj1EEvjjjPKT_S2_PS0_jjj --------------------------
	.section	.nv.shared._Z9cuda_gemmIiLj512ELj1ELj1ELj4096ELj2ELj2ELj128ELj1ELj1EEvjjjPKT_S2_PS0_jjj,"aw",@nobits
	.sectionflags	@""
	.align	128
.nv.shared._Z9cuda_gemmIiLj512ELj1ELj1ELj4096ELj2ELj2ELj128ELj1ELj1EEvjjjPKT_S2_PS0_jjj:
	.zero		33920


//--------------------- .nv.shared._Z9cuda_gemmIiLj512ELj1ELj1ELj4096ELj2ELj2ELj128ELj0ELj1EEvjjjPKT_S2_PS0_jjj --------------------------
	.section	.nv.shared._Z9cuda_gemmIiLj512ELj1ELj1ELj4096ELj2ELj2ELj128ELj0ELj1EEvjjjPKT_S2_PS0_jjj,"aw",@nobits
	.sectionflags	@""
	.align	128
.nv.shared._Z9cuda_gemmIiLj512ELj1ELj1ELj4096ELj2ELj2ELj128ELj0ELj1EEvjjjPKT_S2_PS0_jjj:
	.zero		33920


//--------------------- .nv.shared._Z9cuda_gemmIiLj512ELj1ELj1ELj2048ELj128ELj128ELj128ELj1ELj1EEvjjjPKT_S2_PS0_jjj --------------------------
	.section	.nv.shared._Z9cuda_gemmIiLj512ELj1ELj1ELj2048ELj128ELj128ELj128ELj1ELj1EEvjjjPKT_S2_PS0_jjj,"aw",@nobits
	.sectionflags	@""
	.align	128
.nv.shared._Z9cuda_gemmIiLj512ELj1ELj1ELj2048ELj128ELj128ELj128ELj1ELj1EEvjjjPKT_S2_PS0_jjj:
	.zero		28160


//--------------------- .nv.shared._Z9cuda_gemmIiLj512ELj1ELj1ELj2048ELj128ELj128ELj128ELj0ELj1EEvjjjPKT_S2_PS0_jjj --------------------------
	.section	.nv.shared._Z9cuda_gemmIiLj512ELj1ELj1ELj2048ELj128ELj128ELj128ELj0ELj1EEvjjjPKT_S2_PS0_jjj,"aw",@nobits
	.sectionflags	@""
	.align	128
.nv.shared._Z9cuda_gemmIiLj512ELj1ELj1ELj2048ELj128ELj128ELj128ELj0ELj1EEvjjjPKT_S2_PS0_jjj:
	.zero		28160


//--------------------- .nv.shared._Z9cuda_gemmIiLj512ELj1ELj1ELj2048ELj64ELj64ELj128ELj1ELj1EEvjjjPKT_S2_PS0_jjj --------------------------
	.section	.nv.shared._Z9cuda_gemmIiLj512ELj1ELj1ELj2048ELj64ELj64ELj128ELj1ELj1EEvjjjPKT_S2_PS0_jjj,"aw",@nobits
	.sectionflags	@""
	.align	128
.nv.shared._Z9cuda_gemmIiLj512ELj1ELj1ELj2048ELj64ELj64ELj128ELj1ELj1EEvjjjPKT_S2_PS0_jjj:
	.zero		21760


//--------------------- .nv.shared._Z9cuda_gemmIiLj512ELj1ELj1ELj2048ELj64ELj64ELj128ELj0ELj1EEvjjjPKT_S2_PS0_jjj --------------------------
	.section	.nv.shared._Z9cuda_gemmIiLj512ELj1ELj1ELj2048ELj64ELj64ELj128ELj0ELj1EEvjjjPKT_S2_PS0_jjj,"aw",@nobits
	.sectionflags	@""
	.align	128
.nv.shared._Z9cuda_gemmIiLj512ELj1ELj1ELj2048ELj64ELj64ELj128ELj0ELj1EEvjjjPKT_S2_PS0_jjj:
	.zero		21760


//--------------------- .nv.shared._Z9cuda_gemmIiLj512ELj1ELj1ELj2048ELj32ELj32ELj128ELj1ELj1EEvjjjPKT_S2_PS0_jjj --------------------------
	.section	.nv.shared._Z9cuda_gemmIiLj512ELj1ELj1ELj2048ELj32ELj32ELj128ELj1ELj1EEvjjjPKT_S2_PS0_jjj,"aw",@nobits
	.sectionflags	@""
	.align	128
.nv.shared._Z9cuda_gemmIiLj512ELj1ELj1ELj2048ELj32ELj32ELj128ELj1ELj1EEvjjjPKT_S2_PS0_jjj:
	.zero		21632


//--------------------- .nv.shared._Z9cuda_gemmIiLj512ELj1ELj1ELj2048ELj32ELj32ELj128ELj0ELj1EEvjjjPKT_S2_PS0_jjj --------------------------
	.section	.nv.shared._Z9cuda_gemmIiLj512ELj1ELj1ELj2048ELj32ELj32ELj128ELj0ELj1EEvjjjPKT_S2_PS0_jjj,"aw",@nobits
	.sectionflags	@""
	.align	128
.nv.shared._Z9cuda_gemmIiLj512ELj1ELj1ELj2048ELj32ELj32ELj128ELj0ELj1EEvjjjPKT_S2_PS0_jjj:
	.zero		21632


//--------------------- .nv.shared._Z9cuda_gemmIiLj512ELj1ELj1ELj2048ELj16ELj16ELj128ELj1ELj1EEvjjjPKT_S2_PS0_jjj --------------------------
	.section	.nv.shared._Z9cuda_gemmIiLj512ELj1ELj1ELj2048ELj16ELj16ELj128ELj1ELj1EEvjjjPKT_S2_PS0_jjj,"aw",@nobits
	.sectionflags	@""
	.align	128
.nv.shared._Z9cuda_gemmIiLj512ELj1ELj1ELj2048ELj16ELj16ELj128ELj1ELj1EEvjjjPKT_S2_PS0_jjj:
	.zero		18560


//--------------------- .nv.shared._Z9cuda_gemmIiLj512ELj1ELj1ELj2048ELj16ELj16ELj128ELj0ELj1EEvjjjPKT_S2_PS0_jjj --------------------------
	.section	.nv.shared._Z9cuda_gemmIiLj512ELj1ELj1ELj2048ELj16ELj16ELj128ELj0ELj1EEvjjjPKT_S2_PS0_jjj,"aw",@nobits
	.sectionflags	@""
	.align	128
.nv.shared._Z9cuda_gemmIiLj512ELj1ELj1ELj2048ELj16ELj16ELj128ELj0ELj1EEvjjjPKT_S2_PS0_jjj:
	.zero		18560


//--------------------- .nv.shared._Z9cuda_gemmIiLj512ELj1ELj1ELj2048ELj8ELj8ELj128ELj1ELj1EEvjjjPKT_S2_PS0_jjj --------------------------
	.section	.nv.shared._Z9cuda_gemmIiLj512ELj1ELj1ELj2048ELj8ELj8ELj128ELj1ELj1EEvjjjPKT_S2_PS0_jjj,"aw",@nobits
	.sectionflags	@""
	.align	128
.nv.shared._Z9cuda_gemmIiLj512ELj1ELj1ELj2048ELj8ELj8ELj128ELj1ELj1EEvjjjPKT_S2_PS0_jjj:
	.zero		17792


//--------------------- .nv.shared._Z9cuda_gemmIiLj512ELj1ELj1ELj2048ELj8ELj8ELj128ELj0ELj1EEvjjjPKT_S2_PS0_jjj --------------------------
	.section	.nv.shared._Z9cuda_gemmIiLj512ELj1ELj1ELj2048ELj8ELj8ELj128ELj0ELj1EEvjjjPKT_S2_PS0_jjj,"aw",@nobits
	.sectionflags	@""
	.align	128
.nv.shared._Z9cuda_gemmIiLj512ELj1ELj1ELj2048ELj8ELj8ELj128ELj0ELj1EEvjjjPKT_S2_PS0_jjj:
	.zero		17792


//--------------------- .nv.shared._Z9cuda_gemmIiLj512ELj1ELj1ELj2048ELj4ELj4ELj128ELj1ELj1EEvjjjPKT_S2_PS0_jjj --------------------------
	.section	.nv.shared._Z9cuda_gemmIiLj512ELj1ELj1ELj2048ELj4ELj4ELj128ELj1ELj1EEvjjjPKT_S2_PS0_jjj,"aw",@nobits
	.sectionflags	@""
	.align	128
.nv.shared._Z9cuda_gemmIiLj512ELj1ELj1ELj2048ELj4ELj4ELj128ELj1ELj1EEvjjjPKT_S2_PS0_jjj:
	.zero		17536


//--------------------- .nv.shared._Z9cuda_gemmIiLj512ELj1ELj1ELj2048ELj4ELj4ELj128ELj0ELj1EEvjjjPKT_S2_PS0_jjj --------------------------
	.section	.nv.shared._Z9cuda_gemmIiLj512ELj1ELj1ELj2048ELj4ELj4ELj128ELj0ELj1EEvjjjPKT_S2_PS0_jjj,"aw",@nobits
	.sectionflags	@""
	.align	128
.nv.shared._Z9cuda_gemmIiLj512ELj1ELj1ELj2048ELj4ELj4ELj128ELj0ELj1EEvjjjPKT_S2_PS0_jjj:
	.zero		17536


//--------------------- .nv.shared._Z9cuda_gemmIiLj512ELj1ELj1ELj2048ELj2ELj2ELj128ELj1ELj1EEvjjjPKT_S2_PS0_jjj --------------------------
	.section	.nv.shared._Z9cuda_gemmIiLj512ELj1ELj1ELj2048ELj2ELj2ELj128ELj1ELj1EEvjjjPKT_S2_PS0_jjj,"aw",@nobits
	.sectionflags	@""
	.align	128
.nv.shared._Z9cuda_gemmIiLj512ELj1ELj1ELj2048ELj2ELj2ELj128ELj1ELj1EEvjjjPKT_S2_PS0_jjj:
	.zero		17536


//--------------------- .nv.shared._Z9cuda_gemmIiLj512ELj1ELj1ELj2048ELj2ELj2ELj128ELj0ELj1EEvjjjPKT_S2_PS0_jjj --------------------------
	.section	.nv.shared._Z9cuda_gemmIiLj512ELj1ELj1ELj2048ELj2ELj2ELj128ELj0ELj1EEvjjjPKT_S2_PS0_jjj,"aw",@nobits
	.sectionflags	@""
	.align	128
.nv.shared._Z9cuda_gemmIiLj512ELj1ELj1ELj2048ELj2ELj2ELj128ELj0ELj1EEvjjjPKT_S2_PS0_jjj:
	.zero		17536


//--------------------- .nv.shared._Z9cuda_gemmIiLj512ELj1ELj1ELj1024ELj128ELj128ELj128ELj1ELj1EEvjjjPKT_S2_PS0_jjj --------------------------
	.section	.nv.shared._Z9cuda_gemmIiLj512ELj1ELj1ELj1024ELj128ELj128ELj128ELj1ELj1EEvjjjPKT_S2_PS0_jjj,"aw",@nobits
	.sectionflags	@""
	.align	128
.nv.shared._Z9cuda_gemmIiLj512ELj1ELj1ELj1024ELj128ELj128ELj128ELj1ELj1EEvjjjPKT_S2_PS0_jjj:
	.zero		23040


//--------------------- .nv.shared._Z9cuda_gemmIiLj512ELj1ELj1ELj1024ELj128ELj128ELj128ELj0ELj1EEvjjjPKT_S2_PS0_jjj --------------------------
	.section	.nv.shared._Z9cuda_gemmIiLj512ELj1ELj1ELj1024ELj128ELj128ELj128ELj0ELj1EEvjjjPKT_S2_PS0_jjj,"aw",@nobits
	.sectionflags	@""
	.align	128
.nv.shared._Z9cuda_gemmIiLj512ELj1ELj1ELj1024ELj128ELj128ELj128ELj0ELj1EEvjjjPKT_S2_PS0_jjj:
	.zero		23040


//--------------------- .nv.shared._Z9cuda_gemmIiLj512ELj1ELj1ELj1024ELj64ELj64ELj128ELj1ELj1EEvjjjPKT_S2_PS0_jjj --------------------------
	.section	.nv.shared._Z9cuda_gemmIiLj512ELj1ELj1ELj1024ELj64ELj64ELj128ELj1ELj1EEvjjjPKT_S2_PS0_jjj,"aw",@nobits
	.sectionflags	@""
	.align	128
.nv.shared._Z9cuda_gemmIiLj512ELj1ELj1ELj1024ELj64ELj64ELj128ELj1ELj1EEvjjjPKT_S2_PS0_jjj:
	.zero		15616


//--------------------- .nv.shared._Z9cuda_gemmIiLj512ELj1ELj1ELj1024ELj64ELj64ELj128ELj0ELj1EEvjjjPKT_S2_PS0_jjj --------------------------
	.section	.nv.shared._Z9cuda_gemmIiLj512ELj1ELj1ELj1024ELj64ELj64ELj128ELj0ELj1EEvjjjPKT_S2_PS0_jjj,"aw",@nobits
	.sectionflags	@""
	.align	128
.nv.shared._Z9cuda_gemmIiLj512ELj1ELj1ELj1024ELj64ELj64ELj128ELj0ELj1EEvjjjPKT_S2_PS0_jjj:
	.zero		15616


//--------------------- .nv.shared._Z9cuda_gemmIiLj512ELj1ELj1ELj1024ELj32ELj32ELj128ELj1ELj1EEvjjjPKT_S2_PS0_jjj --------------------------
	.section	.nv.shared._Z9cuda_gemmIiLj512ELj1ELj1ELj1024ELj32ELj32ELj128ELj1ELj1EEvjjjPKT_S2_PS0_jjj,"aw",@nobits
	.sectionflags	@""
	.align	128
.nv.shared._Z9cuda_gemmIiLj512ELj1ELj1ELj1024ELj32ELj32ELj128ELj1ELj1EEvjjjPKT_S2_PS0_jjj:
	.zero		13440


//--------------------- .nv.shared._Z9cuda_gemmIiLj512ELj1ELj1ELj1024ELj32ELj32ELj128ELj0ELj1EEvjjjPKT_S2_PS0_jjj --------------------------
	.section	.nv.shared._Z9cuda_gemmIiLj512ELj1ELj1ELj1024ELj32ELj32ELj128ELj0ELj1EEvjjjPKT_S2_PS0_jjj,"aw",@nobits
	.sectionflags	@""
	.align	128
.nv.shared._Z9cuda_gemmIiLj512ELj1ELj1ELj1024ELj32ELj32ELj128ELj0ELj1EEvjjjPKT_S2_PS0_jjj:
	.zero		13440


//--------------------- .nv.shared._Z9cuda_gemmIiLj512ELj1ELj1ELj1024ELj16ELj16ELj128ELj1ELj1EEvjjjPKT_S2_PS0_jjj --------------------------
	.section	.nv.shared._Z9cuda_gemmIiLj512ELj1ELj1ELj1024ELj16ELj16ELj128ELj1ELj1EEvjjjPKT_S2_PS0_jjj,"aw",@nobits
	.sectionflags	@""
	.align	128
.nv.shared._Z9cuda_gemmIiLj512ELj1ELj1ELj1024ELj16ELj16ELj128ELj1ELj1EEvjjjPKT_S2_PS0_jjj:
	.zero		10368


//--------------------- .nv.shared._Z9cuda_gemmIiLj512ELj1ELj1ELj1024ELj16ELj16ELj128ELj0ELj1EEvjjjPKT_S2_PS0_jjj --------------------------
	.section	.nv.shared._Z9cuda_gemmIiLj512ELj1ELj1ELj1024ELj16ELj16ELj128ELj0ELj1EEvjjjPKT_S2_PS0_jjj,"aw",@nobits
	.sectionflags	@""
	.align	128
.nv.shared._Z9cuda_gemmIiLj512ELj1ELj1ELj1024ELj16ELj16ELj128ELj0ELj1EEvjjjPKT_S2_PS0_jjj:
	.zero		10368


//--------------------- .nv.shared._Z9cuda_gemmIiLj512ELj1ELj1ELj1024ELj8ELj8ELj128ELj1ELj1EEvjjjPKT_S2_PS0_jjj --------------------------
	.section	.nv.shared._Z9cuda_gemmIiLj512ELj1ELj1ELj1024ELj8ELj8ELj128ELj1ELj1EEvjjjPKT_S2_PS0_jjj,"aw",@nobits
	.sectionflags	@""
	.align	128
.nv.shared._Z9cuda_gemmIiLj512ELj1ELj1ELj1024ELj8ELj8ELj128ELj1ELj1EEvjjjPKT_S2_PS0_jjj:
	.zero		9600


//--------------------- .nv.shared._Z9cuda_gemmIiLj512ELj1ELj1ELj1024ELj8ELj8ELj128ELj0ELj1EEvjjjPKT_S2_PS0_jjj --------------------------
	.section	.nv.shared._Z9cuda_gemmIiLj512ELj1ELj1ELj1024ELj8ELj8ELj128ELj0ELj1EEvjjjPKT_S2_PS0_jjj,"aw",@nobits
	.sectionflags	@""
	.align	128
.nv.shared._Z9cuda_gemmIiLj512ELj1ELj1ELj1024ELj8ELj8ELj128ELj0ELj1EEvjjjPKT_S2_PS0_jjj:
	.zero		9600


//--------------------- .nv.shared._Z9cuda_gemmIiLj512ELj1ELj1ELj1024ELj4ELj4ELj128ELj1ELj1EEvjjjPKT_S2_PS0_jjj --------------------------
	.section	.nv.shared._Z9cuda_gemmIiLj512ELj1ELj1ELj1024ELj4ELj4ELj128ELj1ELj1EEvjjjPKT_S2_PS0_jjj,"aw",@nobits
	.sectionflags	@""
	.align	128
.nv.shared._Z9cuda_gemmIiLj512ELj1ELj1ELj1024ELj4ELj4ELj128ELj1ELj1EEvjjjPKT_S2_PS0_jjj:
	.zero		9344


//--------------------- .nv.shared._Z9cuda_gemmIiLj512ELj1ELj1ELj1024ELj4ELj4ELj128ELj0ELj1EEvjjjPKT_S2_PS0_jjj --------------------------
	.section	.nv.shared._Z9cuda_gemmIiLj512ELj1ELj1ELj1024ELj4ELj4ELj128ELj0ELj1EEvjjjPKT_S2_PS0_jjj,"aw",@nobits
	.sectionflags	@""
	.align	128
.nv.shared._Z9cuda_gemmIiLj512ELj1ELj1ELj1024ELj4ELj4ELj128ELj0ELj1EEvjjjPKT_S2_PS0_jjj:
	.zero		9344


//--------------------- .nv.shared._Z9cuda_gemmIiLj512ELj1ELj1ELj1024ELj2ELj2ELj128ELj1ELj1EEvjjjPKT_S2_PS0_jjj --------------------------
	.section	.nv.shared._Z9cuda_gemmIiLj512ELj1ELj1ELj1024ELj2ELj2ELj128ELj1ELj1EEvjjjPKT_S2_PS0_jjj,"aw",@nobits
	.sectionflags	@""
	.align	128
.nv.shared._Z9cuda_gemmIiLj512ELj1ELj1ELj1024ELj2ELj2ELj128ELj1ELj1EEvjjjPKT_S2_PS0_jjj:
	.zero		9344


//--------------------- .nv.shared._Z9cuda_gemmIiLj512ELj1ELj1ELj1024ELj2ELj2ELj128ELj0ELj1EEvjjjPKT_S2_PS0_jjj --------------------------
	.section	.nv.shared._Z9cuda_gemmIiLj512ELj1ELj1ELj1024ELj2ELj2ELj128ELj0ELj1EEvjjjPKT_S2_PS0_jjj,"aw",@nobits
	.sectionflags	@""
	.align	128
.nv.shared._Z9cuda_gemmIiLj512ELj1ELj1ELj1024ELj2ELj2ELj128ELj0ELj1EEvjjjPKT_S2_PS0_jjj:
	.zero		9344


//--------------------- .nv.shared._Z9cuda_gemmIiLj512ELj1ELj1ELj512ELj128ELj128ELj128ELj1ELj1EEvjjjPKT_S2_PS0_jjj --------------------------
	.section	.nv.shared._Z9cuda_gemmIiLj512ELj1ELj1ELj512ELj128ELj128ELj128ELj1ELj1EEvjjjPKT_S2_PS0_jjj,"aw",@nobits
	.sectionflags	@""
	.align	128
.nv.shared._Z9cuda_gemmIiLj512ELj1ELj1ELj512ELj128ELj128ELj128ELj1ELj1EEvjjjPKT_S2_PS0_jjj:
	.zero		20480


//--------------------- .nv.shared._Z9cuda_gemmIiLj512ELj1ELj1ELj512ELj128ELj128ELj128ELj0ELj1EEvjjjPKT_S2_PS0_jjj --------------------------
	.section	.nv.shared._Z9cuda_gemmIiLj512ELj1ELj1ELj512ELj128ELj128ELj128ELj0ELj1EEvjjjPKT_S2_PS0_jjj,"aw",@nobits
	.sectionflags	@""
	.align	128
.nv.shared._Z9cuda_gemmIiLj512ELj1ELj1ELj512ELj128ELj128ELj128ELj0ELj1EEvjjjPKT_S2_PS0_jjj:
	.zero		20480


//--------------------- .nv.shared._Z9cuda_gemmIiLj512ELj1ELj1ELj512ELj64ELj64ELj128ELj1ELj1EEvjjjPKT_S2_PS0_jjj --------------------------
	.section	.nv.shared._Z9cuda_gemmIiLj512ELj1ELj1ELj512ELj64ELj64ELj128ELj1ELj1EEvjjjPKT_S2_PS0_jjj,"aw",@nobits
	.sectionflags	@""
	.align	128
.nv.shared._Z9cuda_gemmIiLj512ELj1ELj1ELj512ELj64ELj64ELj128ELj1ELj1EEvjjjPKT_S2_PS0_jjj:
	.zero		12544


//--------------------- .nv.shared._Z9cuda_gemmIiLj512ELj1ELj1ELj512ELj64ELj64ELj128ELj0ELj1EEvjjjPKT_S2_PS0_jjj --------------------------
	.section	.nv.shared._Z9cuda_gemmIiLj512ELj1ELj1ELj512ELj64ELj64ELj128ELj0ELj1EEvjjjPKT_S2_PS0_jjj,"aw",@nobits
	.sectionflags	@""
	.align	128
.nv.shared._Z9cuda_gemmIiLj512ELj1ELj1ELj512ELj64ELj64ELj128ELj0ELj1EEvjjjPKT_S2_PS0_jjj:
	.zero		12544


//--------------------- .nv.shared._Z9cuda_gemmIiLj512ELj1ELj1ELj512ELj32ELj32ELj128ELj1ELj1EEvjjjPKT_S2_PS0_jjj --------------------------
	.section	.nv.shared._Z9cuda_gemmIiLj512ELj1ELj1ELj512ELj32ELj32ELj128ELj1ELj1EEvjjjPKT_S2_PS0_jjj,"aw",@nobits
	.sectionflags	@""
	.align	128
.nv.shared._Z9cuda_gemmIiLj512ELj1ELj1ELj512ELj32ELj32ELj128ELj1ELj1EEvjjjPKT_S2_PS0_jjj:
	.zero		9344


//--------------------- .nv.shared._Z9cuda_gemmIiLj512ELj1ELj1ELj512ELj32ELj32ELj128ELj0ELj1EEvjjjPKT_S2_PS0_jjj --------------------------
	.section	.nv.shared._Z9cuda_gemmIiLj512ELj1ELj1ELj512ELj32ELj32ELj128ELj0ELj1EEvjjjPKT_S2_PS0_jjj,"aw",@nobits
	.sectionflags	@""
	.align	128
.nv.shared._Z9cuda_gemmIiLj512ELj1ELj1ELj512ELj32ELj32ELj128ELj0ELj1EEvjjjPKT_S2_PS0_jjj:
	.zero		9344


//--------------------- .nv.shared._Z9cuda_gemmIiLj512ELj1ELj1ELj512ELj16ELj16ELj128ELj1ELj1EEvjjjPKT_S2_PS0_jjj --------------------------
	.section	.nv.shared._Z9cuda_gemmIiLj512ELj1ELj1ELj512ELj16ELj16ELj128ELj1ELj1EEvjjjPKT_S2_PS0_jjj,"aw",@nobits
	.sectionflags	@""
	.align	128
.nv.shared._Z9cuda_gemmIiLj512ELj1ELj1ELj512ELj16ELj16ELj128ELj1ELj1EEvjjjPKT_S2_PS0_jjj:
	.zero		6272


//--------------------- .nv.shared._Z9cuda_gemmIiLj512ELj1ELj1ELj512ELj16ELj16ELj128ELj0ELj1EEvjjjPKT_S2_PS0_jjj --------------------------
	.section	.nv.shared._Z9cuda_gemmIiLj512ELj1ELj1ELj512ELj16ELj16ELj128ELj0ELj1EEvjjjPKT_S2_PS0_jjj,"aw",@nobits
	.sectionflags	@""
	.align	128
.nv.shared._Z9cuda_gemmIiLj512ELj1ELj1ELj512ELj16ELj16ELj128ELj0ELj1EEvjjjPKT_S2_PS0_jjj:
	.zero		6272


//--------------------- .nv.shared._Z9cuda_gemmIiLj512ELj1ELj1ELj512ELj8ELj8ELj128ELj1ELj1EEvjjjPKT_S2_PS0_jjj --------------------------
	.section	.nv.shared._Z9cuda_gemmIiLj512ELj1ELj1ELj512ELj8ELj8ELj128ELj1ELj1EEvjjjPKT_S2_PS0_jjj,"aw",@nobits
	.sectionflags	@""
	.align	128
.nv.shared._Z9cuda_gemmIiLj512ELj1ELj1ELj512ELj8ELj8ELj128ELj1ELj1EEvjjjPKT_S2_PS0_jjj:
	.zero		5504


//--------------------- .nv.shared._Z9cuda_gemmIiLj512ELj1ELj1ELj512ELj8ELj8ELj128ELj0ELj1EEvjjjPKT_S2_PS0_jjj --------------------------
	.section	.nv.shared._Z9cuda_gemmIiLj512ELj1ELj1ELj512ELj8ELj8ELj128ELj0ELj1EEvjjjPKT_S2_PS0_jjj,"aw",@nobits
	.sectionflags	@""
	.align	128
.nv.shared._Z9cuda_gemmIiLj512ELj1ELj1ELj512ELj8ELj8ELj128ELj0ELj1EEvjjjPKT_S2_PS0_jjj:
	.zero		5504


//--------------------- .nv.shared._Z9cuda_gemmIiLj512ELj1ELj1ELj512ELj4ELj4ELj128ELj1ELj1EEvjjjPKT_S2_PS0_jjj --------------------------
	.section	.nv.shared._Z9cuda_gemmIiLj512ELj1ELj1ELj512ELj4ELj4ELj128ELj1ELj1EEvjjjPKT_S2_PS0_jjj,"aw",@nobits
	.sectionflags	@""
	.align	128
.nv.shared._Z9cuda_gemmIiLj512ELj1ELj1ELj512ELj4ELj4ELj128ELj1ELj1EEvjjjPKT_S2_PS0_jjj:
	.zero		5248


//--------------------- .nv.shared._Z9cuda_gemmIiLj512ELj1ELj1ELj512ELj4ELj4ELj128ELj0ELj1EEvjjjPKT_S2_PS0_jjj --------------------------
	.section	.nv.shared._Z9cuda_gemmIiLj512ELj1ELj1ELj512ELj4ELj4ELj128ELj0ELj1EEvjjjPKT_S2_PS0_jjj,"aw",@nobits
	.sectionflags	@""
	.align	128
.nv.shared._Z9cuda_gemmIiLj512ELj1ELj1ELj512ELj4ELj4ELj128ELj0ELj1EEvjjjPKT_S2_PS0_jjj:
	.zero		5248


//--------------------- .nv.shared._Z9cuda_gemmIiLj512ELj1ELj1ELj512ELj2ELj2ELj128ELj1ELj1EEvjjjPKT_S2_PS0_jjj --------------------------
	.section	.nv.shared._Z9cuda_gemmIiLj512ELj1ELj1ELj512ELj2ELj2ELj128ELj1ELj1EEvjjjPKT_S2_PS0_jjj,"aw",@nobits
	.sectionflags	@""
	.align	128
.nv.shared._Z9cuda_gemmIiLj512ELj1ELj1ELj512ELj2ELj2ELj128ELj1ELj1EEvjjjPKT_S2_PS0_jjj:
	.zero		5248


//--------------------- .nv.shared._Z9cuda_gemmIiLj512ELj1ELj1ELj512ELj2ELj2ELj128ELj0ELj1EEvjjjPKT_S2_PS0_jjj --------------------------
	.section	.nv.shared._Z9cuda_gemmIiLj512ELj1ELj1ELj512ELj2ELj2ELj128ELj0ELj1EEvjjjPKT_S2_PS0_jjj,"aw",@nobits
	.sectionflags	@""
	.align	128
.nv.shared._Z9cuda_gemmIiLj512ELj1ELj1ELj512ELj2ELj2ELj128ELj0ELj1EEvjjjPKT_S2_PS0_jjj:
	.zero		5248


//--------------------- .nv.shared._Z9cuda_gemmIiLj512ELj1ELj1ELj256ELj128ELj128ELj128ELj1ELj1EEvjjjPKT_S2_PS0_jjj --------------------------
	.section	.nv.shared._Z9cuda_gemmIiLj512ELj1ELj1ELj256ELj128ELj128ELj128ELj1ELj1EEvjjjPKT_S2_PS0_jjj,"aw",@nobits
	.sectionflags	@""
	.align	128
.nv.shared._Z9cuda_gemmIiLj512ELj1ELj1ELj256ELj128ELj128ELj128ELj1ELj1EEvjjjPKT_S2_PS0_jjj:
	.zero		19200


//--------------------- .nv.shared._Z9cuda_gemmIiLj512ELj1ELj1ELj256ELj128ELj128ELj128ELj0ELj1EEvjjjPKT_S2_PS0_jjj --------------------------
	.section	.nv.shared._Z9cuda_gemmIiLj512ELj1ELj1ELj256ELj128ELj128ELj128ELj0ELj1EEvjjjPKT_S2_PS0_jjj,"aw",@nobits
	.sectionflags	@""
	.align	128
.nv.shared._Z9cuda_gemmIiLj512ELj1ELj1ELj256ELj128ELj128ELj128ELj0ELj1EEvjjjPKT_S2_PS0_jjj:
	.zero		19200


//--------------------- .nv.shared._Z9cuda_gemmIiLj512ELj1ELj1ELj256ELj64ELj64ELj128ELj1ELj1EEvjjjPKT_S2_PS0_jjj --------------------------
	.section	.nv.shared._Z9cuda_gemmIiLj512ELj1ELj1ELj256ELj64ELj64ELj128ELj1ELj1EEvjjjPKT_S2_PS0_jjj,"aw",@nobits
	.sectionflags	@""
	.align	128
.nv.shared._Z9cuda_gemmIiLj512ELj1ELj1ELj256ELj64ELj64ELj128ELj1ELj1EEvjjjPKT_S2_PS0_jjj:
	.zero		11008


//--------------------- .nv.shared._Z9cuda_gemmIiLj512ELj1ELj1ELj256ELj64ELj64ELj128ELj0ELj1EEvjjjPKT_S2_PS0_jjj --------------------------
	.section	.nv.shared._Z9cuda_gemmIiLj512ELj1ELj1ELj256ELj64ELj64ELj128ELj0ELj1EEvjjjPKT_S2_PS0_jjj,"aw",@nobits
	.sectionflags	@""
	.align	128
.nv.shared._Z9cuda_gemmIiLj512ELj1ELj1ELj256ELj64ELj64ELj128ELj0ELj1EEvjjjPKT_S2_PS0_jjj:
	.zero		11008


//--------------------- .nv.shared._Z9cuda_gemmIiLj512ELj1ELj1ELj256ELj32ELj32ELj128ELj1ELj1EEvjjjPKT_S2_PS0_jjj --------------------------
	.section	.nv.shared._Z9cuda_gemmIiLj512ELj1ELj1ELj256ELj32ELj32ELj128ELj1ELj1EEvjjjPKT_S2_PS0_jjj,"aw",@nobits
	.sectionflags	@""
	.align	128
.nv.shared._Z9cuda_gemmIiLj512ELj1ELj1ELj256ELj32ELj32ELj128ELj1ELj1EEvjjjPKT_S2_PS0_jjj:
	.zero		7296


//--------------------- .nv.shared._Z9cuda_gemmIiLj512ELj1ELj1ELj256ELj32ELj32ELj128ELj0ELj1EEvjjjPKT_S2_PS0_jjj --------------------------
	.section	.nv.shared._Z9cuda_gemmIiLj512ELj1ELj1ELj256ELj32ELj32ELj128ELj0ELj1EEvjjjPKT_S2_PS0_jjj,"aw",@nobits
	.sectionflags	@""
	.align	128
.nv.shared._Z9cuda_gemmIiLj512ELj1ELj1ELj256ELj32ELj32ELj128ELj0ELj1EEvjjjPKT_S2_PS0_jjj:
	.zero		7296


//--------------------- .nv.shared._Z9cuda_gemmIiLj512ELj1ELj1ELj256ELj16ELj16ELj128ELj1ELj1EEvjjjPKT_S2_PS0_jjj --------------------------
	.section	.nv.shared._Z9cuda_gemmIiLj512ELj1ELj1ELj256ELj16ELj16ELj128ELj1ELj1EEvjjjPKT_S2_PS0_jjj,"aw",@nobits
	.sectionflags	@""
	.align	128
.nv.shared._Z9cuda_gemmIiLj512ELj1ELj1ELj256ELj16ELj16ELj128ELj1ELj1EEvjjjPKT_S2_PS0_jjj:
	.zero		4224


//--------------------- .nv.shared._Z9cuda_gemmIiLj512ELj1ELj1ELj256ELj16ELj16ELj128ELj0ELj1EEvjjjPKT_S2_PS0_jjj --------------------------
	.section	.nv.shared._Z9cuda_gemmIiLj512ELj1ELj1ELj256ELj16ELj16ELj128ELj0ELj1EEvjjjPKT_S2_PS0_jjj,"aw",@nobits
	.sectionflags	@""
	.align	128
.nv.shared._Z9cuda_gemmIiLj512ELj1ELj1ELj256ELj16ELj16ELj128ELj0ELj1EEvjjjPKT_S2_PS0_jjj:
	.zero		4224


//--------------------- .nv.shared._Z9cuda_gemmIiLj512ELj1ELj1ELj256ELj8ELj8ELj128ELj1ELj1EEvjjjPKT_S2_PS0_jjj --------------------------
	.section	.nv.shared._Z9cuda_gemmIiLj512ELj1ELj1ELj256ELj8ELj8ELj128ELj1ELj1EEvjjjPKT_S2_PS0_jjj,"aw",@nobits
	.sectionflags	@""
	.align	128
.nv.shared._Z9cuda_gemmIiLj512ELj1ELj1ELj256ELj8ELj8ELj128ELj1ELj1EEvjjjPKT_S2_PS0_jjj:
	.zero		3456


//--------------------- .nv.shared._Z9cuda_gemmIiLj512ELj1ELj1ELj256ELj8ELj8ELj128ELj0ELj1EEvjjjPKT_S2_PS0_jjj --------------------------
	.section	.nv.shared._Z9cuda_gemmIiLj512ELj1ELj1ELj256ELj8ELj8ELj128ELj0ELj1EEvjjjPKT_S2_PS0_jjj,"aw",@nobits
	.sectionflags	@""
	.align	128
.nv.shared._Z9cuda_gemmIiLj512ELj1ELj1ELj256ELj8ELj8ELj128ELj0ELj1EEvjjjPKT_S2_PS0_jjj:
	.zero		3456


//--------------------- .nv.shared._Z9cuda_gemmIiLj512ELj1ELj1ELj256ELj4ELj4ELj128ELj1ELj1EEvjjjPKT_S2_PS0_jjj --------------------------
	.section	.nv.shared._Z9cuda_gemmIiLj512ELj1ELj1ELj256ELj4ELj4ELj128ELj1ELj1EEvjjjPKT_S2_PS0_jjj,"aw",@nobits
	.sectionflags	@""
	.align	128
.nv.shared._Z9cuda_gemmIiLj512ELj1ELj1ELj256ELj4ELj4ELj128ELj1ELj1EEvjjjPKT_S2_PS0_jjj:
	.zero		3200


//--------------------- .nv.shared._Z9cuda_gemmIiLj512ELj1ELj1ELj256ELj4ELj4ELj128ELj0ELj1EEvjjjPKT_S2_PS0_jjj --------------------------
	.section	.nv.shared._Z9cuda_gemmIiLj512ELj1ELj1ELj256ELj4ELj4ELj128ELj0ELj1EEvjjjPKT_S2_PS0_jjj,"aw",@nobits
	.sectionflags	@""
	.align	128
.nv.shared._Z9cuda_gemmIiLj512ELj1ELj1ELj256ELj4ELj4ELj128ELj0ELj1EEvjjjPKT_S2_PS0_jjj:
	.zero		3200


//--------------------- .nv.shared._Z9cuda_gemmIiLj512ELj1ELj1ELj256ELj2ELj2ELj128ELj1ELj1EEvjjjPKT_S2_PS0_jjj --------------------------
	.section	.nv.shared._Z9cuda_gemmIiLj512ELj1ELj1ELj256ELj2ELj2ELj128ELj1ELj1EEvjjjPKT_S2_PS0_jjj,"aw",@nobits
	.sectionflags	@""
	.align	128
.nv.shared._Z9cuda_gemmIiLj512ELj1ELj1ELj256ELj2ELj2ELj128ELj1ELj1EEvjjjPKT_S2_PS0_jjj:
	.zero		3200


//--------------------- .nv.shared._Z9cuda_gemmIiLj512ELj1ELj1ELj256ELj2ELj2ELj128ELj0ELj1EEvjjjPKT_S2_PS0_jjj --------------------------
	.section	.nv.shared._Z9cuda_gemmIiLj512ELj1ELj1ELj256ELj2ELj2ELj128ELj0ELj1EEvjjjPKT_S2_PS0_jjj,"aw",@nobits
	.sectionflags	@""
	.align	128
.nv.shared._Z9cuda_gemmIiLj512ELj1ELj1ELj256ELj2ELj2ELj128ELj0ELj1EEvjjjPKT_S2_PS0_jjj:
	.zero		3200


//--------------------- .nv.shared._Z9cuda_gemmIiLj512ELj1ELj1ELj128ELj128ELj128ELj128ELj1ELj1EEvjjjPKT_S2_PS0_jjj --------------------------
	.section	.nv.shared._Z9cuda_gemmIiLj512ELj1ELj1ELj128ELj128ELj128ELj128ELj1ELj1EEvjjjPKT_S2_PS0_jjj,"aw",@nobits
	.sectionflags	@""
	.align	128
.nv.shared._Z9cuda_gemmIiLj512ELj1ELj1ELj128ELj128ELj128ELj128ELj1ELj1EEvjjjPKT_S2_PS0_jjj:
	.zero		18560


//--------------------- .nv.shared._Z9cuda_gemmIiLj512ELj1ELj1ELj128ELj128ELj128ELj128ELj0ELj1EEvjjjPKT_S2_PS0_jjj --------------------------
	.section	.nv.shared._Z9cuda_gemmIiLj512ELj1ELj1ELj128ELj128ELj128ELj128ELj0ELj1EEvjjjPKT_S2_PS0_jjj,"aw",@nobits
	.sectionflags	@""
	.align	128
.nv.shared._Z9cuda_gemmIiLj512ELj1ELj1ELj128ELj128ELj128ELj128ELj0ELj1EEvjjjPKT_S2_PS0_jjj:
	.zero		18560


//--------------------- .nv.shared._Z9cuda_gemmIiLj512ELj1ELj1ELj128ELj64ELj64ELj128ELj1ELj1EEvjjjPKT_S2_PS0_jjj --------------------------
	.section	.nv.shared._Z9cuda_gemmIiLj512ELj1ELj1ELj128ELj64ELj64ELj128ELj1ELj1EEvjjjPKT_S2_PS0_jjj,"aw",@nobits
	.sectionflags	@""
	.align	128
.nv.shared._Z9cuda_gemmIiLj512ELj1ELj1ELj128ELj64ELj64ELj128ELj1ELj1EEvjjjPKT_S2_PS0_jjj:
	.zero		10240


//--------------------- .nv.shared._Z9cuda_gemmIiLj512ELj1ELj1ELj128ELj64ELj64ELj128ELj0ELj1EEvjjjPKT_S2_PS0_jjj --------------------------
	.section	.nv.shared._Z9cuda_gemmIiLj512ELj1ELj1ELj128ELj64ELj64ELj128ELj0ELj1EEvjjjPKT_S2_PS0_jjj,"aw",@nobits
	.sectionflags	@""
	.align	128
.nv.shared._Z9cuda_gemmIiLj512ELj1ELj1ELj128ELj64ELj64ELj128ELj0ELj1EEvjjjPKT_S2_PS0_jjj:
	.zero		10240


//--------------------- .nv.shared._Z9cuda_gemmIiLj512ELj1ELj1ELj128ELj32ELj32ELj128ELj1ELj1EEvjjjPKT_S2_PS0_jjj --------------------------
	.section	.nv.shared._Z9cuda_gemmIiLj512ELj1ELj1ELj128ELj32ELj32ELj128ELj1ELj1EEvjjjPKT_S2_PS0_jjj,"aw",@nobits
	.sectionflags	@""
	.align	128
.nv.shared._Z9cuda_gemmIiLj512ELj1ELj1ELj128ELj32ELj32ELj128ELj1ELj1EEvjjjPKT_S2_PS0_jjj:
	.zero		6272


//--------------------- .nv.shared._Z9cuda_gemmIiLj512ELj1ELj1ELj128ELj32ELj32ELj128ELj0ELj1EEvjjjPKT_S2_PS0_jjj --------------------------
	.section	.nv.shared._Z9cuda_gemmIiLj512ELj1ELj1ELj128ELj32ELj32ELj128ELj0ELj1EEvjjjPKT_S2_PS0_jjj,"aw",@nobits
	.sectionflags	@""
	.align	128
.nv.shared._Z9cuda_gemmIiLj512ELj1ELj1ELj128ELj32ELj32ELj128ELj0ELj1EEvjjjPKT_S2_PS0_jjj:
	.zero		6272


//--------------------- .nv.shared._Z9cuda_gemmIiLj512ELj1ELj1ELj128ELj16ELj16ELj128ELj1ELj1EEvjjjPKT_S2_PS0_jjj --------------------------
	.section	.nv.shared._Z9cuda_gemmIiLj512ELj1ELj1ELj128ELj16ELj16ELj128ELj1ELj1EEvjjjPKT_S2_PS0_jjj,"aw",@nobits
	.sectionflags	@""
	.align	128
.nv.shared._Z9cuda_gemmIiLj512ELj1ELj1ELj128ELj16ELj16ELj128ELj1ELj1EEvjjjPKT_S2_PS0_jjj:
	.zero		3200


//--------------------- .nv.shared._Z9cuda_gemmIiLj512ELj1ELj1ELj128ELj16ELj16ELj128ELj0ELj1EEvjjjPKT_S2_PS0_jjj --------------------------
	.section	.nv.shared._Z9cuda_gemmIiLj512ELj1ELj1ELj128ELj16ELj16ELj128ELj0ELj1EEvjjjPKT_S2_PS0_jjj,"aw",@nobits
	.sectionflags	@""
	.align	128
.nv.shared._Z9cuda_gemmIiLj512ELj1ELj1ELj128ELj16ELj16ELj128ELj0ELj1EEvjjjPKT_S2_PS0_jjj:
	.zero		3200


//--------------------- .nv.shared._Z9cuda_gemmIiLj512ELj1ELj1ELj128ELj8ELj8ELj128ELj1ELj1EEvjjjPKT_S2_PS0_jjj --------------------------
	.section	.nv.shared._Z9cuda_gemmIiLj512ELj1ELj1ELj128ELj8ELj8ELj128ELj1ELj1EEvjjjPKT_S2_PS0_jjj,"aw",@nobits
	.sectionflags	@""
	.align	128
.nv.shared._Z9cuda_gemmIiLj512ELj1ELj1ELj128ELj8ELj8ELj128ELj1ELj1EEvjjjPKT_S2_PS0_jjj:
	.zero		2432


//--------------------- .nv.shared._Z9cuda_gemmIiLj512ELj1ELj1ELj128ELj8ELj8ELj128ELj0ELj1EEvjjjPKT_S2_PS0_jjj --------------------------
	.section	.nv.shared._Z9cuda_gemmIiLj512ELj1ELj1ELj128ELj8ELj8ELj128ELj0ELj1EEvjjjPKT_S2_PS0_jjj,"aw",@nobits
	.sectionflags	@""
	.align	128
.nv.shared._Z9cuda_gemmIiLj512ELj1ELj1ELj128ELj8ELj8ELj128ELj0ELj1EEvjjjPKT_S2_PS0_jjj:
	.zero		2432


//--------------------- .nv.shared._Z9cuda_gemmIiLj512ELj1ELj1ELj128ELj4ELj4ELj128ELj1ELj1EEvjjjPKT_S2_PS0_jjj --------------------------
	.section	.nv.shared._Z9cuda_gemmIiLj512ELj1ELj1ELj128ELj4ELj4ELj128ELj1ELj1EEvjjjPKT_S2_PS0_jjj,"aw",@nobits
	.sectionflags	@""
	.align	128
.nv.shared._Z9cuda_gemmIiLj512ELj1ELj1ELj128ELj4ELj4ELj128ELj1ELj1EEvjjjPKT_S2_PS0_jjj:
	.zero		2176


//--------------------- .nv.shared._Z9cuda_gemmIiLj512ELj1ELj1ELj128ELj4ELj4ELj128ELj0ELj1EEvjjjPKT_S2_PS0_jjj --------------------------
	.section	.nv.shared._Z9cuda_gemmIiLj512ELj1ELj1ELj128ELj4ELj4ELj128ELj0ELj1EEvjjjPKT_S2_PS0_jjj,"aw",@nobits
	.sectionflags	@""
	.align	128
.nv.shared._Z9cuda_gemmIiLj512ELj1ELj1ELj128ELj4ELj4ELj128ELj0ELj1EEvjjjPKT_S2_PS0_jjj:
	.zero		2176


//--------------------- .nv.shared._Z9cuda_gemmIiLj512ELj1ELj1ELj128ELj2ELj2ELj128ELj1ELj1EEvjjjPKT_S2_PS0_jjj --------------------------
	.section	.nv.shared._Z9cuda_gemmIiLj512ELj1ELj1ELj128ELj2ELj2ELj128ELj1ELj1EEvjjjPKT_S2_PS0_jjj,"aw",@nobits
	.sectionflags	@""
	.align	128
.nv.shared._Z9cuda_gemmIiLj512ELj1ELj1ELj128ELj2ELj2ELj128ELj1ELj1EEvjjjPKT_S2_PS0_jjj:
	.zero		2176


//--------------------- .nv.shared._Z9cuda_gemmIiLj512ELj1ELj1ELj128ELj2ELj2ELj128ELj0ELj1EEvjjjPKT_S2_PS0_jjj --------------------------
	.section	.nv.shared._Z9cuda_gemmIiLj512ELj1ELj1ELj128ELj2ELj2ELj128ELj0ELj1EEvjjjPKT_S2_PS0_jjj,"aw",@nobits
	.sectionflags	@""
	.align	128
.nv.shared._Z9cuda_gemmIiLj512ELj1ELj1ELj128ELj2ELj2ELj128ELj0ELj1EEvjjjPKT_S2_PS0_jjj:
	.zero		2176


//--------------------- .nv.constant0._Z9cuda_gemmIiLj512ELj1ELj1ELj4096ELj128ELj128ELj128ELj1ELj1EEvjjjPKT_S2_PS0_jjj --------------------------
	.section	.nv.constant0._Z9cuda_gemmIiLj512ELj1ELj1ELj4096ELj128ELj128ELj128ELj1ELj1EEvjjjPKT_S2_PS0_jjj,"a",@progbits
	.sectionflags	@""
	.align	4
.nv.constant0._Z9cuda_gemmIiLj512ELj1ELj1ELj4096ELj128ELj128ELj128ELj1ELj1EEvjjjPKT_S2_PS0_jjj:
	.zero		948


//--------------------- .nv.constant0._Z9cuda_gemmIiLj512ELj1ELj1ELj4096ELj128ELj128ELj128ELj0ELj1EEvjjjPKT_S2_PS0_jjj --------------------------
	.section	.nv.constant0._Z9cuda_gemmIiLj512ELj1ELj1ELj4096ELj128ELj128ELj128ELj0ELj1EEvjjjPKT_S2_PS0_jjj,"a",@progbits
	.sectionflags	@""
	.align	4
.nv.constant0._Z9cuda_gemmIiLj512ELj1ELj1ELj4096ELj128ELj128ELj128ELj0ELj1EEvjjjPKT_S2_PS0_jjj:
	.zero		948


//--------------------- .nv.constant0._Z9cuda_gemmIiLj512ELj1ELj1ELj4096ELj64ELj64ELj128ELj1ELj1EEvjjjPKT_S2_PS0_jjj --------------------------
	.section	.nv.constant0._Z9cuda_gemmIiLj512ELj1ELj1ELj4096ELj64ELj64ELj128ELj1ELj1EEvjjjPKT_S2_PS0_jjj,"a",@progbits
	.sectionflags	@""
	.align	4
.nv.constant0._Z9cuda_gemmIiLj512ELj1ELj1ELj4096ELj64ELj64ELj128ELj1ELj1EEvjjjPKT_S2_PS0_jjj:
	.zero		948


//--------------------- .nv.constant0._Z9cuda_gemmIiLj512ELj1ELj1ELj4096ELj64ELj64ELj128ELj0ELj1EEvjjjPKT_S2_PS0_jjj --------------------------
	.section	.nv.constant0._Z9cuda_gemmIiLj512ELj1ELj1ELj4096ELj64ELj64ELj128ELj0ELj1EEvjjjPKT_S2_PS0_jjj,"a",@progbits
	.sectionflags	@""
	.align	4
.nv.constant0._Z9cuda_gemmIiLj512ELj1ELj1ELj4096ELj64ELj64ELj128ELj0ELj1EEvjjjPKT_S2_PS0_jjj:
	.zero		948


//--------------------- .nv.constant0._Z9cuda_gemmIiLj512ELj1ELj1ELj4096ELj32ELj32ELj128ELj1ELj1EEvjjjPKT_S2_PS0_jjj --------------------------
	.section	.nv.constant0._Z9cuda_gemmIiLj512ELj1ELj1ELj4096ELj32ELj32ELj128ELj1ELj1EEvjjjPKT_S2_PS0_jjj,"a",@progbits
	.sectionflags	@""
	.align	4
.nv.constant0._Z9cuda_gemmIiLj512ELj1ELj1ELj4096ELj32ELj32ELj128ELj1ELj1EEvjjjPKT_S2_PS0_jjj:
	.zero		948


//--------------------- .nv.constant0._Z9cuda_gemmIiLj512ELj1ELj1ELj4096ELj32ELj32ELj128ELj0ELj1EEvjjjPKT_S2_PS0_jjj --------------------------
	.section	.nv.constant0._Z9cuda_gemmIiLj512ELj1ELj1ELj4096ELj32ELj32ELj128ELj0ELj1EEvjjjPKT_S2_PS0_jjj,"a",@progbits
	.sectionflags	@""
	.align	4
.nv.constant0._Z9cuda_gemmIiLj512ELj1ELj1ELj4096ELj32ELj32ELj128ELj0ELj1EEvjjjPKT_S2_PS0_jjj:
	.zero		948


//--------------------- .nv.constant0._Z9cuda_gemmIiLj512ELj1ELj1ELj4096ELj16ELj16ELj128ELj1ELj1EEvjjjPKT_S2_PS0_jjj --------------------------
	.section	.nv.constant0._Z9cuda_gemmIiLj512ELj1ELj1ELj4096ELj16ELj16ELj128ELj1ELj1EEvjjjPKT_S2_PS0_jjj,"a",@progbits
	.sectionflags	@""
	.align	4
.nv.constant0._Z9cuda_gemmIiLj512ELj1ELj1ELj4096ELj16ELj16ELj128ELj1ELj1EEvjjjPKT_S2_PS0_jjj:
	.zero		948


//--------------------- .nv.constant0._Z9cuda_gemmIiLj512ELj1ELj1ELj4096ELj16ELj16ELj128ELj0ELj1EEvjjjPKT_S2_PS0_jjj --------------------------
	.section	.nv.constant0._Z9cuda_gemmIiLj512ELj1ELj1ELj4096ELj16ELj16ELj128ELj0ELj1EEvjjjPKT_S2_PS0_jjj,"a",@progbits
	.sectionflags	@""
	.align	4
.nv.constant0._Z9cuda_gemmIiLj512ELj1ELj1ELj4096ELj16ELj16ELj128ELj0ELj1EEvjjjPKT_S2_PS0_jjj:
	.zero		948


//--------------------- .nv.constant0._Z9cuda_gemmIiLj512ELj1ELj1ELj4096ELj8ELj8ELj128ELj1ELj1EEvjjjPKT_S2_PS0_jjj --------------------------
	.section	.nv.constant0._Z9cuda_gemmIiLj512ELj1ELj1ELj4096ELj8ELj8ELj128ELj1ELj1EEvjjjPKT_S2_PS0_jjj,"a",@progbits
	.sectionflags	@""
	.align	4
.nv.constant0._Z9cuda_gemmIiLj512ELj1ELj1ELj4096ELj8ELj8ELj128ELj1ELj1EEvjjjPKT_S2_PS0_jjj:
	.zero		948


//--------------------- .nv.constant0._Z9cuda_gemmIiLj512ELj1ELj1ELj4096ELj8ELj8ELj128ELj0ELj1EEvjjjPKT_S2_PS0_jjj --------------------------
	.section	.nv.constant0._Z9cuda_gemmIiLj512ELj1ELj1ELj4096ELj8ELj8ELj128ELj0ELj1EEvjjjPKT_S2_PS0_jjj,"a",@progbits
	.sectionflags	@""
	.align	4
.nv.constant0._Z9cuda_gemmIiLj512ELj1ELj1ELj4096ELj8ELj8ELj128ELj0ELj1EEvjjjPKT_S2_PS0_jjj:
	.zero		948


//--------------------- .nv.constant0._Z9cuda_gemmIiLj512ELj1ELj1ELj4096ELj4ELj4ELj128ELj1ELj1EEvjjjPKT_S2_PS0_jjj --------------------------
	.section	.nv.constant0._Z9cuda_gemmIiLj512ELj1ELj1ELj4096ELj4ELj4ELj128ELj1ELj1EEvjjjPKT_S2_PS0_jjj,"a",@progbits
	.sectionflags	@""
	.align	4
.nv.constant0._Z9cuda_gemmIiLj512ELj1ELj1ELj4096ELj4ELj4ELj128ELj1ELj1EEvjjjPKT_S2_PS0_jjj:
	.zero		948


//--------------------- .nv.constant0._Z9cuda_gemmIiLj512ELj1ELj1ELj4096ELj4ELj4ELj128ELj0ELj1EEvjjjPKT_S2_PS0_jjj --------------------------
	.section	.nv.constant0._Z9cuda_gemmIiLj512ELj1ELj1ELj4096ELj4ELj4ELj128ELj0ELj1EEvjjjPKT_S2_PS0_jjj,"a",@progbits
	.sectionflags	@""
	.align	4
.nv.constant0._Z9cuda_gemmIiLj512ELj1ELj1ELj4096ELj4ELj4ELj128ELj0ELj1EEvjjjPKT_S2_PS0_jjj:
	.zero		948


//--------------------- .nv.constant0._Z9cuda_gemmIiLj512ELj1ELj1ELj4096ELj2ELj2ELj128ELj1ELj1EEvjjjPKT_S2_PS0_jjj --------------------------
	.section	.nv.constant0._Z9cuda_gemmIiLj512ELj1ELj1ELj4096ELj2ELj2ELj128ELj1ELj1EEvjjjPKT_S2_PS0_jjj,"a",@progbits
	.sectionflags	@""
	.align	4
.nv.constant0._Z9cuda_gemmIiLj512ELj1ELj1ELj4096ELj2ELj2ELj128ELj1ELj1EEvjjjPKT_S2_PS0_jjj:
	.zero		948


//--------------------- .nv.constant0._Z9cuda_gemmIiLj512ELj1ELj1ELj4096ELj2ELj2ELj128ELj0ELj1EEvjjjPKT_S2_PS0_jjj --------------------------
	.section	.nv.constant0._Z9cuda_gemmIiLj512ELj1ELj1ELj4096ELj2ELj2ELj128ELj0ELj1EEvjjjPKT_S2_PS0_jjj,"a",@progbits
	.sectionflags	@""
	.align	4
.nv.constant0._Z9cuda_gemmIiLj512ELj1ELj1ELj4096ELj2ELj2ELj128ELj0ELj1EEvjjjPKT_S2_PS0_jjj:
	.zero		948


//--------------------- .nv.constant0._Z9cuda_gemmIiLj512ELj1ELj1ELj2048ELj128ELj128ELj128ELj1ELj1EEvjjjPKT_S2_PS0_jjj --------------------------
	.section	.nv.constant0._Z9cuda_gemmIiLj512ELj1ELj1ELj2048ELj128ELj128ELj128ELj1ELj1EEvjjjPKT_S2_PS0_jjj,"a",@progbits
	.sectionflags	@""
	.align	4
.nv.constant0._Z9cuda_gemmIiLj512ELj1ELj1ELj2048ELj128ELj128ELj128ELj1ELj1EEvjjjPKT_S2_PS0_jjj:
	.zero		948


//--------------------- .nv.constant0._Z9cuda_gemmIiLj512ELj1ELj1ELj2048ELj128ELj128ELj128ELj0ELj1EEvjjjPKT_S2_PS0_jjj --------------------------
	.section	.nv.constant0._Z9cuda_gemmIiLj512ELj1ELj1ELj2048ELj128ELj128ELj128ELj0ELj1EEvjjjPKT_S2_PS0_jjj,"a",@progbits
	.sectionflags	@""
	.align	4
.nv.constant0._Z9cuda_gemmIiLj512ELj1ELj1ELj2048ELj128ELj128ELj128ELj0ELj1EEvjjjPKT_S2_PS0_jjj:
	.zero		948


//--------------------- .nv.constant0._Z9cuda_gemmIiLj512ELj1ELj1ELj2048ELj64ELj64ELj128ELj1ELj1EEvjjjPKT_S2_PS0_jjj --------------------------
	.section	.nv.constant0._Z9cuda_gemmIiLj512ELj1ELj1ELj2048ELj64ELj64ELj128ELj1ELj1EEvjjjPKT_S2_PS0_jjj,"a",@progbits
	.sectionflags	@""
	.align	4
.nv.constant0._Z9cuda_gemmIiLj512ELj1ELj1ELj2048ELj64ELj64ELj128ELj1ELj1EEvjjjPKT_S2_PS0_jjj:
	.zero		948


//--------------------- .nv.constant0._Z9cuda_gemmIiLj512ELj1ELj1ELj2048ELj64ELj64ELj128ELj0ELj1EEvjjjPKT_S2_PS0_jjj --------------------------
	.section	.nv.constant0._Z9cuda_gemmIiLj512ELj1ELj1ELj2048ELj64ELj64ELj128ELj0ELj1EEvjjjPKT_S2_PS0_jjj,"a",@progbits
	.sectionflags	@""
	.align	4
.nv.constant0._Z9cuda_gemmIiLj512ELj1ELj1ELj2048ELj64ELj64ELj128ELj0ELj1EEvjjjPKT_S2_PS0_jjj:
	.zero		948


//--------------------- .nv.constant0._Z9cuda_gemmIiLj512ELj1ELj1ELj2048ELj32ELj32ELj128ELj1ELj1EEvjjjPKT_S2_PS0_jjj --------------------------
	.section	.nv.constant0._Z9cuda_gemmIiLj512ELj1ELj1ELj2048ELj32ELj32ELj128ELj1ELj1EEvjjjPKT_S2_PS0_jjj,"a",@progbits
	.sectionflags	@""
	.align	4
.nv.constant0._Z9cuda_gemmIiLj512ELj1ELj1ELj2048ELj32ELj32ELj128ELj1ELj1EEvjjjPKT_S2_PS0_jjj:
	.zero		948


//--------------------- .nv.constant0._Z9cuda_gemmIiLj512ELj1ELj1ELj2048ELj32ELj32ELj128ELj0ELj1EEvjjjPKT_S2_PS0_jjj --------------------------
	.section	.nv.constant0._Z9cuda_gemmIiLj512ELj1ELj1ELj2048ELj32ELj32ELj128ELj0ELj1EEvjjjPKT_S2_PS0_jjj,"a",@progbits
	.sectionflags	@""
	.align	4
.nv.constant0._Z9cuda_gemmIiLj512ELj1ELj1ELj2048ELj32ELj32ELj128ELj0ELj1EEvjjjPKT_S2_PS0_jjj:
	.zero		948


//--------------------- .nv.constant0._Z9cuda_gemmIiLj512ELj1ELj1ELj2048ELj16ELj16ELj128ELj1ELj1EEvjjjPKT_S2_PS0_jjj --------------------------
	.section	.nv.constant0._Z9cuda_gemmIiLj512ELj1ELj1ELj2048ELj16ELj16ELj128ELj1ELj1EEvjjjPKT_S2_PS0_jjj,"a",@progbits
	.sectionflags	@""
	.align	4
.nv.constant0._Z9cuda_gemmIiLj512ELj1ELj1ELj2048ELj16ELj16ELj128ELj1ELj1EEvjjjPKT_S2_PS0_jjj:
	.zero		948


//--------------------- .nv.constant0._Z9cuda_gemmIiLj512ELj1ELj1ELj2048ELj16ELj16ELj128ELj0ELj1EEvjjjPKT_S2_PS0_jjj --------------------------
	.section	.nv.constant0._Z9cuda_gemmIiLj512ELj1ELj1ELj2048ELj16ELj16ELj128ELj0ELj1EEvjjjPKT_S2_PS0_jjj,"a",@progbits
	.sectionflags	@""
	.align	4
.nv.constant0._Z9cuda_gemmIiLj512ELj1ELj1ELj2048ELj16ELj16ELj128ELj0ELj1EEvjjjPKT_S2_PS0_jjj:
	.zero		948


//--------------------- .nv.constant0._Z9cuda_gemmIiLj512ELj1ELj1ELj2048ELj8ELj8ELj128ELj1ELj1EEvjjjPKT_S2_PS0_jjj --------------------------
	.section	.nv.constant0._Z9cuda_gemmIiLj512ELj1ELj1ELj2048ELj8ELj8ELj128ELj1ELj1EEvjjjPKT_S2_PS0_jjj,"a",@progbits
	.sectionflags	@""
	.align	4
.nv.constant0._Z9cuda_gemmIiLj512ELj1ELj1ELj2048ELj8ELj8ELj128ELj1ELj1EEvjjjPKT_S2_PS0_jjj:
	.zero		948


//--------------------- .nv.constant0._Z9cuda_gemmIiLj512ELj1ELj1ELj2048ELj8ELj8ELj128ELj0ELj1EEvjjjPKT_S2_PS0_jjj --------------------------
	.section	.nv.constant0._Z9cuda_gemmIiLj512ELj1ELj1ELj2048ELj8ELj8ELj128ELj0ELj1EEvjjjPKT_S2_PS0_jjj,"a",@progbits
	.sectionflags	@""
	.align	4
.nv.constant0._Z9cuda_gemmIiLj512ELj1ELj1ELj2048ELj8ELj8ELj128ELj0ELj1EEvjjjPKT_S2_PS0_jjj:
	.zero		948


//--------------------- .nv.constant0._Z9cuda_gemmIiLj512ELj1ELj1ELj2048ELj4ELj4ELj128ELj1ELj1EEvjjjPKT_S2_PS0_jjj --------------------------
	.section	.nv.constant0._Z9cuda_gemmIiLj512ELj1ELj1ELj2048ELj4ELj4ELj128ELj1ELj1EEvjjjPKT_S2_PS0_jjj,"a",@progbits
	.sectionflags	@""
	.align	4
.nv.constant0._Z9cuda_gemmIiLj512ELj1ELj1ELj2048ELj4ELj4ELj128ELj1ELj1EEvjjjPKT_S2_PS0_jjj:
	.zero		948


//--------------------- .nv.constant0._Z9cuda_gemmIiLj512ELj1ELj1ELj2048ELj4ELj4ELj128ELj0ELj1EEvjjjPKT_S2_PS0_jjj --------------------------
	.section	.nv.constant0._Z9cuda_gemmIiLj512ELj1ELj1ELj2048ELj4ELj4ELj128ELj0ELj1EEvjjjPKT_S2_PS0_jjj,"a",@progbits
	.sectionflags	@""
	.align	4
.nv.constant0._Z9cuda_gemmIiLj512ELj1ELj1ELj2048ELj4ELj4ELj128ELj0ELj1EEvjjjPKT_S2_PS0_jjj:
	.zero		948


//--------------------- .nv.constant0._Z9cuda_gemmIiLj512ELj1ELj1ELj2048ELj2ELj2ELj128ELj1ELj1EEvjjjPKT_S2_PS0_jjj --------------------------
	.section	.nv.constant0._Z9cuda_gemmIiLj512ELj1ELj1ELj2048ELj2ELj2ELj128ELj1ELj1EEvjjjPKT_S2_PS0_jjj,"a",@progbits
	.sectionflags	@""
	.align	4
.nv.constant0._Z9cuda_gemmIiLj512ELj1ELj1ELj2048ELj2ELj2ELj128ELj1ELj1EEvjjjPKT_S2_PS0_jjj:
	.zero		948


//--------------------- .nv.constant0._Z9cuda_gemmIiLj512ELj1ELj1ELj2048ELj2ELj2ELj128ELj0ELj1EEvjjjPKT_S2_PS0_jjj --------------------------
	.section	.nv.constant0._Z9cuda_gemmIiLj512ELj1ELj1ELj2048ELj2ELj2ELj128ELj0ELj1EEvjjjPKT_S2_PS0_jjj,"a",@progbits
	.sectionflags	@""
	.align	4
.nv.constant0._Z9cuda_gemmIiLj512ELj1ELj1ELj2048ELj2ELj2ELj128ELj0ELj1EEvjjjPKT_S2_PS0_jjj:
	.zero		948


//--------------------- .nv.constant0._Z9cuda_gemmIiLj512ELj1ELj1ELj1024ELj128ELj128ELj128ELj1ELj1EEvjjjPKT_S2_PS0_jjj --------------------------
	.section	.nv.constant0._Z9cuda_gemmIiLj512ELj1ELj1ELj1024ELj128ELj128ELj128ELj1ELj1EEvjjjPKT_S2_PS0_jjj,"a",@progbits
	.sectionflags	@""
	.align	4
.nv.constant0._Z9cuda_gemmIiLj512ELj1ELj1ELj1024ELj128ELj128ELj128ELj1ELj1EEvjjjPKT_S2_PS0_jjj:
	.zero		948


//--------------------- .nv.constant0._Z9cuda_gemmIiLj512ELj1ELj1ELj1024ELj128ELj128ELj128ELj0ELj1EEvjjjPKT_S2_PS0_jjj --------------------------
	.section	.nv.constant0._Z9cuda_gemmIiLj512ELj1ELj1ELj1024ELj128ELj128ELj128ELj0ELj1EEvjjjPKT_S2_PS0_jjj,"a",@progbits
	.sectionflags	@""
	.align	4
.nv.constant0._Z9cuda_gemmIiLj512ELj1ELj1ELj1024ELj128ELj128ELj128ELj0ELj1EEvjjjPKT_S2_PS0_jjj:
	.zero		948


//--------------------- .nv.constant0._Z9cuda_gemmIiLj512ELj1ELj1ELj1024ELj64ELj64ELj128ELj1ELj1EEvjjjPKT_S2_PS0_jjj --------------------------
	.section	.nv.constant0._Z9cuda_gemmIiLj512ELj1ELj1ELj1024ELj64ELj64ELj128ELj1ELj1EEvjjjPKT_S2_PS0_jjj,"a",@progbits
	.sectionflags	@""
	.align	4
.nv.constant0._Z9cuda_gemmIiLj512ELj1ELj1ELj1024ELj64ELj64ELj128ELj1ELj1EEvjjjPKT_S2_PS0_jjj:
	.zero		948


//--------------------- .nv.constant0._Z9cuda_gemmIiLj512ELj1ELj1ELj1024ELj64ELj64ELj128ELj0ELj1EEvjjjPKT_S2_PS0_jjj --------------------------
	.section	.nv.constant0._Z9cuda_gemmIiLj512ELj1ELj1ELj1024ELj64ELj64ELj128ELj0ELj1EEvjjjPKT_S2_PS0_jjj,"a",@progbits
	.sectionflags	@""
	.align	4
.nv.constant0._Z9cuda_gemmIiLj512ELj1ELj1ELj1024ELj64ELj64ELj128ELj0ELj1EEvjjjPKT_S2_PS0_jjj:
	.zero		948


//--------------------- .nv.constant0._Z9cuda_gemmIiLj512ELj1ELj1ELj1024ELj32ELj32ELj128ELj1ELj1EEvjjjPKT_S2_PS0_jjj --------------------------
	.section	.nv.constant0._Z9cuda_gemmIiLj512ELj1ELj1ELj1024ELj32ELj32ELj128ELj1ELj1EEvjjjPKT_S2_PS0_jjj,"a",@progbits
	.sectionflags	@""
	.align	4
.nv.constant0._Z9cuda_gemmIiLj512ELj1ELj1ELj1024ELj32ELj32ELj128ELj1ELj1EEvjjjPKT_S2_PS0_jjj:
	.zero		948


//--------------------- .nv.constant0._Z9cuda_gemmIiLj512ELj1ELj1ELj1024ELj32ELj32ELj128ELj0ELj1EEvjjjPKT_S2_PS0_jjj --------------------------
	.section	.nv.constant0._Z9cuda_gemmIiLj512ELj1ELj1ELj1024ELj32ELj32ELj128ELj0ELj1EEvjjjPKT_S2_PS0_jjj,"a",@progbits
	.sectionflags	@""
	.align	4
.nv.constant0._Z9cuda_gemmIiLj512ELj1ELj1ELj1024ELj32ELj32ELj128ELj0ELj1EEvjjjPKT_S2_PS0_jjj:
	.zero		948


//--------------------- .nv.constant0._Z9cuda_gemmIiLj512ELj1ELj1ELj1024ELj16ELj16ELj128ELj1ELj1EEvjjjPKT_S2_PS0_jjj --------------------------
	.section	.nv.constant0._Z9cuda_gemmIiLj512ELj1ELj1ELj1024ELj16ELj16ELj128ELj1ELj1EEvjjjPKT_S2_PS0_jjj,"a",@progbits
	.sectionflags	@""
	.align	4
.nv.constant0._Z9cuda_gemmIiLj512ELj1ELj1ELj1024ELj16ELj16ELj128ELj1ELj1EEvjjjPKT_S2_PS0_jjj:
	.zero		948


//--------------------- .nv.constant0._Z9cuda_gemmIiLj512ELj1ELj1ELj1024ELj16ELj16ELj128ELj0ELj1EEvjjjPKT_S2_PS0_jjj --------------------------
	.section	.nv.constant0._Z9cuda_gemmIiLj512ELj1ELj1ELj1024ELj16ELj16ELj128ELj0ELj1EEvjjjPKT_S2_PS0_jjj,"a",@progbits
	.sectionflags	@""
	.align	4
.nv.constant0._Z9cuda_gemmIiLj512ELj1ELj1ELj1024ELj16ELj16ELj128ELj0ELj1EEvjjjPKT_S2_PS0_jjj:
	.zero		948


//--------------------- .nv.constant0._Z9cuda_gemmIiLj512ELj1ELj1ELj1024ELj8ELj8ELj128ELj1ELj1EEvjjjPKT_S2_PS0_jjj --------------------------
	.section	.nv.constant0._Z9cuda_gemmIiLj512ELj1ELj1ELj1024ELj8ELj8ELj128ELj1ELj1EEvjjjPKT_S2_PS0_jjj,"a",@progbits
	.sectionflags	@""
	.align	4
.nv.constant0._Z9cuda_gemmIiLj512ELj1ELj1ELj1024ELj8ELj8ELj128ELj1ELj1EEvjjjPKT_S2_PS0_jjj:
	.zero		948


//--------------------- .nv.constant0._Z9cuda_gemmIiLj512ELj1ELj1ELj1024ELj8ELj8ELj128ELj0ELj1EEvjjjPKT_S2_PS0_jjj --------------------------
	.section	.nv.constant0._Z9cuda_gemmIiLj512ELj1ELj1ELj1024ELj8ELj8ELj128ELj0ELj1EEvjjjPKT_S2_PS0_jjj,"a",@progbits
	.sectionflags	@""
	.align	4
.nv.constant0._Z9cuda_gemmIiLj512ELj1ELj1ELj1024ELj8ELj8ELj128ELj0ELj1EEvjjjPKT_S2_PS0_jjj:
	.zero		948


//--------------------- .nv.constant0._Z9cuda_gemmIiLj512ELj1ELj1ELj1024ELj4ELj4ELj128ELj1ELj1EEvjjjPKT_S2_PS0_jjj --------------------------
	.section	.nv.constant0._Z9cuda_gemmIiLj512ELj1ELj1ELj1024ELj4ELj4ELj128ELj1ELj1EEvjjjPKT_S2_PS0_jjj,"a",@progbits
	.sectionflags	@""
	.align	4
.nv.constant0._Z9cuda_gemmIiLj512ELj1ELj1ELj1024ELj4ELj4ELj128ELj1ELj1EEvjjjPKT_S2_PS0_jjj:
	.zero		948


//--------------------- .nv.constant0._Z9cuda_gemmIiLj512ELj1ELj1ELj1024ELj4ELj4ELj128ELj0ELj1EEvjjjPKT_S2_PS0_jjj --------------------------
	.section	.nv.constant0._Z9cuda_gemmIiLj512ELj1ELj1ELj1024ELj4ELj4ELj128ELj0ELj1EEvjjjPKT_S2_PS0_jjj,"a",@progbits
	.sectionflags	@""
	.align	4
.nv.constant0._Z9cuda_gemmIiLj512ELj1ELj1ELj1024ELj4ELj4ELj128ELj0ELj1EEvjjjPKT_S2_PS0_jjj:
	.zero		948


//--------------------- .nv.constant0._Z9cuda_gemmIiLj512ELj1ELj1ELj1024ELj2ELj2ELj128ELj1ELj1EEvjjjPKT_S2_PS0_jjj --------------------------
	.section	.nv.constant0._Z9cuda_gemmIiLj512ELj1ELj1ELj1024ELj2ELj2ELj128ELj1ELj1EEvjjjPKT_S2_PS0_jjj,"a",@progbits
	.sectionflags	@""
	.align	4
.nv.constant0._Z9cuda_gemmIiLj512ELj1ELj1ELj1024ELj2ELj2ELj128ELj1ELj1EEvjjjPKT_S2_PS0_jjj:
	.zero		948


//--------------------- .nv.constant0._Z9cuda_gemmIiLj512ELj1ELj1ELj1024ELj2ELj2ELj128ELj0ELj1EEvjjjPKT_S2_PS0_jjj --------------------------
	.section	.nv.constant0._Z9cuda_gemmIiLj512ELj1ELj1ELj1024ELj2ELj2ELj128ELj0ELj1EEvjjjPKT_S2_PS0_jjj,"a",@progbits
	.sectionflags	@""
	.align	4
.nv.constant0._Z9cuda_gemmIiLj512ELj1ELj1ELj1024ELj2ELj2ELj128ELj0ELj1EEvjjjPKT_S2_PS0_jjj:
	.zero		948


//--------------------- .nv.constant0._Z9cuda_gemmIiLj512ELj1ELj1ELj512ELj128ELj128ELj128ELj1ELj1EEvjjjPKT_S2_PS0_jjj --------------------------
	.section	.nv.constant0._Z9cuda_gemmIiLj512ELj1ELj1ELj512ELj128ELj128ELj128ELj1ELj1EEvjjjPKT_S2_PS0_jjj,"a",@progbits
	.sectionflags	@""
	.align	4
.nv.constant0._Z9cuda_gemmIiLj512ELj1ELj1ELj512ELj128ELj128ELj128ELj1ELj1EEvjjjPKT_S2_PS0_jjj:
	.zero		948


//--------------------- .nv.constant0._Z9cuda_gemmIiLj512ELj1ELj1ELj512ELj128ELj128ELj128ELj0ELj1EEvjjjPKT_S2_PS0_jjj --------------------------
	.section	.nv.constant0._Z9cuda_gemmIiLj512ELj1ELj1ELj512ELj128ELj128ELj128ELj0ELj1EEvjjjPKT_S2_PS0_jjj,"a",@progbits
	.sectionflags	@""
	.align	4
.nv.constant0._Z9cuda_gemmIiLj512ELj1ELj1ELj512ELj128ELj128ELj128ELj0ELj1EEvjjjPKT_S2_PS0_jjj:
	.zero		948


//--------------------- .nv.constant0._Z9cuda_gemmIiLj512ELj1ELj1ELj512ELj64ELj64ELj128ELj1ELj1EEvjjjPKT_S2_PS0_jjj --------------------------
	.section	.nv.constant0._Z9cuda_gemmIiLj512ELj1ELj1ELj512ELj64ELj64ELj128ELj1ELj1EEvjjjPKT_S2_PS0_jjj,"a",@progbits
	.sectionflags	@""
	.align	4
.nv.constant0._Z9cuda_gemmIiLj512ELj1ELj1ELj512ELj64ELj64ELj128ELj1ELj1EEvjjjPKT_S2_PS0_jjj:
	.zero		948


//--------------------- .nv.constant0._Z9cuda_gemmIiLj512ELj1ELj1ELj512ELj64ELj64ELj128ELj0ELj1EEvjjjPKT_S2_PS0_jjj --------------------------
	.section	.nv.constant0._Z9cuda_gemmIiLj512ELj1ELj1ELj512ELj64ELj64ELj128ELj0ELj1EEvjjjPKT_S2_PS0_jjj,"a",@progbits
	.sectionflags	@""
	.align	4
.nv.constant0._Z9cuda_gemmIiLj512ELj1ELj1ELj512ELj64ELj64ELj128ELj0ELj1EEvjjjPKT_S2_PS0_jjj:
	.zero		948


//--------------------- .nv.constant0._Z9cuda_gemmIiLj512ELj1ELj1ELj512ELj32ELj32ELj128ELj1ELj1EEvjjjPKT_S2_PS0_jjj --------------------------
	.section	.nv.constant0._Z9cuda_gemmIiLj512ELj1ELj1ELj512ELj32ELj32ELj128ELj1ELj1EEvjjjPKT_S2_PS0_jjj,"a",@progbits
	.sectionflags	@""
	.align	4
.nv.constant0._Z9cuda_gemmIiLj512ELj1ELj1ELj512ELj32ELj32ELj128ELj1ELj1EEvjjjPKT_S2_PS0_jjj:
	.zero		948


//--------------------- .nv.constant0._Z9cuda_gemmIiLj512ELj1ELj1ELj512ELj32ELj32ELj128ELj0ELj1EEvjjjPKT_S2_PS0_jjj --------------------------
	.section	.nv.constant0._Z9cuda_gemmIiLj512ELj1ELj1ELj512ELj32ELj32ELj128ELj0ELj1EEvjjjPKT_S2_PS0_jjj,"a",@progbits
	.sectionflags	@""
	.align	4
.nv.constant0._Z9cuda_gemmIiLj512ELj1ELj1ELj512ELj32ELj32ELj128ELj0ELj1EEvjjjPKT_S2_PS0_jjj:
	.zero		948


//--------------------- .nv.constant0._Z9cuda_gemmIiLj512ELj1ELj1ELj512ELj16ELj16ELj128ELj1ELj1EEvjjjPKT_S2_PS0_jjj --------------------------
	.section	.nv.constant0._Z9cuda_gemmIiLj512ELj1ELj1ELj512ELj16ELj16ELj128ELj1ELj1EEvjjjPKT_S2_PS0_jjj,"a",@progbits
	.sectionflags	@""
	.align	4
.nv.constant0._Z9cuda_gemmIiLj512ELj1ELj1ELj512ELj16ELj16ELj128ELj1ELj1EEvjjjPKT_S2_PS0_jjj:
	.zero		948


//--------------------- .nv.constant0._Z9cuda_gemmIiLj512ELj1ELj1ELj512ELj16ELj16ELj128ELj0ELj1EEvjjjPKT_S2_PS0_jjj --------------------------
	.section	.nv.constant0._Z9cuda_gemmIiLj512ELj1ELj1ELj512ELj16ELj16ELj128ELj0ELj1EEvjjjPKT_S2_PS0_jjj,"a",@progbits
	.sectionflags	@""
	.align	4
.nv.constant0._Z9cuda_gemmIiLj512ELj1ELj1ELj512ELj16ELj16ELj128ELj0ELj1EEvjjjPKT_S2_PS0_jjj:
	.zero		948


//--------------------- .nv.constant0._Z9cuda_gemmIiLj512ELj1ELj1ELj512ELj8ELj8ELj128ELj1ELj1EEvjjjPKT_S2_PS0_jjj --------------------------
	.section	.nv.constant0._Z9cuda_gemmIiLj512ELj1ELj1ELj512ELj8ELj8ELj128ELj1ELj1EEvjjjPKT_S2_PS0_jjj,"a",@progbits
	.sectionflags	@""
	.align	4
.nv.constant0._Z9cuda_gemmIiLj512ELj1ELj1ELj512ELj8ELj8ELj128ELj1ELj1EEvjjjPKT_S2_PS0_jjj:
	.zero		948


//--------------------- .nv.constant0._Z9cuda_gemmIiLj512ELj1ELj1ELj512ELj8ELj8ELj128ELj0ELj1EEvjjjPKT_S2_PS0_jjj --------------------------
	.section	.nv.constant0._Z9cuda_gemmIiLj512ELj1ELj1ELj512ELj8ELj8ELj128ELj0ELj1EEvjjjPKT_S2_PS0_jjj,"a",@progbits
	.sectionflags	@""
	.align	4
.nv.constant0._Z9cuda_gemmIiLj512ELj1ELj1ELj512ELj8ELj8ELj128ELj0ELj1EEvjjjPKT_S2_PS0_jjj:
	.zero		948


//--------------------- .nv.constant0._Z9cuda_gemmIiLj512ELj1ELj1ELj512ELj4ELj4ELj128ELj1ELj1EEvjjjPKT_S2_PS0_jjj --------------------------
	.section	.nv.constant0._Z9cuda_gemmIiLj512ELj1ELj1ELj512ELj4ELj4ELj128ELj1ELj1EEvjjjPKT_S2_PS0_jjj,"a",@progbits
	.sectionflags	@""
	.align	4
.nv.constant0._Z9cuda_gemmIiLj512ELj1ELj1ELj512ELj4ELj4ELj128ELj1ELj1EEvjjjPKT_S2_PS0_jjj:
	.zero		948


//--------------------- .nv.constant0._Z9cuda_gemmIiLj512ELj1ELj1ELj512ELj4ELj4ELj128ELj0ELj1EEvjjjPKT_S2_PS0_jjj --------------------------
	.section	.nv.constant0._Z9cuda_gemmIiLj512ELj1ELj1ELj512ELj4ELj4ELj128ELj0ELj1EEvjjjPKT_S2_PS0_jjj,"a",@progbits
	.sectionflags	@""
	.align	4
.nv.constant0._Z9cuda_gemmIiLj512ELj1ELj1ELj512ELj4ELj4ELj128ELj0ELj1EEvjjjPKT_S2_PS0_jjj:
	.zero		948


//--------------------- .nv.constant0._Z9cuda_gemmIiLj512ELj1ELj1ELj512ELj2ELj2ELj128ELj1ELj1EEvjjjPKT_S2_PS0_jjj --------------------------
	.section	.nv.constant0._Z9cuda_gemmIiLj512ELj1ELj1ELj512ELj2ELj2ELj128ELj1ELj1EEvjjjPKT_S2_PS0_jjj,"a",@progbits
	.sectionflags	@""
	.align	4
.nv.constant0._Z9cuda_gemmIiLj512ELj1ELj1ELj512ELj2ELj2ELj128ELj1ELj1EEvjjjPKT_S2_PS0_jjj:
	.zero		948


//--------------------- .nv.constant0._Z9cuda_gemmIiLj512ELj1ELj1ELj512ELj2ELj2ELj128ELj0ELj1EEvjjjPKT_S2_PS0_jjj --------------------------
	.section	.nv.constant0._Z9cuda_gemmIiLj512ELj1ELj1ELj512ELj2ELj2ELj128ELj0ELj1EEvjjjPKT_S2_PS0_jjj,"a",@progbits
	.sectionflags	@""
	.align	4
.nv.constant0._Z9cuda_gemmIiLj512ELj1ELj1ELj512ELj2ELj2ELj128ELj0ELj1EEvjjjPKT_S2_PS0_jjj:
	.zero		948


//--------------------- .nv.constant0._Z9cuda_gemmIiLj512ELj1ELj1ELj256ELj128ELj128ELj128ELj1ELj1EEvjjjPKT_S2_PS0_jjj --------------------------
	.section	.nv.constant0._Z9cuda_gemmIiLj512ELj1ELj1ELj256ELj128ELj128ELj128ELj1ELj1EEvjjjPKT_S2_PS0_jjj,"a",@progbits
	.sectionflags	@""
	.align	4
.nv.constant0._Z9cuda_gemmIiLj512ELj1ELj1ELj256ELj128ELj128ELj128ELj1ELj1EEvjjjPKT_S2_PS0_jjj:
	.zero		948


//--------------------- .nv.constant0._Z9cuda_gemmIiLj512ELj1ELj1ELj256ELj128ELj128ELj128ELj0ELj1EEvjjjPKT_S2_PS0_jjj --------------------------
	.section	.nv.constant0._Z9cuda_gemmIiLj512ELj1ELj1ELj256ELj128ELj128ELj128ELj0ELj1EEvjjjPKT_S2_PS0_jjj,"a",@progbits
	.sectionflags	@""
	.align	4
.nv.constant0._Z9cuda_gemmIiLj512ELj1ELj1ELj256ELj128ELj128ELj128ELj0ELj1EEvjjjPKT_S2_PS0_jjj:
	.zero		948


//--------------------- .nv.constant0._Z9cuda_gemmIiLj512ELj1ELj1ELj256ELj64ELj64ELj128ELj1ELj1EEvjjjPKT_S2_PS0_jjj --------------------------
	.section	.nv.constant0._Z9cuda_gemmIiLj512ELj1ELj1ELj256ELj64ELj64ELj128ELj1ELj1EEvjjjPKT_S2_PS0_jjj,"a",@progbits
	.sectionflags	@""
	.align	4
.nv.constant0._Z9cuda_gemmIiLj512ELj1ELj1ELj256ELj64ELj64ELj128ELj1ELj1EEvjjjPKT_S2_PS0_jjj:
	.zero		948


//--------------------- .nv.constant0._Z9cuda_gemmIiLj512ELj1ELj1ELj256ELj64ELj64ELj128ELj0ELj1EEvjjjPKT_S2_PS0_jjj --------------------------
	.section	.nv.constant0._Z9cuda_gemmIiLj512ELj1ELj1ELj256ELj64ELj64ELj128ELj0ELj1EEvjjjPKT_S2_PS0_jjj,"a",@progbits
	.sectionflags	@""
	.align	4
.nv.constant0._Z9cuda_gemmIiLj512ELj1ELj1ELj256ELj64ELj64ELj128ELj0ELj1EEvjjjPKT_S2_PS0_jjj:
	.zero		948


//--------------------- .nv.constant0._Z9cuda_gemmIiLj512ELj1ELj1ELj256ELj32ELj32ELj128ELj1ELj1EEvjjjPKT_S2_PS0_jjj --------------------------
	.section	.nv.constant0._Z9cuda_gemmIiLj512ELj1ELj1ELj256ELj32ELj32ELj128ELj1ELj1EEvjjjPKT_S2_PS0_jjj,"a",@progbits
	.sectionflags	@""
	.align	4
.nv.constant0._Z9cuda_gemmIiLj512ELj1ELj1ELj256ELj32ELj32ELj128ELj1ELj1EEvjjjPKT_S2_PS0_jjj:
	.zero		948


//--------------------- .nv.constant0._Z9cuda_gemmIiLj512ELj1ELj1ELj256ELj32ELj32ELj128ELj0ELj1EEvjjjPKT_S2_PS0_jjj --------------------------
	.section	.nv.constant0._Z9cuda_gemmIiLj512ELj1ELj1ELj256ELj32ELj32ELj128ELj0ELj1EEvjjjPKT_S2_PS0_jjj,"a",@progbits
	.sectionflags	@""
	.align	4
.nv.constant0._Z9cuda_gemmIiLj512ELj1ELj1ELj256ELj32ELj32ELj128ELj0ELj1EEvjjjPKT_S2_PS0_jjj:
	.zero		948


//--------------------- .nv.constant0._Z9cuda_gemmIiLj512ELj1ELj1ELj256ELj16ELj16ELj128ELj1ELj1EEvjjjPKT_S2_PS0_jjj --------------------------
	.section	.nv.constant0._Z9cuda_gemmIiLj512ELj1ELj1ELj256ELj16ELj16ELj128ELj1ELj1EEvjjjPKT_S2_PS0_jjj,"a",@progbits
	.sectionflags	@""
	.align	4
.nv.constant0._Z9cuda_gemmIiLj512ELj1ELj1ELj256ELj16ELj16ELj128ELj1ELj1EEvjjjPKT_S2_PS0_jjj:
	.zero		948


//--------------------- .nv.constant0._Z9cuda_gemmIiLj512ELj1ELj1ELj256ELj16ELj16ELj128ELj0ELj1EEvjjjPKT_S2_PS0_jjj --------------------------
	.section	.nv.constant0._Z9cuda_gemmIiLj512ELj1ELj1ELj256ELj16ELj16ELj128ELj0ELj1EEvjjjPKT_S2_PS0_jjj,"a",@progbits
	.sectionflags	@""
	.align	4
.nv.constant0._Z9cuda_gemmIiLj512ELj1ELj1ELj256ELj16ELj16ELj128ELj0ELj1EEvjjjPKT_S2_PS0_jjj:
	.zero		948


//--------------------- .nv.constant0._Z9cuda_gemmIiLj512ELj1ELj1ELj256ELj8ELj8ELj128ELj1ELj1EEvjjjPKT_S2_PS0_jjj --------------------------
	.section	.nv.constant0._Z9cuda_gemmIiLj512ELj1ELj1ELj256ELj8ELj8ELj128ELj1ELj1EEvjjjPKT_S2_PS0_jjj,"a",@progbits
	.sectionflags	@""
	.align	4
.nv.constant0._Z9cuda_gemmIiLj512ELj1ELj1ELj256ELj8ELj8ELj128ELj1ELj1EEvjjjPKT_S2_PS0_jjj:
	.zero		948


//--------------------- .nv.constant0._Z9cuda_gemmIiLj512ELj1ELj1ELj256ELj8ELj8ELj128ELj0ELj1EEvjjjPKT_S2_PS0_jjj --------------------------
	.section	.nv.constant0._Z9cuda_gemmIiLj512ELj1ELj1ELj256ELj8ELj8ELj128ELj0ELj1EEvjjjPKT_S2_PS0_jjj,"a",@progbits
	.sectionflags	@""
	.align	4
.nv.constant0._Z9cuda_gemmIiLj512ELj1ELj1ELj256ELj8ELj8ELj128ELj0ELj1EEvjjjPKT_S2_PS0_jjj:
	.zero		948


//--------------------- .nv.constant0._Z9cuda_gemmIiLj512ELj1ELj1ELj256ELj4ELj4ELj128ELj1ELj1EEvjjjPKT_S2_PS0_jjj --------------------------
	.section	.nv.constant0._Z9cuda_gemmIiLj512ELj1ELj1ELj256ELj4ELj4ELj128ELj1ELj1EEvjjjPKT_S2_PS0_jjj,"a",@progbits
	.sectionflags	@""
	.align	4
.nv.constant0._Z9cuda_gemmIiLj512ELj1ELj1ELj256ELj4ELj4ELj128ELj1ELj1EEvjjjPKT_S2_PS0_jjj:
	.zero		948


//--------------------- .nv.constant0._Z9cuda_gemmIiLj512ELj1ELj1ELj256ELj4ELj4ELj128ELj0ELj1EEvjjjPKT_S2_PS0_jjj --------------------------
	.section	.nv.constant0._Z9cuda_gemmIiLj512ELj1ELj1ELj256ELj4ELj4ELj128ELj0ELj1EEvjjjPKT_S2_PS0_jjj,"a",@progbits
	.sectionflags	@""
	.align	4
.nv.constant0._Z9cuda_gemmIiLj512ELj1ELj1ELj256ELj4ELj4ELj128ELj0ELj1EEvjjjPKT_S2_PS0_jjj:
	.zero		948


//--------------------- .nv.constant0._Z9cuda_gemmIiLj512ELj1ELj1ELj256ELj2ELj2ELj128ELj1ELj1EEvjjjPKT_S2_PS0_jjj --------------------------
	.section	.nv.constant0._Z9cuda_gemmIiLj512ELj1ELj1ELj256ELj2ELj2ELj128ELj1ELj1EEvjjjPKT_S2_PS0_jjj,"a",@progbits
	.sectionflags	@""
	.align	4
.nv.constant0._Z9cuda_gemmIiLj512ELj1ELj1ELj256ELj2ELj2ELj128ELj1ELj1EEvjjjPKT_S2_PS0_jjj:
	.zero		948


//--------------------- .nv.constant0._Z9cuda_gemmIiLj512ELj1ELj1ELj256ELj2ELj2ELj128ELj0ELj1EEvjjjPKT_S2_PS0_jjj --------------------------
	.section	.nv.constant0._Z9cuda_gemmIiLj512ELj1ELj1ELj256ELj2ELj2ELj128ELj0ELj1EEvjjjPKT_S2_PS0_jjj,"a",@progbits
	.sectionflags	@""
	.align	4
.nv.constant0._Z9cuda_gemmIiLj512ELj1ELj1ELj256ELj2ELj2ELj128ELj0ELj1EEvjjjPKT_S2_PS0_jjj:
	.zero		948


//--------------------- .nv.constant0._Z9cuda_gemmIiLj512ELj1ELj1ELj128ELj128ELj128ELj128ELj1ELj1EEvjjjPKT_S2_PS0_jjj --------------------------
	.section	.nv.constant0._Z9cuda_gemmIiLj512ELj1ELj1ELj128ELj128ELj128ELj128ELj1ELj1EEvjjjPKT_S2_PS0_jjj,"a",@progbits
	.sectionflags	@""
	.align	4
.nv.constant0._Z9cuda_gemmIiLj512ELj1ELj1ELj128ELj128ELj128ELj128ELj1ELj1EEvjjjPKT_S2_PS0_jjj:
	.zero		948


//--------------------- .nv.constant0._Z9cuda_gemmIiLj512ELj1ELj1ELj128ELj128ELj128ELj128ELj0ELj1EEvjjjPKT_S2_PS0_jjj --------------------------
	.section	.nv.constant0._Z9cuda_gemmIiLj512ELj1ELj1ELj128ELj128ELj128ELj128ELj0ELj1EEvjjjPKT_S2_PS0_jjj,"a",@progbits
	.sectionflags	@""
	.align	4
.nv.constant0._Z9cuda_gemmIiLj512ELj1ELj1ELj128ELj128ELj128ELj128ELj0ELj1EEvjjjPKT_S2_PS0_jjj:
	.zero		948


//--------------------- .nv.constant0._Z9cuda_gemmIiLj512ELj1ELj1ELj128ELj64ELj64ELj128ELj1ELj1EEvjjjPKT_S2_PS0_jjj --------------------------
	.section	.nv.constant0._Z9cuda_gemmIiLj512ELj1ELj1ELj128ELj64ELj64ELj128ELj1ELj1EEvjjjPKT_S2_PS0_jjj,"a",@progbits
	.sectionflags	@""
	.align	4
.nv.constant0._Z9cuda_gemmIiLj512ELj1ELj1ELj128ELj64ELj64ELj128ELj1ELj1EEvjjjPKT_S2_PS0_jjj:
	.zero		948


//--------------------- .nv.constant0._Z9cuda_gemmIiLj512ELj1ELj1ELj128ELj64ELj64ELj128ELj0ELj1EEvjjjPKT_S2_PS0_jjj --------------------------
	.section	.nv.constant0._Z9cuda_gemmIiLj512ELj1ELj1ELj128ELj64ELj64ELj128ELj0ELj1EEvjjjPKT_S2_PS0_jjj,"a",@progbits
	.sectionflags	@""
	.align	4
.nv.constant0._Z9cuda_gemmIiLj512ELj1ELj1ELj128ELj64ELj64ELj128ELj0ELj1EEvjjjPKT_S2_PS0_jjj:
	.zero		948


//--------------------- .nv.constant0._Z9cuda_gemmIiLj512ELj1ELj1ELj128ELj32ELj32ELj128ELj1ELj1EEvjjjPKT_S2_PS0_jjj --------------------------
	.section	.nv.constant0._Z9cuda_gemmIiLj512ELj1ELj1ELj128ELj32ELj32ELj128ELj1ELj1EEvjjjPKT_S2_PS0_jjj,"a",@progbits
	.sectionflags	@""
	.align	4
.nv.constant0._Z9cuda_gemmIiLj512ELj1ELj1ELj128ELj32ELj32ELj128ELj1ELj1EEvjjjPKT_S2_PS0_jjj:
	.zero		948


//--------------------- .nv.constant0._Z9cuda_gemmIiLj512ELj1ELj1ELj128ELj32ELj32ELj128ELj0ELj1EEvjjjPKT_S2_PS0_jjj --------------------------
	.section	.nv.constant0._Z9cuda_gemmIiLj512ELj1ELj1ELj128ELj32ELj32ELj128ELj0ELj1EEvjjjPKT_S2_PS0_jjj,"a",@progbits
	.sectionflags	@""
	.align	4
.nv.constant0._Z9cuda_gemmIiLj512ELj1ELj1ELj128ELj32ELj32ELj128ELj0ELj1EEvjjjPKT_S2_PS0_jjj:
	.zero		948


//--------------------- .nv.constant0._Z9cuda_gemmIiLj512ELj1ELj1ELj128ELj16ELj16ELj128ELj1ELj1EEvjjjPKT_S2_PS0_jjj --------------------------
	.section	.nv.constant0._Z9cuda_gemmIiLj512ELj1ELj1ELj128ELj16ELj16ELj128ELj1ELj1EEvjjjPKT_S2_PS0_jjj,"a",@progbits
	.sectionflags	@""
	.align	4
.nv.constant0._Z9cuda_gemmIiLj512ELj1ELj1ELj128ELj16ELj16ELj128ELj1ELj1EEvjjjPKT_S2_PS0_jjj:
	.zero		948


//--------------------- .nv.constant0._Z9cuda_gemmIiLj512ELj1ELj1ELj128ELj16ELj16ELj128ELj0ELj1EEvjjjPKT_S2_PS0_jjj --------------------------
	.section	.nv.constant0._Z9cuda_gemmIiLj512ELj1ELj1ELj128ELj16ELj16ELj128ELj0ELj1EEvjjjPKT_S2_PS0_jjj,"a",@progbits
	.sectionflags	@""
	.align	4
.nv.constant0._Z9cuda_gemmIiLj512ELj1ELj1ELj128ELj16ELj16ELj128ELj0ELj1EEvjjjPKT_S2_PS0_jjj:
	.zero		948


//--------------------- .nv.constant0._Z9cuda_gemmIiLj512ELj1ELj1ELj128ELj8ELj8ELj128ELj1ELj1EEvjjjPKT_S2_PS0_jjj --------------------------
	.section	.nv.constant0._Z9cuda_gemmIiLj512ELj1ELj1ELj128ELj8ELj8ELj128ELj1ELj1EEvjjjPKT_S2_PS0_jjj,"a",@progbits
	.sectionflags	@""
	.align	4
.nv.constant0._Z9cuda_gemmIiLj512ELj1ELj1ELj128ELj8ELj8ELj128ELj1ELj1EEvjjjPKT_S2_PS0_jjj:
	.zero		948


//--------------------- .nv.constant0._Z9cuda_gemmIiLj512ELj1ELj1ELj128ELj8ELj8ELj128ELj0ELj1EEvjjjPKT_S2_PS0_jjj --------------------------
	.section	.nv.constant0._Z9cuda_gemmIiLj512ELj1ELj1ELj128ELj8ELj8ELj128ELj0ELj1EEvjjjPKT_S2_PS0_jjj,"a",@progbits
	.sectionflags	@""
	.align	4
.nv.constant0._Z9cuda_gemmIiLj512ELj1ELj1ELj128ELj8ELj8ELj128ELj0ELj1EEvjjjPKT_S2_PS0_jjj:
	.zero		948


//--------------------- .nv.constant0._Z9cuda_gemmIiLj512ELj1ELj1ELj128ELj4ELj4ELj128ELj1ELj1EEvjjjPKT_S2_PS0_jjj --------------------------
	.section	.nv.constant0._Z9cuda_gemmIiLj512ELj1ELj1ELj128ELj4ELj4ELj128ELj1ELj1EEvjjjPKT_S2_PS0_jjj,"a",@progbits
	.sectionflags	@""
	.align	4
.nv.constant0._Z9cuda_gemmIiLj512ELj1ELj1ELj128ELj4ELj4ELj128ELj1ELj1EEvjjjPKT_S2_PS0_jjj:
	.zero		948


//--------------------- .nv.constant0._Z9cuda_gemmIiLj512ELj1ELj1ELj128ELj4ELj4ELj128ELj0ELj1EEvjjjPKT_S2_PS0_jjj --------------------------
	.section	.nv.constant0._Z9cuda_gemmIiLj512ELj1ELj1ELj128ELj4ELj4ELj128ELj0ELj1EEvjjjPKT_S2_PS0_jjj,"a",@progbits
	.sectionflags	@""
	.align	4
.nv.constant0._Z9cuda_gemmIiLj512ELj1ELj1ELj128ELj4ELj4ELj128ELj0ELj1EEvjjjPKT_S2_PS0_jjj:
	.zero		948


//--------------------- .nv.constant0._Z9cuda_gemmIiLj512ELj1ELj1ELj128ELj2ELj2ELj128ELj1ELj1EEvjjjPKT_S2_PS0_jjj --------------------------
	.section	.nv.constant0._Z9cuda_gemmIiLj512ELj1ELj1ELj128ELj2ELj2ELj128ELj1ELj1EEvjjjPKT_S2_PS0_jjj,"a",@progbits
	.sectionflags	@""
	.align	4
.nv.constant0._Z9cuda_gemmIiLj512ELj1ELj1ELj128ELj2ELj2ELj128ELj1ELj1EEvjjjPKT_S2_PS0_jjj:
	.zero		948


//--------------------- .nv.constant0._Z9cuda_gemmIiLj512ELj1ELj1ELj128ELj2ELj2ELj128ELj0ELj1EEvjjjPKT_S2_PS0_jjj --------------------------
	.section	.nv.constant0._Z9cuda_gemmIiLj512ELj1ELj1ELj128ELj2ELj2ELj128ELj0ELj1EEvjjjPKT_S2_PS0_jjj,"a",@progbits
	.sectionflags	@""
	.align	4
.nv.constant0._Z9cuda_gemmIiLj512ELj1ELj1ELj128ELj2ELj2ELj128ELj0ELj1EEvjjjPKT_S2_PS0_jjj:
	.zero		948


//--------------------- SYMBOLS --------------------------

	.type		.nv.reservedSmem.offset0,@object
	.size		.nv.reservedSmem.offset0,0x4
	.type		.nv.reservedSmem.cap,@object
	.size		.nv.reservedSmem.cap,0x4
